	.target	sm_100a

	.elftype	@"ET_EXEC"


//--------------------- .note.nv.tkinfo           --------------------------
	.section	.note.nv.tkinfo,"",@"SHT_NOTE"
	.sectionflags	@"SHF_NOTE_NV_TKINFO"
	.tkinfo
        /*0018*/ 	.word	0x00000002
        /*0030*/ 	.string	""
        /*0030*/ 	.string	"ptxas"
        /*0030*/ 	.string	"Cuda compilation tools, release 13.0, V13.0.88"
        /*0030*/ 	.string	"Build cuda_13.0.r13.0/compiler.36424714_0"
        /*0030*/ 	.string	"-arch sm_100a -m 64 "



//--------------------- .note.nv.cuinfo           --------------------------
	.section	.note.nv.cuinfo,"",@"SHT_NOTE"
	.sectionflags	@"SHF_NOTE_NV_CUINFO"
        /*0018*/ 	.short	0x0002
        /*001a*/ 	.short	0x0064
        /*001c*/ 	.short	0x0082
	.zero		2


//--------------------- .nv.info                  --------------------------
	.section	.nv.info,"",@"SHT_CUDA_INFO"
	.align	4


	//----- nvinfo : EIATTR_REGCOUNT
	.align		4
        /*0000*/ 	.byte	0x04, 0x2f
        /*0002*/ 	.short	(.L_1 - .L_0)
	.align		4
.L_0:
        /*0004*/ 	.word	index@(_ZN18transformer_engine71_GLOBAL__N__fadcdbdc_38_quantize_transpose_vector_blockwise_cu_d4a478bd37block_scaled_1d_cast_transpose_kernelILb1Eff13__nv_fp8_e5m2EEvPKT1_PT2_S7_PT0_S9_mmmmmmfNS_6detail25FP8BlockwiseRowwiseOptionENSA_28FP8BlockwiseColumnwiseOptionEbPKf)
        /*0008*/ 	.word	0x0000005e


	//----- nvinfo : EIATTR_FRAME_SIZE
	.align		4
.L_1:
        /*000c*/ 	.byte	0x04, 0x11
        /*000e*/ 	.short	(.L_3 - .L_2)
	.align		4
.L_2:
        /*0010*/ 	.word	index@($__internal_23_$__cuda_sm3x_div_rn_noftz_f32_slowpath)
        /*0014*/ 	.word	0x00000000


	//----- nvinfo : EIATTR_FRAME_SIZE
	.align		4
.L_3:
        /*0018*/ 	.byte	0x04, 0x11
        /*001a*/ 	.short	(.L_5 - .L_4)
	.align		4
.L_4:
        /*001c*/ 	.word	index@($__internal_22_$__cuda_sm20_rcp_rn_f32_slowpath)
        /*0020*/ 	.word	0x00000000


	//----- nvinfo : EIATTR_FRAME_SIZE
	.align		4
.L_5:
        /*0024*/ 	.byte	0x04, 0x11
        /*0026*/ 	.short	(.L_7 - .L_6)
	.align		4
.L_6:
        /*0028*/ 	.word	index@(_ZN18transformer_engine71_GLOBAL__N__fadcdbdc_38_quantize_transpose_vector_blockwise_cu_d4a478bd37block_scaled_1d_cast_transpose_kernelILb1Eff13__nv_fp8_e5m2EEvPKT1_PT2_S7_PT0_S9_mmmmmmfNS_6detail25FP8BlockwiseRowwiseOptionENSA_28FP8BlockwiseColumnwiseOptionEbPKf)
        /*002c*/ 	.word	0x00000000


	//----- nvinfo : EIATTR_REGCOUNT
	.align		4
.L_7:
        /*0030*/ 	.byte	0x04, 0x2f
        /*0032*/ 	.short	(.L_9 - .L_8)
	.align		4
.L_8:
        /*0034*/ 	.word	index@(_ZN18transformer_engine71_GLOBAL__N__fadcdbdc_38_quantize_transpose_vector_blockwise_cu_d4a478bd37block_scaled_1d_cast_transpose_kernelILb0Eff13__nv_fp8_e5m2EEvPKT1_PT2_S7_PT0_S9_mmmmmmfNS_6detail25FP8BlockwiseRowwiseOptionENSA_28FP8BlockwiseColumnwiseOptionEbPKf)
        /*0038*/ 	.word	0x0000006e


	//----- nvinfo : EIATTR_FRAME_SIZE
	.align		4
.L_9:
        /*003c*/ 	.byte	0x04, 0x11
        /*003e*/ 	.short	(.L_11 - .L_10)
	.align		4
.L_10:
        /*0040*/ 	.word	index@($__internal_21_$__cuda_sm3x_div_rn_noftz_f32_slowpath)
        /*0044*/ 	.word	0x00000000


	//----- nvinfo : EIATTR_FRAME_SIZE
	.align		4
.L_11:
        /*0048*/ 	.byte	0x04, 0x11
        /*004a*/ 	.short	(.L_13 - .L_12)
	.align		4
.L_12:
        /*004c*/ 	.word	index@($__internal_20_$__cuda_sm20_rcp_rn_f32_slowpath)
        /*0050*/ 	.word	0x00000000


	//----- nvinfo : EIATTR_FRAME_SIZE
	.align		4
.L_13:
        /*0054*/ 	.byte	0x04, 0x11
        /*0056*/ 	.short	(.L_15 - .L_14)
	.align		4
.L_14:
        /*0058*/ 	.word	index@(_ZN18transformer_engine71_GLOBAL__N__fadcdbdc_38_quantize_transpose_vector_blockwise_cu_d4a478bd37block_scaled_1d_cast_transpose_kernelILb0Eff13__nv_fp8_e5m2EEvPKT1_PT2_S7_PT0_S9_mmmmmmfNS_6detail25FP8BlockwiseRowwiseOptionENSA_28FP8BlockwiseColumnwiseOptionEbPKf)
        /*005c*/ 	.word	0x00000000


	//----- nvinfo : EIATTR_REGCOUNT
	.align		4
.L_15:
        /*0060*/ 	.byte	0x04, 0x2f
        /*0062*/ 	.short	(.L_17 - .L_16)
	.align		4
.L_16:
        /*0064*/ 	.word	index@(_ZN18transformer_engine71_GLOBAL__N__fadcdbdc_38_quantize_transpose_vector_blockwise_cu_d4a478bd37block_scaled_1d_cast_transpose_kernelILb1Eff13__nv_fp8_e4m3EEvPKT1_PT2_S7_PT0_S9_mmmmmmfNS_6detail25FP8BlockwiseRowwiseOptionENSA_28FP8BlockwiseColumnwiseOptionEbPKf)
        /*0068*/ 	.word	0x0000005e


	//----- nvinfo : EIATTR_FRAME_SIZE
	.align		4
.L_17:
        /*006c*/ 	.byte	0x04, 0x11
        /*006e*/ 	.short	(.L_19 - .L_18)
	.align		4
.L_18:
        /*0070*/ 	.word	index@($__internal_19_$__cuda_sm3x_div_rn_noftz_f32_slowpath)
        /*0074*/ 	.word	0x00000000


	//----- nvinfo : EIATTR_FRAME_SIZE
	.align		4
.L_19:
        /*0078*/ 	.byte	0x04, 0x11
        /*007a*/ 	.short	(.L_21 - .L_20)
	.align		4
.L_20:
        /*007c*/ 	.word	index@($__internal_18_$__cuda_sm20_rcp_rn_f32_slowpath)
        /*0080*/ 	.word	0x00000000


	//----- nvinfo : EIATTR_FRAME_SIZE
	.align		4
.L_21:
        /*0084*/ 	.byte	0x04, 0x11
        /*0086*/ 	.short	(.L_23 - .L_22)
	.align		4
.L_22:
        /*0088*/ 	.word	index@(_ZN18transformer_engine71_GLOBAL__N__fadcdbdc_38_quantize_transpose_vector_blockwise_cu_d4a478bd37block_scaled_1d_cast_transpose_kernelILb1Eff13__nv_fp8_e4m3EEvPKT1_PT2_S7_PT0_S9_mmmmmmfNS_6detail25FP8BlockwiseRowwiseOptionENSA_28FP8BlockwiseColumnwiseOptionEbPKf)
        /*008c*/ 	.word	0x00000000


	//----- nvinfo : EIATTR_REGCOUNT
	.align		4
.L_23:
        /*0090*/ 	.byte	0x04, 0x2f
        /*0092*/ 	.short	(.L_25 - .L_24)
	.align		4
.L_24:
        /*0094*/ 	.word	index@(_ZN18transformer_engine71_GLOBAL__N__fadcdbdc_38_quantize_transpose_vector_blockwise_cu_d4a478bd37block_scaled_1d_cast_transpose_kernelILb0Eff13__nv_fp8_e4m3EEvPKT1_PT2_S7_PT0_S9_mmmmmmfNS_6detail25FP8BlockwiseRowwiseOptionENSA_28FP8BlockwiseColumnwiseOptionEbPKf)
        /*0098*/ 	.word	0x0000006e


	//----- nvinfo : EIATTR_FRAME_SIZE
	.align		4
.L_25:
        /*009c*/ 	.byte	0x04, 0x11
        /*009e*/ 	.short	(.L_27 - .L_26)
	.align		4
.L_26:
        /*00a0*/ 	.word	index@($__internal_17_$__cuda_sm3x_div_rn_noftz_f32_slowpath)
        /*00a4*/ 	.word	0x00000000


	//----- nvinfo : EIATTR_FRAME_SIZE
	.align		4
.L_27:
        /*00a8*/ 	.byte	0x04, 0x11
        /*00aa*/ 	.short	(.L_29 - .L_28)
	.align		4
.L_28:
        /*00ac*/ 	.word	index@($__internal_16_$__cuda_sm20_rcp_rn_f32_slowpath)
        /*00b0*/ 	.word	0x00000000


	//----- nvinfo : EIATTR_FRAME_SIZE
	.align		4
.L_29:
        /*00b4*/ 	.byte	0x04, 0x11
        /*00b6*/ 	.short	(.L_31 - .L_30)
	.align		4
.L_30:
        /*00b8*/ 	.word	index@(_ZN18transformer_engine71_GLOBAL__N__fadcdbdc_38_quantize_transpose_vector_blockwise_cu_d4a478bd37block_scaled_1d_cast_transpose_kernelILb0Eff13__nv_fp8_e4m3EEvPKT1_PT2_S7_PT0_S9_mmmmmmfNS_6detail25FP8BlockwiseRowwiseOptionENSA_28FP8BlockwiseColumnwiseOptionEbPKf)
        /*00bc*/ 	.word	0x00000000


	//----- nvinfo : EIATTR_REGCOUNT
	.align		4
.L_31:
        /*00c0*/ 	.byte	0x04, 0x2f
        /*00c2*/ 	.short	(.L_33 - .L_32)
	.align		4
.L_32:
        /*00c4*/ 	.word	index@(_ZN18transformer_engine71_GLOBAL__N__fadcdbdc_38_quantize_transpose_vector_blockwise_cu_d4a478bd37block_scaled_1d_cast_transpose_kernelILb1Ef6__half13__nv_fp8_e5m2EEvPKT1_PT2_S8_PT0_SA_mmmmmmfNS_6detail25FP8BlockwiseRowwiseOptionENSB_28FP8BlockwiseColumnwiseOptionEbPKf)
        /*00c8*/ 	.word	0x00000040


	//----- nvinfo : EIATTR_FRAME_SIZE
	.align		4
.L_33:
        /*00cc*/ 	.byte	0x04, 0x11
        /*00ce*/ 	.short	(.L_35 - .L_34)
	.align		4
.L_34:
        /*00d0*/ 	.word	index@($__internal_15_$__cuda_sm3x_div_rn_noftz_f32_slowpath)
        /*00d4*/ 	.word	0x00000000


	//----- nvinfo : EIATTR_FRAME_SIZE
	.align		4
.L_35:
        /*00d8*/ 	.byte	0x04, 0x11
        /*00da*/ 	.short	(.L_37 - .L_36)
	.align		4
.L_36:
        /*00dc*/ 	.word	index@($__internal_14_$__cuda_sm20_rcp_rn_f32_slowpath)
        /*00e0*/ 	.word	0x00000000


	//----- nvinfo : EIATTR_FRAME_SIZE
	.align		4
.L_37:
        /*00e4*/ 	.byte	0x04, 0x11
        /*00e6*/ 	.short	(.L_39 - .L_38)
	.align		4
.L_38:
        /*00e8*/ 	.word	index@(_ZN18transformer_engine71_GLOBAL__N__fadcdbdc_38_quantize_transpose_vector_blockwise_cu_d4a478bd37block_scaled_1d_cast_transpose_kernelILb1Ef6__half13__nv_fp8_e5m2EEvPKT1_PT2_S8_PT0_SA_mmmmmmfNS_6detail25FP8BlockwiseRowwiseOptionENSB_28FP8BlockwiseColumnwiseOptionEbPKf)
        /*00ec*/ 	.word	0x00000000


	//----- nvinfo : EIATTR_REGCOUNT
	.align		4
.L_39:
        /*00f0*/ 	.byte	0x04, 0x2f
        /*00f2*/ 	.short	(.L_41 - .L_40)
	.align		4
.L_40:
        /*00f4*/ 	.word	index@(_ZN18transformer_engine71_GLOBAL__N__fadcdbdc_38_quantize_transpose_vector_blockwise_cu_d4a478bd37block_scaled_1d_cast_transpose_kernelILb0Ef6__half13__nv_fp8_e5m2EEvPKT1_PT2_S8_PT0_SA_mmmmmmfNS_6detail25FP8BlockwiseRowwiseOptionENSB_28FP8BlockwiseColumnwiseOptionEbPKf)
        /*00f8*/ 	.word	0x00000050


	//----- nvinfo : EIATTR_FRAME_SIZE
	.align		4
.L_41:
        /*00fc*/ 	.byte	0x04, 0x11
        /*00fe*/ 	.short	(.L_43 - .L_42)
	.align		4
.L_42:
        /*0100*/ 	.word	index@($__internal_13_$__cuda_sm3x_div_rn_noftz_f32_slowpath)
        /*0104*/ 	.word	0x00000000


	//----- nvinfo : EIATTR_FRAME_SIZE
	.align		4
.L_43:
        /*0108*/ 	.byte	0x04, 0x11
        /*010a*/ 	.short	(.L_45 - .L_44)
	.align		4
.L_44:
        /*010c*/ 	.word	index@($__internal_12_$__cuda_sm20_rcp_rn_f32_slowpath)
        /*0110*/ 	.word	0x00000000


	//----- nvinfo : EIATTR_FRAME_SIZE
	.align		4
.L_45:
        /*0114*/ 	.byte	0x04, 0x11
        /*0116*/ 	.short	(.L_47 - .L_46)
	.align		4
.L_46:
        /*0118*/ 	.word	index@(_ZN18transformer_engine71_GLOBAL__N__fadcdbdc_38_quantize_transpose_vector_blockwise_cu_d4a478bd37block_scaled_1d_cast_transpose_kernelILb0Ef6__half13__nv_fp8_e5m2EEvPKT1_PT2_S8_PT0_SA_mmmmmmfNS_6detail25FP8BlockwiseRowwiseOptionENSB_28FP8BlockwiseColumnwiseOptionEbPKf)
        /*011c*/ 	.word	0x00000000


	//----- nvinfo : EIATTR_REGCOUNT
	.align		4
.L_47:
        /*0120*/ 	.byte	0x04, 0x2f
        /*0122*/ 	.short	(.L_49 - .L_48)
	.align		4
.L_48:
        /*0124*/ 	.word	index@(_ZN18transformer_engine71_GLOBAL__N__fadcdbdc_38_quantize_transpose_vector_blockwise_cu_d4a478bd37block_scaled_1d_cast_transpose_kernelILb1Ef6__half13__nv_fp8_e4m3EEvPKT1_PT2_S8_PT0_SA_mmmmmmfNS_6detail25FP8BlockwiseRowwiseOptionENSB_28FP8BlockwiseColumnwiseOptionEbPKf)
        /*0128*/ 	.word	0x00000040


	//----- nvinfo : EIATTR_FRAME_SIZE
	.align		4
.L_49:
        /*012c*/ 	.byte	0x04, 0x11
        /*012e*/ 	.short	(.L_51 - .L_50)
	.align		4
.L_50:
        /*0130*/ 	.word	index@($__internal_11_$__cuda_sm3x_div_rn_noftz_f32_slowpath)
        /*0134*/ 	.word	0x00000000


	//----- nvinfo : EIATTR_FRAME_SIZE
	.align		4
.L_51:
        /*0138*/ 	.byte	0x04, 0x11
        /*013a*/ 	.short	(.L_53 - .L_52)
	.align		4
.L_52:
        /*013c*/ 	.word	index@($__internal_10_$__cuda_sm20_rcp_rn_f32_slowpath)
        /*0140*/ 	.word	0x00000000


	//----- nvinfo : EIATTR_FRAME_SIZE
	.align		4
.L_53:
        /*0144*/ 	.byte	0x04, 0x11
        /*0146*/ 	.short	(.L_55 - .L_54)
	.align		4
.L_54:
        /*0148*/ 	.word	index@(_ZN18transformer_engine71_GLOBAL__N__fadcdbdc_38_quantize_transpose_vector_blockwise_cu_d4a478bd37block_scaled_1d_cast_transpose_kernelILb1Ef6__half13__nv_fp8_e4m3EEvPKT1_PT2_S8_PT0_SA_mmmmmmfNS_6detail25FP8BlockwiseRowwiseOptionENSB_28FP8BlockwiseColumnwiseOptionEbPKf)
        /*014c*/ 	.word	0x00000000


	//----- nvinfo : EIATTR_REGCOUNT
	.align		4
.L_55:
        /*0150*/ 	.byte	0x04, 0x2f
        /*0152*/ 	.short	(.L_57 - .L_56)
	.align		4
.L_56:
        /*0154*/ 	.word	index@(_ZN18transformer_engine71_GLOBAL__N__fadcdbdc_38_quantize_transpose_vector_blockwise_cu_d4a478bd37block_scaled_1d_cast_transpose_kernelILb0Ef6__half13__nv_fp8_e4m3EEvPKT1_PT2_S8_PT0_SA_mmmmmmfNS_6detail25FP8BlockwiseRowwiseOptionENSB_28FP8BlockwiseColumnwiseOptionEbPKf)
        /*0158*/ 	.word	0x00000050


	//----- nvinfo : EIATTR_FRAME_SIZE
	.align		4
.L_57:
        /*015c*/ 	.byte	0x04, 0x11
        /*015e*/ 	.short	(.L_59 - .L_58)
	.align		4
.L_58:
        /*0160*/ 	.word	index@($__internal_9_$__cuda_sm3x_div_rn_noftz_f32_slowpath)
        /*0164*/ 	.word	0x00000000


	//----- nvinfo : EIATTR_FRAME_SIZE
	.align		4
.L_59:
        /*0168*/ 	.byte	0x04, 0x11
        /*016a*/ 	.short	(.L_61 - .L_60)
	.align		4
.L_60:
        /*016c*/ 	.word	index@($__internal_8_$__cuda_sm20_rcp_rn_f32_slowpath)
        /*0170*/ 	.word	0x00000000


	//----- nvinfo : EIATTR_FRAME_SIZE
	.align		4
.L_61:
        /*0174*/ 	.byte	0x04, 0x11
        /*0176*/ 	.short	(.L_63 - .L_62)
	.align		4
.L_62:
        /*0178*/ 	.word	index@(_ZN18transformer_engine71_GLOBAL__N__fadcdbdc_38_quantize_transpose_vector_blockwise_cu_d4a478bd37block_scaled_1d_cast_transpose_kernelILb0Ef6__half13__nv_fp8_e4m3EEvPKT1_PT2_S8_PT0_SA_mmmmmmfNS_6detail25FP8BlockwiseRowwiseOptionENSB_28FP8BlockwiseColumnwiseOptionEbPKf)
        /*017c*/ 	.word	0x00000000


	//----- nvinfo : EIATTR_REGCOUNT
	.align		4
.L_63:
        /*0180*/ 	.byte	0x04, 0x2f
        /*0182*/ 	.short	(.L_65 - .L_64)
	.align		4
.L_64:
        /*0184*/ 	.word	index@(_ZN18transformer_engine71_GLOBAL__N__fadcdbdc_38_quantize_transpose_vector_blockwise_cu_d4a478bd37block_scaled_1d_cast_transpose_kernelILb1Ef13__nv_bfloat1613__nv_fp8_e5m2EEvPKT1_PT2_S8_PT0_SA_mmmmmmfNS_6detail25FP8BlockwiseRowwiseOptionENSB_28FP8BlockwiseColumnwiseOptionEbPKf)
        /*0188*/ 	.word	0x00000066


	//----- nvinfo : EIATTR_FRAME_SIZE
	.align		4
.L_65:
        /*018c*/ 	.byte	0x04, 0x11
        /*018e*/ 	.short	(.L_67 - .L_66)
	.align		4
.L_66:
        /*0190*/ 	.word	index@($__internal_7_$__cuda_sm3x_div_rn_noftz_f32_slowpath)
        /*0194*/ 	.word	0x00000000


	//----- nvinfo : EIATTR_FRAME_SIZE
	.align		4
.L_67:
        /*0198*/ 	.byte	0x04, 0x11
        /*019a*/ 	.short	(.L_69 - .L_68)
	.align		4
.L_68:
        /*019c*/ 	.word	index@($__internal_6_$__cuda_sm20_rcp_rn_f32_slowpath)
        /*01a0*/ 	.word	0x00000000


	//----- nvinfo : EIATTR_FRAME_SIZE
	.align		4
.L_69:
        /*01a4*/ 	.byte	0x04, 0x11
        /*01a6*/ 	.short	(.L_71 - .L_70)
	.align		4
.L_70:
        /*01a8*/ 	.word	index@(_ZN18transformer_engine71_GLOBAL__N__fadcdbdc_38_quantize_transpose_vector_blockwise_cu_d4a478bd37block_scaled_1d_cast_transpose_kernelILb1Ef13__nv_bfloat1613__nv_fp8_e5m2EEvPKT1_PT2_S8_PT0_SA_mmmmmmfNS_6detail25FP8BlockwiseRowwiseOptionENSB_28FP8BlockwiseColumnwiseOptionEbPKf)
        /*01ac*/ 	.word	0x00000000


	//----- nvinfo : EIATTR_REGCOUNT
	.align		4
.L_71:
        /*01b0*/ 	.byte	0x04, 0x2f
        /*01b2*/ 	.short	(.L_73 - .L_72)
	.align		4
.L_72:
        /*01b4*/ 	.word	index@(_ZN18transformer_engine71_GLOBAL__N__fadcdbdc_38_quantize_transpose_vector_blockwise_cu_d4a478bd37block_scaled_1d_cast_transpose_kernelILb0Ef13__nv_bfloat1613__nv_fp8_e5m2EEvPKT1_PT2_S8_PT0_SA_mmmmmmfNS_6detail25FP8BlockwiseRowwiseOptionENSB_28FP8BlockwiseColumnwiseOptionEbPKf)
        /*01b8*/ 	.word	0x0000006e


	//----- nvinfo : EIATTR_FRAME_SIZE
	.align		4
.L_73:
        /*01bc*/ 	.byte	0x04, 0x11
        /*01be*/ 	.short	(.L_75 - .L_74)
	.align		4
.L_74:
        /*01c0*/ 	.word	index@($__internal_5_$__cuda_sm3x_div_rn_noftz_f32_slowpath)
        /*01c4*/ 	.word	0x00000000


	//----- nvinfo : EIATTR_FRAME_SIZE
	.align		4
.L_75:
        /*01c8*/ 	.byte	0x04, 0x11
        /*01ca*/ 	.short	(.L_77 - .L_76)
	.align		4
.L_76:
        /*01cc*/ 	.word	index@($__internal_4_$__cuda_sm20_rcp_rn_f32_slowpath)
        /*01d0*/ 	.word	0x00000000


	//----- nvinfo : EIATTR_FRAME_SIZE
	.align		4
.L_77:
        /*01d4*/ 	.byte	0x04, 0x11
        /*01d6*/ 	.short	(.L_79 - .L_78)
	.align		4
.L_78:
        /*01d8*/ 	.word	index@(_ZN18transformer_engine71_GLOBAL__N__fadcdbdc_38_quantize_transpose_vector_blockwise_cu_d4a478bd37block_scaled_1d_cast_transpose_kernelILb0Ef13__nv_bfloat1613__nv_fp8_e5m2EEvPKT1_PT2_S8_PT0_SA_mmmmmmfNS_6detail25FP8BlockwiseRowwiseOptionENSB_28FP8BlockwiseColumnwiseOptionEbPKf)
        /*01dc*/ 	.word	0x00000000


	//----- nvinfo : EIATTR_REGCOUNT
	.align		4
.L_79:
        /*01e0*/ 	.byte	0x04, 0x2f
        /*01e2*/ 	.short	(.L_81 - .L_80)
	.align		4
.L_80:
        /*01e4*/ 	.word	index@(_ZN18transformer_engine71_GLOBAL__N__fadcdbdc_38_quantize_transpose_vector_blockwise_cu_d4a478bd37block_scaled_1d_cast_transpose_kernelILb1Ef13__nv_bfloat1613__nv_fp8_e4m3EEvPKT1_PT2_S8_PT0_SA_mmmmmmfNS_6detail25FP8BlockwiseRowwiseOptionENSB_28FP8BlockwiseColumnwiseOptionEbPKf)
        /*01e8*/ 	.word	0x00000066


	//----- nvinfo : EIATTR_FRAME_SIZE
	.align		4
.L_81:
        /*01ec*/ 	.byte	0x04, 0x11
        /*01ee*/ 	.short	(.L_83 - .L_82)
	.align		4
.L_82:
        /*01f0*/ 	.word	index@($__internal_3_$__cuda_sm3x_div_rn_noftz_f32_slowpath)
        /*01f4*/ 	.word	0x00000000


	//----- nvinfo : EIATTR_FRAME_SIZE
	.align		4
.L_83:
        /*01f8*/ 	.byte	0x04, 0x11
        /*01fa*/ 	.short	(.L_85 - .L_84)
	.align		4
.L_84:
        /*01fc*/ 	.word	index@($__internal_2_$__cuda_sm20_rcp_rn_f32_slowpath)
        /*0200*/ 	.word	0x00000000


	//----- nvinfo : EIATTR_FRAME_SIZE
	.align		4
.L_85:
        /*0204*/ 	.byte	0x04, 0x11
        /*0206*/ 	.short	(.L_87 - .L_86)
	.align		4
.L_86:
        /*0208*/ 	.word	index@(_ZN18transformer_engine71_GLOBAL__N__fadcdbdc_38_quantize_transpose_vector_blockwise_cu_d4a478bd37block_scaled_1d_cast_transpose_kernelILb1Ef13__nv_bfloat1613__nv_fp8_e4m3EEvPKT1_PT2_S8_PT0_SA_mmmmmmfNS_6detail25FP8BlockwiseRowwiseOptionENSB_28FP8BlockwiseColumnwiseOptionEbPKf)
        /*020c*/ 	.word	0x00000000


	//----- nvinfo : EIATTR_REGCOUNT
	.align		4
.L_87:
        /*0210*/ 	.byte	0x04, 0x2f
        /*0212*/ 	.short	(.L_89 - .L_88)
	.align		4
.L_88:
        /*0214*/ 	.word	index@(_ZN18transformer_engine71_GLOBAL__N__fadcdbdc_38_quantize_transpose_vector_blockwise_cu_d4a478bd37block_scaled_1d_cast_transpose_kernelILb0Ef13__nv_bfloat1613__nv_fp8_e4m3EEvPKT1_PT2_S8_PT0_SA_mmmmmmfNS_6detail25FP8BlockwiseRowwiseOptionENSB_28FP8BlockwiseColumnwiseOptionEbPKf)
        /*0218*/ 	.word	0x0000006e


	//----- nvinfo : EIATTR_FRAME_SIZE
	.align		4
.L_89:
        /*021c*/ 	.byte	0x04, 0x11
        /*021e*/ 	.short	(.L_91 - .L_90)
	.align		4
.L_90:
        /*0220*/ 	.word	index@($__internal_1_$__cuda_sm3x_div_rn_noftz_f32_slowpath)
        /*0224*/ 	.word	0x00000000


	//----- nvinfo : EIATTR_FRAME_SIZE
	.align		4
.L_91:
        /*0228*/ 	.byte	0x04, 0x11
        /*022a*/ 	.short	(.L_93 - .L_92)
	.align		4
.L_92:
        /*022c*/ 	.word	index@($__internal_0_$__cuda_sm20_rcp_rn_f32_slowpath)
        /*0230*/ 	.word	0x00000000


	//----- nvinfo : EIATTR_FRAME_SIZE
	.align		4
.L_93:
        /*0234*/ 	.byte	0x04, 0x11
        /*0236*/ 	.short	(.L_95 - .L_94)
	.align		4
.L_94:
        /*0238*/ 	.word	index@(_ZN18transformer_engine71_GLOBAL__N__fadcdbdc_38_quantize_transpose_vector_blockwise_cu_d4a478bd37block_scaled_1d_cast_transpose_kernelILb0Ef13__nv_bfloat1613__nv_fp8_e4m3EEvPKT1_PT2_S8_PT0_SA_mmmmmmfNS_6detail25FP8BlockwiseRowwiseOptionENSB_28FP8BlockwiseColumnwiseOptionEbPKf)
        /*023c*/ 	.word	0x00000000


	//----- nvinfo : EIATTR_MIN_STACK_SIZE
	.align		4
.L_95:
        /*0240*/ 	.byte	0x04, 0x12
        /*0242*/ 	.short	(.L_97 - .L_96)
	.align		4
.L_96:
        /*0244*/ 	.word	index@(_ZN18transformer_engine71_GLOBAL__N__fadcdbdc_38_quantize_transpose_vector_blockwise_cu_d4a478bd37block_scaled_1d_cast_transpose_kernelILb0Ef13__nv_bfloat1613__nv_fp8_e4m3EEvPKT1_PT2_S8_PT0_SA_mmmmmmfNS_6detail25FP8BlockwiseRowwiseOptionENSB_28FP8BlockwiseColumnwiseOptionEbPKf)
        /*0248*/ 	.word	0x00000000


	//----- nvinfo : EIATTR_MIN_STACK_SIZE
	.align		4
.L_97:
        /*024c*/ 	.byte	0x04, 0x12
        /*024e*/ 	.short	(.L_99 - .L_98)
	.align		4
.L_98:
        /*0250*/ 	.word	index@(_ZN18transformer_engine71_GLOBAL__N__fadcdbdc_38_quantize_transpose_vector_blockwise_cu_d4a478bd37block_scaled_1d_cast_transpose_kernelILb1Ef13__nv_bfloat1613__nv_fp8_e4m3EEvPKT1_PT2_S8_PT0_SA_mmmmmmfNS_6detail25FP8BlockwiseRowwiseOptionENSB_28FP8BlockwiseColumnwiseOptionEbPKf)
        /*0254*/ 	.word	0x00000000


	//----- nvinfo : EIATTR_MIN_STACK_SIZE
	.align		4
.L_99:
        /*0258*/ 	.byte	0x04, 0x12
        /*025a*/ 	.short	(.L_101 - .L_100)
	.align		4
.L_100:
        /*025c*/ 	.word	index@(_ZN18transformer_engine71_GLOBAL__N__fadcdbdc_38_quantize_transpose_vector_blockwise_cu_d4a478bd37block_scaled_1d_cast_transpose_kernelILb0Ef13__nv_bfloat1613__nv_fp8_e5m2EEvPKT1_PT2_S8_PT0_SA_mmmmmmfNS_6detail25FP8BlockwiseRowwiseOptionENSB_28FP8BlockwiseColumnwiseOptionEbPKf)
        /*0260*/ 	.word	0x00000000


	//----- nvinfo : EIATTR_MIN_STACK_SIZE
	.align		4
.L_101:
        /*0264*/ 	.byte	0x04, 0x12
        /*0266*/ 	.short	(.L_103 - .L_102)
	.align		4
.L_102:
        /*0268*/ 	.word	index@(_ZN18transformer_engine71_GLOBAL__N__fadcdbdc_38_quantize_transpose_vector_blockwise_cu_d4a478bd37block_scaled_1d_cast_transpose_kernelILb1Ef13__nv_bfloat1613__nv_fp8_e5m2EEvPKT1_PT2_S8_PT0_SA_mmmmmmfNS_6detail25FP8BlockwiseRowwiseOptionENSB_28FP8BlockwiseColumnwiseOptionEbPKf)
        /*026c*/ 	.word	0x00000000


	//----- nvinfo : EIATTR_MIN_STACK_SIZE
	.align		4
.L_103:
        /*0270*/ 	.byte	0x04, 0x12
        /*0272*/ 	.short	(.L_105 - .L_104)
	.align		4
.L_104:
        /*0274*/ 	.word	index@(_ZN18transformer_engine71_GLOBAL__N__fadcdbdc_38_quantize_transpose_vector_blockwise_cu_d4a478bd37block_scaled_1d_cast_transpose_kernelILb0Ef6__half13__nv_fp8_e4m3EEvPKT1_PT2_S8_PT0_SA_mmmmmmfNS_6detail25FP8BlockwiseRowwiseOptionENSB_28FP8BlockwiseColumnwiseOptionEbPKf)
        /*0278*/ 	.word	0x00000000


	//----- nvinfo : EIATTR_MIN_STACK_SIZE
	.align		4
.L_105:
        /*027c*/ 	.byte	0x04, 0x12
        /*027e*/ 	.short	(.L_107 - .L_106)
	.align		4
.L_106:
        /*0280*/ 	.word	index@(_ZN18transformer_engine71_GLOBAL__N__fadcdbdc_38_quantize_transpose_vector_blockwise_cu_d4a478bd37block_scaled_1d_cast_transpose_kernelILb1Ef6__half13__nv_fp8_e4m3EEvPKT1_PT2_S8_PT0_SA_mmmmmmfNS_6detail25FP8BlockwiseRowwiseOptionENSB_28FP8BlockwiseColumnwiseOptionEbPKf)
        /*0284*/ 	.word	0x00000000


	//----- nvinfo : EIATTR_MIN_STACK_SIZE
	.align		4
.L_107:
        /*0288*/ 	.byte	0x04, 0x12
        /*028a*/ 	.short	(.L_109 - .L_108)
	.align		4
.L_108:
        /*028c*/ 	.word	index@(_ZN18transformer_engine71_GLOBAL__N__fadcdbdc_38_quantize_transpose_vector_blockwise_cu_d4a478bd37block_scaled_1d_cast_transpose_kernelILb0Ef6__half13__nv_fp8_e5m2EEvPKT1_PT2_S8_PT0_SA_mmmmmmfNS_6detail25FP8BlockwiseRowwiseOptionENSB_28FP8BlockwiseColumnwiseOptionEbPKf)
        /*0290*/ 	.word	0x00000000


	//----- nvinfo : EIATTR_MIN_STACK_SIZE
	.align		4
.L_109:
        /*0294*/ 	.byte	0x04, 0x12
        /*0296*/ 	.short	(.L_111 - .L_110)
	.align		4
.L_110:
        /*0298*/ 	.word	index@(_ZN18transformer_engine71_GLOBAL__N__fadcdbdc_38_quantize_transpose_vector_blockwise_cu_d4a478bd37block_scaled_1d_cast_transpose_kernelILb1Ef6__half13__nv_fp8_e5m2EEvPKT1_PT2_S8_PT0_SA_mmmmmmfNS_6detail25FP8BlockwiseRowwiseOptionENSB_28FP8BlockwiseColumnwiseOptionEbPKf)
        /*029c*/ 	.word	0x00000000


	//----- nvinfo : EIATTR_MIN_STACK_SIZE
	.align		4
.L_111:
        /*02a0*/ 	.byte	0x04, 0x12
        /*02a2*/ 	.short	(.L_113 - .L_112)
	.align		4
.L_112:
        /*02a4*/ 	.word	index@(_ZN18transformer_engine71_GLOBAL__N__fadcdbdc_38_quantize_transpose_vector_blockwise_cu_d4a478bd37block_scaled_1d_cast_transpose_kernelILb0Eff13__nv_fp8_e4m3EEvPKT1_PT2_S7_PT0_S9_mmmmmmfNS_6detail25FP8BlockwiseRowwiseOptionENSA_28FP8BlockwiseColumnwiseOptionEbPKf)
        /*02a8*/ 	.word	0x00000000


	//----- nvinfo : EIATTR_MIN_STACK_SIZE
	.align		4
.L_113:
        /*02ac*/ 	.byte	0x04, 0x12
        /*02ae*/ 	.short	(.L_115 - .L_114)
	.align		4
.L_114:
        /*02b0*/ 	.word	index@(_ZN18transformer_engine71_GLOBAL__N__fadcdbdc_38_quantize_transpose_vector_blockwise_cu_d4a478bd37block_scaled_1d_cast_transpose_kernelILb1Eff13__nv_fp8_e4m3EEvPKT1_PT2_S7_PT0_S9_mmmmmmfNS_6detail25FP8BlockwiseRowwiseOptionENSA_28FP8BlockwiseColumnwiseOptionEbPKf)
        /*02b4*/ 	.word	0x00000000


	//----- nvinfo : EIATTR_MIN_STACK_SIZE
	.align		4
.L_115:
        /*02b8*/ 	.byte	0x04, 0x12
        /*02ba*/ 	.short	(.L_117 - .L_116)
	.align		4
.L_116:
        /*02bc*/ 	.word	index@(_ZN18transformer_engine71_GLOBAL__N__fadcdbdc_38_quantize_transpose_vector_blockwise_cu_d4a478bd37block_scaled_1d_cast_transpose_kernelILb0Eff13__nv_fp8_e5m2EEvPKT1_PT2_S7_PT0_S9_mmmmmmfNS_6detail25FP8BlockwiseRowwiseOptionENSA_28FP8BlockwiseColumnwiseOptionEbPKf)
        /*02c0*/ 	.word	0x00000000


	//----- nvinfo : EIATTR_MIN_STACK_SIZE
	.align		4
.L_117:
        /*02c4*/ 	.byte	0x04, 0x12
        /*02c6*/ 	.short	(.L_119 - .L_118)
	.align		4
.L_118:
        /*02c8*/ 	.word	index@(_ZN18transformer_engine71_GLOBAL__N__fadcdbdc_38_quantize_transpose_vector_blockwise_cu_d4a478bd37block_scaled_1d_cast_transpose_kernelILb1Eff13__nv_fp8_e5m2EEvPKT1_PT2_S7_PT0_S9_mmmmmmfNS_6detail25FP8BlockwiseRowwiseOptionENSA_28FP8BlockwiseColumnwiseOptionEbPKf)
        /*02cc*/ 	.word	0x00000000
.L_119:


//--------------------- .nv.compat                --------------------------
	.section	.nv.compat,"",@"SHT_CUDA_COMPAT_INFO"
	.align	4
        /*0000*/ 	.byte	0x02, 0x09, 0x01, 0x00, 0x02, 0x02, 0x02, 0x00, 0x02, 0x05, 0x05, 0x00, 0x03, 0x07, 0x01, 0x01
        /*0010*/ 	.byte	0x02, 0x03, 0x00, 0x00, 0x02, 0x06, 0x01, 0x00, 0x04, 0x0b, 0x08, 0x00, 0x01, 0x00, 0x00, 0x00
        /*0020*/ 	.byte	0x00, 0x00, 0x00, 0x00


//--------------------- .nv.info._ZN18transformer_engine71_GLOBAL__N__fadcdbdc_38_quantize_transpose_vector_blockwise_cu_d4a478bd37block_scaled_1d_cast_transpose_kernelILb0Ef13__nv_bfloat1613__nv_fp8_e4m3EEvPKT1_PT2_S8_PT0_SA_mmmmmmfNS_6detail25FP8BlockwiseRowwiseOptionENSB_28FP8BlockwiseColumnwiseOptionEbPKf --------------------------
	.section	.nv.info._ZN18transformer_engine71_GLOBAL__N__fadcdbdc_38_quantize_transpose_vector_blockwise_cu_d4a478bd37block_scaled_1d_cast_transpose_kernelILb0Ef13__nv_bfloat1613__nv_fp8_e4m3EEvPKT1_PT2_S8_PT0_SA_mmmmmmfNS_6detail25FP8BlockwiseRowwiseOptionENSB_28FP8BlockwiseColumnwiseOptionEbPKf,"",@"SHT_CUDA_INFO"
	.sectionflags	@""
	.align	4


	//----- nvinfo : EIATTR_CUDA_API_VERSION
	.align		4
        /*0000*/ 	.byte	0x04, 0x37
        /*0002*/ 	.short	(.L_121 - .L_120)
.L_120:
        /*0004*/ 	.word	0x00000082


	//----- nvinfo : EIATTR_KPARAM_INFO
	.align		4
.L_121:
        /*0008*/ 	.byte	0x04, 0x17
        /*000a*/ 	.short	(.L_123 - .L_122)
.L_122:
        /*000c*/ 	.word	0x00000000
        /*0010*/ 	.short	0x000f
        /*0012*/ 	.short	0x0068
        /*0014*/ 	.byte	0x00, 0xf5, 0x21, 0x00


	//----- nvinfo : EIATTR_KPARAM_INFO
	.align		4
.L_123:
        /*0018*/ 	.byte	0x04, 0x17
        /*001a*/ 	.short	(.L_125 - .L_124)
.L_124:
        /*001c*/ 	.word	0x00000000
        /*0020*/ 	.short	0x000e
        /*0022*/ 	.short	0x0064
        /*0024*/ 	.byte	0x00, 0xf0, 0x05, 0x00


	//----- nvinfo : EIATTR_KPARAM_INFO
	.align		4
.L_125:
        /*0028*/ 	.byte	0x04, 0x17
        /*002a*/ 	.short	(.L_127 - .L_126)
.L_126:
        /*002c*/ 	.word	0x00000000
        /*0030*/ 	.short	0x000d
        /*0032*/ 	.short	0x0060
        /*0034*/ 	.byte	0x00, 0xf0, 0x11, 0x00


	//----- nvinfo : EIATTR_KPARAM_INFO
	.align		4
.L_127:
        /*0038*/ 	.byte	0x04, 0x17
        /*003a*/ 	.short	(.L_129 - .L_128)
.L_128:
        /*003c*/ 	.word	0x00000000
        /*0040*/ 	.short	0x000c
        /*0042*/ 	.short	0x005c
        /*0044*/ 	.byte	0x00, 0xf0, 0x11, 0x00


	//----- nvinfo : EIATTR_KPARAM_INFO
	.align		4
.L_129:
        /*0048*/ 	.byte	0x04, 0x17
        /*004a*/ 	.short	(.L_131 - .L_130)
.L_130:
        /*004c*/ 	.word	0x00000000
        /*0050*/ 	.short	0x000b
        /*0052*/ 	.short	0x0058
        /*0054*/ 	.byte	0x00, 0xf0, 0x11, 0x00


	//----- nvinfo : EIATTR_KPARAM_INFO
	.align		4
.L_131:
        /*0058*/ 	.byte	0x04, 0x17
        /*005a*/ 	.short	(.L_133 - .L_132)
.L_132:
        /*005c*/ 	.word	0x00000000
        /*0060*/ 	.short	0x000a
        /*0062*/ 	.short	0x0050
        /*0064*/ 	.byte	0x00, 0xf0, 0x21, 0x00


	//----- nvinfo : EIATTR_KPARAM_INFO
	.align		4
.L_133:
        /*0068*/ 	.byte	0x04, 0x17
        /*006a*/ 	.short	(.L_135 - .L_134)
.L_134:
        /*006c*/ 	.word	0x00000000
        /*0070*/ 	.short	0x0009
        /*0072*/ 	.short	0x0048
        /*0074*/ 	.byte	0x00, 0xf0, 0x21, 0x00


	//----- nvinfo : EIATTR_KPARAM_INFO
	.align		4
.L_135:
        /*0078*/ 	.byte	0x04, 0x17
        /*007a*/ 	.short	(.L_137 - .L_136)
.L_136:
        /*007c*/ 	.word	0x00000000
        /*0080*/ 	.short	0x0008
        /*0082*/ 	.short	0x0040
        /*0084*/ 	.byte	0x00, 0xf0, 0x21, 0x00


	//----- nvinfo : EIATTR_KPARAM_INFO
	.align		4
.L_137:
        /*0088*/ 	.byte	0x04, 0x17
        /*008a*/ 	.short	(.L_139 - .L_138)
.L_138:
        /*008c*/ 	.word	0x00000000
        /*0090*/ 	.short	0x0007
        /*0092*/ 	.short	0x0038
        /*0094*/ 	.byte	0x00, 0xf0, 0x21, 0x00


	//----- nvinfo : EIATTR_KPARAM_INFO
	.align		4
.L_139:
        /*0098*/ 	.byte	0x04, 0x17
        /*009a*/ 	.short	(.L_141 - .L_140)
.L_140:
        /*009c*/ 	.word	0x00000000
        /*00a0*/ 	.short	0x0006
        /*00a2*/ 	.short	0x0030
        /*00a4*/ 	.byte	0x00, 0xf0, 0x21, 0x00


	//----- nvinfo : EIATTR_KPARAM_INFO
	.align		4
.L_141:
        /*00a8*/ 	.byte	0x04, 0x17
        /*00aa*/ 	.short	(.L_143 - .L_142)
.L_142:
        /*00ac*/ 	.word	0x00000000
        /*00b0*/ 	.short	0x0005
        /*00b2*/ 	.short	0x0028
        /*00b4*/ 	.byte	0x00, 0xf0, 0x21, 0x00


	//----- nvinfo : EIATTR_KPARAM_INFO
	.align		4
.L_143:
        /*00b8*/ 	.byte	0x04, 0x17
        /*00ba*/ 	.short	(.L_145 - .L_144)
.L_144:
        /*00bc*/ 	.word	0x00000000
        /*00c0*/ 	.short	0x0004
        /*00c2*/ 	.short	0x0020
        /*00c4*/ 	.byte	0x00, 0xf5, 0x21, 0x00


	//----- nvinfo : EIATTR_KPARAM_INFO
	.align		4
.L_145:
        /*00c8*/ 	.byte	0x04, 0x17
        /*00ca*/ 	.short	(.L_147 - .L_146)
.L_146:
        /*00cc*/ 	.word	0x00000000
        /*00d0*/ 	.short	0x0003
        /*00d2*/ 	.short	0x0018
        /*00d4*/ 	.byte	0x00, 0xf5, 0x21, 0x00


	//----- nvinfo : EIATTR_KPARAM_INFO
	.align		4
.L_147:
        /*00d8*/ 	.byte	0x04, 0x17
        /*00da*/ 	.short	(.L_149 - .L_148)
.L_148:
        /*00dc*/ 	.word	0x00000000
        /*00e0*/ 	.short	0x0002
        /*00e2*/ 	.short	0x0010
        /*00e4*/ 	.byte	0x00, 0xf5, 0x21, 0x00


	//----- nvinfo : EIATTR_KPARAM_INFO
	.align		4
.L_149:
        /*00e8*/ 	.byte	0x04, 0x17
        /*00ea*/ 	.short	(.L_151 - .L_150)
.L_150:
        /*00ec*/ 	.word	0x00000000
        /*00f0*/ 	.short	0x0001
        /*00f2*/ 	.short	0x0008
        /*00f4*/ 	.byte	0x00, 0xf5, 0x21, 0x00


	//----- nvinfo : EIATTR_KPARAM_INFO
	.align		4
.L_151:
        /*00f8*/ 	.byte	0x04, 0x17
        /*00fa*/ 	.short	(.L_153 - .L_152)
.L_152:
        /*00fc*/ 	.word	0x00000000
        /*0100*/ 	.short	0x0000
        /*0102*/ 	.short	0x0000
        /*0104*/ 	.byte	0x00, 0xf5, 0x21, 0x00


	//----- nvinfo : EIATTR_SPARSE_MMA_MASK
	.align		4
.L_153:
        /*0108*/ 	.byte	0x03, 0x50
        /*010a*/ 	.short	0x0000


	//----- nvinfo : EIATTR_MAXREG_COUNT
	.align		4
        /*010c*/ 	.byte	0x03, 0x1b
        /*010e*/ 	.short	0x00ff


	//----- nvinfo : EIATTR_NUM_BARRIERS
	.align		4
        /*0110*/ 	.byte	0x02, 0x4c
        /*0112*/ 	.byte	0x01
	.zero		1


	//----- nvinfo : EIATTR_MERCURY_ISA_VERSION
	.align		4
        /*0114*/ 	.byte	0x03, 0x5f
        /*0116*/ 	.short	0x0101


	//----- nvinfo : EIATTR_UNUSED_LOAD_BYTE_OFFSET
	.align		4
        /*0118*/ 	.byte	0x04, 0x44
        /*011a*/ 	.short	(.L_155 - .L_154)


	//   ....[0]....
.L_154:
        /*011c*/ 	.word	0x00009c50
        /*0120*/ 	.word	0x0000fff0


	//   ....[1]....
        /*0124*/ 	.word	0x00009c70
        /*0128*/ 	.word	0x00000fff


	//----- nvinfo : EIATTR_INT_WARP_WIDE_INSTR_OFFSETS
	.align		4
.L_155:
        /*012c*/ 	.byte	0x04, 0x31
        /*012e*/ 	.short	(.L_157 - .L_156)


	//   ....[0]....
.L_156:
        /*0130*/ 	.word	0x00002050


	//   ....[1]....
        /*0134*/ 	.word	0x000020d0


	//   ....[2]....
        /*0138*/ 	.word	0x000021c0


	//   ....[3]....
        /*013c*/ 	.word	0x00003030


	//   ....[4]....
        /*0140*/ 	.word	0x00003040


	//   ....[5]....
        /*0144*/ 	.word	0x000030e0


	//   ....[6]....
        /*0148*/ 	.word	0x00003f20


	//   ....[7]....
        /*014c*/ 	.word	0x00003f30


	//   ....[8]....
        /*0150*/ 	.word	0x00003fd0


	//   ....[9]....
        /*0154*/ 	.word	0x00004e10


	//   ....[10]....
        /*0158*/ 	.word	0x00004e20


	//   ....[11]....
        /*015c*/ 	.word	0x00004ee0


	//   ....[12]....
        /*0160*/ 	.word	0x00005db0


	//   ....[13]....
        /*0164*/ 	.word	0x00005e30


	//   ....[14]....
        /*0168*/ 	.word	0x00005f70


	//   ....[15]....
        /*016c*/ 	.word	0x00006f40


	//   ....[16]....
        /*0170*/ 	.word	0x00006f60


	//   ....[17]....
        /*0174*/ 	.word	0x00006f80


	//   ....[18]....
        /*0178*/ 	.word	0x00007d60


	//   ....[19]....
        /*017c*/ 	.word	0x00007d70


	//   ....[20]....
        /*0180*/ 	.word	0x00007d80


	//   ....[21]....
        /*0184*/ 	.word	0x00008d70


	//   ....[22]....
        /*0188*/ 	.word	0x00008d90


	//   ....[23]....
        /*018c*/ 	.word	0x00008db0


	//----- nvinfo : EIATTR_COOP_GROUP_MASK_REGIDS
	.align		4
.L_157:
        /*0190*/ 	.byte	0x04, 0x29
        /*0192*/ 	.short	(.L_159 - .L_158)


	//   ....[0]....
.L_158:
        /*0194*/ 	.word	0x0500001c


	//   ....[1]....
        /*0198*/ 	.word	0x0500001c


	//   ....[2]....
        /*019c*/ 	.word	0x0500001c


	//   ....[3]....
        /*01a0*/ 	.word	0x0500001c


	//   ....[4]....
        /*01a4*/ 	.word	0x0500001c


	//   ....[5]....
        /*01a8*/ 	.word	0x0500001c


	//   ....[6]....
        /*01ac*/ 	.word	0x0500001c


	//   ....[7]....
        /*01b0*/ 	.word	0x0500001c


	//   ....[8]....
        /*01b4*/ 	.word	0x0500001c


	//   ....[9]....
        /*01b8*/ 	.word	0x0500001c


	//   ....[10]....
        /*01bc*/ 	.word	0x0500001c


	//   ....[11]....
        /*01c0*/ 	.word	0x0500001c


	//   ....[12]....
        /*01c4*/ 	.word	0x0500001c


	//   ....[13]....
        /*01c8*/ 	.word	0x0500001c


	//   ....[14]....
        /*01cc*/ 	.word	0x0500001c


	//   ....[15]....
        /*01d0*/ 	.word	0x0500001c


	//   ....[16]....
        /*01d4*/ 	.word	0x0500002b


	//   ....[17]....
        /*01d8*/ 	.word	0x0500002b


	//   ....[18]....
        /*01dc*/ 	.word	0x0500002b


	//   ....[19]....
        /*01e0*/ 	.word	0x0500002b


	//   ....[20]....
        /*01e4*/ 	.word	0x0500002b


	//   ....[21]....
        /*01e8*/ 	.word	0x0500002b


	//   ....[22]....
        /*01ec*/ 	.word	0x0500002b


	//   ....[23]....
        /*01f0*/ 	.word	0x0500002b


	//   ....[24]....
        /*01f4*/ 	.word	0x0500002b


	//   ....[25]....
        /*01f8*/ 	.word	0x0500002b


	//   ....[26]....
        /*01fc*/ 	.word	0x0500002b


	//   ....[27]....
        /*0200*/ 	.word	0x0500002b


	//   ....[28]....
        /*0204*/ 	.word	0x0500002b


	//   ....[29]....
        /*0208*/ 	.word	0x0500002b


	//   ....[30]....
        /*020c*/ 	.word	0x0500002b


	//   ....[31]....
        /*0210*/ 	.word	0x0500002b


	//   ....[32]....
        /*0214*/ 	.word	0xffffffff


	//   ....[33]....
        /*0218*/ 	.word	0xffffffff


	//   ....[34]....
        /*021c*/ 	.word	0xffffffff


	//   ....[35]....
        /*0220*/ 	.word	0xffffffff


	//   ....[36]....
        /*0224*/ 	.word	0xffffffff


	//   ....[37]....
        /*0228*/ 	.word	0xffffffff


	//   ....[38]....
        /*022c*/ 	.word	0xffffffff


	//   ....[39]....
        /*0230*/ 	.word	0xffffffff


	//   ....[40]....
        /*0234*/ 	.word	0xffffffff


	//   ....[41]....
        /*0238*/ 	.word	0xffffffff


	//   ....[42]....
        /*023c*/ 	.word	0xffffffff


	//   ....[43]....
        /*0240*/ 	.word	0xffffffff


	//   ....[44]....
        /*0244*/ 	.word	0xffffffff


	//   ....[45]....
        /*0248*/ 	.word	0xffffffff


	//   ....[46]....
        /*024c*/ 	.word	0xffffffff


	//   ....[47]....
        /*0250*/ 	.word	0xffffffff


	//   ....[48]....
        /*0254*/ 	.word	0xffffffff


	//   ....[49]....
        /*0258*/ 	.word	0xffffffff


	//   ....[50]....
        /*025c*/ 	.word	0xffffffff


	//   ....[51]....
        /*0260*/ 	.word	0xffffffff


	//   ....[52]....
        /*0264*/ 	.word	0xffffffff


	//   ....[53]....
        /*0268*/ 	.word	0xffffffff


	//   ....[54]....
        /*026c*/ 	.word	0xffffffff


	//   ....[55]....
        /*0270*/ 	.word	0xffffffff


	//   ....[56]....
        /*0274*/ 	.word	0xffffffff


	//   ....[57]....
        /*0278*/ 	.word	0xffffffff


	//   ....[58]....
        /*027c*/ 	.word	0xffffffff


	//   ....[59]....
        /*0280*/ 	.word	0xffffffff


	//   ....[60]....
        /*0284*/ 	.word	0xffffffff


	//   ....[61]....
        /*0288*/ 	.word	0xffffffff


	//   ....[62]....
        /*028c*/ 	.word	0xffffffff


	//   ....[63]....
        /*0290*/ 	.word	0xffffffff


	//   ....[64]....
        /*0294*/ 	.word	0xffffffff


	//   ....[65]....
        /*0298*/ 	.word	0xffffffff


	//   ....[66]....
        /*029c*/ 	.word	0xffffffff


	//   ....[67]....
        /*02a0*/ 	.word	0xffffffff


	//   ....[68]....
        /*02a4*/ 	.word	0xffffffff


	//   ....[69]....
        /*02a8*/ 	.word	0xffffffff


	//   ....[70]....
        /*02ac*/ 	.word	0xffffffff


	//   ....[71]....
        /*02b0*/ 	.word	0xffffffff


	//   ....[72]....
        /*02b4*/ 	.word	0xffffffff


	//   ....[73]....
        /*02b8*/ 	.word	0xffffffff


	//   ....[74]....
        /*02bc*/ 	.word	0xffffffff


	//   ....[75]....
        /*02c0*/ 	.word	0xffffffff


	//   ....[76]....
        /*02c4*/ 	.word	0xffffffff


	//   ....[77]....
        /*02c8*/ 	.word	0xffffffff


	//   ....[78]....
        /*02cc*/ 	.word	0xffffffff


	//   ....[79]....
        /*02d0*/ 	.word	0xffffffff


	//   ....[80]....
        /*02d4*/ 	.word	0xffffffff


	//   ....[81]....
        /*02d8*/ 	.word	0xffffffff


	//   ....[82]....
        /*02dc*/ 	.word	0xffffffff


	//   ....[83]....
        /*02e0*/ 	.word	0xffffffff


	//   ....[84]....
        /*02e4*/ 	.word	0xffffffff


	//   ....[85]....
        /*02e8*/ 	.word	0xffffffff


	//   ....[86]....
        /*02ec*/ 	.word	0xffffffff


	//   ....[87]....
        /*02f0*/ 	.word	0xffffffff


	//   ....[88]....
        /*02f4*/ 	.word	0xffffffff


	//   ....[89]....
        /*02f8*/ 	.word	0xffffffff


	//   ....[90]....
        /*02fc*/ 	.word	0xffffffff


	//   ....[91]....
        /*0300*/ 	.word	0xffffffff


	//   ....[92]....
        /*0304*/ 	.word	0xffffffff


	//   ....[93]....
        /*0308*/ 	.word	0xffffffff


	//   ....[94]....
        /*030c*/ 	.word	0xffffffff


	//   ....[95]....
        /*0310*/ 	.word	0xffffffff


	//   ....[96]....
        /*0314*/ 	.word	0xffffffff


	//   ....[97]....
        /*0318*/ 	.word	0xffffffff


	//   ....[98]....
        /*031c*/ 	.word	0xffffffff


	//   ....[99]....
        /*0320*/ 	.word	0xffffffff


	//   ....[100]....
        /*0324*/ 	.word	0xffffffff


	//   ....[101]....
        /*0328*/ 	.word	0xffffffff


	//   ....[102]....
        /*032c*/ 	.word	0xffffffff


	//   ....[103]....
        /*0330*/ 	.word	0xffffffff


	//   ....[104]....
        /*0334*/ 	.word	0xffffffff


	//   ....[105]....
        /*0338*/ 	.word	0xffffffff


	//   ....[106]....
        /*033c*/ 	.word	0xffffffff


	//   ....[107]....
        /*0340*/ 	.word	0xffffffff


	//   ....[108]....
        /*0344*/ 	.word	0xffffffff


	//   ....[109]....
        /*0348*/ 	.word	0xffffffff


	//   ....[110]....
        /*034c*/ 	.word	0xffffffff


	//   ....[111]....
        /*0350*/ 	.word	0xffffffff


	//   ....[112]....
        /*0354*/ 	.word	0xffffffff


	//   ....[113]....
        /*0358*/ 	.word	0xffffffff


	//   ....[114]....
        /*035c*/ 	.word	0xffffffff


	//   ....[115]....
        /*0360*/ 	.word	0xffffffff


	//   ....[116]....
        /*0364*/ 	.word	0xffffffff


	//   ....[117]....
        /*0368*/ 	.word	0xffffffff


	//   ....[118]....
        /*036c*/ 	.word	0xffffffff


	//   ....[119]....
        /*0370*/ 	.word	0xffffffff


	//   ....[120]....
        /*0374*/ 	.word	0xffffffff


	//   ....[121]....
        /*0378*/ 	.word	0xffffffff


	//   ....[122]....
        /*037c*/ 	.word	0xffffffff


	//   ....[123]....
        /*0380*/ 	.word	0xffffffff


	//   ....[124]....
        /*0384*/ 	.word	0xffffffff


	//   ....[125]....
        /*0388*/ 	.word	0xffffffff


	//   ....[126]....
        /*038c*/ 	.word	0xffffffff


	//   ....[127]....
        /*0390*/ 	.word	0xffffffff


	//   ....[128]....
        /*0394*/ 	.word	0xffffffff


	//   ....[129]....
        /*0398*/ 	.word	0xffffffff


	//   ....[130]....
        /*039c*/ 	.word	0xffffffff


	//   ....[131]....
        /*03a0*/ 	.word	0xffffffff


	//   ....[132]....
        /*03a4*/ 	.word	0xffffffff


	//   ....[133]....
        /*03a8*/ 	.word	0xffffffff


	//   ....[134]....
        /*03ac*/ 	.word	0xffffffff


	//   ....[135]....
        /*03b0*/ 	.word	0xffffffff


	//   ....[136]....
        /*03b4*/ 	.word	0xffffffff


	//   ....[137]....
        /*03b8*/ 	.word	0xffffffff


	//   ....[138]....
        /*03bc*/ 	.word	0xffffffff


	//   ....[139]....
        /*03c0*/ 	.word	0xffffffff


	//   ....[140]....
        /*03c4*/ 	.word	0xffffffff


	//   ....[141]....
        /*03c8*/ 	.word	0xffffffff


	//   ....[142]....
        /*03cc*/ 	.word	0xffffffff


	//   ....[143]....
        /*03d0*/ 	.word	0xffffffff


	//   ....[144]....
        /*03d4*/ 	.word	0xffffffff


	//   ....[145]....
        /*03d8*/ 	.word	0xffffffff


	//   ....[146]....
        /*03dc*/ 	.word	0xffffffff


	//   ....[147]....
        /*03e0*/ 	.word	0xffffffff


	//   ....[148]....
        /*03e4*/ 	.word	0xffffffff


	//   ....[149]....
        /*03e8*/ 	.word	0xffffffff


	//   ....[150]....
        /*03ec*/ 	.word	0xffffffff


	//   ....[151]....
        /*03f0*/ 	.word	0xffffffff


	//   ....[152]....
        /*03f4*/ 	.word	0xffffffff


	//   ....[153]....
        /*03f8*/ 	.word	0xffffffff


	//   ....[154]....
        /*03fc*/ 	.word	0xffffffff


	//   ....[155]....
        /*0400*/ 	.word	0xffffffff


	//   ....[156]....
        /*0404*/ 	.word	0xffffffff


	//   ....[157]....
        /*0408*/ 	.word	0xffffffff


	//   ....[158]....
        /*040c*/ 	.word	0xffffffff


	//   ....[159]....
        /*0410*/ 	.word	0xffffffff


	//   ....[160]....
        /*0414*/ 	.word	0xffffffff


	//   ....[161]....
        /*0418*/ 	.word	0xffffffff


	//   ....[162]....
        /*041c*/ 	.word	0xffffffff


	//   ....[163]....
        /*0420*/ 	.word	0xffffffff


	//   ....[164]....
        /*0424*/ 	.word	0xffffffff


	//   ....[165]....
        /*0428*/ 	.word	0xffffffff


	//   ....[166]....
        /*042c*/ 	.word	0xffffffff


	//   ....[167]....
        /*0430*/ 	.word	0xffffffff


	//   ....[168]....
        /*0434*/ 	.word	0xffffffff


	//   ....[169]....
        /*0438*/ 	.word	0xffffffff


	//   ....[170]....
        /*043c*/ 	.word	0xffffffff


	//   ....[171]....
        /*0440*/ 	.word	0xffffffff


	//   ....[172]....
        /*0444*/ 	.word	0xffffffff


	//   ....[173]....
        /*0448*/ 	.word	0xffffffff


	//   ....[174]....
        /*044c*/ 	.word	0xffffffff


	//   ....[175]....
        /*0450*/ 	.word	0xffffffff


	//   ....[176]....
        /*0454*/ 	.word	0xffffffff


	//   ....[177]....
        /*0458*/ 	.word	0xffffffff


	//   ....[178]....
        /*045c*/ 	.word	0xffffffff


	//   ....[179]....
        /*0460*/ 	.word	0xffffffff


	//   ....[180]....
        /*0464*/ 	.word	0xffffffff


	//   ....[181]....
        /*0468*/ 	.word	0xffffffff


	//   ....[182]....
        /*046c*/ 	.word	0xffffffff


	//   ....[183]....
        /*0470*/ 	.word	0xffffffff


	//   ....[184]....
        /*0474*/ 	.word	0xffffffff


	//   ....[185]....
        /*0478*/ 	.word	0xffffffff


	//   ....[186]....
        /*047c*/ 	.word	0xffffffff


	//   ....[187]....
        /*0480*/ 	.word	0xffffffff


	//   ....[188]....
        /*0484*/ 	.word	0xffffffff


	//   ....[189]....
        /*0488*/ 	.word	0xffffffff


	//   ....[190]....
        /*048c*/ 	.word	0xffffffff


	//   ....[191]....
        /*0490*/ 	.word	0xffffffff


	//   ....[192]....
        /*0494*/ 	.word	0xffffffff


	//   ....[193]....
        /*0498*/ 	.word	0xffffffff


	//   ....[194]....
        /*049c*/ 	.word	0xffffffff


	//   ....[195]....
        /*04a0*/ 	.word	0xffffffff


	//   ....[196]....
        /*04a4*/ 	.word	0xffffffff


	//   ....[197]....
        /*04a8*/ 	.word	0xffffffff


	//   ....[198]....
        /*04ac*/ 	.word	0xffffffff


	//   ....[199]....
        /*04b0*/ 	.word	0xffffffff


	//   ....[200]....
        /*04b4*/ 	.word	0xffffffff


	//   ....[201]....
        /*04b8*/ 	.word	0xffffffff


	//   ....[202]....
        /*04bc*/ 	.word	0xffffffff


	//   ....[203]....
        /*04c0*/ 	.word	0xffffffff


	//   ....[204]....
        /*04c4*/ 	.word	0xffffffff


	//   ....[205]....
        /*04c8*/ 	.word	0xffffffff


	//   ....[206]....
        /*04cc*/ 	.word	0xffffffff


	//   ....[207]....
        /*04d0*/ 	.word	0xffffffff


	//   ....[208]....
        /*04d4*/ 	.word	0xffffffff


	//   ....[209]....
        /*04d8*/ 	.word	0xffffffff


	//   ....[210]....
        /*04dc*/ 	.word	0xffffffff


	//   ....[211]....
        /*04e0*/ 	.word	0xffffffff


	//   ....[212]....
        /*04e4*/ 	.word	0xffffffff


	//   ....[213]....
        /*04e8*/ 	.word	0xffffffff


	//   ....[214]....
        /*04ec*/ 	.word	0xffffffff


	//   ....[215]....
        /*04f0*/ 	.word	0xffffffff


	//   ....[216]....
        /*04f4*/ 	.word	0xffffffff


	//   ....[217]....
        /*04f8*/ 	.word	0xffffffff


	//   ....[218]....
        /*04fc*/ 	.word	0xffffffff


	//   ....[219]....
        /*0500*/ 	.word	0xffffffff


	//   ....[220]....
        /*0504*/ 	.word	0xffffffff


	//   ....[221]....
        /*0508*/ 	.word	0xffffffff


	//   ....[222]....
        /*050c*/ 	.word	0xffffffff


	//   ....[223]....
        /*0510*/ 	.word	0xffffffff


	//   ....[224]....
        /*0514*/ 	.word	0x05000000


	//   ....[225]....
        /*0518*/ 	.word	0x05000000


	//   ....[226]....
        /*051c*/ 	.word	0x05000000


	//   ....[227]....
        /*0520*/ 	.word	0x05000000


	//   ....[228]....
        /*0524*/ 	.word	0x05000000


	//   ....[229]....
        /*0528*/ 	.word	0x05000000


	//   ....[230]....
        /*052c*/ 	.word	0x05000000


	//   ....[231]....
        /*0530*/ 	.word	0x05000000


	//   ....[232]....
        /*0534*/ 	.word	0x05000000


	//   ....[233]....
        /*0538*/ 	.word	0x05000000


	//   ....[234]....
        /*053c*/ 	.word	0x05000000


	//   ....[235]....
        /*0540*/ 	.word	0x05000000


	//   ....[236]....
        /*0544*/ 	.word	0x05000000


	//   ....[237]....
        /*0548*/ 	.word	0x05000000


	//   ....[238]....
        /*054c*/ 	.word	0x05000000


	//   ....[239]....
        /*0550*/ 	.word	0x05000000


	//   ....[240]....
        /*0554*/ 	.word	0x05000000


	//   ....[241]....
        /*0558*/ 	.word	0x05000000


	//   ....[242]....
        /*055c*/ 	.word	0x05000000


	//   ....[243]....
        /*0560*/ 	.word	0x05000000


	//   ....[244]....
        /*0564*/ 	.word	0x05000000


	//   ....[245]....
        /*0568*/ 	.word	0x05000000


	//   ....[246]....
        /*056c*/ 	.word	0x05000000


	//   ....[247]....
        /*0570*/ 	.word	0x05000000


	//   ....[248]....
        /*0574*/ 	.word	0x05000000


	//   ....[249]....
        /*0578*/ 	.word	0x05000000


	//   ....[250]....
        /*057c*/ 	.word	0x05000000


	//   ....[251]....
        /*0580*/ 	.word	0x05000000


	//   ....[252]....
        /*0584*/ 	.word	0x05000000


	//   ....[253]....
        /*0588*/ 	.word	0x05000000


	//   ....[254]....
        /*058c*/ 	.word	0x05000000


	//   ....[255]....
        /*0590*/ 	.word	0x05000000


	//   ....[0]....
        /*0594*/ 	.word	0x05000000


	//   ....[1]....
        /*0598*/ 	.word	0x05000000


	//   ....[2]....
        /*059c*/ 	.word	0x05000000


	//   ....[3]....
        /*05a0*/ 	.word	0x05000000


	//   ....[4]....
        /*05a4*/ 	.word	0x05000000


	//   ....[5]....
        /*05a8*/ 	.word	0x05000000


	//   ....[6]....
        /*05ac*/ 	.word	0x05000000


	//   ....[7]....
        /*05b0*/ 	.word	0x05000000


	//   ....[8]....
        /*05b4*/ 	.word	0x05000000


	//   ....[9]....
        /*05b8*/ 	.word	0x05000000


	//   ....[10]....
        /*05bc*/ 	.word	0x05000000


	//   ....[11]....
        /*05c0*/ 	.word	0x05000000


	//   ....[12]....
        /*05c4*/ 	.word	0x05000000


	//   ....[13]....
        /*05c8*/ 	.word	0x05000000


	//   ....[14]....
        /*05cc*/ 	.word	0x05000000


	//   ....[15]....
        /*05d0*/ 	.word	0x05000000


	//   ....[16]....
        /*05d4*/ 	.word	0x05000000


	//   ....[17]....
        /*05d8*/ 	.word	0x05000000


	//   ....[18]....
        /*05dc*/ 	.word	0x05000000


	//   ....[19]....
        /*05e0*/ 	.word	0x05000000


	//   ....[20]....
        /*05e4*/ 	.word	0x05000000


	//   ....[21]....
        /*05e8*/ 	.word	0x05000000


	//   ....[22]....
        /*05ec*/ 	.word	0x05000000


	//   ....[23]....
        /*05f0*/ 	.word	0x05000000


	//   ....[24]....
        /*05f4*/ 	.word	0x05000000


	//   ....[25]....
        /*05f8*/ 	.word	0x05000000


	//   ....[26]....
        /*05fc*/ 	.word	0x05000000


	//   ....[27]....
        /*0600*/ 	.word	0x05000000


	//   ....[28]....
        /*0604*/ 	.word	0x05000000


	//   ....[29]....
        /*0608*/ 	.word	0x05000000


	//   ....[30]....
        /*060c*/ 	.word	0x05000000


	//   ....[31]....
        /*0610*/ 	.word	0x05000000


	//   ....[32]....
        /*0614*/ 	.word	0x05000000


	//   ....[33]....
        /*0618*/ 	.word	0x05000000


	//   ....[34]....
        /*061c*/ 	.word	0x05000000


	//   ....[35]....
        /*0620*/ 	.word	0x05000000


	//   ....[36]....
        /*0624*/ 	.word	0x05000000


	//   ....[37]....
        /*0628*/ 	.word	0x05000000


	//   ....[38]....
        /*062c*/ 	.word	0x05000000


	//   ....[39]....
        /*0630*/ 	.word	0x05000000


	//   ....[40]....
        /*0634*/ 	.word	0x05000000


	//   ....[41]....
        /*0638*/ 	.word	0x05000000


	//   ....[42]....
        /*063c*/ 	.word	0x05000000


	//   ....[43]....
        /*0640*/ 	.word	0x05000000


	//   ....[44]....
        /*0644*/ 	.word	0x05000000


	//   ....[45]....
        /*0648*/ 	.word	0x05000000


	//   ....[46]....
        /*064c*/ 	.word	0x05000000


	//   ....[47]....
        /*0650*/ 	.word	0x05000000


	//   ....[48]....
        /*0654*/ 	.word	0x05000000


	//   ....[49]....
        /*0658*/ 	.word	0x05000000


	//   ....[50]....
        /*065c*/ 	.word	0x05000000


	//   ....[51]....
        /*0660*/ 	.word	0x05000000


	//   ....[52]....
        /*0664*/ 	.word	0x05000000


	//   ....[53]....
        /*0668*/ 	.word	0x05000000


	//   ....[54]....
        /*066c*/ 	.word	0x05000000


	//   ....[55]....
        /*0670*/ 	.word	0x05000000


	//   ....[56]....
        /*0674*/ 	.word	0x05000000


	//   ....[57]....
        /*0678*/ 	.word	0x05000000


	//   ....[58]....
        /*067c*/ 	.word	0x05000000


	//   ....[59]....
        /*0680*/ 	.word	0x05000000


	//   ....[60]....
        /*0684*/ 	.word	0x05000000


	//   ....[61]....
        /*0688*/ 	.word	0x05000000


	//   ....[62]....
        /*068c*/ 	.word	0x05000000


	//   ....[63]....
        /*0690*/ 	.word	0x05000000


	//   ....[64]....
        /*0694*/ 	.word	0x05000000


	//   ....[65]....
        /*0698*/ 	.word	0x05000000


	//   ....[66]....
        /*069c*/ 	.word	0x05000000


	//   ....[67]....
        /*06a0*/ 	.word	0x05000000


	//   ....[68]....
        /*06a4*/ 	.word	0x05000000


	//   ....[69]....
        /*06a8*/ 	.word	0x05000000


	//   ....[70]....
        /*06ac*/ 	.word	0x05000000


	//   ....[71]....
        /*06b0*/ 	.word	0x05000000


	//   ....[72]....
        /*06b4*/ 	.word	0x05000000


	//   ....[73]....
        /*06b8*/ 	.word	0x05000000


	//   ....[74]....
        /*06bc*/ 	.word	0x05000000


	//   ....[75]....
        /*06c0*/ 	.word	0x05000000


	//   ....[76]....
        /*06c4*/ 	.word	0x05000000


	//   ....[77]....
        /*06c8*/ 	.word	0x05000000


	//   ....[78]....
        /*06cc*/ 	.word	0x05000000


	//   ....[79]....
        /*06d0*/ 	.word	0x05000000


	//   ....[80]....
        /*06d4*/ 	.word	0x05000000


	//   ....[81]....
        /*06d8*/ 	.word	0x05000000


	//   ....[82]....
        /*06dc*/ 	.word	0x05000000


	//   ....[83]....
        /*06e0*/ 	.word	0x05000000


	//   ....[84]....
        /*06e4*/ 	.word	0x05000000


	//   ....[85]....
        /*06e8*/ 	.word	0x05000000


	//   ....[86]....
        /*06ec*/ 	.word	0x05000000


	//   ....[87]....
        /*06f0*/ 	.word	0x05000000


	//   ....[88]....
        /*06f4*/ 	.word	0x05000000


	//   ....[89]....
        /*06f8*/ 	.word	0x05000000


	//   ....[90]....
        /*06fc*/ 	.word	0x05000000


	//   ....[91]....
        /*0700*/ 	.word	0x05000000


	//   ....[92]....
        /*0704*/ 	.word	0x05000000


	//   ....[93]....
        /*0708*/ 	.word	0x05000000


	//   ....[94]....
        /*070c*/ 	.word	0x05000000


	//   ....[95]....
        /*0710*/ 	.word	0x05000000


	//   ....[96]....
        /*0714*/ 	.word	0x05000000


	//   ....[97]....
        /*0718*/ 	.word	0x05000000


	//   ....[98]....
        /*071c*/ 	.word	0x05000000


	//   ....[99]....
        /*0720*/ 	.word	0x05000000


	//   ....[100]....
        /*0724*/ 	.word	0x05000000


	//   ....[101]....
        /*0728*/ 	.word	0x05000000


	//   ....[102]....
        /*072c*/ 	.word	0x05000000


	//   ....[103]....
        /*0730*/ 	.word	0x05000000


	//   ....[104]....
        /*0734*/ 	.word	0x05000000


	//   ....[105]....
        /*0738*/ 	.word	0x05000000


	//   ....[106]....
        /*073c*/ 	.word	0x05000000


	//   ....[107]....
        /*0740*/ 	.word	0x05000000


	//   ....[108]....
        /*0744*/ 	.word	0x05000000


	//   ....[109]....
        /*0748*/ 	.word	0x05000000


	//   ....[110]....
        /*074c*/ 	.word	0x05000000


	//   ....[111]....
        /*0750*/ 	.word	0x05000000


	//   ....[112]....
        /*0754*/ 	.word	0x05000000


	//   ....[113]....
        /*0758*/ 	.word	0x05000000


	//   ....[114]....
        /*075c*/ 	.word	0x05000000


	//   ....[115]....
        /*0760*/ 	.word	0x05000000


	//   ....[116]....
        /*0764*/ 	.word	0x05000000


	//   ....[117]....
        /*0768*/ 	.word	0x05000000


	//   ....[118]....
        /*076c*/ 	.word	0x05000000


	//   ....[119]....
        /*0770*/ 	.word	0x05000000


	//   ....[120]....
        /*0774*/ 	.word	0x05000000


	//   ....[121]....
        /*0778*/ 	.word	0x05000000


	//   ....[122]....
        /*077c*/ 	.word	0x05000000


	//   ....[123]....
        /*0780*/ 	.word	0x05000000


	//   ....[124]....
        /*0784*/ 	.word	0x05000000


	//   ....[125]....
        /*0788*/ 	.word	0x05000000


	//   ....[126]....
        /*078c*/ 	.word	0x05000000


	//   ....[127]....
        /*0790*/ 	.word	0x05000000


	//   ....[128]....
        /*0794*/ 	.word	0x05000000


	//   ....[129]....
        /*0798*/ 	.word	0x05000000


	//   ....[130]....
        /*079c*/ 	.word	0x05000000


	//   ....[131]....
        /*07a0*/ 	.word	0x05000000


	//   ....[132]....
        /*07a4*/ 	.word	0x05000000


	//   ....[133]....
        /*07a8*/ 	.word	0x05000000


	//   ....[134]....
        /*07ac*/ 	.word	0x05000000


	//   ....[135]....
        /*07b0*/ 	.word	0x05000000


	//   ....[136]....
        /*07b4*/ 	.word	0x05000000


	//   ....[137]....
        /*07b8*/ 	.word	0x05000000


	//   ....[138]....
        /*07bc*/ 	.word	0x05000000


	//   ....[139]....
        /*07c0*/ 	.word	0x05000000


	//   ....[140]....
        /*07c4*/ 	.word	0x05000000


	//   ....[141]....
        /*07c8*/ 	.word	0x05000000


	//   ....[142]....
        /*07cc*/ 	.word	0x05000000


	//   ....[143]....
        /*07d0*/ 	.word	0x05000000


	//   ....[144]....
        /*07d4*/ 	.word	0x05000000


	//   ....[145]....
        /*07d8*/ 	.word	0x05000000


	//   ....[146]....
        /*07dc*/ 	.word	0x05000000


	//   ....[147]....
        /*07e0*/ 	.word	0x05000000


	//   ....[148]....
        /*07e4*/ 	.word	0x05000000


	//   ....[149]....
        /*07e8*/ 	.word	0x05000000


	//   ....[150]....
        /*07ec*/ 	.word	0x05000000


	//   ....[151]....
        /*07f0*/ 	.word	0x05000000


	//   ....[152]....
        /*07f4*/ 	.word	0x05000000


	//   ....[153]....
        /*07f8*/ 	.word	0x05000000


	//   ....[154]....
        /*07fc*/ 	.word	0x05000000


	//   ....[155]....
        /*0800*/ 	.word	0x05000000


	//   ....[156]....
        /*0804*/ 	.word	0x05000000


	//   ....[157]....
        /*0808*/ 	.word	0x05000000


	//   ....[158]....
        /*080c*/ 	.word	0x05000000


	//   ....[159]....
        /*0810*/ 	.word	0x05000000


	//   ....[160]....
        /*0814*/ 	.word	0x05000000


	//   ....[161]....
        /*0818*/ 	.word	0x05000000


	//   ....[162]....
        /*081c*/ 	.word	0x05000000


	//   ....[163]....
        /*0820*/ 	.word	0x05000000


	//   ....[164]....
        /*0824*/ 	.word	0x05000000


	//   ....[165]....
        /*0828*/ 	.word	0x05000000


	//   ....[166]....
        /*082c*/ 	.word	0x05000000


	//   ....[167]....
        /*0830*/ 	.word	0x05000000


	//   ....[168]....
        /*0834*/ 	.word	0x05000000


	//   ....[169]....
        /*0838*/ 	.word	0x05000000


	//   ....[170]....
        /*083c*/ 	.word	0x05000000


	//   ....[171]....
        /*0840*/ 	.word	0x05000000


	//   ....[172]....
        /*0844*/ 	.word	0x05000000


	//   ....[173]....
        /*0848*/ 	.word	0x05000000


	//   ....[174]....
        /*084c*/ 	.word	0x05000000


	//   ....[175]....
        /*0850*/ 	.word	0x05000000


	//   ....[176]....
        /*0854*/ 	.word	0x05000000


	//   ....[177]....
        /*0858*/ 	.word	0x05000000


	//   ....[178]....
        /*085c*/ 	.word	0x05000000


	//   ....[179]....
        /*0860*/ 	.word	0x05000000


	//   ....[180]....
        /*0864*/ 	.word	0x05000000


	//   ....[181]....
        /*0868*/ 	.word	0x05000000


	//   ....[182]....
        /*086c*/ 	.word	0x05000000


	//   ....[183]....
        /*0870*/ 	.word	0x05000000


	//   ....[184]....
        /*0874*/ 	.word	0x05000000


	//   ....[185]....
        /*0878*/ 	.word	0x05000000


	//   ....[186]....
        /*087c*/ 	.word	0x05000000


	//   ....[187]....
        /*0880*/ 	.word	0x05000000


	//   ....[188]....
        /*0884*/ 	.word	0x05000000


	//   ....[189]....
        /*0888*/ 	.word	0x05000000


	//   ....[190]....
        /*088c*/ 	.word	0x05000000


	//   ....[191]....
        /*0890*/ 	.word	0x05000000


	//----- nvinfo : EIATTR_COOP_GROUP_INSTR_OFFSETS
	.align		4
.L_159:
        /*0894*/ 	.byte	0x04, 0x28
        /*0896*/ 	.short	(.L_161 - .L_160)


	//   ....[0]....
.L_160:
        /*0898*/ 	.word	0x00002420


	//   ....[1]....
        /*089c*/ 	.word	0x00002440


	//   ....[2]....
        /*08a0*/ 	.word	0x00002460


	//   ....[3]....
        /*08a4*/ 	.word	0x00002480


	//   ....[4]....
        /*08a8*/ 	.word	0x00003310


	//   ....[5]....
        /*08ac*/ 	.word	0x00003330


	//   ....[6]....
        /*08b0*/ 	.word	0x00003350


	//   ....[7]....
        /*08b4*/ 	.word	0x00003370


	//   ....[8]....
        /*08b8*/ 	.word	0x00004200


	//   ....[9]....
        /*08bc*/ 	.word	0x00004220


	//   ....[10]....
        /*08c0*/ 	.word	0x00004240


	//   ....[11]....
        /*08c4*/ 	.word	0x00004260


	//   ....[12]....
        /*08c8*/ 	.word	0x00005110


	//   ....[13]....
        /*08cc*/ 	.word	0x00005130


	//   ....[14]....
        /*08d0*/ 	.word	0x00005150


	//   ....[15]....
        /*08d4*/ 	.word	0x00005170


	//   ....[16]....
        /*08d8*/ 	.word	0x000061d0


	//   ....[17]....
        /*08dc*/ 	.word	0x00006200


	//   ....[18]....
        /*08e0*/ 	.word	0x00006220


	//   ....[19]....
        /*08e4*/ 	.word	0x00006240


	//   ....[20]....
        /*08e8*/ 	.word	0x00007110


	//   ....[21]....
        /*08ec*/ 	.word	0x00007130


	//   ....[22]....
        /*08f0*/ 	.word	0x00007150


	//   ....[23]....
        /*08f4*/ 	.word	0x00007170


	//   ....[24]....
        /*08f8*/ 	.word	0x00008040


	//   ....[25]....
        /*08fc*/ 	.word	0x00008070


	//   ....[26]....
        /*0900*/ 	.word	0x00008090


	//   ....[27]....
        /*0904*/ 	.word	0x000080b0


	//   ....[28]....
        /*0908*/ 	.word	0x00008f40


	//   ....[29]....
        /*090c*/ 	.word	0x00008f60


	//   ....[30]....
        /*0910*/ 	.word	0x00008f80


	//   ....[31]....
        /*0914*/ 	.word	0x00008fa0


	//   ....[32]....
        /*0918*/ 	.word	0x0000a050


	//   ....[33]....
        /*091c*/ 	.word	0x0000a070


	//   ....[34]....
        /*0920*/ 	.word	0x0000a090


	//   ....[35]....
        /*0924*/ 	.word	0x0000a0b0


	//   ....[36]....
        /*0928*/ 	.word	0x0000a0d0


	//   ....[37]....
        /*092c*/ 	.word	0x0000a0f0


	//   ....[38]....
        /*0930*/ 	.word	0x0000a550


	//   ....[39]....
        /*0934*/ 	.word	0x0000a570


	//   ....[40]....
        /*0938*/ 	.word	0x0000a590


	//   ....[41]....
        /*093c*/ 	.word	0x0000a5b0


	//   ....[42]....
        /*0940*/ 	.word	0x0000a5d0


	//   ....[43]....
        /*0944*/ 	.word	0x0000a5f0


	//   ....[44]....
        /*0948*/ 	.word	0x0000aab0


	//   ....[45]....
        /*094c*/ 	.word	0x0000aad0


	//   ....[46]....
        /*0950*/ 	.word	0x0000aaf0


	//   ....[47]....
        /*0954*/ 	.word	0x0000ab10


	//   ....[48]....
        /*0958*/ 	.word	0x0000ab30


	//   ....[49]....
        /*095c*/ 	.word	0x0000ab50


	//   ....[50]....
        /*0960*/ 	.word	0x0000b010


	//   ....[51]....
        /*0964*/ 	.word	0x0000b030


	//   ....[52]....
        /*0968*/ 	.word	0x0000b050


	//   ....[53]....
        /*096c*/ 	.word	0x0000b070


	//   ....[54]....
        /*0970*/ 	.word	0x0000b090


	//   ....[55]....
        /*0974*/ 	.word	0x0000b0b0


	//   ....[56]....
        /*0978*/ 	.word	0x0000b570


	//   ....[57]....
        /*097c*/ 	.word	0x0000b590


	//   ....[58]....
        /*0980*/ 	.word	0x0000b5b0


	//   ....[59]....
        /*0984*/ 	.word	0x0000b5d0


	//   ....[60]....
        /*0988*/ 	.word	0x0000b5f0


	//   ....[61]....
        /*098c*/ 	.word	0x0000b610


	//   ....[62]....
        /*0990*/ 	.word	0x0000bad0


	//   ....[63]....
        /*0994*/ 	.word	0x0000baf0


	//   ....[64]....
        /*0998*/ 	.word	0x0000bb10


	//   ....[65]....
        /*099c*/ 	.word	0x0000bb30


	//   ....[66]....
        /*09a0*/ 	.word	0x0000bb50


	//   ....[67]....
        /*09a4*/ 	.word	0x0000bb70


	//   ....[68]....
        /*09a8*/ 	.word	0x0000c030


	//   ....[69]....
        /*09ac*/ 	.word	0x0000c050


	//   ....[70]....
        /*09b0*/ 	.word	0x0000c070


	//   ....[71]....
        /*09b4*/ 	.word	0x0000c090


	//   ....[72]....
        /*09b8*/ 	.word	0x0000c0b0


	//   ....[73]....
        /*09bc*/ 	.word	0x0000c0d0


	//   ....[74]....
        /*09c0*/ 	.word	0x0000c590


	//   ....[75]....
        /*09c4*/ 	.word	0x0000c5b0


	//   ....[76]....
        /*09c8*/ 	.word	0x0000c5d0


	//   ....[77]....
        /*09cc*/ 	.word	0x0000c5f0


	//   ....[78]....
        /*09d0*/ 	.word	0x0000c610


	//   ....[79]....
        /*09d4*/ 	.word	0x0000c630


	//   ....[80]....
        /*09d8*/ 	.word	0x0000caf0


	//   ....[81]....
        /*09dc*/ 	.word	0x0000cb10


	//   ....[82]....
        /*09e0*/ 	.word	0x0000cb30


	//   ....[83]....
        /*09e4*/ 	.word	0x0000cb50


	//   ....[84]....
        /*09e8*/ 	.word	0x0000cb70


	//   ....[85]....
        /*09ec*/ 	.word	0x0000cb90


	//   ....[86]....
        /*09f0*/ 	.word	0x0000d050


	//   ....[87]....
        /*09f4*/ 	.word	0x0000d070


	//   ....[88]....
        /*09f8*/ 	.word	0x0000d090


	//   ....[89]....
        /*09fc*/ 	.word	0x0000d0b0


	//   ....[90]....
        /*0a00*/ 	.word	0x0000d0d0


	//   ....[91]....
        /*0a04*/ 	.word	0x0000d0f0


	//   ....[92]....
        /*0a08*/ 	.word	0x0000d5b0


	//   ....[93]....
        /*0a0c*/ 	.word	0x0000d5d0


	//   ....[94]....
        /*0a10*/ 	.word	0x0000d5f0


	//   ....[95]....
        /*0a14*/ 	.word	0x0000d610


	//   ....[96]....
        /*0a18*/ 	.word	0x0000d630


	//   ....[97]....
        /*0a1c*/ 	.word	0x0000d650


	//   ....[98]....
        /*0a20*/ 	.word	0x0000db10


	//   ....[99]....
        /*0a24*/ 	.word	0x0000db30


	//   ....[100]....
        /*0a28*/ 	.word	0x0000db50


	//   ....[101]....
        /*0a2c*/ 	.word	0x0000db70


	//   ....[102]....
        /*0a30*/ 	.word	0x0000db90


	//   ....[103]....
        /*0a34*/ 	.word	0x0000dbb0


	//   ....[104]....
        /*0a38*/ 	.word	0x0000e070


	//   ....[105]....
        /*0a3c*/ 	.word	0x0000e090


	//   ....[106]....
        /*0a40*/ 	.word	0x0000e0b0


	//   ....[107]....
        /*0a44*/ 	.word	0x0000e0d0


	//   ....[108]....
        /*0a48*/ 	.word	0x0000e0f0


	//   ....[109]....
        /*0a4c*/ 	.word	0x0000e110


	//   ....[110]....
        /*0a50*/ 	.word	0x0000e5d0


	//   ....[111]....
        /*0a54*/ 	.word	0x0000e5f0


	//   ....[112]....
        /*0a58*/ 	.word	0x0000e610


	//   ....[113]....
        /*0a5c*/ 	.word	0x0000e630


	//   ....[114]....
        /*0a60*/ 	.word	0x0000e650


	//   ....[115]....
        /*0a64*/ 	.word	0x0000e670


	//   ....[116]....
        /*0a68*/ 	.word	0x0000eb30


	//   ....[117]....
        /*0a6c*/ 	.word	0x0000eb50


	//   ....[118]....
        /*0a70*/ 	.word	0x0000eb70


	//   ....[119]....
        /*0a74*/ 	.word	0x0000eb90


	//   ....[120]....
        /*0a78*/ 	.word	0x0000ebb0


	//   ....[121]....
        /*0a7c*/ 	.word	0x0000ebd0


	//   ....[122]....
        /*0a80*/ 	.word	0x0000f090


	//   ....[123]....
        /*0a84*/ 	.word	0x0000f0b0


	//   ....[124]....
        /*0a88*/ 	.word	0x0000f0d0


	//   ....[125]....
        /*0a8c*/ 	.word	0x0000f0f0


	//   ....[126]....
        /*0a90*/ 	.word	0x0000f110


	//   ....[127]....
        /*0a94*/ 	.word	0x0000f130


	//   ....[128]....
        /*0a98*/ 	.word	0x0000f610


	//   ....[129]....
        /*0a9c*/ 	.word	0x0000f630


	//   ....[130]....
        /*0aa0*/ 	.word	0x0000f650


	//   ....[131]....
        /*0aa4*/ 	.word	0x0000f670


	//   ....[132]....
        /*0aa8*/ 	.word	0x0000f690


	//   ....[133]....
        /*0aac*/ 	.word	0x0000f6b0


	//   ....[134]....
        /*0ab0*/ 	.word	0x0000fb20


	//   ....[135]....
        /*0ab4*/ 	.word	0x0000fb40


	//   ....[136]....
        /*0ab8*/ 	.word	0x0000fb60


	//   ....[137]....
        /*0abc*/ 	.word	0x0000fb80


	//   ....[138]....
        /*0ac0*/ 	.word	0x0000fba0


	//   ....[139]....
        /*0ac4*/ 	.word	0x0000fbc0


	//   ....[140]....
        /*0ac8*/ 	.word	0x00010090


	//   ....[141]....
        /*0acc*/ 	.word	0x000100b0


	//   ....[142]....
        /*0ad0*/ 	.word	0x000100d0


	//   ....[143]....
        /*0ad4*/ 	.word	0x000100f0


	//   ....[144]....
        /*0ad8*/ 	.word	0x00010110


	//   ....[145]....
        /*0adc*/ 	.word	0x00010130


	//   ....[146]....
        /*0ae0*/ 	.word	0x00010600


	//   ....[147]....
        /*0ae4*/ 	.word	0x00010620


	//   ....[148]....
        /*0ae8*/ 	.word	0x00010640


	//   ....[149]....
        /*0aec*/ 	.word	0x00010660


	//   ....[150]....
        /*0af0*/ 	.word	0x00010680


	//   ....[151]....
        /*0af4*/ 	.word	0x000106a0


	//   ....[152]....
        /*0af8*/ 	.word	0x00010b70


	//   ....[153]....
        /*0afc*/ 	.word	0x00010b90


	//   ....[154]....
        /*0b00*/ 	.word	0x00010bb0


	//   ....[155]....
        /*0b04*/ 	.word	0x00010bd0


	//   ....[156]....
        /*0b08*/ 	.word	0x00010bf0


	//   ....[157]....
        /*0b0c*/ 	.word	0x00010c10


	//   ....[158]....
        /*0b10*/ 	.word	0x000110e0


	//   ....[159]....
        /*0b14*/ 	.word	0x00011100


	//   ....[160]....
        /*0b18*/ 	.word	0x00011120


	//   ....[161]....
        /*0b1c*/ 	.word	0x00011140


	//   ....[162]....
        /*0b20*/ 	.word	0x00011160


	//   ....[163]....
        /*0b24*/ 	.word	0x00011180


	//   ....[164]....
        /*0b28*/ 	.word	0x00011650


	//   ....[165]....
        /*0b2c*/ 	.word	0x00011670


	//   ....[166]....
        /*0b30*/ 	.word	0x00011690


	//   ....[167]....
        /*0b34*/ 	.word	0x000116b0


	//   ....[168]....
        /*0b38*/ 	.word	0x000116d0


	//   ....[169]....
        /*0b3c*/ 	.word	0x000116f0


	//   ....[170]....
        /*0b40*/ 	.word	0x00011bc0


	//   ....[171]....
        /*0b44*/ 	.word	0x00011be0


	//   ....[172]....
        /*0b48*/ 	.word	0x00011c00


	//   ....[173]....
        /*0b4c*/ 	.word	0x00011c20


	//   ....[174]....
        /*0b50*/ 	.word	0x00011c40


	//   ....[175]....
        /*0b54*/ 	.word	0x00011c60


	//   ....[176]....
        /*0b58*/ 	.word	0x00012130


	//   ....[177]....
        /*0b5c*/ 	.word	0x00012150


	//   ....[178]....
        /*0b60*/ 	.word	0x00012170


	//   ....[179]....
        /*0b64*/ 	.word	0x00012190


	//   ....[180]....
        /*0b68*/ 	.word	0x000121b0


	//   ....[181]....
        /*0b6c*/ 	.word	0x000121d0


	//   ....[182]....
        /*0b70*/ 	.word	0x000126a0


	//   ....[183]....
        /*0b74*/ 	.word	0x000126c0


	//   ....[184]....
        /*0b78*/ 	.word	0x000126e0


	//   ....[185]....
        /*0b7c*/ 	.word	0x00012700


	//   ....[186]....
        /*0b80*/ 	.word	0x00012720


	//   ....[187]....
        /*0b84*/ 	.word	0x00012740


	//   ....[188]....
        /*0b88*/ 	.word	0x00012c10


	//   ....[189]....
        /*0b8c*/ 	.word	0x00012c30


	//   ....[190]....
        /*0b90*/ 	.word	0x00012c50


	//   ....[191]....
        /*0b94*/ 	.word	0x00012c70


	//   ....[192]....
        /*0b98*/ 	.word	0x00012c90


	//   ....[193]....
        /*0b9c*/ 	.word	0x00012cb0


	//   ....[194]....
        /*0ba0*/ 	.word	0x00013180


	//   ....[195]....
        /*0ba4*/ 	.word	0x000131a0


	//   ....[196]....
        /*0ba8*/ 	.word	0x000131c0


	//   ....[197]....
        /*0bac*/ 	.word	0x000131e0


	//   ....[198]....
        /*0bb0*/ 	.word	0x00013200


	//   ....[199]....
        /*0bb4*/ 	.word	0x00013220


	//   ....[200]....
        /*0bb8*/ 	.word	0x000136f0


	//   ....[201]....
        /*0bbc*/ 	.word	0x00013710


	//   ....[202]....
        /*0bc0*/ 	.word	0x00013730


	//   ....[203]....
        /*0bc4*/ 	.word	0x00013750


	//   ....[204]....
        /*0bc8*/ 	.word	0x00013770


	//   ....[205]....
        /*0bcc*/ 	.word	0x00013790


	//   ....[206]....
        /*0bd0*/ 	.word	0x00013c60


	//   ....[207]....
        /*0bd4*/ 	.word	0x00013c80


	//   ....[208]....
        /*0bd8*/ 	.word	0x00013ca0


	//   ....[209]....
        /*0bdc*/ 	.word	0x00013cc0


	//   ....[210]....
        /*0be0*/ 	.word	0x00013ce0


	//   ....[211]....
        /*0be4*/ 	.word	0x00013d00


	//   ....[212]....
        /*0be8*/ 	.word	0x000141d0


	//   ....[213]....
        /*0bec*/ 	.word	0x000141f0


	//   ....[214]....
        /*0bf0*/ 	.word	0x00014210


	//   ....[215]....
        /*0bf4*/ 	.word	0x00014230


	//   ....[216]....
        /*0bf8*/ 	.word	0x00014250


	//   ....[217]....
        /*0bfc*/ 	.word	0x00014270


	//   ....[218]....
        /*0c00*/ 	.word	0x00014740


	//   ....[219]....
        /*0c04*/ 	.word	0x00014760


	//   ....[220]....
        /*0c08*/ 	.word	0x00014780


	//   ....[221]....
        /*0c0c*/ 	.word	0x000147a0


	//   ....[222]....
        /*0c10*/ 	.word	0x000147c0


	//   ....[223]....
        /*0c14*/ 	.word	0x000147e0


	//   ....[224]....
        /*0c18*/ 	.word	0x000170c0


	//   ....[225]....
        /*0c1c*/ 	.word	0x00017160


	//   ....[226]....
        /*0c20*/ 	.word	0x00017200


	//   ....[227]....
        /*0c24*/ 	.word	0x00017290


	//   ....[228]....
        /*0c28*/ 	.word	0x00017330


	//   ....[229]....
        /*0c2c*/ 	.word	0x000173d0


	//   ....[230]....
        /*0c30*/ 	.word	0x00017470


	//   ....[231]....
        /*0c34*/ 	.word	0x00017500


	//   ....[232]....
        /*0c38*/ 	.word	0x000175a0


	//   ....[233]....
        /*0c3c*/ 	.word	0x00017640


	//   ....[234]....
        /*0c40*/ 	.word	0x000176e0


	//   ....[235]....
        /*0c44*/ 	.word	0x00017770


	//   ....[236]....
        /*0c48*/ 	.word	0x00017810


	//   ....[237]....
        /*0c4c*/ 	.word	0x000178b0


	//   ....[238]....
        /*0c50*/ 	.word	0x00017950


	//   ....[239]....
        /*0c54*/ 	.word	0x000179e0


	//   ....[240]....
        /*0c58*/ 	.word	0x00017a80


	//   ....[241]....
        /*0c5c*/ 	.word	0x00017b20


	//   ....[242]....
        /*0c60*/ 	.word	0x00017bc0


	//   ....[243]....
        /*0c64*/ 	.word	0x00017c50


	//   ....[244]....
        /*0c68*/ 	.word	0x00017cf0


	//   ....[245]....
        /*0c6c*/ 	.word	0x00017d90


	//   ....[246]....
        /*0c70*/ 	.word	0x00017e30


	//   ....[247]....
        /*0c74*/ 	.word	0x00017ec0


	//   ....[248]....
        /*0c78*/ 	.word	0x00017f50


	//   ....[249]....
        /*0c7c*/ 	.word	0x00017ff0


	//   ....[250]....
        /*0c80*/ 	.word	0x00018090


	//   ....[251]....
        /*0c84*/ 	.word	0x00018120


	//   ....[252]....
        /*0c88*/ 	.word	0x000181c0


	//   ....[253]....
        /*0c8c*/ 	.word	0x00018260


	//   ....[254]....
        /*0c90*/ 	.word	0x00018300


	//   ....[255]....
        /*0c94*/ 	.word	0x00018390


	//   ....[0]....
        /*0c98*/ 	.word	0x00018420


	//   ....[1]....
        /*0c9c*/ 	.word	0x000184a0


	//   ....[2]....
        /*0ca0*/ 	.word	0x00018500


	//   ....[3]....
        /*0ca4*/ 	.word	0x00018570


	//   ....[4]....
        /*0ca8*/ 	.word	0x000185d0


	//   ....[5]....
        /*0cac*/ 	.word	0x00018620


	//   ....[6]....
        /*0cb0*/ 	.word	0x000186b0


	//   ....[7]....
        /*0cb4*/ 	.word	0x00018730


	//   ....[8]....
        /*0cb8*/ 	.word	0x00018790


	//   ....[9]....
        /*0cbc*/ 	.word	0x00018800


	//   ....[10]....
        /*0cc0*/ 	.word	0x00018860


	//   ....[11]....
        /*0cc4*/ 	.word	0x000188b0


	//   ....[12]....
        /*0cc8*/ 	.word	0x00018940


	//   ....[13]....
        /*0ccc*/ 	.word	0x000189c0


	//   ....[14]....
        /*0cd0*/ 	.word	0x00018a20


	//   ....[15]....
        /*0cd4*/ 	.word	0x00018a90


	//   ....[16]....
        /*0cd8*/ 	.word	0x00018af0


	//   ....[17]....
        /*0cdc*/ 	.word	0x00018b40


	//   ....[18]....
        /*0ce0*/ 	.word	0x00018bd0


	//   ....[19]....
        /*0ce4*/ 	.word	0x00018c50


	//   ....[20]....
        /*0ce8*/ 	.word	0x00018cb0


	//   ....[21]....
        /*0cec*/ 	.word	0x00018d20


	//   ....[22]....
        /*0cf0*/ 	.word	0x00018d80


	//   ....[23]....
        /*0cf4*/ 	.word	0x00018dd0


	//   ....[24]....
        /*0cf8*/ 	.word	0x00018e60


	//   ....[25]....
        /*0cfc*/ 	.word	0x00018ee0


	//   ....[26]....
        /*0d00*/ 	.word	0x00018f40


	//   ....[27]....
        /*0d04*/ 	.word	0x00018fb0


	//   ....[28]....
        /*0d08*/ 	.word	0x00019010


	//   ....[29]....
        /*0d0c*/ 	.word	0x00019060


	//   ....[30]....
        /*0d10*/ 	.word	0x000190f0


	//   ....[31]....
        /*0d14*/ 	.word	0x00019170


	//   ....[32]....
        /*0d18*/ 	.word	0x000191d0


	//   ....[33]....
        /*0d1c*/ 	.word	0x00019240


	//   ....[34]....
        /*0d20*/ 	.word	0x000192a0


	//   ....[35]....
        /*0d24*/ 	.word	0x000192f0


	//   ....[36]....
        /*0d28*/ 	.word	0x00019380


	//   ....[37]....
        /*0d2c*/ 	.word	0x00019400


	//   ....[38]....
        /*0d30*/ 	.word	0x00019460


	//   ....[39]....
        /*0d34*/ 	.word	0x000194d0


	//   ....[40]....
        /*0d38*/ 	.word	0x00019530


	//   ....[41]....
        /*0d3c*/ 	.word	0x00019580


	//   ....[42]....
        /*0d40*/ 	.word	0x00019610


	//   ....[43]....
        /*0d44*/ 	.word	0x00019690


	//   ....[44]....
        /*0d48*/ 	.word	0x000196f0


	//   ....[45]....
        /*0d4c*/ 	.word	0x00019760


	//   ....[46]....
        /*0d50*/ 	.word	0x000197c0


	//   ....[47]....
        /*0d54*/ 	.word	0x00019810


	//   ....[48]....
        /*0d58*/ 	.word	0x000198a0


	//   ....[49]....
        /*0d5c*/ 	.word	0x00019920


	//   ....[50]....
        /*0d60*/ 	.word	0x00019980


	//   ....[51]....
        /*0d64*/ 	.word	0x000199f0


	//   ....[52]....
        /*0d68*/ 	.word	0x00019a50


	//   ....[53]....
        /*0d6c*/ 	.word	0x00019aa0


	//   ....[54]....
        /*0d70*/ 	.word	0x00019b30


	//   ....[55]....
        /*0d74*/ 	.word	0x00019bb0


	//   ....[56]....
        /*0d78*/ 	.word	0x00019c10


	//   ....[57]....
        /*0d7c*/ 	.word	0x00019c80


	//   ....[58]....
        /*0d80*/ 	.word	0x00019ce0


	//   ....[59]....
        /*0d84*/ 	.word	0x00019d30


	//   ....[60]....
        /*0d88*/ 	.word	0x00019dc0


	//   ....[61]....
        /*0d8c*/ 	.word	0x00019e40


	//   ....[62]....
        /*0d90*/ 	.word	0x00019ea0


	//   ....[63]....
        /*0d94*/ 	.word	0x00019f10


	//   ....[64]....
        /*0d98*/ 	.word	0x00019f70


	//   ....[65]....
        /*0d9c*/ 	.word	0x00019fc0


	//   ....[66]....
        /*0da0*/ 	.word	0x0001a050


	//   ....[67]....
        /*0da4*/ 	.word	0x0001a0d0


	//   ....[68]....
        /*0da8*/ 	.word	0x0001a130


	//   ....[69]....
        /*0dac*/ 	.word	0x0001a1a0


	//   ....[70]....
        /*0db0*/ 	.word	0x0001a200


	//   ....[71]....
        /*0db4*/ 	.word	0x0001a250


	//   ....[72]....
        /*0db8*/ 	.word	0x0001a2e0


	//   ....[73]....
        /*0dbc*/ 	.word	0x0001a360


	//   ....[74]....
        /*0dc0*/ 	.word	0x0001a3c0


	//   ....[75]....
        /*0dc4*/ 	.word	0x0001a430


	//   ....[76]....
        /*0dc8*/ 	.word	0x0001a490


	//   ....[77]....
        /*0dcc*/ 	.word	0x0001a4e0


	//   ....[78]....
        /*0dd0*/ 	.word	0x0001a570


	//   ....[79]....
        /*0dd4*/ 	.word	0x0001a5f0


	//   ....[80]....
        /*0dd8*/ 	.word	0x0001a650


	//   ....[81]....
        /*0ddc*/ 	.word	0x0001a6c0


	//   ....[82]....
        /*0de0*/ 	.word	0x0001a720


	//   ....[83]....
        /*0de4*/ 	.word	0x0001a770


	//   ....[84]....
        /*0de8*/ 	.word	0x0001a800


	//   ....[85]....
        /*0dec*/ 	.word	0x0001a880


	//   ....[86]....
        /*0df0*/ 	.word	0x0001a8e0


	//   ....[87]....
        /*0df4*/ 	.word	0x0001a950


	//   ....[88]....
        /*0df8*/ 	.word	0x0001a9b0


	//   ....[89]....
        /*0dfc*/ 	.word	0x0001aa00


	//   ....[90]....
        /*0e00*/ 	.word	0x0001aa90


	//   ....[91]....
        /*0e04*/ 	.word	0x0001ab10


	//   ....[92]....
        /*0e08*/ 	.word	0x0001ab70


	//   ....[93]....
        /*0e0c*/ 	.word	0x0001abe0


	//   ....[94]....
        /*0e10*/ 	.word	0x0001ac40


	//   ....[95]....
        /*0e14*/ 	.word	0x0001aca0


	//   ....[96]....
        /*0e18*/ 	.word	0x0001ad30


	//   ....[97]....
        /*0e1c*/ 	.word	0x0001adb0


	//   ....[98]....
        /*0e20*/ 	.word	0x0001ae10


	//   ....[99]....
        /*0e24*/ 	.word	0x0001ae80


	//   ....[100]....
        /*0e28*/ 	.word	0x0001aee0


	//   ....[101]....
        /*0e2c*/ 	.word	0x0001af30


	//   ....[102]....
        /*0e30*/ 	.word	0x0001afc0


	//   ....[103]....
        /*0e34*/ 	.word	0x0001b040


	//   ....[104]....
        /*0e38*/ 	.word	0x0001b0a0


	//   ....[105]....
        /*0e3c*/ 	.word	0x0001b110


	//   ....[106]....
        /*0e40*/ 	.word	0x0001b170


	//   ....[107]....
        /*0e44*/ 	.word	0x0001b1c0


	//   ....[108]....
        /*0e48*/ 	.word	0x0001b250


	//   ....[109]....
        /*0e4c*/ 	.word	0x0001b2d0


	//   ....[110]....
        /*0e50*/ 	.word	0x0001b330


	//   ....[111]....
        /*0e54*/ 	.word	0x0001b3a0


	//   ....[112]....
        /*0e58*/ 	.word	0x0001b400


	//   ....[113]....
        /*0e5c*/ 	.word	0x0001b450


	//   ....[114]....
        /*0e60*/ 	.word	0x0001b4e0


	//   ....[115]....
        /*0e64*/ 	.word	0x0001b560


	//   ....[116]....
        /*0e68*/ 	.word	0x0001b5c0


	//   ....[117]....
        /*0e6c*/ 	.word	0x0001b630


	//   ....[118]....
        /*0e70*/ 	.word	0x0001b690


	//   ....[119]....
        /*0e74*/ 	.word	0x0001b6e0


	//   ....[120]....
        /*0e78*/ 	.word	0x0001b770


	//   ....[121]....
        /*0e7c*/ 	.word	0x0001b7f0


	//   ....[122]....
        /*0e80*/ 	.word	0x0001b850


	//   ....[123]....
        /*0e84*/ 	.word	0x0001b8c0


	//   ....[124]....
        /*0e88*/ 	.word	0x0001b920


	//   ....[125]....
        /*0e8c*/ 	.word	0x0001b970


	//   ....[126]....
        /*0e90*/ 	.word	0x0001ba00


	//   ....[127]....
        /*0e94*/ 	.word	0x0001ba80


	//   ....[128]....
        /*0e98*/ 	.word	0x0001bae0


	//   ....[129]....
        /*0e9c*/ 	.word	0x0001bb50


	//   ....[130]....
        /*0ea0*/ 	.word	0x0001bbb0


	//   ....[131]....
        /*0ea4*/ 	.word	0x0001bc00


	//   ....[132]....
        /*0ea8*/ 	.word	0x0001bc90


	//   ....[133]....
        /*0eac*/ 	.word	0x0001bd10


	//   ....[134]....
        /*0eb0*/ 	.word	0x0001bd70


	//   ....[135]....
        /*0eb4*/ 	.word	0x0001bde0


	//   ....[136]....
        /*0eb8*/ 	.word	0x0001be40


	//   ....[137]....
        /*0ebc*/ 	.word	0x0001be90


	//   ....[138]....
        /*0ec0*/ 	.word	0x0001bf20


	//   ....[139]....
        /*0ec4*/ 	.word	0x0001bfa0


	//   ....[140]....
        /*0ec8*/ 	.word	0x0001c000


	//   ....[141]....
        /*0ecc*/ 	.word	0x0001c070


	//   ....[142]....
        /*0ed0*/ 	.word	0x0001c0d0


	//   ....[143]....
        /*0ed4*/ 	.word	0x0001c120


	//   ....[144]....
        /*0ed8*/ 	.word	0x0001c1b0


	//   ....[145]....
        /*0edc*/ 	.word	0x0001c230


	//   ....[146]....
        /*0ee0*/ 	.word	0x0001c290


	//   ....[147]....
        /*0ee4*/ 	.word	0x0001c300


	//   ....[148]....
        /*0ee8*/ 	.word	0x0001c360


	//   ....[149]....
        /*0eec*/ 	.word	0x0001c3b0


	//   ....[150]....
        /*0ef0*/ 	.word	0x0001c440


	//   ....[151]....
        /*0ef4*/ 	.word	0x0001c4c0


	//   ....[152]....
        /*0ef8*/ 	.word	0x0001c520


	//   ....[153]....
        /*0efc*/ 	.word	0x0001c590


	//   ....[154]....
        /*0f00*/ 	.word	0x0001c5f0


	//   ....[155]....
        /*0f04*/ 	.word	0x0001c640


	//   ....[156]....
        /*0f08*/ 	.word	0x0001c6d0


	//   ....[157]....
        /*0f0c*/ 	.word	0x0001c750


	//   ....[158]....
        /*0f10*/ 	.word	0x0001c7b0


	//   ....[159]....
        /*0f14*/ 	.word	0x0001c820


	//   ....[160]....
        /*0f18*/ 	.word	0x0001c880


	//   ....[161]....
        /*0f1c*/ 	.word	0x0001c8d0


	//   ....[162]....
        /*0f20*/ 	.word	0x0001c960


	//   ....[163]....
        /*0f24*/ 	.word	0x0001c9e0


	//   ....[164]....
        /*0f28*/ 	.word	0x0001ca40


	//   ....[165]....
        /*0f2c*/ 	.word	0x0001cab0


	//   ....[166]....
        /*0f30*/ 	.word	0x0001cb10


	//   ....[167]....
        /*0f34*/ 	.word	0x0001cb60


	//   ....[168]....
        /*0f38*/ 	.word	0x0001cbf0


	//   ....[169]....
        /*0f3c*/ 	.word	0x0001cc70


	//   ....[170]....
        /*0f40*/ 	.word	0x0001ccd0


	//   ....[171]....
        /*0f44*/ 	.word	0x0001cd40


	//   ....[172]....
        /*0f48*/ 	.word	0x0001cda0


	//   ....[173]....
        /*0f4c*/ 	.word	0x0001cdf0


	//   ....[174]....
        /*0f50*/ 	.word	0x0001ce80


	//   ....[175]....
        /*0f54*/ 	.word	0x0001cf00


	//   ....[176]....
        /*0f58*/ 	.word	0x0001cf60


	//   ....[177]....
        /*0f5c*/ 	.word	0x0001cfd0


	//   ....[178]....
        /*0f60*/ 	.word	0x0001d030


	//   ....[179]....
        /*0f64*/ 	.word	0x0001d080


	//   ....[180]....
        /*0f68*/ 	.word	0x0001d110


	//   ....[181]....
        /*0f6c*/ 	.word	0x0001d190


	//   ....[182]....
        /*0f70*/ 	.word	0x0001d1f0


	//   ....[183]....
        /*0f74*/ 	.word	0x0001d260


	//   ....[184]....
        /*0f78*/ 	.word	0x0001d2c0


	//   ....[185]....
        /*0f7c*/ 	.word	0x0001d310


	//   ....[186]....
        /*0f80*/ 	.word	0x0001d3a0


	//   ....[187]....
        /*0f84*/ 	.word	0x0001d420


	//   ....[188]....
        /*0f88*/ 	.word	0x0001d480


	//   ....[189]....
        /*0f8c*/ 	.word	0x0001d4f0


	//   ....[190]....
        /*0f90*/ 	.word	0x0001d550


	//   ....[191]....
        /*0f94*/ 	.word	0x0001d5b0


	//----- nvinfo : EIATTR_VRC_CTA_INIT_COUNT
	.align		4
.L_161:
        /*0f98*/ 	.byte	0x02, 0x4a
	.zero		1
	.zero		1


	//----- nvinfo : EIATTR_EXIT_INSTR_OFFSETS
	.align		4
        /*0f9c*/ 	.byte	0x04, 0x1c
        /*0f9e*/ 	.short	(.L_163 - .L_162)


	//   ....[0]....
.L_162:
        /*0fa0*/ 	.word	0x00000090


	//   ....[1]....
        /*0fa4*/ 	.word	0x00005d60


	//   ....[2]....
        /*0fa8*/ 	.word	0x00009ba0


	//   ....[3]....
        /*0fac*/ 	.word	0x00016a40


	//   ....[4]....
        /*0fb0*/ 	.word	0x00016d40


	//   ....[5]....
        /*0fb4*/ 	.word	0x00017040


	//   ....[6]....
        /*0fb8*/ 	.word	0x00017060


	//----- nvinfo : EIATTR_MAX_THREADS
	.align		4
.L_163:
        /*0fbc*/ 	.byte	0x04, 0x05
        /*0fbe*/ 	.short	(.L_165 - .L_164)
.L_164:
        /*0fc0*/ 	.word	0x00000100
        /*0fc4*/ 	.word	0x00000001
        /*0fc8*/ 	.word	0x00000001


	//----- nvinfo : EIATTR_CRS_STACK_SIZE
	.align		4
.L_165:
        /*0fcc*/ 	.byte	0x04, 0x1e
        /*0fce*/ 	.short	(.L_167 - .L_166)
.L_166:
        /*0fd0*/ 	.word	0x00000000


	//----- nvinfo : EIATTR_CBANK_PARAM_SIZE
	.align		4
.L_167:
        /*0fd4*/ 	.byte	0x03, 0x19
        /*0fd6*/ 	.short	0x0070


	//----- nvinfo : EIATTR_PARAM_CBANK
	.align		4
        /*0fd8*/ 	.byte	0x04, 0x0a
        /*0fda*/ 	.short	(.L_169 - .L_168)
	.align		4
.L_168:
        /*0fdc*/ 	.word	index@(.nv.constant0._ZN18transformer_engine71_GLOBAL__N__fadcdbdc_38_quantize_transpose_vector_blockwise_cu_d4a478bd37block_scaled_1d_cast_transpose_kernelILb0Ef13__nv_bfloat1613__nv_fp8_e4m3EEvPKT1_PT2_S8_PT0_SA_mmmmmmfNS_6detail25FP8BlockwiseRowwiseOptionENSB_28FP8BlockwiseColumnwiseOptionEbPKf)
        /*0fe0*/ 	.short	0x0380
        /*0fe2*/ 	.short	0x0070


	//----- nvinfo : EIATTR_SW_WAR
	.align		4
.L_169:
        /*0fe4*/ 	.byte	0x04, 0x36
        /*0fe6*/ 	.short	(.L_171 - .L_170)
.L_170:
        /*0fe8*/ 	.word	0x00000008
.L_171:


//--------------------- .nv.info._ZN18transformer_engine71_GLOBAL__N__fadcdbdc_38_quantize_transpose_vector_blockwise_cu_d4a478bd37block_scaled_1d_cast_transpose_kernelILb1Ef13__nv_bfloat1613__nv_fp8_e4m3EEvPKT1_PT2_S8_PT0_SA_mmmmmmfNS_6detail25FP8BlockwiseRowwiseOptionENSB_28FP8BlockwiseColumnwiseOptionEbPKf --------------------------
	.section	.nv.info._ZN18transformer_engine71_GLOBAL__N__fadcdbdc_38_quantize_transpose_vector_blockwise_cu_d4a478bd37block_scaled_1d_cast_transpose_kernelILb1Ef13__nv_bfloat1613__nv_fp8_e4m3EEvPKT1_PT2_S8_PT0_SA_mmmmmmfNS_6detail25FP8BlockwiseRowwiseOptionENSB_28FP8BlockwiseColumnwiseOptionEbPKf,"",@"SHT_CUDA_INFO"
	.sectionflags	@""
	.align	4


	//----- nvinfo : EIATTR_CUDA_API_VERSION
	.align		4
        /*0000*/ 	.byte	0x04, 0x37
        /*0002*/ 	.short	(.L_173 - .L_172)
.L_172:
        /*0004*/ 	.word	0x00000082


	//----- nvinfo : EIATTR_KPARAM_INFO
	.align		4
.L_173:
        /*0008*/ 	.byte	0x04, 0x17
        /*000a*/ 	.short	(.L_175 - .L_174)
.L_174:
        /*000c*/ 	.word	0x00000000
        /*0010*/ 	.short	0x000f
        /*0012*/ 	.short	0x0068
        /*0014*/ 	.byte	0x00, 0xf5, 0x21, 0x00


	//----- nvinfo : EIATTR_KPARAM_INFO
	.align		4
.L_175:
        /*0018*/ 	.byte	0x04, 0x17
        /*001a*/ 	.short	(.L_177 - .L_176)
.L_176:
        /*001c*/ 	.word	0x00000000
        /*0020*/ 	.short	0x000e
        /*0022*/ 	.short	0x0064
        /*0024*/ 	.byte	0x00, 0xf0, 0x05, 0x00


	//----- nvinfo : EIATTR_KPARAM_INFO
	.align		4
.L_177:
        /*0028*/ 	.byte	0x04, 0x17
        /*002a*/ 	.short	(.L_179 - .L_178)
.L_178:
        /*002c*/ 	.word	0x00000000
        /*0030*/ 	.short	0x000d
        /*0032*/ 	.short	0x0060
        /*0034*/ 	.byte	0x00, 0xf0, 0x11, 0x00


	//----- nvinfo : EIATTR_KPARAM_INFO
	.align		4
.L_179:
        /*0038*/ 	.byte	0x04, 0x17
        /*003a*/ 	.short	(.L_181 - .L_180)
.L_180:
        /*003c*/ 	.word	0x00000000
        /*0040*/ 	.short	0x000c
        /*0042*/ 	.short	0x005c
        /*0044*/ 	.byte	0x00, 0xf0, 0x11, 0x00


	//----- nvinfo : EIATTR_KPARAM_INFO
	.align		4
.L_181:
        /*0048*/ 	.byte	0x04, 0x17
        /*004a*/ 	.short	(.L_183 - .L_182)
.L_182:
        /*004c*/ 	.word	0x00000000
        /*0050*/ 	.short	0x000b
        /*0052*/ 	.short	0x0058
        /*0054*/ 	.byte	0x00, 0xf0, 0x11, 0x00


	//----- nvinfo : EIATTR_KPARAM_INFO
	.align		4
.L_183:
        /*0058*/ 	.byte	0x04, 0x17
        /*005a*/ 	.short	(.L_185 - .L_184)
.L_184:
        /*005c*/ 	.word	0x00000000
        /*0060*/ 	.short	0x000a
        /*0062*/ 	.short	0x0050
        /*0064*/ 	.byte	0x00, 0xf0, 0x21, 0x00


	//----- nvinfo : EIATTR_KPARAM_INFO
	.align		4
.L_185:
        /*0068*/ 	.byte	0x04, 0x17
        /*006a*/ 	.short	(.L_187 - .L_186)
.L_186:
        /*006c*/ 	.word	0x00000000
        /*0070*/ 	.short	0x0009
        /*0072*/ 	.short	0x0048
        /*0074*/ 	.byte	0x00, 0xf0, 0x21, 0x00


	//----- nvinfo : EIATTR_KPARAM_INFO
	.align		4
.L_187:
        /*0078*/ 	.byte	0x04, 0x17
        /*007a*/ 	.short	(.L_189 - .L_188)
.L_188:
        /*007c*/ 	.word	0x00000000
        /*0080*/ 	.short	0x0008
        /*0082*/ 	.short	0x0040
        /*0084*/ 	.byte	0x00, 0xf0, 0x21, 0x00


	//----- nvinfo : EIATTR_KPARAM_INFO
	.align		4
.L_189:
        /*0088*/ 	.byte	0x04, 0x17
        /*008a*/ 	.short	(.L_191 - .L_190)
.L_190:
        /*008c*/ 	.word	0x00000000
        /*0090*/ 	.short	0x0007
        /*0092*/ 	.short	0x0038
        /*0094*/ 	.byte	0x00, 0xf0, 0x21, 0x00


	//----- nvinfo : EIATTR_KPARAM_INFO
	.align		4
.L_191:
        /*0098*/ 	.byte	0x04, 0x17
        /*009a*/ 	.short	(.L_193 - .L_192)
.L_192:
        /*009c*/ 	.word	0x00000000
        /*00a0*/ 	.short	0x0006
        /*00a2*/ 	.short	0x0030
        /*00a4*/ 	.byte	0x00, 0xf0, 0x21, 0x00


	//----- nvinfo : EIATTR_KPARAM_INFO
	.align		4
.L_193:
        /*00a8*/ 	.byte	0x04, 0x17
        /*00aa*/ 	.short	(.L_195 - .L_194)
.L_194:
        /*00ac*/ 	.word	0x00000000
        /*00b0*/ 	.short	0x0005
        /*00b2*/ 	.short	0x0028
        /*00b4*/ 	.byte	0x00, 0xf0, 0x21, 0x00


	//----- nvinfo : EIATTR_KPARAM_INFO
	.align		4
.L_195:
        /*00b8*/ 	.byte	0x04, 0x17
        /*00ba*/ 	.short	(.L_197 - .L_196)
.L_196:
        /*00bc*/ 	.word	0x00000000
        /*00c0*/ 	.short	0x0004
        /*00c2*/ 	.short	0x0020
        /*00c4*/ 	.byte	0x00, 0xf5, 0x21, 0x00


	//----- nvinfo : EIATTR_KPARAM_INFO
	.align		4
.L_197:
        /*00c8*/ 	.byte	0x04, 0x17
        /*00ca*/ 	.short	(.L_199 - .L_198)
.L_198:
        /*00cc*/ 	.word	0x00000000
        /*00d0*/ 	.short	0x0003
        /*00d2*/ 	.short	0x0018
        /*00d4*/ 	.byte	0x00, 0xf5, 0x21, 0x00


	//----- nvinfo : EIATTR_KPARAM_INFO
	.align		4
.L_199:
        /*00d8*/ 	.byte	0x04, 0x17
        /*00da*/ 	.short	(.L_201 - .L_200)
.L_200:
        /*00dc*/ 	.word	0x00000000
        /*00e0*/ 	.short	0x0002
        /*00e2*/ 	.short	0x0010
        /*00e4*/ 	.byte	0x00, 0xf5, 0x21, 0x00


	//----- nvinfo : EIATTR_KPARAM_INFO
	.align		4
.L_201:
        /*00e8*/ 	.byte	0x04, 0x17
        /*00ea*/ 	.short	(.L_203 - .L_202)
.L_202:
        /*00ec*/ 	.word	0x00000000
        /*00f0*/ 	.short	0x0001
        /*00f2*/ 	.short	0x0008
        /*00f4*/ 	.byte	0x00, 0xf5, 0x21, 0x00


	//----- nvinfo : EIATTR_KPARAM_INFO
	.align		4
.L_203:
        /*00f8*/ 	.byte	0x04, 0x17
        /*00fa*/ 	.short	(.L_205 - .L_204)
.L_204:
        /*00fc*/ 	.word	0x00000000
        /*0100*/ 	.short	0x0000
        /*0102*/ 	.short	0x0000
        /*0104*/ 	.byte	0x00, 0xf5, 0x21, 0x00


	//----- nvinfo : EIATTR_SPARSE_MMA_MASK
	.align		4
.L_205:
        /*0108*/ 	.byte	0x03, 0x50
        /*010a*/ 	.short	0x0000


	//----- nvinfo : EIATTR_MAXREG_COUNT
	.align		4
        /*010c*/ 	.byte	0x03, 0x1b
        /*010e*/ 	.short	0x00ff


	//----- nvinfo : EIATTR_NUM_BARRIERS
	.align		4
        /*0110*/ 	.byte	0x02, 0x4c
        /*0112*/ 	.byte	0x01
	.zero		1


	//----- nvinfo : EIATTR_MERCURY_ISA_VERSION
	.align		4
        /*0114*/ 	.byte	0x03, 0x5f
        /*0116*/ 	.short	0x0101


	//----- nvinfo : EIATTR_UNUSED_LOAD_BYTE_OFFSET
	.align		4
        /*0118*/ 	.byte	0x04, 0x44
        /*011a*/ 	.short	(.L_207 - .L_206)


	//   ....[0]....
.L_206:
        /*011c*/ 	.word	0x00008c60
        /*0120*/ 	.word	0x0000fff0


	//   ....[1]....
        /*0124*/ 	.word	0x00008c80
        /*0128*/ 	.word	0x00000fff


	//----- nvinfo : EIATTR_INT_WARP_WIDE_INSTR_OFFSETS
	.align		4
.L_207:
        /*012c*/ 	.byte	0x04, 0x31
        /*012e*/ 	.short	(.L_209 - .L_208)


	//   ....[0]....
.L_208:
        /*0130*/ 	.word	0x00000690


	//   ....[1]....
        /*0134*/ 	.word	0x000006b0


	//   ....[2]....
        /*0138*/ 	.word	0x00000740


	//   ....[3]....
        /*013c*/ 	.word	0x00001100


	//   ....[4]....
        /*0140*/ 	.word	0x00001140


	//   ....[5]....
        /*0144*/ 	.word	0x00001220


	//   ....[6]....
        /*0148*/ 	.word	0x00001b40


	//   ....[7]....
        /*014c*/ 	.word	0x00001ba0


	//   ....[8]....
        /*0150*/ 	.word	0x00001c10


	//   ....[9]....
        /*0154*/ 	.word	0x00002590


	//   ....[10]....
        /*0158*/ 	.word	0x000025d0


	//   ....[11]....
        /*015c*/ 	.word	0x000028d0


	//   ....[12]....
        /*0160*/ 	.word	0x000034c0


	//   ....[13]....
        /*0164*/ 	.word	0x000034d0


	//   ....[14]....
        /*0168*/ 	.word	0x000034e0


	//   ....[15]....
        /*016c*/ 	.word	0x00003ee0


	//   ....[16]....
        /*0170*/ 	.word	0x00003f40


	//   ....[17]....
        /*0174*/ 	.word	0x00003f80


	//   ....[18]....
        /*0178*/ 	.word	0x00004a70


	//   ....[19]....
        /*017c*/ 	.word	0x00004b50


	//   ....[20]....
        /*0180*/ 	.word	0x00004bd0


	//   ....[21]....
        /*0184*/ 	.word	0x00005300


	//   ....[22]....
        /*0188*/ 	.word	0x00005340


	//   ....[23]....
        /*018c*/ 	.word	0x00005500


	//   ....[24]....
        /*0190*/ 	.word	0x00006010


	//   ....[25]....
        /*0194*/ 	.word	0x00006020


	//   ....[26]....
        /*0198*/ 	.word	0x00006030


	//   ....[27]....
        /*019c*/ 	.word	0x000068d0


	//   ....[28]....
        /*01a0*/ 	.word	0x000068f0


	//   ....[29]....
        /*01a4*/ 	.word	0x00006910


	//   ....[30]....
        /*01a8*/ 	.word	0x000075d0


	//   ....[31]....
        /*01ac*/ 	.word	0x00007730


	//   ....[32]....
        /*01b0*/ 	.word	0x00007790


	//   ....[33]....
        /*01b4*/ 	.word	0x00007eb0


	//   ....[34]....
        /*01b8*/ 	.word	0x00007ef0


	//   ....[35]....
        /*01bc*/ 	.word	0x000080b0


	//----- nvinfo : EIATTR_COOP_GROUP_MASK_REGIDS
	.align		4
.L_209:
        /*01c0*/ 	.byte	0x04, 0x29
        /*01c2*/ 	.short	(.L_211 - .L_210)


	//   ....[0]....
.L_210:
        /*01c4*/ 	.word	0x0500001a


	//   ....[1]....
        /*01c8*/ 	.word	0x0500001a


	//   ....[2]....
        /*01cc*/ 	.word	0x0500001a


	//   ....[3]....
        /*01d0*/ 	.word	0x0500001a


	//   ....[4]....
        /*01d4*/ 	.word	0x0500001a


	//   ....[5]....
        /*01d8*/ 	.word	0x0500001a


	//   ....[6]....
        /*01dc*/ 	.word	0x0500001a


	//   ....[7]....
        /*01e0*/ 	.word	0x0500001a


	//   ....[8]....
        /*01e4*/ 	.word	0x0500001a


	//   ....[9]....
        /*01e8*/ 	.word	0x0500001a


	//   ....[10]....
        /*01ec*/ 	.word	0x0500001a


	//   ....[11]....
        /*01f0*/ 	.word	0x0500001a


	//   ....[12]....
        /*01f4*/ 	.word	0x0500001a


	//   ....[13]....
        /*01f8*/ 	.word	0x0500001a


	//   ....[14]....
        /*01fc*/ 	.word	0x0500001a


	//   ....[15]....
        /*0200*/ 	.word	0x0500001a


	//   ....[16]....
        /*0204*/ 	.word	0x05000020


	//   ....[17]....
        /*0208*/ 	.word	0x05000020


	//   ....[18]....
        /*020c*/ 	.word	0x05000020


	//   ....[19]....
        /*0210*/ 	.word	0x05000020


	//   ....[20]....
        /*0214*/ 	.word	0x05000020


	//   ....[21]....
        /*0218*/ 	.word	0x05000020


	//   ....[22]....
        /*021c*/ 	.word	0x05000020


	//   ....[23]....
        /*0220*/ 	.word	0x05000020


	//   ....[24]....
        /*0224*/ 	.word	0x05000020


	//   ....[25]....
        /*0228*/ 	.word	0x05000020


	//   ....[26]....
        /*022c*/ 	.word	0x05000020


	//   ....[27]....
        /*0230*/ 	.word	0x05000020


	//   ....[28]....
        /*0234*/ 	.word	0x05000020


	//   ....[29]....
        /*0238*/ 	.word	0x05000020


	//   ....[30]....
        /*023c*/ 	.word	0x05000020


	//   ....[31]....
        /*0240*/ 	.word	0x05000020


	//   ....[32]....
        /*0244*/ 	.word	0x05000020


	//   ....[33]....
        /*0248*/ 	.word	0x05000020


	//   ....[34]....
        /*024c*/ 	.word	0x05000020


	//   ....[35]....
        /*0250*/ 	.word	0x05000020


	//   ....[36]....
        /*0254*/ 	.word	0x05000020


	//   ....[37]....
        /*0258*/ 	.word	0x05000020


	//   ....[38]....
        /*025c*/ 	.word	0x05000020


	//   ....[39]....
        /*0260*/ 	.word	0x05000020


	//   ....[40]....
        /*0264*/ 	.word	0x05000020


	//   ....[41]....
        /*0268*/ 	.word	0x05000020


	//   ....[42]....
        /*026c*/ 	.word	0x05000020


	//   ....[43]....
        /*0270*/ 	.word	0x05000020


	//   ....[44]....
        /*0274*/ 	.word	0x05000020


	//   ....[45]....
        /*0278*/ 	.word	0x05000020


	//   ....[46]....
        /*027c*/ 	.word	0x05000020


	//   ....[47]....
        /*0280*/ 	.word	0x05000020


	//   ....[48]....
        /*0284*/ 	.word	0xffffffff


	//   ....[49]....
        /*0288*/ 	.word	0xffffffff


	//   ....[50]....
        /*028c*/ 	.word	0xffffffff


	//   ....[51]....
        /*0290*/ 	.word	0xffffffff


	//   ....[52]....
        /*0294*/ 	.word	0xffffffff


	//   ....[53]....
        /*0298*/ 	.word	0xffffffff


	//   ....[54]....
        /*029c*/ 	.word	0xffffffff


	//   ....[55]....
        /*02a0*/ 	.word	0xffffffff


	//   ....[56]....
        /*02a4*/ 	.word	0xffffffff


	//   ....[57]....
        /*02a8*/ 	.word	0xffffffff


	//   ....[58]....
        /*02ac*/ 	.word	0xffffffff


	//   ....[59]....
        /*02b0*/ 	.word	0xffffffff


	//   ....[60]....
        /*02b4*/ 	.word	0xffffffff


	//   ....[61]....
        /*02b8*/ 	.word	0xffffffff


	//   ....[62]....
        /*02bc*/ 	.word	0xffffffff


	//   ....[63]....
        /*02c0*/ 	.word	0xffffffff


	//   ....[64]....
        /*02c4*/ 	.word	0xffffffff


	//   ....[65]....
        /*02c8*/ 	.word	0xffffffff


	//   ....[66]....
        /*02cc*/ 	.word	0xffffffff


	//   ....[67]....
        /*02d0*/ 	.word	0xffffffff


	//   ....[68]....
        /*02d4*/ 	.word	0xffffffff


	//   ....[69]....
        /*02d8*/ 	.word	0xffffffff


	//   ....[70]....
        /*02dc*/ 	.word	0xffffffff


	//   ....[71]....
        /*02e0*/ 	.word	0xffffffff


	//   ....[72]....
        /*02e4*/ 	.word	0xffffffff


	//   ....[73]....
        /*02e8*/ 	.word	0xffffffff


	//   ....[74]....
        /*02ec*/ 	.word	0xffffffff


	//   ....[75]....
        /*02f0*/ 	.word	0xffffffff


	//   ....[76]....
        /*02f4*/ 	.word	0xffffffff


	//   ....[77]....
        /*02f8*/ 	.word	0xffffffff


	//   ....[78]....
        /*02fc*/ 	.word	0xffffffff


	//   ....[79]....
        /*0300*/ 	.word	0xffffffff


	//   ....[80]....
        /*0304*/ 	.word	0xffffffff


	//   ....[81]....
        /*0308*/ 	.word	0xffffffff


	//   ....[82]....
        /*030c*/ 	.word	0xffffffff


	//   ....[83]....
        /*0310*/ 	.word	0xffffffff


	//   ....[84]....
        /*0314*/ 	.word	0xffffffff


	//   ....[85]....
        /*0318*/ 	.word	0xffffffff


	//   ....[86]....
        /*031c*/ 	.word	0xffffffff


	//   ....[87]....
        /*0320*/ 	.word	0xffffffff


	//   ....[88]....
        /*0324*/ 	.word	0xffffffff


	//   ....[89]....
        /*0328*/ 	.word	0xffffffff


	//   ....[90]....
        /*032c*/ 	.word	0xffffffff


	//   ....[91]....
        /*0330*/ 	.word	0xffffffff


	//   ....[92]....
        /*0334*/ 	.word	0xffffffff


	//   ....[93]....
        /*0338*/ 	.word	0xffffffff


	//   ....[94]....
        /*033c*/ 	.word	0xffffffff


	//   ....[95]....
        /*0340*/ 	.word	0xffffffff


	//   ....[96]....
        /*0344*/ 	.word	0xffffffff


	//   ....[97]....
        /*0348*/ 	.word	0xffffffff


	//   ....[98]....
        /*034c*/ 	.word	0xffffffff


	//   ....[99]....
        /*0350*/ 	.word	0xffffffff


	//   ....[100]....
        /*0354*/ 	.word	0xffffffff


	//   ....[101]....
        /*0358*/ 	.word	0xffffffff


	//   ....[102]....
        /*035c*/ 	.word	0xffffffff


	//   ....[103]....
        /*0360*/ 	.word	0xffffffff


	//   ....[104]....
        /*0364*/ 	.word	0xffffffff


	//   ....[105]....
        /*0368*/ 	.word	0xffffffff


	//   ....[106]....
        /*036c*/ 	.word	0xffffffff


	//   ....[107]....
        /*0370*/ 	.word	0xffffffff


	//   ....[108]....
        /*0374*/ 	.word	0xffffffff


	//   ....[109]....
        /*0378*/ 	.word	0xffffffff


	//   ....[110]....
        /*037c*/ 	.word	0xffffffff


	//   ....[111]....
        /*0380*/ 	.word	0xffffffff


	//   ....[112]....
        /*0384*/ 	.word	0xffffffff


	//   ....[113]....
        /*0388*/ 	.word	0xffffffff


	//   ....[114]....
        /*038c*/ 	.word	0xffffffff


	//   ....[115]....
        /*0390*/ 	.word	0xffffffff


	//   ....[116]....
        /*0394*/ 	.word	0xffffffff


	//   ....[117]....
        /*0398*/ 	.word	0xffffffff


	//   ....[118]....
        /*039c*/ 	.word	0xffffffff


	//   ....[119]....
        /*03a0*/ 	.word	0xffffffff


	//   ....[120]....
        /*03a4*/ 	.word	0xffffffff


	//   ....[121]....
        /*03a8*/ 	.word	0xffffffff


	//   ....[122]....
        /*03ac*/ 	.word	0xffffffff


	//   ....[123]....
        /*03b0*/ 	.word	0xffffffff


	//   ....[124]....
        /*03b4*/ 	.word	0xffffffff


	//   ....[125]....
        /*03b8*/ 	.word	0xffffffff


	//   ....[126]....
        /*03bc*/ 	.word	0xffffffff


	//   ....[127]....
        /*03c0*/ 	.word	0xffffffff


	//   ....[128]....
        /*03c4*/ 	.word	0xffffffff


	//   ....[129]....
        /*03c8*/ 	.word	0xffffffff


	//   ....[130]....
        /*03cc*/ 	.word	0xffffffff


	//   ....[131]....
        /*03d0*/ 	.word	0xffffffff


	//   ....[132]....
        /*03d4*/ 	.word	0xffffffff


	//   ....[133]....
        /*03d8*/ 	.word	0xffffffff


	//   ....[134]....
        /*03dc*/ 	.word	0xffffffff


	//   ....[135]....
        /*03e0*/ 	.word	0xffffffff


	//   ....[136]....
        /*03e4*/ 	.word	0xffffffff


	//   ....[137]....
        /*03e8*/ 	.word	0xffffffff


	//   ....[138]....
        /*03ec*/ 	.word	0xffffffff


	//   ....[139]....
        /*03f0*/ 	.word	0xffffffff


	//   ....[140]....
        /*03f4*/ 	.word	0xffffffff


	//   ....[141]....
        /*03f8*/ 	.word	0xffffffff


	//   ....[142]....
        /*03fc*/ 	.word	0xffffffff


	//   ....[143]....
        /*0400*/ 	.word	0xffffffff


	//   ....[144]....
        /*0404*/ 	.word	0xffffffff


	//   ....[145]....
        /*0408*/ 	.word	0xffffffff


	//   ....[146]....
        /*040c*/ 	.word	0xffffffff


	//   ....[147]....
        /*0410*/ 	.word	0xffffffff


	//   ....[148]....
        /*0414*/ 	.word	0xffffffff


	//   ....[149]....
        /*0418*/ 	.word	0xffffffff


	//   ....[150]....
        /*041c*/ 	.word	0xffffffff


	//   ....[151]....
        /*0420*/ 	.word	0xffffffff


	//   ....[152]....
        /*0424*/ 	.word	0xffffffff


	//   ....[153]....
        /*0428*/ 	.word	0xffffffff


	//   ....[154]....
        /*042c*/ 	.word	0xffffffff


	//   ....[155]....
        /*0430*/ 	.word	0xffffffff


	//   ....[156]....
        /*0434*/ 	.word	0xffffffff


	//   ....[157]....
        /*0438*/ 	.word	0xffffffff


	//   ....[158]....
        /*043c*/ 	.word	0xffffffff


	//   ....[159]....
        /*0440*/ 	.word	0xffffffff


	//   ....[160]....
        /*0444*/ 	.word	0xffffffff


	//   ....[161]....
        /*0448*/ 	.word	0xffffffff


	//   ....[162]....
        /*044c*/ 	.word	0xffffffff


	//   ....[163]....
        /*0450*/ 	.word	0xffffffff


	//   ....[164]....
        /*0454*/ 	.word	0xffffffff


	//   ....[165]....
        /*0458*/ 	.word	0xffffffff


	//   ....[166]....
        /*045c*/ 	.word	0xffffffff


	//   ....[167]....
        /*0460*/ 	.word	0xffffffff


	//   ....[168]....
        /*0464*/ 	.word	0xffffffff


	//   ....[169]....
        /*0468*/ 	.word	0xffffffff


	//   ....[170]....
        /*046c*/ 	.word	0xffffffff


	//   ....[171]....
        /*0470*/ 	.word	0xffffffff


	//   ....[172]....
        /*0474*/ 	.word	0xffffffff


	//   ....[173]....
        /*0478*/ 	.word	0xffffffff


	//   ....[174]....
        /*047c*/ 	.word	0xffffffff


	//   ....[175]....
        /*0480*/ 	.word	0xffffffff


	//   ....[176]....
        /*0484*/ 	.word	0xffffffff


	//   ....[177]....
        /*0488*/ 	.word	0xffffffff


	//   ....[178]....
        /*048c*/ 	.word	0xffffffff


	//   ....[179]....
        /*0490*/ 	.word	0xffffffff


	//   ....[180]....
        /*0494*/ 	.word	0xffffffff


	//   ....[181]....
        /*0498*/ 	.word	0xffffffff


	//   ....[182]....
        /*049c*/ 	.word	0xffffffff


	//   ....[183]....
        /*04a0*/ 	.word	0xffffffff


	//   ....[184]....
        /*04a4*/ 	.word	0xffffffff


	//   ....[185]....
        /*04a8*/ 	.word	0xffffffff


	//   ....[186]....
        /*04ac*/ 	.word	0xffffffff


	//   ....[187]....
        /*04b0*/ 	.word	0xffffffff


	//   ....[188]....
        /*04b4*/ 	.word	0xffffffff


	//   ....[189]....
        /*04b8*/ 	.word	0xffffffff


	//   ....[190]....
        /*04bc*/ 	.word	0xffffffff


	//   ....[191]....
        /*04c0*/ 	.word	0xffffffff


	//   ....[192]....
        /*04c4*/ 	.word	0xffffffff


	//   ....[193]....
        /*04c8*/ 	.word	0xffffffff


	//   ....[194]....
        /*04cc*/ 	.word	0xffffffff


	//   ....[195]....
        /*04d0*/ 	.word	0xffffffff


	//   ....[196]....
        /*04d4*/ 	.word	0xffffffff


	//   ....[197]....
        /*04d8*/ 	.word	0xffffffff


	//   ....[198]....
        /*04dc*/ 	.word	0xffffffff


	//   ....[199]....
        /*04e0*/ 	.word	0xffffffff


	//   ....[200]....
        /*04e4*/ 	.word	0xffffffff


	//   ....[201]....
        /*04e8*/ 	.word	0xffffffff


	//   ....[202]....
        /*04ec*/ 	.word	0xffffffff


	//   ....[203]....
        /*04f0*/ 	.word	0xffffffff


	//   ....[204]....
        /*04f4*/ 	.word	0xffffffff


	//   ....[205]....
        /*04f8*/ 	.word	0xffffffff


	//   ....[206]....
        /*04fc*/ 	.word	0xffffffff


	//   ....[207]....
        /*0500*/ 	.word	0xffffffff


	//   ....[208]....
        /*0504*/ 	.word	0xffffffff


	//   ....[209]....
        /*0508*/ 	.word	0xffffffff


	//   ....[210]....
        /*050c*/ 	.word	0xffffffff


	//   ....[211]....
        /*0510*/ 	.word	0xffffffff


	//   ....[212]....
        /*0514*/ 	.word	0xffffffff


	//   ....[213]....
        /*0518*/ 	.word	0xffffffff


	//   ....[214]....
        /*051c*/ 	.word	0xffffffff


	//   ....[215]....
        /*0520*/ 	.word	0xffffffff


	//   ....[216]....
        /*0524*/ 	.word	0xffffffff


	//   ....[217]....
        /*0528*/ 	.word	0xffffffff


	//   ....[218]....
        /*052c*/ 	.word	0xffffffff


	//   ....[219]....
        /*0530*/ 	.word	0xffffffff


	//   ....[220]....
        /*0534*/ 	.word	0xffffffff


	//   ....[221]....
        /*0538*/ 	.word	0xffffffff


	//   ....[222]....
        /*053c*/ 	.word	0xffffffff


	//   ....[223]....
        /*0540*/ 	.word	0xffffffff


	//   ....[224]....
        /*0544*/ 	.word	0xffffffff


	//   ....[225]....
        /*0548*/ 	.word	0xffffffff


	//   ....[226]....
        /*054c*/ 	.word	0xffffffff


	//   ....[227]....
        /*0550*/ 	.word	0xffffffff


	//   ....[228]....
        /*0554*/ 	.word	0xffffffff


	//   ....[229]....
        /*0558*/ 	.word	0xffffffff


	//   ....[230]....
        /*055c*/ 	.word	0xffffffff


	//   ....[231]....
        /*0560*/ 	.word	0xffffffff


	//   ....[232]....
        /*0564*/ 	.word	0xffffffff


	//   ....[233]....
        /*0568*/ 	.word	0xffffffff


	//   ....[234]....
        /*056c*/ 	.word	0xffffffff


	//   ....[235]....
        /*0570*/ 	.word	0xffffffff


	//   ....[236]....
        /*0574*/ 	.word	0xffffffff


	//   ....[237]....
        /*0578*/ 	.word	0xffffffff


	//   ....[238]....
        /*057c*/ 	.word	0xffffffff


	//   ....[239]....
        /*0580*/ 	.word	0xffffffff


	//   ....[240]....
        /*0584*/ 	.word	0x05000000


	//   ....[241]....
        /*0588*/ 	.word	0x05000000


	//   ....[242]....
        /*058c*/ 	.word	0x05000000


	//   ....[243]....
        /*0590*/ 	.word	0x05000000


	//   ....[244]....
        /*0594*/ 	.word	0x05000000


	//   ....[245]....
        /*0598*/ 	.word	0x05000000


	//   ....[246]....
        /*059c*/ 	.word	0x05000000


	//   ....[247]....
        /*05a0*/ 	.word	0x05000000


	//   ....[248]....
        /*05a4*/ 	.word	0x05000000


	//   ....[249]....
        /*05a8*/ 	.word	0x05000000


	//   ....[250]....
        /*05ac*/ 	.word	0x05000000


	//   ....[251]....
        /*05b0*/ 	.word	0x05000000


	//   ....[252]....
        /*05b4*/ 	.word	0x05000000


	//   ....[253]....
        /*05b8*/ 	.word	0x05000000


	//   ....[254]....
        /*05bc*/ 	.word	0x05000000


	//   ....[255]....
        /*05c0*/ 	.word	0x05000000


	//   ....[0]....
        /*05c4*/ 	.word	0x05000000


	//   ....[1]....
        /*05c8*/ 	.word	0x05000000


	//   ....[2]....
        /*05cc*/ 	.word	0x05000000


	//   ....[3]....
        /*05d0*/ 	.word	0x05000000


	//   ....[4]....
        /*05d4*/ 	.word	0x05000000


	//   ....[5]....
        /*05d8*/ 	.word	0x05000000


	//   ....[6]....
        /*05dc*/ 	.word	0x05000000


	//   ....[7]....
        /*05e0*/ 	.word	0x05000000


	//   ....[8]....
        /*05e4*/ 	.word	0x05000000


	//   ....[9]....
        /*05e8*/ 	.word	0x05000000


	//   ....[10]....
        /*05ec*/ 	.word	0x05000000


	//   ....[11]....
        /*05f0*/ 	.word	0x05000000


	//   ....[12]....
        /*05f4*/ 	.word	0x05000000


	//   ....[13]....
        /*05f8*/ 	.word	0x05000000


	//   ....[14]....
        /*05fc*/ 	.word	0x05000000


	//   ....[15]....
        /*0600*/ 	.word	0x05000000


	//   ....[16]....
        /*0604*/ 	.word	0x05000000


	//   ....[17]....
        /*0608*/ 	.word	0x05000000


	//   ....[18]....
        /*060c*/ 	.word	0x05000000


	//   ....[19]....
        /*0610*/ 	.word	0x05000000


	//   ....[20]....
        /*0614*/ 	.word	0x05000000


	//   ....[21]....
        /*0618*/ 	.word	0x05000000


	//   ....[22]....
        /*061c*/ 	.word	0x05000000


	//   ....[23]....
        /*0620*/ 	.word	0x05000000


	//   ....[24]....
        /*0624*/ 	.word	0x05000000


	//   ....[25]....
        /*0628*/ 	.word	0x05000000


	//   ....[26]....
        /*062c*/ 	.word	0x05000000


	//   ....[27]....
        /*0630*/ 	.word	0x05000000


	//   ....[28]....
        /*0634*/ 	.word	0x05000000


	//   ....[29]....
        /*0638*/ 	.word	0x05000000


	//   ....[30]....
        /*063c*/ 	.word	0x05000000


	//   ....[31]....
        /*0640*/ 	.word	0x05000000


	//   ....[32]....
        /*0644*/ 	.word	0x05000000


	//   ....[33]....
        /*0648*/ 	.word	0x05000000


	//   ....[34]....
        /*064c*/ 	.word	0x05000000


	//   ....[35]....
        /*0650*/ 	.word	0x05000000


	//   ....[36]....
        /*0654*/ 	.word	0x05000000


	//   ....[37]....
        /*0658*/ 	.word	0x05000000


	//   ....[38]....
        /*065c*/ 	.word	0x05000000


	//   ....[39]....
        /*0660*/ 	.word	0x05000000


	//   ....[40]....
        /*0664*/ 	.word	0x05000000


	//   ....[41]....
        /*0668*/ 	.word	0x05000000


	//   ....[42]....
        /*066c*/ 	.word	0x05000000


	//   ....[43]....
        /*0670*/ 	.word	0x05000000


	//   ....[44]....
        /*0674*/ 	.word	0x05000000


	//   ....[45]....
        /*0678*/ 	.word	0x05000000


	//   ....[46]....
        /*067c*/ 	.word	0x05000000


	//   ....[47]....
        /*0680*/ 	.word	0x05000000


	//   ....[48]....
        /*0684*/ 	.word	0x05000000


	//   ....[49]....
        /*0688*/ 	.word	0x05000000


	//   ....[50]....
        /*068c*/ 	.word	0x05000000


	//   ....[51]....
        /*0690*/ 	.word	0x05000000


	//   ....[52]....
        /*0694*/ 	.word	0x05000000


	//   ....[53]....
        /*0698*/ 	.word	0x05000000


	//   ....[54]....
        /*069c*/ 	.word	0x05000000


	//   ....[55]....
        /*06a0*/ 	.word	0x05000000


	//   ....[56]....
        /*06a4*/ 	.word	0x05000000


	//   ....[57]....
        /*06a8*/ 	.word	0x05000000


	//   ....[58]....
        /*06ac*/ 	.word	0x05000000


	//   ....[59]....
        /*06b0*/ 	.word	0x05000000


	//   ....[60]....
        /*06b4*/ 	.word	0x05000000


	//   ....[61]....
        /*06b8*/ 	.word	0x05000000


	//   ....[62]....
        /*06bc*/ 	.word	0x05000000


	//   ....[63]....
        /*06c0*/ 	.word	0x05000000


	//   ....[64]....
        /*06c4*/ 	.word	0x05000000


	//   ....[65]....
        /*06c8*/ 	.word	0x05000000


	//   ....[66]....
        /*06cc*/ 	.word	0x05000000


	//   ....[67]....
        /*06d0*/ 	.word	0x05000000


	//   ....[68]....
        /*06d4*/ 	.word	0x05000000


	//   ....[69]....
        /*06d8*/ 	.word	0x05000000


	//   ....[70]....
        /*06dc*/ 	.word	0x05000000


	//   ....[71]....
        /*06e0*/ 	.word	0x05000000


	//   ....[72]....
        /*06e4*/ 	.word	0x05000000


	//   ....[73]....
        /*06e8*/ 	.word	0x05000000


	//   ....[74]....
        /*06ec*/ 	.word	0x05000000


	//   ....[75]....
        /*06f0*/ 	.word	0x05000000


	//   ....[76]....
        /*06f4*/ 	.word	0x05000000


	//   ....[77]....
        /*06f8*/ 	.word	0x05000000


	//   ....[78]....
        /*06fc*/ 	.word	0x05000000


	//   ....[79]....
        /*0700*/ 	.word	0x05000000


	//   ....[80]....
        /*0704*/ 	.word	0x05000000


	//   ....[81]....
        /*0708*/ 	.word	0x05000000


	//   ....[82]....
        /*070c*/ 	.word	0x05000000


	//   ....[83]....
        /*0710*/ 	.word	0x05000000


	//   ....[84]....
        /*0714*/ 	.word	0x05000000


	//   ....[85]....
        /*0718*/ 	.word	0x05000000


	//   ....[86]....
        /*071c*/ 	.word	0x05000000


	//   ....[87]....
        /*0720*/ 	.word	0x05000000


	//   ....[88]....
        /*0724*/ 	.word	0x05000000


	//   ....[89]....
        /*0728*/ 	.word	0x05000000


	//   ....[90]....
        /*072c*/ 	.word	0x05000000


	//   ....[91]....
        /*0730*/ 	.word	0x05000000


	//   ....[92]....
        /*0734*/ 	.word	0x05000000


	//   ....[93]....
        /*0738*/ 	.word	0x05000000


	//   ....[94]....
        /*073c*/ 	.word	0x05000000


	//   ....[95]....
        /*0740*/ 	.word	0x05000000


	//   ....[96]....
        /*0744*/ 	.word	0x05000000


	//   ....[97]....
        /*0748*/ 	.word	0x05000000


	//   ....[98]....
        /*074c*/ 	.word	0x05000000


	//   ....[99]....
        /*0750*/ 	.word	0x05000000


	//   ....[100]....
        /*0754*/ 	.word	0x05000000


	//   ....[101]....
        /*0758*/ 	.word	0x05000000


	//   ....[102]....
        /*075c*/ 	.word	0x05000000


	//   ....[103]....
        /*0760*/ 	.word	0x05000000


	//   ....[104]....
        /*0764*/ 	.word	0x05000000


	//   ....[105]....
        /*0768*/ 	.word	0x05000000


	//   ....[106]....
        /*076c*/ 	.word	0x05000000


	//   ....[107]....
        /*0770*/ 	.word	0x05000000


	//   ....[108]....
        /*0774*/ 	.word	0x05000000


	//   ....[109]....
        /*0778*/ 	.word	0x05000000


	//   ....[110]....
        /*077c*/ 	.word	0x05000000


	//   ....[111]....
        /*0780*/ 	.word	0x05000000


	//   ....[112]....
        /*0784*/ 	.word	0x05000000


	//   ....[113]....
        /*0788*/ 	.word	0x05000000


	//   ....[114]....
        /*078c*/ 	.word	0x05000000


	//   ....[115]....
        /*0790*/ 	.word	0x05000000


	//   ....[116]....
        /*0794*/ 	.word	0x05000000


	//   ....[117]....
        /*0798*/ 	.word	0x05000000


	//   ....[118]....
        /*079c*/ 	.word	0x05000000


	//   ....[119]....
        /*07a0*/ 	.word	0x05000000


	//   ....[120]....
        /*07a4*/ 	.word	0x05000000


	//   ....[121]....
        /*07a8*/ 	.word	0x05000000


	//   ....[122]....
        /*07ac*/ 	.word	0x05000000


	//   ....[123]....
        /*07b0*/ 	.word	0x05000000


	//   ....[124]....
        /*07b4*/ 	.word	0x05000000


	//   ....[125]....
        /*07b8*/ 	.word	0x05000000


	//   ....[126]....
        /*07bc*/ 	.word	0x05000000


	//   ....[127]....
        /*07c0*/ 	.word	0x05000000


	//   ....[128]....
        /*07c4*/ 	.word	0x05000000


	//   ....[129]....
        /*07c8*/ 	.word	0x05000000


	//   ....[130]....
        /*07cc*/ 	.word	0x05000000


	//   ....[131]....
        /*07d0*/ 	.word	0x05000000


	//   ....[132]....
        /*07d4*/ 	.word	0x05000000


	//   ....[133]....
        /*07d8*/ 	.word	0x05000000


	//   ....[134]....
        /*07dc*/ 	.word	0x05000000


	//   ....[135]....
        /*07e0*/ 	.word	0x05000000


	//   ....[136]....
        /*07e4*/ 	.word	0x05000000


	//   ....[137]....
        /*07e8*/ 	.word	0x05000000


	//   ....[138]....
        /*07ec*/ 	.word	0x05000000


	//   ....[139]....
        /*07f0*/ 	.word	0x05000000


	//   ....[140]....
        /*07f4*/ 	.word	0x05000000


	//   ....[141]....
        /*07f8*/ 	.word	0x05000000


	//   ....[142]....
        /*07fc*/ 	.word	0x05000000


	//   ....[143]....
        /*0800*/ 	.word	0x05000000


	//   ....[144]....
        /*0804*/ 	.word	0x05000000


	//   ....[145]....
        /*0808*/ 	.word	0x05000000


	//   ....[146]....
        /*080c*/ 	.word	0x05000000


	//   ....[147]....
        /*0810*/ 	.word	0x05000000


	//   ....[148]....
        /*0814*/ 	.word	0x05000000


	//   ....[149]....
        /*0818*/ 	.word	0x05000000


	//   ....[150]....
        /*081c*/ 	.word	0x05000000


	//   ....[151]....
        /*0820*/ 	.word	0x05000000


	//   ....[152]....
        /*0824*/ 	.word	0x05000000


	//   ....[153]....
        /*0828*/ 	.word	0x05000000


	//   ....[154]....
        /*082c*/ 	.word	0x05000000


	//   ....[155]....
        /*0830*/ 	.word	0x05000000


	//   ....[156]....
        /*0834*/ 	.word	0x05000000


	//   ....[157]....
        /*0838*/ 	.word	0x05000000


	//   ....[158]....
        /*083c*/ 	.word	0x05000000


	//   ....[159]....
        /*0840*/ 	.word	0x05000000


	//   ....[160]....
        /*0844*/ 	.word	0x05000000


	//   ....[161]....
        /*0848*/ 	.word	0x05000000


	//   ....[162]....
        /*084c*/ 	.word	0x05000000


	//   ....[163]....
        /*0850*/ 	.word	0x05000000


	//   ....[164]....
        /*0854*/ 	.word	0x05000000


	//   ....[165]....
        /*0858*/ 	.word	0x05000000


	//   ....[166]....
        /*085c*/ 	.word	0x05000000


	//   ....[167]....
        /*0860*/ 	.word	0x05000000


	//   ....[168]....
        /*0864*/ 	.word	0x05000000


	//   ....[169]....
        /*0868*/ 	.word	0x05000000


	//   ....[170]....
        /*086c*/ 	.word	0x05000000


	//   ....[171]....
        /*0870*/ 	.word	0x05000000


	//   ....[172]....
        /*0874*/ 	.word	0x05000000


	//   ....[173]....
        /*0878*/ 	.word	0x05000000


	//   ....[174]....
        /*087c*/ 	.word	0x05000000


	//   ....[175]....
        /*0880*/ 	.word	0x05000000


	//   ....[176]....
        /*0884*/ 	.word	0x05000000


	//   ....[177]....
        /*0888*/ 	.word	0x05000000


	//   ....[178]....
        /*088c*/ 	.word	0x05000000


	//   ....[179]....
        /*0890*/ 	.word	0x05000000


	//   ....[180]....
        /*0894*/ 	.word	0x05000000


	//   ....[181]....
        /*0898*/ 	.word	0x05000000


	//   ....[182]....
        /*089c*/ 	.word	0x05000000


	//   ....[183]....
        /*08a0*/ 	.word	0x05000000


	//   ....[184]....
        /*08a4*/ 	.word	0x05000000


	//   ....[185]....
        /*08a8*/ 	.word	0x05000000


	//   ....[186]....
        /*08ac*/ 	.word	0x05000000


	//   ....[187]....
        /*08b0*/ 	.word	0x05000000


	//   ....[188]....
        /*08b4*/ 	.word	0x05000000


	//   ....[189]....
        /*08b8*/ 	.word	0x05000000


	//   ....[190]....
        /*08bc*/ 	.word	0x05000000


	//   ....[191]....
        /*08c0*/ 	.word	0x05000000


	//   ....[192]....
        /*08c4*/ 	.word	0x05000000


	//   ....[193]....
        /*08c8*/ 	.word	0x05000000


	//   ....[194]....
        /*08cc*/ 	.word	0x05000000


	//   ....[195]....
        /*08d0*/ 	.word	0x05000000


	//   ....[196]....
        /*08d4*/ 	.word	0x05000000


	//   ....[197]....
        /*08d8*/ 	.word	0x05000000


	//   ....[198]....
        /*08dc*/ 	.word	0x05000000


	//   ....[199]....
        /*08e0*/ 	.word	0x05000000


	//   ....[200]....
        /*08e4*/ 	.word	0x05000000


	//   ....[201]....
        /*08e8*/ 	.word	0x05000000


	//   ....[202]....
        /*08ec*/ 	.word	0x05000000


	//   ....[203]....
        /*08f0*/ 	.word	0x05000000


	//   ....[204]....
        /*08f4*/ 	.word	0x05000000


	//   ....[205]....
        /*08f8*/ 	.word	0x05000000


	//   ....[206]....
        /*08fc*/ 	.word	0x05000000


	//   ....[207]....
        /*0900*/ 	.word	0x05000000


	//   ....[208]....
        /*0904*/ 	.word	0x05000000


	//   ....[209]....
        /*0908*/ 	.word	0x05000000


	//   ....[210]....
        /*090c*/ 	.word	0x05000000


	//   ....[211]....
        /*0910*/ 	.word	0x05000000


	//   ....[212]....
        /*0914*/ 	.word	0x05000000


	//   ....[213]....
        /*0918*/ 	.word	0x05000000


	//   ....[214]....
        /*091c*/ 	.word	0x05000000


	//   ....[215]....
        /*0920*/ 	.word	0x05000000


	//   ....[216]....
        /*0924*/ 	.word	0x05000000


	//   ....[217]....
        /*0928*/ 	.word	0x05000000


	//   ....[218]....
        /*092c*/ 	.word	0x05000000


	//   ....[219]....
        /*0930*/ 	.word	0x05000000


	//   ....[220]....
        /*0934*/ 	.word	0x05000000


	//   ....[221]....
        /*0938*/ 	.word	0x05000000


	//   ....[222]....
        /*093c*/ 	.word	0x05000000


	//   ....[223]....
        /*0940*/ 	.word	0x05000000


	//----- nvinfo : EIATTR_COOP_GROUP_INSTR_OFFSETS
	.align		4
.L_211:
        /*0944*/ 	.byte	0x04, 0x28
        /*0946*/ 	.short	(.L_213 - .L_212)


	//   ....[0]....
.L_212:
        /*0948*/ 	.word	0x00000a00


	//   ....[1]....
        /*094c*/ 	.word	0x00000a20


	//   ....[2]....
        /*0950*/ 	.word	0x00000a40


	//   ....[3]....
        /*0954*/ 	.word	0x00000a60


	//   ....[4]....
        /*0958*/ 	.word	0x000014b0


	//   ....[5]....
        /*095c*/ 	.word	0x000014d0


	//   ....[6]....
        /*0960*/ 	.word	0x000014f0


	//   ....[7]....
        /*0964*/ 	.word	0x00001510


	//   ....[8]....
        /*0968*/ 	.word	0x00001fa0


	//   ....[9]....
        /*096c*/ 	.word	0x00001fc0


	//   ....[10]....
        /*0970*/ 	.word	0x00001fe0


	//   ....[11]....
        /*0974*/ 	.word	0x00002000


	//   ....[12]....
        /*0978*/ 	.word	0x00002ab0


	//   ....[13]....
        /*097c*/ 	.word	0x00002ad0


	//   ....[14]....
        /*0980*/ 	.word	0x00002af0


	//   ....[15]....
        /*0984*/ 	.word	0x00002b10


	//   ....[16]....
        /*0988*/ 	.word	0x000037a0


	//   ....[17]....
        /*098c*/ 	.word	0x000037d0


	//   ....[18]....
        /*0990*/ 	.word	0x000037f0


	//   ....[19]....
        /*0994*/ 	.word	0x00003810


	//   ....[20]....
        /*0998*/ 	.word	0x00004230


	//   ....[21]....
        /*099c*/ 	.word	0x00004250


	//   ....[22]....
        /*09a0*/ 	.word	0x00004270


	//   ....[23]....
        /*09a4*/ 	.word	0x00004290


	//   ....[24]....
        /*09a8*/ 	.word	0x00004d00


	//   ....[25]....
        /*09ac*/ 	.word	0x00004d30


	//   ....[26]....
        /*09b0*/ 	.word	0x00004d50


	//   ....[27]....
        /*09b4*/ 	.word	0x00004d70


	//   ....[28]....
        /*09b8*/ 	.word	0x000057e0


	//   ....[29]....
        /*09bc*/ 	.word	0x00005800


	//   ....[30]....
        /*09c0*/ 	.word	0x00005820


	//   ....[31]....
        /*09c4*/ 	.word	0x00005840


	//   ....[32]....
        /*09c8*/ 	.word	0x000062f0


	//   ....[33]....
        /*09cc*/ 	.word	0x00006320


	//   ....[34]....
        /*09d0*/ 	.word	0x00006340


	//   ....[35]....
        /*09d4*/ 	.word	0x00006360


	//   ....[36]....
        /*09d8*/ 	.word	0x00006dc0


	//   ....[37]....
        /*09dc*/ 	.word	0x00006de0


	//   ....[38]....
        /*09e0*/ 	.word	0x00006e00


	//   ....[39]....
        /*09e4*/ 	.word	0x00006e20


	//   ....[40]....
        /*09e8*/ 	.word	0x000078a0


	//   ....[41]....
        /*09ec*/ 	.word	0x000078d0


	//   ....[42]....
        /*09f0*/ 	.word	0x000078f0


	//   ....[43]....
        /*09f4*/ 	.word	0x00007910


	//   ....[44]....
        /*09f8*/ 	.word	0x00008390


	//   ....[45]....
        /*09fc*/ 	.word	0x000083b0


	//   ....[46]....
        /*0a00*/ 	.word	0x000083d0


	//   ....[47]....
        /*0a04*/ 	.word	0x000083f0


	//   ....[48]....
        /*0a08*/ 	.word	0x00008fc0


	//   ....[49]....
        /*0a0c*/ 	.word	0x00008fe0


	//   ....[50]....
        /*0a10*/ 	.word	0x00009000


	//   ....[51]....
        /*0a14*/ 	.word	0x00009020


	//   ....[52]....
        /*0a18*/ 	.word	0x00009040


	//   ....[53]....
        /*0a1c*/ 	.word	0x00009060


	//   ....[54]....
        /*0a20*/ 	.word	0x00009430


	//   ....[55]....
        /*0a24*/ 	.word	0x00009450


	//   ....[56]....
        /*0a28*/ 	.word	0x00009470


	//   ....[57]....
        /*0a2c*/ 	.word	0x00009490


	//   ....[58]....
        /*0a30*/ 	.word	0x000094b0


	//   ....[59]....
        /*0a34*/ 	.word	0x000094d0


	//   ....[60]....
        /*0a38*/ 	.word	0x00009900


	//   ....[61]....
        /*0a3c*/ 	.word	0x00009920


	//   ....[62]....
        /*0a40*/ 	.word	0x00009940


	//   ....[63]....
        /*0a44*/ 	.word	0x00009960


	//   ....[64]....
        /*0a48*/ 	.word	0x00009980


	//   ....[65]....
        /*0a4c*/ 	.word	0x000099a0


	//   ....[66]....
        /*0a50*/ 	.word	0x00009de0


	//   ....[67]....
        /*0a54*/ 	.word	0x00009e00


	//   ....[68]....
        /*0a58*/ 	.word	0x00009e20


	//   ....[69]....
        /*0a5c*/ 	.word	0x00009e40


	//   ....[70]....
        /*0a60*/ 	.word	0x00009e60


	//   ....[71]....
        /*0a64*/ 	.word	0x00009e80


	//   ....[72]....
        /*0a68*/ 	.word	0x0000a2c0


	//   ....[73]....
        /*0a6c*/ 	.word	0x0000a2e0


	//   ....[74]....
        /*0a70*/ 	.word	0x0000a300


	//   ....[75]....
        /*0a74*/ 	.word	0x0000a320


	//   ....[76]....
        /*0a78*/ 	.word	0x0000a340


	//   ....[77]....
        /*0a7c*/ 	.word	0x0000a360


	//   ....[78]....
        /*0a80*/ 	.word	0x0000a7a0


	//   ....[79]....
        /*0a84*/ 	.word	0x0000a7c0


	//   ....[80]....
        /*0a88*/ 	.word	0x0000a7e0


	//   ....[81]....
        /*0a8c*/ 	.word	0x0000a800


	//   ....[82]....
        /*0a90*/ 	.word	0x0000a820


	//   ....[83]....
        /*0a94*/ 	.word	0x0000a840


	//   ....[84]....
        /*0a98*/ 	.word	0x0000ac80


	//   ....[85]....
        /*0a9c*/ 	.word	0x0000aca0


	//   ....[86]....
        /*0aa0*/ 	.word	0x0000acc0


	//   ....[87]....
        /*0aa4*/ 	.word	0x0000ace0


	//   ....[88]....
        /*0aa8*/ 	.word	0x0000ad00


	//   ....[89]....
        /*0aac*/ 	.word	0x0000ad20


	//   ....[90]....
        /*0ab0*/ 	.word	0x0000b160


	//   ....[91]....
        /*0ab4*/ 	.word	0x0000b180


	//   ....[92]....
        /*0ab8*/ 	.word	0x0000b1a0


	//   ....[93]....
        /*0abc*/ 	.word	0x0000b1c0


	//   ....[94]....
        /*0ac0*/ 	.word	0x0000b1e0


	//   ....[95]....
        /*0ac4*/ 	.word	0x0000b200


	//   ....[96]....
        /*0ac8*/ 	.word	0x0000b640


	//   ....[97]....
        /*0acc*/ 	.word	0x0000b660


	//   ....[98]....
        /*0ad0*/ 	.word	0x0000b680


	//   ....[99]....
        /*0ad4*/ 	.word	0x0000b6a0


	//   ....[100]....
        /*0ad8*/ 	.word	0x0000b6c0


	//   ....[101]....
        /*0adc*/ 	.word	0x0000b6e0


	//   ....[102]....
        /*0ae0*/ 	.word	0x0000bb20


	//   ....[103]....
        /*0ae4*/ 	.word	0x0000bb40


	//   ....[104]....
        /*0ae8*/ 	.word	0x0000bb60


	//   ....[105]....
        /*0aec*/ 	.word	0x0000bb80


	//   ....[106]....
        /*0af0*/ 	.word	0x0000bba0


	//   ....[107]....
        /*0af4*/ 	.word	0x0000bbc0


	//   ....[108]....
        /*0af8*/ 	.word	0x0000c000


	//   ....[109]....
        /*0afc*/ 	.word	0x0000c020


	//   ....[110]....
        /*0b00*/ 	.word	0x0000c040


	//   ....[111]....
        /*0b04*/ 	.word	0x0000c060


	//   ....[112]....
        /*0b08*/ 	.word	0x0000c080


	//   ....[113]....
        /*0b0c*/ 	.word	0x0000c0a0


	//   ....[114]....
        /*0b10*/ 	.word	0x0000c4e0


	//   ....[115]....
        /*0b14*/ 	.word	0x0000c500


	//   ....[116]....
        /*0b18*/ 	.word	0x0000c520


	//   ....[117]....
        /*0b1c*/ 	.word	0x0000c540


	//   ....[118]....
        /*0b20*/ 	.word	0x0000c560


	//   ....[119]....
        /*0b24*/ 	.word	0x0000c580


	//   ....[120]....
        /*0b28*/ 	.word	0x0000c9c0


	//   ....[121]....
        /*0b2c*/ 	.word	0x0000c9e0


	//   ....[122]....
        /*0b30*/ 	.word	0x0000ca00


	//   ....[123]....
        /*0b34*/ 	.word	0x0000ca20


	//   ....[124]....
        /*0b38*/ 	.word	0x0000ca40


	//   ....[125]....
        /*0b3c*/ 	.word	0x0000ca60


	//   ....[126]....
        /*0b40*/ 	.word	0x0000cea0


	//   ....[127]....
        /*0b44*/ 	.word	0x0000cec0


	//   ....[128]....
        /*0b48*/ 	.word	0x0000cee0


	//   ....[129]....
        /*0b4c*/ 	.word	0x0000cf00


	//   ....[130]....
        /*0b50*/ 	.word	0x0000cf20


	//   ....[131]....
        /*0b54*/ 	.word	0x0000cf40


	//   ....[132]....
        /*0b58*/ 	.word	0x0000d380


	//   ....[133]....
        /*0b5c*/ 	.word	0x0000d3a0


	//   ....[134]....
        /*0b60*/ 	.word	0x0000d3c0


	//   ....[135]....
        /*0b64*/ 	.word	0x0000d3e0


	//   ....[136]....
        /*0b68*/ 	.word	0x0000d400


	//   ....[137]....
        /*0b6c*/ 	.word	0x0000d420


	//   ....[138]....
        /*0b70*/ 	.word	0x0000d860


	//   ....[139]....
        /*0b74*/ 	.word	0x0000d880


	//   ....[140]....
        /*0b78*/ 	.word	0x0000d8a0


	//   ....[141]....
        /*0b7c*/ 	.word	0x0000d8c0


	//   ....[142]....
        /*0b80*/ 	.word	0x0000d8e0


	//   ....[143]....
        /*0b84*/ 	.word	0x0000d900


	//   ....[144]....
        /*0b88*/ 	.word	0x0000dd10


	//   ....[145]....
        /*0b8c*/ 	.word	0x0000dd30


	//   ....[146]....
        /*0b90*/ 	.word	0x0000dd50


	//   ....[147]....
        /*0b94*/ 	.word	0x0000dd70


	//   ....[148]....
        /*0b98*/ 	.word	0x0000dd90


	//   ....[149]....
        /*0b9c*/ 	.word	0x0000ddb0


	//   ....[150]....
        /*0ba0*/ 	.word	0x0000e190


	//   ....[151]....
        /*0ba4*/ 	.word	0x0000e1b0


	//   ....[152]....
        /*0ba8*/ 	.word	0x0000e1d0


	//   ....[153]....
        /*0bac*/ 	.word	0x0000e1f0


	//   ....[154]....
        /*0bb0*/ 	.word	0x0000e210


	//   ....[155]....
        /*0bb4*/ 	.word	0x0000e230


	//   ....[156]....
        /*0bb8*/ 	.word	0x0000e670


	//   ....[157]....
        /*0bbc*/ 	.word	0x0000e690


	//   ....[158]....
        /*0bc0*/ 	.word	0x0000e6b0


	//   ....[159]....
        /*0bc4*/ 	.word	0x0000e6d0


	//   ....[160]....
        /*0bc8*/ 	.word	0x0000e6f0


	//   ....[161]....
        /*0bcc*/ 	.word	0x0000e710


	//   ....[162]....
        /*0bd0*/ 	.word	0x0000eb60


	//   ....[163]....
        /*0bd4*/ 	.word	0x0000eb80


	//   ....[164]....
        /*0bd8*/ 	.word	0x0000eba0


	//   ....[165]....
        /*0bdc*/ 	.word	0x0000ebc0


	//   ....[166]....
        /*0be0*/ 	.word	0x0000ebe0


	//   ....[167]....
        /*0be4*/ 	.word	0x0000ec00


	//   ....[168]....
        /*0be8*/ 	.word	0x0000f050


	//   ....[169]....
        /*0bec*/ 	.word	0x0000f070


	//   ....[170]....
        /*0bf0*/ 	.word	0x0000f090


	//   ....[171]....
        /*0bf4*/ 	.word	0x0000f0b0


	//   ....[172]....
        /*0bf8*/ 	.word	0x0000f0d0


	//   ....[173]....
        /*0bfc*/ 	.word	0x0000f0f0


	//   ....[174]....
        /*0c00*/ 	.word	0x0000f540


	//   ....[175]....
        /*0c04*/ 	.word	0x0000f560


	//   ....[176]....
        /*0c08*/ 	.word	0x0000f580


	//   ....[177]....
        /*0c0c*/ 	.word	0x0000f5a0


	//   ....[178]....
        /*0c10*/ 	.word	0x0000f5c0


	//   ....[179]....
        /*0c14*/ 	.word	0x0000f5e0


	//   ....[180]....
        /*0c18*/ 	.word	0x0000fa30


	//   ....[181]....
        /*0c1c*/ 	.word	0x0000fa50


	//   ....[182]....
        /*0c20*/ 	.word	0x0000fa70


	//   ....[183]....
        /*0c24*/ 	.word	0x0000fa90


	//   ....[184]....
        /*0c28*/ 	.word	0x0000fab0


	//   ....[185]....
        /*0c2c*/ 	.word	0x0000fad0


	//   ....[186]....
        /*0c30*/ 	.word	0x0000ff20


	//   ....[187]....
        /*0c34*/ 	.word	0x0000ff40


	//   ....[188]....
        /*0c38*/ 	.word	0x0000ff60


	//   ....[189]....
        /*0c3c*/ 	.word	0x0000ff80


	//   ....[190]....
        /*0c40*/ 	.word	0x0000ffa0


	//   ....[191]....
        /*0c44*/ 	.word	0x0000ffc0


	//   ....[192]....
        /*0c48*/ 	.word	0x00010410


	//   ....[193]....
        /*0c4c*/ 	.word	0x00010430


	//   ....[194]....
        /*0c50*/ 	.word	0x00010450


	//   ....[195]....
        /*0c54*/ 	.word	0x00010470


	//   ....[196]....
        /*0c58*/ 	.word	0x00010490


	//   ....[197]....
        /*0c5c*/ 	.word	0x000104b0


	//   ....[198]....
        /*0c60*/ 	.word	0x00010900


	//   ....[199]....
        /*0c64*/ 	.word	0x00010920


	//   ....[200]....
        /*0c68*/ 	.word	0x00010940


	//   ....[201]....
        /*0c6c*/ 	.word	0x00010960


	//   ....[202]....
        /*0c70*/ 	.word	0x00010980


	//   ....[203]....
        /*0c74*/ 	.word	0x000109a0


	//   ....[204]....
        /*0c78*/ 	.word	0x00010df0


	//   ....[205]....
        /*0c7c*/ 	.word	0x00010e10


	//   ....[206]....
        /*0c80*/ 	.word	0x00010e30


	//   ....[207]....
        /*0c84*/ 	.word	0x00010e50


	//   ....[208]....
        /*0c88*/ 	.word	0x00010e70


	//   ....[209]....
        /*0c8c*/ 	.word	0x00010e90


	//   ....[210]....
        /*0c90*/ 	.word	0x000112e0


	//   ....[211]....
        /*0c94*/ 	.word	0x00011300


	//   ....[212]....
        /*0c98*/ 	.word	0x00011320


	//   ....[213]....
        /*0c9c*/ 	.word	0x00011340


	//   ....[214]....
        /*0ca0*/ 	.word	0x00011360


	//   ....[215]....
        /*0ca4*/ 	.word	0x00011380


	//   ....[216]....
        /*0ca8*/ 	.word	0x000117d0


	//   ....[217]....
        /*0cac*/ 	.word	0x000117f0


	//   ....[218]....
        /*0cb0*/ 	.word	0x00011810


	//   ....[219]....
        /*0cb4*/ 	.word	0x00011830


	//   ....[220]....
        /*0cb8*/ 	.word	0x00011850


	//   ....[221]....
        /*0cbc*/ 	.word	0x00011870


	//   ....[222]....
        /*0cc0*/ 	.word	0x00011cc0


	//   ....[223]....
        /*0cc4*/ 	.word	0x00011ce0


	//   ....[224]....
        /*0cc8*/ 	.word	0x00011d00


	//   ....[225]....
        /*0ccc*/ 	.word	0x00011d20


	//   ....[226]....
        /*0cd0*/ 	.word	0x00011d40


	//   ....[227]....
        /*0cd4*/ 	.word	0x00011d60


	//   ....[228]....
        /*0cd8*/ 	.word	0x000121b0


	//   ....[229]....
        /*0cdc*/ 	.word	0x000121d0


	//   ....[230]....
        /*0ce0*/ 	.word	0x000121f0


	//   ....[231]....
        /*0ce4*/ 	.word	0x00012210


	//   ....[232]....
        /*0ce8*/ 	.word	0x00012230


	//   ....[233]....
        /*0cec*/ 	.word	0x00012250


	//   ....[234]....
        /*0cf0*/ 	.word	0x000126a0


	//   ....[235]....
        /*0cf4*/ 	.word	0x000126c0


	//   ....[236]....
        /*0cf8*/ 	.word	0x000126e0


	//   ....[237]....
        /*0cfc*/ 	.word	0x00012700


	//   ....[238]....
        /*0d00*/ 	.word	0x00012720


	//   ....[239]....
        /*0d04*/ 	.word	0x00012740


	//   ....[240]....
        /*0d08*/ 	.word	0x000140d0


	//   ....[241]....
        /*0d0c*/ 	.word	0x00014170


	//   ....[242]....
        /*0d10*/ 	.word	0x00014210


	//   ....[243]....
        /*0d14*/ 	.word	0x000142a0


	//   ....[244]....
        /*0d18*/ 	.word	0x00014330


	//   ....[245]....
        /*0d1c*/ 	.word	0x000143d0


	//   ....[246]....
        /*0d20*/ 	.word	0x00014470


	//   ....[247]....
        /*0d24*/ 	.word	0x00014500


	//   ....[248]....
        /*0d28*/ 	.word	0x00014590


	//   ....[249]....
        /*0d2c*/ 	.word	0x00014630


	//   ....[250]....
        /*0d30*/ 	.word	0x000146d0


	//   ....[251]....
        /*0d34*/ 	.word	0x00014760


	//   ....[252]....
        /*0d38*/ 	.word	0x000147f0


	//   ....[253]....
        /*0d3c*/ 	.word	0x00014890


	//   ....[254]....
        /*0d40*/ 	.word	0x00014930


	//   ....[255]....
        /*0d44*/ 	.word	0x000149c0


	//   ....[0]....
        /*0d48*/ 	.word	0x00014a50


	//   ....[1]....
        /*0d4c*/ 	.word	0x00014af0


	//   ....[2]....
        /*0d50*/ 	.word	0x00014b90


	//   ....[3]....
        /*0d54*/ 	.word	0x00014c20


	//   ....[4]....
        /*0d58*/ 	.word	0x00014cc0


	//   ....[5]....
        /*0d5c*/ 	.word	0x00014d60


	//   ....[6]....
        /*0d60*/ 	.word	0x00014e00


	//   ....[7]....
        /*0d64*/ 	.word	0x00014e90


	//   ....[8]....
        /*0d68*/ 	.word	0x00014f20


	//   ....[9]....
        /*0d6c*/ 	.word	0x00014fc0


	//   ....[10]....
        /*0d70*/ 	.word	0x00015060


	//   ....[11]....
        /*0d74*/ 	.word	0x000150f0


	//   ....[12]....
        /*0d78*/ 	.word	0x00015190


	//   ....[13]....
        /*0d7c*/ 	.word	0x00015230


	//   ....[14]....
        /*0d80*/ 	.word	0x000152d0


	//   ....[15]....
        /*0d84*/ 	.word	0x00015360


	//   ....[16]....
        /*0d88*/ 	.word	0x000153f0


	//   ....[17]....
        /*0d8c*/ 	.word	0x00015490


	//   ....[18]....
        /*0d90*/ 	.word	0x00015530


	//   ....[19]....
        /*0d94*/ 	.word	0x000155c0


	//   ....[20]....
        /*0d98*/ 	.word	0x00015660


	//   ....[21]....
        /*0d9c*/ 	.word	0x00015700


	//   ....[22]....
        /*0da0*/ 	.word	0x000157a0


	//   ....[23]....
        /*0da4*/ 	.word	0x00015830


	//   ....[24]....
        /*0da8*/ 	.word	0x000158c0


	//   ....[25]....
        /*0dac*/ 	.word	0x00015960


	//   ....[26]....
        /*0db0*/ 	.word	0x00015a00


	//   ....[27]....
        /*0db4*/ 	.word	0x00015a90


	//   ....[28]....
        /*0db8*/ 	.word	0x00015b30


	//   ....[29]....
        /*0dbc*/ 	.word	0x00015bd0


	//   ....[30]....
        /*0dc0*/ 	.word	0x00015c70


	//   ....[31]....
        /*0dc4*/ 	.word	0x00015d00


	//   ....[32]....
        /*0dc8*/ 	.word	0x00015d90


	//   ....[33]....
        /*0dcc*/ 	.word	0x00015e30


	//   ....[34]....
        /*0dd0*/ 	.word	0x00015e90


	//   ....[35]....
        /*0dd4*/ 	.word	0x00015ef0


	//   ....[36]....
        /*0dd8*/ 	.word	0x00015f50


	//   ....[37]....
        /*0ddc*/ 	.word	0x00015f90


	//   ....[38]....
        /*0de0*/ 	.word	0x00016020


	//   ....[39]....
        /*0de4*/ 	.word	0x000160c0


	//   ....[40]....
        /*0de8*/ 	.word	0x00016120


	//   ....[41]....
        /*0dec*/ 	.word	0x00016180


	//   ....[42]....
        /*0df0*/ 	.word	0x000161e0


	//   ....[43]....
        /*0df4*/ 	.word	0x00016220


	//   ....[44]....
        /*0df8*/ 	.word	0x000162b0


	//   ....[45]....
        /*0dfc*/ 	.word	0x00016350


	//   ....[46]....
        /*0e00*/ 	.word	0x000163b0


	//   ....[47]....
        /*0e04*/ 	.word	0x00016410


	//   ....[48]....
        /*0e08*/ 	.word	0x00016470


	//   ....[49]....
        /*0e0c*/ 	.word	0x000164b0


	//   ....[50]....
        /*0e10*/ 	.word	0x00016540


	//   ....[51]....
        /*0e14*/ 	.word	0x000165e0


	//   ....[52]....
        /*0e18*/ 	.word	0x00016640


	//   ....[53]....
        /*0e1c*/ 	.word	0x000166a0


	//   ....[54]....
        /*0e20*/ 	.word	0x00016700


	//   ....[55]....
        /*0e24*/ 	.word	0x00016740


	//   ....[56]....
        /*0e28*/ 	.word	0x000167d0


	//   ....[57]....
        /*0e2c*/ 	.word	0x00016870


	//   ....[58]....
        /*0e30*/ 	.word	0x000168d0


	//   ....[59]....
        /*0e34*/ 	.word	0x00016930


	//   ....[60]....
        /*0e38*/ 	.word	0x00016990


	//   ....[61]....
        /*0e3c*/ 	.word	0x000169d0


	//   ....[62]....
        /*0e40*/ 	.word	0x00016a60


	//   ....[63]....
        /*0e44*/ 	.word	0x00016b00


	//   ....[64]....
        /*0e48*/ 	.word	0x00016b60


	//   ....[65]....
        /*0e4c*/ 	.word	0x00016bc0


	//   ....[66]....
        /*0e50*/ 	.word	0x00016c20


	//   ....[67]....
        /*0e54*/ 	.word	0x00016c60


	//   ....[68]....
        /*0e58*/ 	.word	0x00016cf0


	//   ....[69]....
        /*0e5c*/ 	.word	0x00016d90


	//   ....[70]....
        /*0e60*/ 	.word	0x00016df0


	//   ....[71]....
        /*0e64*/ 	.word	0x00016e50


	//   ....[72]....
        /*0e68*/ 	.word	0x00016eb0


	//   ....[73]....
        /*0e6c*/ 	.word	0x00016ef0


	//   ....[74]....
        /*0e70*/ 	.word	0x00016f80


	//   ....[75]....
        /*0e74*/ 	.word	0x00017020


	//   ....[76]....
        /*0e78*/ 	.word	0x00017080


	//   ....[77]....
        /*0e7c*/ 	.word	0x000170e0


	//   ....[78]....
        /*0e80*/ 	.word	0x00017140


	//   ....[79]....
        /*0e84*/ 	.word	0x00017180


	//   ....[80]....
        /*0e88*/ 	.word	0x00017210


	//   ....[81]....
        /*0e8c*/ 	.word	0x000172b0


	//   ....[82]....
        /*0e90*/ 	.word	0x00017310


	//   ....[83]....
        /*0e94*/ 	.word	0x00017370


	//   ....[84]....
        /*0e98*/ 	.word	0x000173d0


	//   ....[85]....
        /*0e9c*/ 	.word	0x00017410


	//   ....[86]....
        /*0ea0*/ 	.word	0x000174a0


	//   ....[87]....
        /*0ea4*/ 	.word	0x00017540


	//   ....[88]....
        /*0ea8*/ 	.word	0x000175a0


	//   ....[89]....
        /*0eac*/ 	.word	0x00017600


	//   ....[90]....
        /*0eb0*/ 	.word	0x00017660


	//   ....[91]....
        /*0eb4*/ 	.word	0x000176a0


	//   ....[92]....
        /*0eb8*/ 	.word	0x00017730


	//   ....[93]....
        /*0ebc*/ 	.word	0x000177d0


	//   ....[94]....
        /*0ec0*/ 	.word	0x00017830


	//   ....[95]....
        /*0ec4*/ 	.word	0x00017890


	//   ....[96]....
        /*0ec8*/ 	.word	0x000178f0


	//   ....[97]....
        /*0ecc*/ 	.word	0x00017930


	//   ....[98]....
        /*0ed0*/ 	.word	0x000179c0


	//   ....[99]....
        /*0ed4*/ 	.word	0x00017a60


	//   ....[100]....
        /*0ed8*/ 	.word	0x00017ac0


	//   ....[101]....
        /*0edc*/ 	.word	0x00017b20


	//   ....[102]....
        /*0ee0*/ 	.word	0x00017b80


	//   ....[103]....
        /*0ee4*/ 	.word	0x00017bc0


	//   ....[104]....
        /*0ee8*/ 	.word	0x00017c50


	//   ....[105]....
        /*0eec*/ 	.word	0x00017cf0


	//   ....[106]....
        /*0ef0*/ 	.word	0x00017d50


	//   ....[107]....
        /*0ef4*/ 	.word	0x00017db0


	//   ....[108]....
        /*0ef8*/ 	.word	0x00017e10


	//   ....[109]....
        /*0efc*/ 	.word	0x00017e50


	//   ....[110]....
        /*0f00*/ 	.word	0x00017ee0


	//   ....[111]....
        /*0f04*/ 	.word	0x00017f80


	//   ....[112]....
        /*0f08*/ 	.word	0x00017fe0


	//   ....[113]....
        /*0f0c*/ 	.word	0x00018040


	//   ....[114]....
        /*0f10*/ 	.word	0x000180a0


	//   ....[115]....
        /*0f14*/ 	.word	0x000180e0


	//   ....[116]....
        /*0f18*/ 	.word	0x00018170


	//   ....[117]....
        /*0f1c*/ 	.word	0x00018200


	//   ....[118]....
        /*0f20*/ 	.word	0x00018260


	//   ....[119]....
        /*0f24*/ 	.word	0x000182c0


	//   ....[120]....
        /*0f28*/ 	.word	0x00018320


	//   ....[121]....
        /*0f2c*/ 	.word	0x00018370


	//   ....[122]....
        /*0f30*/ 	.word	0x00018400


	//   ....[123]....
        /*0f34*/ 	.word	0x00018490


	//   ....[124]....
        /*0f38*/ 	.word	0x000184f0


	//   ....[125]....
        /*0f3c*/ 	.word	0x00018550


	//   ....[126]....
        /*0f40*/ 	.word	0x000185c0


	//   ....[127]....
        /*0f44*/ 	.word	0x00018600


	//   ....[128]....
        /*0f48*/ 	.word	0x00018690


	//   ....[129]....
        /*0f4c*/ 	.word	0x00018730


	//   ....[130]....
        /*0f50*/ 	.word	0x00018790


	//   ....[131]....
        /*0f54*/ 	.word	0x000187f0


	//   ....[132]....
        /*0f58*/ 	.word	0x00018850


	//   ....[133]....
        /*0f5c*/ 	.word	0x00018890


	//   ....[134]....
        /*0f60*/ 	.word	0x00018920


	//   ....[135]....
        /*0f64*/ 	.word	0x000189c0


	//   ....[136]....
        /*0f68*/ 	.word	0x00018a20


	//   ....[137]....
        /*0f6c*/ 	.word	0x00018a80


	//   ....[138]....
        /*0f70*/ 	.word	0x00018ae0


	//   ....[139]....
        /*0f74*/ 	.word	0x00018b20


	//   ....[140]....
        /*0f78*/ 	.word	0x00018bb0


	//   ....[141]....
        /*0f7c*/ 	.word	0x00018c50


	//   ....[142]....
        /*0f80*/ 	.word	0x00018cb0


	//   ....[143]....
        /*0f84*/ 	.word	0x00018d10


	//   ....[144]....
        /*0f88*/ 	.word	0x00018d70


	//   ....[145]....
        /*0f8c*/ 	.word	0x00018db0


	//   ....[146]....
        /*0f90*/ 	.word	0x00018e40


	//   ....[147]....
        /*0f94*/ 	.word	0x00018ee0


	//   ....[148]....
        /*0f98*/ 	.word	0x00018f40


	//   ....[149]....
        /*0f9c*/ 	.word	0x00018fa0


	//   ....[150]....
        /*0fa0*/ 	.word	0x00019000


	//   ....[151]....
        /*0fa4*/ 	.word	0x00019040


	//   ....[152]....
        /*0fa8*/ 	.word	0x000190d0


	//   ....[153]....
        /*0fac*/ 	.word	0x00019170


	//   ....[154]....
        /*0fb0*/ 	.word	0x000191d0


	//   ....[155]....
        /*0fb4*/ 	.word	0x00019230


	//   ....[156]....
        /*0fb8*/ 	.word	0x00019290


	//   ....[157]....
        /*0fbc*/ 	.word	0x000192d0


	//   ....[158]....
        /*0fc0*/ 	.word	0x00019360


	//   ....[159]....
        /*0fc4*/ 	.word	0x00019400


	//   ....[160]....
        /*0fc8*/ 	.word	0x00019460


	//   ....[161]....
        /*0fcc*/ 	.word	0x000194c0


	//   ....[162]....
        /*0fd0*/ 	.word	0x00019520


	//   ....[163]....
        /*0fd4*/ 	.word	0x00019560


	//   ....[164]....
        /*0fd8*/ 	.word	0x000195f0


	//   ....[165]....
        /*0fdc*/ 	.word	0x00019690


	//   ....[166]....
        /*0fe0*/ 	.word	0x000196f0


	//   ....[167]....
        /*0fe4*/ 	.word	0x00019750


	//   ....[168]....
        /*0fe8*/ 	.word	0x000197b0


	//   ....[169]....
        /*0fec*/ 	.word	0x000197f0


	//   ....[170]....
        /*0ff0*/ 	.word	0x00019880


	//   ....[171]....
        /*0ff4*/ 	.word	0x00019920


	//   ....[172]....
        /*0ff8*/ 	.word	0x00019980


	//   ....[173]....
        /*0ffc*/ 	.word	0x000199e0


	//   ....[174]....
        /*1000*/ 	.word	0x00019a40


	//   ....[175]....
        /*1004*/ 	.word	0x00019a80


	//   ....[176]....
        /*1008*/ 	.word	0x00019b10


	//   ....[177]....
        /*100c*/ 	.word	0x00019bb0


	//   ....[178]....
        /*1010*/ 	.word	0x00019c10


	//   ....[179]....
        /*1014*/ 	.word	0x00019c70


	//   ....[180]....
        /*1018*/ 	.word	0x00019cd0


	//   ....[181]....
        /*101c*/ 	.word	0x00019d10


	//   ....[182]....
        /*1020*/ 	.word	0x00019da0


	//   ....[183]....
        /*1024*/ 	.word	0x00019e40


	//   ....[184]....
        /*1028*/ 	.word	0x00019ea0


	//   ....[185]....
        /*102c*/ 	.word	0x00019f00


	//   ....[186]....
        /*1030*/ 	.word	0x00019f60


	//   ....[187]....
        /*1034*/ 	.word	0x00019fa0


	//   ....[188]....
        /*1038*/ 	.word	0x0001a030


	//   ....[189]....
        /*103c*/ 	.word	0x0001a0d0


	//   ....[190]....
        /*1040*/ 	.word	0x0001a130


	//   ....[191]....
        /*1044*/ 	.word	0x0001a190


	//   ....[192]....
        /*1048*/ 	.word	0x0001a1f0


	//   ....[193]....
        /*104c*/ 	.word	0x0001a230


	//   ....[194]....
        /*1050*/ 	.word	0x0001a2c0


	//   ....[195]....
        /*1054*/ 	.word	0x0001a360


	//   ....[196]....
        /*1058*/ 	.word	0x0001a3c0


	//   ....[197]....
        /*105c*/ 	.word	0x0001a420


	//   ....[198]....
        /*1060*/ 	.word	0x0001a480


	//   ....[199]....
        /*1064*/ 	.word	0x0001a4c0


	//   ....[200]....
        /*1068*/ 	.word	0x0001a550


	//   ....[201]....
        /*106c*/ 	.word	0x0001a5f0


	//   ....[202]....
        /*1070*/ 	.word	0x0001a650


	//   ....[203]....
        /*1074*/ 	.word	0x0001a6b0


	//   ....[204]....
        /*1078*/ 	.word	0x0001a710


	//   ....[205]....
        /*107c*/ 	.word	0x0001a750


	//   ....[206]....
        /*1080*/ 	.word	0x0001a7e0


	//   ....[207]....
        /*1084*/ 	.word	0x0001a880


	//   ....[208]....
        /*1088*/ 	.word	0x0001a8e0


	//   ....[209]....
        /*108c*/ 	.word	0x0001a940


	//   ....[210]....
        /*1090*/ 	.word	0x0001a9a0


	//   ....[211]....
        /*1094*/ 	.word	0x0001a9e0


	//   ....[212]....
        /*1098*/ 	.word	0x0001aa70


	//   ....[213]....
        /*109c*/ 	.word	0x0001ab00


	//   ....[214]....
        /*10a0*/ 	.word	0x0001ab60


	//   ....[215]....
        /*10a4*/ 	.word	0x0001abc0


	//   ....[216]....
        /*10a8*/ 	.word	0x0001ac20


	//   ....[217]....
        /*10ac*/ 	.word	0x0001ac70


	//   ....[218]....
        /*10b0*/ 	.word	0x0001ad00


	//   ....[219]....
        /*10b4*/ 	.word	0x0001ad90


	//   ....[220]....
        /*10b8*/ 	.word	0x0001adf0


	//   ....[221]....
        /*10bc*/ 	.word	0x0001ae50


	//   ....[222]....
        /*10c0*/ 	.word	0x0001aec0


	//   ....[223]....
        /*10c4*/ 	.word	0x0001af00


	//----- nvinfo : EIATTR_VRC_CTA_INIT_COUNT
	.align		4
.L_213:
        /*10c8*/ 	.byte	0x02, 0x4a
	.zero		1
	.zero		1


	//----- nvinfo : EIATTR_EXIT_INSTR_OFFSETS
	.align		4
        /*10cc*/ 	.byte	0x04, 0x1c
        /*10ce*/ 	.short	(.L_215 - .L_214)


	//   ....[0]....
.L_214:
        /*10d0*/ 	.word	0x00000090


	//   ....[1]....
        /*10d4*/ 	.word	0x000032f0


	//   ....[2]....
        /*10d8*/ 	.word	0x00008bc0


	//   ....[3]....
        /*10dc*/ 	.word	0x00014070


	//----- nvinfo : EIATTR_MAX_THREADS
	.align		4
.L_215:
        /*10e0*/ 	.byte	0x04, 0x05
        /*10e2*/ 	.short	(.L_217 - .L_216)
.L_216:
        /*10e4*/ 	.word	0x00000100
        /*10e8*/ 	.word	0x00000001
        /*10ec*/ 	.word	0x00000001


	//----- nvinfo : EIATTR_CRS_STACK_SIZE
	.align		4
.L_217:
        /*10f0*/ 	.byte	0x04, 0x1e
        /*10f2*/ 	.short	(.L_219 - .L_218)
.L_218:
        /*10f4*/ 	.word	0x00000000


	//----- nvinfo : EIATTR_CBANK_PARAM_SIZE
	.align		4
.L_219:
        /*10f8*/ 	.byte	0x03, 0x19
        /*10fa*/ 	.short	0x0070


	//----- nvinfo : EIATTR_PARAM_CBANK
	.align		4
        /*10fc*/ 	.byte	0x04, 0x0a
        /*10fe*/ 	.short	(.L_221 - .L_220)
	.align		4
.L_220:
        /*1100*/ 	.word	index@(.nv.constant0._ZN18transformer_engine71_GLOBAL__N__fadcdbdc_38_quantize_transpose_vector_blockwise_cu_d4a478bd37block_scaled_1d_cast_transpose_kernelILb1Ef13__nv_bfloat1613__nv_fp8_e4m3EEvPKT1_PT2_S8_PT0_SA_mmmmmmfNS_6detail25FP8BlockwiseRowwiseOptionENSB_28FP8BlockwiseColumnwiseOptionEbPKf)
        /*1104*/ 	.short	0x0380
        /*1106*/ 	.short	0x0070


	//----- nvinfo : EIATTR_SW_WAR
	.align		4
.L_221:
        /*1108*/ 	.byte	0x04, 0x36
        /*110a*/ 	.short	(.L_223 - .L_222)
.L_222:
        /*110c*/ 	.word	0x00000008
.L_223:


//--------------------- .nv.info._ZN18transformer_engine71_GLOBAL__N__fadcdbdc_38_quantize_transpose_vector_blockwise_cu_d4a478bd37block_scaled_1d_cast_transpose_kernelILb0Ef13__nv_bfloat1613__nv_fp8_e5m2EEvPKT1_PT2_S8_PT0_SA_mmmmmmfNS_6detail25FP8BlockwiseRowwiseOptionENSB_28FP8BlockwiseColumnwiseOptionEbPKf --------------------------
	.section	.nv.info._ZN18transformer_engine71_GLOBAL__N__fadcdbdc_38_quantize_transpose_vector_blockwise_cu_d4a478bd37block_scaled_1d_cast_transpose_kernelILb0Ef13__nv_bfloat1613__nv_fp8_e5m2EEvPKT1_PT2_S8_PT0_SA_mmmmmmfNS_6detail25FP8BlockwiseRowwiseOptionENSB_28FP8BlockwiseColumnwiseOptionEbPKf,"",@"SHT_CUDA_INFO"
	.sectionflags	@""
	.align	4


	//----- nvinfo : EIATTR_CUDA_API_VERSION
	.align		4
        /*0000*/ 	.byte	0x04, 0x37
        /*0002*/ 	.short	(.L_225 - .L_224)
.L_224:
        /*0004*/ 	.word	0x00000082


	//----- nvinfo : EIATTR_KPARAM_INFO
	.align		4
.L_225:
        /*0008*/ 	.byte	0x04, 0x17
        /*000a*/ 	.short	(.L_227 - .L_226)
.L_226:
        /*000c*/ 	.word	0x00000000
        /*0010*/ 	.short	0x000f
        /*0012*/ 	.short	0x0068
        /*0014*/ 	.byte	0x00, 0xf5, 0x21, 0x00


	//----- nvinfo : EIATTR_KPARAM_INFO
	.align		4
.L_227:
        /*0018*/ 	.byte	0x04, 0x17
        /*001a*/ 	.short	(.L_229 - .L_228)
.L_228:
        /*001c*/ 	.word	0x00000000
        /*0020*/ 	.short	0x000e
        /*0022*/ 	.short	0x0064
        /*0024*/ 	.byte	0x00, 0xf0, 0x05, 0x00


	//----- nvinfo : EIATTR_KPARAM_INFO
	.align		4
.L_229:
        /*0028*/ 	.byte	0x04, 0x17
        /*002a*/ 	.short	(.L_231 - .L_230)
.L_230:
        /*002c*/ 	.word	0x00000000
        /*0030*/ 	.short	0x000d
        /*0032*/ 	.short	0x0060
        /*0034*/ 	.byte	0x00, 0xf0, 0x11, 0x00


	//----- nvinfo : EIATTR_KPARAM_INFO
	.align		4
.L_231:
        /*0038*/ 	.byte	0x04, 0x17
        /*003a*/ 	.short	(.L_233 - .L_232)
.L_232:
        /*003c*/ 	.word	0x00000000
        /*0040*/ 	.short	0x000c
        /*0042*/ 	.short	0x005c
        /*0044*/ 	.byte	0x00, 0xf0, 0x11, 0x00


	//----- nvinfo : EIATTR_KPARAM_INFO
	.align		4
.L_233:
        /*0048*/ 	.byte	0x04, 0x17
        /*004a*/ 	.short	(.L_235 - .L_234)
.L_234:
        /*004c*/ 	.word	0x00000000
        /*0050*/ 	.short	0x000b
        /*0052*/ 	.short	0x0058
        /*0054*/ 	.byte	0x00, 0xf0, 0x11, 0x00


	//----- nvinfo : EIATTR_KPARAM_INFO
	.align		4
.L_235:
        /*0058*/ 	.byte	0x04, 0x17
        /*005a*/ 	.short	(.L_237 - .L_236)
.L_236:
        /*005c*/ 	.word	0x00000000
        /*0060*/ 	.short	0x000a
        /*0062*/ 	.short	0x0050
        /*0064*/ 	.byte	0x00, 0xf0, 0x21, 0x00


	//----- nvinfo : EIATTR_KPARAM_INFO
	.align		4
.L_237:
        /*0068*/ 	.byte	0x04, 0x17
        /*006a*/ 	.short	(.L_239 - .L_238)
.L_238:
        /*006c*/ 	.word	0x00000000
        /*0070*/ 	.short	0x0009
        /*0072*/ 	.short	0x0048
        /*0074*/ 	.byte	0x00, 0xf0, 0x21, 0x00


	//----- nvinfo : EIATTR_KPARAM_INFO
	.align		4
.L_239:
        /*0078*/ 	.byte	0x04, 0x17
        /*007a*/ 	.short	(.L_241 - .L_240)
.L_240:
        /*007c*/ 	.word	0x00000000
        /*0080*/ 	.short	0x0008
        /*0082*/ 	.short	0x0040
        /*0084*/ 	.byte	0x00, 0xf0, 0x21, 0x00


	//----- nvinfo : EIATTR_KPARAM_INFO
	.align		4
.L_241:
        /*0088*/ 	.byte	0x04, 0x17
        /*008a*/ 	.short	(.L_243 - .L_242)
.L_242:
        /*008c*/ 	.word	0x00000000
        /*0090*/ 	.short	0x0007
        /*0092*/ 	.short	0x0038
        /*0094*/ 	.byte	0x00, 0xf0, 0x21, 0x00


	//----- nvinfo : EIATTR_KPARAM_INFO
	.align		4
.L_243:
        /*0098*/ 	.byte	0x04, 0x17
        /*009a*/ 	.short	(.L_245 - .L_244)
.L_244:
        /*009c*/ 	.word	0x00000000
        /*00a0*/ 	.short	0x0006
        /*00a2*/ 	.short	0x0030
        /*00a4*/ 	.byte	0x00, 0xf0, 0x21, 0x00


	//----- nvinfo : EIATTR_KPARAM_INFO
	.align		4
.L_245:
        /*00a8*/ 	.byte	0x04, 0x17
        /*00aa*/ 	.short	(.L_247 - .L_246)
.L_246:
        /*00ac*/ 	.word	0x00000000
        /*00b0*/ 	.short	0x0005
        /*00b2*/ 	.short	0x0028
        /*00b4*/ 	.byte	0x00, 0xf0, 0x21, 0x00


	//----- nvinfo : EIATTR_KPARAM_INFO
	.align		4
.L_247:
        /*00b8*/ 	.byte	0x04, 0x17
        /*00ba*/ 	.short	(.L_249 - .L_248)
.L_248:
        /*00bc*/ 	.word	0x00000000
        /*00c0*/ 	.short	0x0004
        /*00c2*/ 	.short	0x0020
        /*00c4*/ 	.byte	0x00, 0xf5, 0x21, 0x00


	//----- nvinfo : EIATTR_KPARAM_INFO
	.align		4
.L_249:
        /*00c8*/ 	.byte	0x04, 0x17
        /*00ca*/ 	.short	(.L_251 - .L_250)
.L_250:
        /*00cc*/ 	.word	0x00000000
        /*00d0*/ 	.short	0x0003
        /*00d2*/ 	.short	0x0018
        /*00d4*/ 	.byte	0x00, 0xf5, 0x21, 0x00


	//----- nvinfo : EIATTR_KPARAM_INFO
	.align		4
.L_251:
        /*00d8*/ 	.byte	0x04, 0x17
        /*00da*/ 	.short	(.L_253 - .L_252)
.L_252:
        /*00dc*/ 	.word	0x00000000
        /*00e0*/ 	.short	0x0002
        /*00e2*/ 	.short	0x0010
        /*00e4*/ 	.byte	0x00, 0xf5, 0x21, 0x00


	//----- nvinfo : EIATTR_KPARAM_INFO
	.align		4
.L_253:
        /*00e8*/ 	.byte	0x04, 0x17
        /*00ea*/ 	.short	(.L_255 - .L_254)
.L_254:
        /*00ec*/ 	.word	0x00000000
        /*00f0*/ 	.short	0x0001
        /*00f2*/ 	.short	0x0008
        /*00f4*/ 	.byte	0x00, 0xf5, 0x21, 0x00


	//----- nvinfo : EIATTR_KPARAM_INFO
	.align		4
.L_255:
        /*00f8*/ 	.byte	0x04, 0x17
        /*00fa*/ 	.short	(.L_257 - .L_256)
.L_256:
        /*00fc*/ 	.word	0x00000000
        /*0100*/ 	.short	0x0000
        /*0102*/ 	.short	0x0000
        /*0104*/ 	.byte	0x00, 0xf5, 0x21, 0x00


	//----- nvinfo : EIATTR_SPARSE_MMA_MASK
	.align		4
.L_257:
        /*0108*/ 	.byte	0x03, 0x50
        /*010a*/ 	.short	0x0000


	//----- nvinfo : EIATTR_MAXREG_COUNT
	.align		4
        /*010c*/ 	.byte	0x03, 0x1b
        /*010e*/ 	.short	0x00ff


	//----- nvinfo : EIATTR_NUM_BARRIERS
	.align		4
        /*0110*/ 	.byte	0x02, 0x4c
        /*0112*/ 	.byte	0x01
	.zero		1


	//----- nvinfo : EIATTR_MERCURY_ISA_VERSION
	.align		4
        /*0114*/ 	.byte	0x03, 0x5f
        /*0116*/ 	.short	0x0101


	//----- nvinfo : EIATTR_UNUSED_LOAD_BYTE_OFFSET
	.align		4
        /*0118*/ 	.byte	0x04, 0x44
        /*011a*/ 	.short	(.L_259 - .L_258)


	//   ....[0]....
.L_258:
        /*011c*/ 	.word	0x00009c50
        /*0120*/ 	.word	0x0000fff0


	//   ....[1]....
        /*0124*/ 	.word	0x00009c70
        /*0128*/ 	.word	0x00000fff


	//----- nvinfo : EIATTR_INT_WARP_WIDE_INSTR_OFFSETS
	.align		4
.L_259:
        /*012c*/ 	.byte	0x04, 0x31
        /*012e*/ 	.short	(.L_261 - .L_260)


	//   ....[0]....
.L_260:
        /*0130*/ 	.word	0x00002050


	//   ....[1]....
        /*0134*/ 	.word	0x000020d0


	//   ....[2]....
        /*0138*/ 	.word	0x000021c0


	//   ....[3]....
        /*013c*/ 	.word	0x00003030


	//   ....[4]....
        /*0140*/ 	.word	0x00003040


	//   ....[5]....
        /*0144*/ 	.word	0x000030e0


	//   ....[6]....
        /*0148*/ 	.word	0x00003f20


	//   ....[7]....
        /*014c*/ 	.word	0x00003f30


	//   ....[8]....
        /*0150*/ 	.word	0x00003fd0


	//   ....[9]....
        /*0154*/ 	.word	0x00004e10


	//   ....[10]....
        /*0158*/ 	.word	0x00004e20


	//   ....[11]....
        /*015c*/ 	.word	0x00004ee0


	//   ....[12]....
        /*0160*/ 	.word	0x00005db0


	//   ....[13]....
        /*0164*/ 	.word	0x00005e30


	//   ....[14]....
        /*0168*/ 	.word	0x00005f70


	//   ....[15]....
        /*016c*/ 	.word	0x00006f40


	//   ....[16]....
        /*0170*/ 	.word	0x00006f60


	//   ....[17]....
        /*0174*/ 	.word	0x00006f80


	//   ....[18]....
        /*0178*/ 	.word	0x00007d60


	//   ....[19]....
        /*017c*/ 	.word	0x00007d70


	//   ....[20]....
        /*0180*/ 	.word	0x00007d80


	//   ....[21]....
        /*0184*/ 	.word	0x00008d70


	//   ....[22]....
        /*0188*/ 	.word	0x00008d90


	//   ....[23]....
        /*018c*/ 	.word	0x00008db0


	//----- nvinfo : EIATTR_COOP_GROUP_MASK_REGIDS
	.align		4
.L_261:
        /*0190*/ 	.byte	0x04, 0x29
        /*0192*/ 	.short	(.L_263 - .L_262)


	//   ....[0]....
.L_262:
        /*0194*/ 	.word	0x0500001c


	//   ....[1]....
        /*0198*/ 	.word	0x0500001c


	//   ....[2]....
        /*019c*/ 	.word	0x0500001c


	//   ....[3]....
        /*01a0*/ 	.word	0x0500001c


	//   ....[4]....
        /*01a4*/ 	.word	0x0500001c


	//   ....[5]....
        /*01a8*/ 	.word	0x0500001c


	//   ....[6]....
        /*01ac*/ 	.word	0x0500001c


	//   ....[7]....
        /*01b0*/ 	.word	0x0500001c


	//   ....[8]....
        /*01b4*/ 	.word	0x0500001c


	//   ....[9]....
        /*01b8*/ 	.word	0x0500001c


	//   ....[10]....
        /*01bc*/ 	.word	0x0500001c


	//   ....[11]....
        /*01c0*/ 	.word	0x0500001c


	//   ....[12]....
        /*01c4*/ 	.word	0x0500001c


	//   ....[13]....
        /*01c8*/ 	.word	0x0500001c


	//   ....[14]....
        /*01cc*/ 	.word	0x0500001c


	//   ....[15]....
        /*01d0*/ 	.word	0x0500001c


	//   ....[16]....
        /*01d4*/ 	.word	0x0500002b


	//   ....[17]....
        /*01d8*/ 	.word	0x0500002b


	//   ....[18]....
        /*01dc*/ 	.word	0x0500002b


	//   ....[19]....
        /*01e0*/ 	.word	0x0500002b


	//   ....[20]....
        /*01e4*/ 	.word	0x0500002b


	//   ....[21]....
        /*01e8*/ 	.word	0x0500002b


	//   ....[22]....
        /*01ec*/ 	.word	0x0500002b


	//   ....[23]....
        /*01f0*/ 	.word	0x0500002b


	//   ....[24]....
        /*01f4*/ 	.word	0x0500002b


	//   ....[25]....
        /*01f8*/ 	.word	0x0500002b


	//   ....[26]....
        /*01fc*/ 	.word	0x0500002b


	//   ....[27]....
        /*0200*/ 	.word	0x0500002b


	//   ....[28]....
        /*0204*/ 	.word	0x0500002b


	//   ....[29]....
        /*0208*/ 	.word	0x0500002b


	//   ....[30]....
        /*020c*/ 	.word	0x0500002b


	//   ....[31]....
        /*0210*/ 	.word	0x0500002b


	//   ....[32]....
        /*0214*/ 	.word	0xffffffff


	//   ....[33]....
        /*0218*/ 	.word	0xffffffff


	//   ....[34]....
        /*021c*/ 	.word	0xffffffff


	//   ....[35]....
        /*0220*/ 	.word	0xffffffff


	//   ....[36]....
        /*0224*/ 	.word	0xffffffff


	//   ....[37]....
        /*0228*/ 	.word	0xffffffff


	//   ....[38]....
        /*022c*/ 	.word	0xffffffff


	//   ....[39]....
        /*0230*/ 	.word	0xffffffff


	//   ....[40]....
        /*0234*/ 	.word	0xffffffff


	//   ....[41]....
        /*0238*/ 	.word	0xffffffff


	//   ....[42]....
        /*023c*/ 	.word	0xffffffff


	//   ....[43]....
        /*0240*/ 	.word	0xffffffff


	//   ....[44]....
        /*0244*/ 	.word	0xffffffff


	//   ....[45]....
        /*0248*/ 	.word	0xffffffff


	//   ....[46]....
        /*024c*/ 	.word	0xffffffff


	//   ....[47]....
        /*0250*/ 	.word	0xffffffff


	//   ....[48]....
        /*0254*/ 	.word	0xffffffff


	//   ....[49]....
        /*0258*/ 	.word	0xffffffff


	//   ....[50]....
        /*025c*/ 	.word	0xffffffff


	//   ....[51]....
        /*0260*/ 	.word	0xffffffff


	//   ....[52]....
        /*0264*/ 	.word	0xffffffff


	//   ....[53]....
        /*0268*/ 	.word	0xffffffff


	//   ....[54]....
        /*026c*/ 	.word	0xffffffff


	//   ....[55]....
        /*0270*/ 	.word	0xffffffff


	//   ....[56]....
        /*0274*/ 	.word	0xffffffff


	//   ....[57]....
        /*0278*/ 	.word	0xffffffff


	//   ....[58]....
        /*027c*/ 	.word	0xffffffff


	//   ....[59]....
        /*0280*/ 	.word	0xffffffff


	//   ....[60]....
        /*0284*/ 	.word	0xffffffff


	//   ....[61]....
        /*0288*/ 	.word	0xffffffff


	//   ....[62]....
        /*028c*/ 	.word	0xffffffff


	//   ....[63]....
        /*0290*/ 	.word	0xffffffff


	//   ....[64]....
        /*0294*/ 	.word	0xffffffff


	//   ....[65]....
        /*0298*/ 	.word	0xffffffff


	//   ....[66]....
        /*029c*/ 	.word	0xffffffff


	//   ....[67]....
        /*02a0*/ 	.word	0xffffffff


	//   ....[68]....
        /*02a4*/ 	.word	0xffffffff


	//   ....[69]....
        /*02a8*/ 	.word	0xffffffff


	//   ....[70]....
        /*02ac*/ 	.word	0xffffffff


	//   ....[71]....
        /*02b0*/ 	.word	0xffffffff


	//   ....[72]....
        /*02b4*/ 	.word	0xffffffff


	//   ....[73]....
        /*02b8*/ 	.word	0xffffffff


	//   ....[74]....
        /*02bc*/ 	.word	0xffffffff


	//   ....[75]....
        /*02c0*/ 	.word	0xffffffff


	//   ....[76]....
        /*02c4*/ 	.word	0xffffffff


	//   ....[77]....
        /*02c8*/ 	.word	0xffffffff


	//   ....[78]....
        /*02cc*/ 	.word	0xffffffff


	//   ....[79]....
        /*02d0*/ 	.word	0xffffffff


	//   ....[80]....
        /*02d4*/ 	.word	0xffffffff


	//   ....[81]....
        /*02d8*/ 	.word	0xffffffff


	//   ....[82]....
        /*02dc*/ 	.word	0xffffffff


	//   ....[83]....
        /*02e0*/ 	.word	0xffffffff


	//   ....[84]....
        /*02e4*/ 	.word	0xffffffff


	//   ....[85]....
        /*02e8*/ 	.word	0xffffffff


	//   ....[86]....
        /*02ec*/ 	.word	0xffffffff


	//   ....[87]....
        /*02f0*/ 	.word	0xffffffff


	//   ....[88]....
        /*02f4*/ 	.word	0xffffffff


	//   ....[89]....
        /*02f8*/ 	.word	0xffffffff


	//   ....[90]....
        /*02fc*/ 	.word	0xffffffff


	//   ....[91]....
        /*0300*/ 	.word	0xffffffff


	//   ....[92]....
        /*0304*/ 	.word	0xffffffff


	//   ....[93]....
        /*0308*/ 	.word	0xffffffff


	//   ....[94]....
        /*030c*/ 	.word	0xffffffff


	//   ....[95]....
        /*0310*/ 	.word	0xffffffff


	//   ....[96]....
        /*0314*/ 	.word	0xffffffff


	//   ....[97]....
        /*0318*/ 	.word	0xffffffff


	//   ....[98]....
        /*031c*/ 	.word	0xffffffff


	//   ....[99]....
        /*0320*/ 	.word	0xffffffff


	//   ....[100]....
        /*0324*/ 	.word	0xffffffff


	//   ....[101]....
        /*0328*/ 	.word	0xffffffff


	//   ....[102]....
        /*032c*/ 	.word	0xffffffff


	//   ....[103]....
        /*0330*/ 	.word	0xffffffff


	//   ....[104]....
        /*0334*/ 	.word	0xffffffff


	//   ....[105]....
        /*0338*/ 	.word	0xffffffff


	//   ....[106]....
        /*033c*/ 	.word	0xffffffff


	//   ....[107]....
        /*0340*/ 	.word	0xffffffff


	//   ....[108]....
        /*0344*/ 	.word	0xffffffff


	//   ....[109]....
        /*0348*/ 	.word	0xffffffff


	//   ....[110]....
        /*034c*/ 	.word	0xffffffff


	//   ....[111]....
        /*0350*/ 	.word	0xffffffff


	//   ....[112]....
        /*0354*/ 	.word	0xffffffff


	//   ....[113]....
        /*0358*/ 	.word	0xffffffff


	//   ....[114]....
        /*035c*/ 	.word	0xffffffff


	//   ....[115]....
        /*0360*/ 	.word	0xffffffff


	//   ....[116]....
        /*0364*/ 	.word	0xffffffff


	//   ....[117]....
        /*0368*/ 	.word	0xffffffff


	//   ....[118]....
        /*036c*/ 	.word	0xffffffff


	//   ....[119]....
        /*0370*/ 	.word	0xffffffff


	//   ....[120]....
        /*0374*/ 	.word	0xffffffff


	//   ....[121]....
        /*0378*/ 	.word	0xffffffff


	//   ....[122]....
        /*037c*/ 	.word	0xffffffff


	//   ....[123]....
        /*0380*/ 	.word	0xffffffff


	//   ....[124]....
        /*0384*/ 	.word	0xffffffff


	//   ....[125]....
        /*0388*/ 	.word	0xffffffff


	//   ....[126]....
        /*038c*/ 	.word	0xffffffff


	//   ....[127]....
        /*0390*/ 	.word	0xffffffff


	//   ....[128]....
        /*0394*/ 	.word	0xffffffff


	//   ....[129]....
        /*0398*/ 	.word	0xffffffff


	//   ....[130]....
        /*039c*/ 	.word	0xffffffff


	//   ....[131]....
        /*03a0*/ 	.word	0xffffffff


	//   ....[132]....
        /*03a4*/ 	.word	0xffffffff


	//   ....[133]....
        /*03a8*/ 	.word	0xffffffff


	//   ....[134]....
        /*03ac*/ 	.word	0xffffffff


	//   ....[135]....
        /*03b0*/ 	.word	0xffffffff


	//   ....[136]....
        /*03b4*/ 	.word	0xffffffff


	//   ....[137]....
        /*03b8*/ 	.word	0xffffffff


	//   ....[138]....
        /*03bc*/ 	.word	0xffffffff


	//   ....[139]....
        /*03c0*/ 	.word	0xffffffff


	//   ....[140]....
        /*03c4*/ 	.word	0xffffffff


	//   ....[141]....
        /*03c8*/ 	.word	0xffffffff


	//   ....[142]....
        /*03cc*/ 	.word	0xffffffff


	//   ....[143]....
        /*03d0*/ 	.word	0xffffffff


	//   ....[144]....
        /*03d4*/ 	.word	0xffffffff


	//   ....[145]....
        /*03d8*/ 	.word	0xffffffff


	//   ....[146]....
        /*03dc*/ 	.word	0xffffffff


	//   ....[147]....
        /*03e0*/ 	.word	0xffffffff


	//   ....[148]....
        /*03e4*/ 	.word	0xffffffff


	//   ....[149]....
        /*03e8*/ 	.word	0xffffffff


	//   ....[150]....
        /*03ec*/ 	.word	0xffffffff


	//   ....[151]....
        /*03f0*/ 	.word	0xffffffff


	//   ....[152]....
        /*03f4*/ 	.word	0xffffffff


	//   ....[153]....
        /*03f8*/ 	.word	0xffffffff


	//   ....[154]....
        /*03fc*/ 	.word	0xffffffff


	//   ....[155]....
        /*0400*/ 	.word	0xffffffff


	//   ....[156]....
        /*0404*/ 	.word	0xffffffff


	//   ....[157]....
        /*0408*/ 	.word	0xffffffff


	//   ....[158]....
        /*040c*/ 	.word	0xffffffff


	//   ....[159]....
        /*0410*/ 	.word	0xffffffff


	//   ....[160]....
        /*0414*/ 	.word	0xffffffff


	//   ....[161]....
        /*0418*/ 	.word	0xffffffff


	//   ....[162]....
        /*041c*/ 	.word	0xffffffff


	//   ....[163]....
        /*0420*/ 	.word	0xffffffff


	//   ....[164]....
        /*0424*/ 	.word	0xffffffff


	//   ....[165]....
        /*0428*/ 	.word	0xffffffff


	//   ....[166]....
        /*042c*/ 	.word	0xffffffff


	//   ....[167]....
        /*0430*/ 	.word	0xffffffff


	//   ....[168]....
        /*0434*/ 	.word	0xffffffff


	//   ....[169]....
        /*0438*/ 	.word	0xffffffff


	//   ....[170]....
        /*043c*/ 	.word	0xffffffff


	//   ....[171]....
        /*0440*/ 	.word	0xffffffff


	//   ....[172]....
        /*0444*/ 	.word	0xffffffff


	//   ....[173]....
        /*0448*/ 	.word	0xffffffff


	//   ....[174]....
        /*044c*/ 	.word	0xffffffff


	//   ....[175]....
        /*0450*/ 	.word	0xffffffff


	//   ....[176]....
        /*0454*/ 	.word	0xffffffff


	//   ....[177]....
        /*0458*/ 	.word	0xffffffff


	//   ....[178]....
        /*045c*/ 	.word	0xffffffff


	//   ....[179]....
        /*0460*/ 	.word	0xffffffff


	//   ....[180]....
        /*0464*/ 	.word	0xffffffff


	//   ....[181]....
        /*0468*/ 	.word	0xffffffff


	//   ....[182]....
        /*046c*/ 	.word	0xffffffff


	//   ....[183]....
        /*0470*/ 	.word	0xffffffff


	//   ....[184]....
        /*0474*/ 	.word	0xffffffff


	//   ....[185]....
        /*0478*/ 	.word	0xffffffff


	//   ....[186]....
        /*047c*/ 	.word	0xffffffff


	//   ....[187]....
        /*0480*/ 	.word	0xffffffff


	//   ....[188]....
        /*0484*/ 	.word	0xffffffff


	//   ....[189]....
        /*0488*/ 	.word	0xffffffff


	//   ....[190]....
        /*048c*/ 	.word	0xffffffff


	//   ....[191]....
        /*0490*/ 	.word	0xffffffff


	//   ....[192]....
        /*0494*/ 	.word	0xffffffff


	//   ....[193]....
        /*0498*/ 	.word	0xffffffff


	//   ....[194]....
        /*049c*/ 	.word	0xffffffff


	//   ....[195]....
        /*04a0*/ 	.word	0xffffffff


	//   ....[196]....
        /*04a4*/ 	.word	0xffffffff


	//   ....[197]....
        /*04a8*/ 	.word	0xffffffff


	//   ....[198]....
        /*04ac*/ 	.word	0xffffffff


	//   ....[199]....
        /*04b0*/ 	.word	0xffffffff


	//   ....[200]....
        /*04b4*/ 	.word	0xffffffff


	//   ....[201]....
        /*04b8*/ 	.word	0xffffffff


	//   ....[202]....
        /*04bc*/ 	.word	0xffffffff


	//   ....[203]....
        /*04c0*/ 	.word	0xffffffff


	//   ....[204]....
        /*04c4*/ 	.word	0xffffffff


	//   ....[205]....
        /*04c8*/ 	.word	0xffffffff


	//   ....[206]....
        /*04cc*/ 	.word	0xffffffff


	//   ....[207]....
        /*04d0*/ 	.word	0xffffffff


	//   ....[208]....
        /*04d4*/ 	.word	0xffffffff


	//   ....[209]....
        /*04d8*/ 	.word	0xffffffff


	//   ....[210]....
        /*04dc*/ 	.word	0xffffffff


	//   ....[211]....
        /*04e0*/ 	.word	0xffffffff


	//   ....[212]....
        /*04e4*/ 	.word	0xffffffff


	//   ....[213]....
        /*04e8*/ 	.word	0xffffffff


	//   ....[214]....
        /*04ec*/ 	.word	0xffffffff


	//   ....[215]....
        /*04f0*/ 	.word	0xffffffff


	//   ....[216]....
        /*04f4*/ 	.word	0xffffffff


	//   ....[217]....
        /*04f8*/ 	.word	0xffffffff


	//   ....[218]....
        /*04fc*/ 	.word	0xffffffff


	//   ....[219]....
        /*0500*/ 	.word	0xffffffff


	//   ....[220]....
        /*0504*/ 	.word	0xffffffff


	//   ....[221]....
        /*0508*/ 	.word	0xffffffff


	//   ....[222]....
        /*050c*/ 	.word	0xffffffff


	//   ....[223]....
        /*0510*/ 	.word	0xffffffff


	//   ....[224]....
        /*0514*/ 	.word	0x05000000


	//   ....[225]....
        /*0518*/ 	.word	0x05000000


	//   ....[226]....
        /*051c*/ 	.word	0x05000000


	//   ....[227]....
        /*0520*/ 	.word	0x05000000


	//   ....[228]....
        /*0524*/ 	.word	0x05000000


	//   ....[229]....
        /*0528*/ 	.word	0x05000000


	//   ....[230]....
        /*052c*/ 	.word	0x05000000


	//   ....[231]....
        /*0530*/ 	.word	0x05000000


	//   ....[232]....
        /*0534*/ 	.word	0x05000000


	//   ....[233]....
        /*0538*/ 	.word	0x05000000


	//   ....[234]....
        /*053c*/ 	.word	0x05000000


	//   ....[235]....
        /*0540*/ 	.word	0x05000000


	//   ....[236]....
        /*0544*/ 	.word	0x05000000


	//   ....[237]....
        /*0548*/ 	.word	0x05000000


	//   ....[238]....
        /*054c*/ 	.word	0x05000000


	//   ....[239]....
        /*0550*/ 	.word	0x05000000


	//   ....[240]....
        /*0554*/ 	.word	0x05000000


	//   ....[241]....
        /*0558*/ 	.word	0x05000000


	//   ....[242]....
        /*055c*/ 	.word	0x05000000


	//   ....[243]....
        /*0560*/ 	.word	0x05000000


	//   ....[244]....
        /*0564*/ 	.word	0x05000000


	//   ....[245]....
        /*0568*/ 	.word	0x05000000


	//   ....[246]....
        /*056c*/ 	.word	0x05000000


	//   ....[247]....
        /*0570*/ 	.word	0x05000000


	//   ....[248]....
        /*0574*/ 	.word	0x05000000


	//   ....[249]....
        /*0578*/ 	.word	0x05000000


	//   ....[250]....
        /*057c*/ 	.word	0x05000000


	//   ....[251]....
        /*0580*/ 	.word	0x05000000


	//   ....[252]....
        /*0584*/ 	.word	0x05000000


	//   ....[253]....
        /*0588*/ 	.word	0x05000000


	//   ....[254]....
        /*058c*/ 	.word	0x05000000


	//   ....[255]....
        /*0590*/ 	.word	0x05000000


	//   ....[0]....
        /*0594*/ 	.word	0x05000000


	//   ....[1]....
        /*0598*/ 	.word	0x05000000


	//   ....[2]....
        /*059c*/ 	.word	0x05000000


	//   ....[3]....
        /*05a0*/ 	.word	0x05000000


	//   ....[4]....
        /*05a4*/ 	.word	0x05000000


	//   ....[5]....
        /*05a8*/ 	.word	0x05000000


	//   ....[6]....
        /*05ac*/ 	.word	0x05000000


	//   ....[7]....
        /*05b0*/ 	.word	0x05000000


	//   ....[8]....
        /*05b4*/ 	.word	0x05000000


	//   ....[9]....
        /*05b8*/ 	.word	0x05000000


	//   ....[10]....
        /*05bc*/ 	.word	0x05000000


	//   ....[11]....
        /*05c0*/ 	.word	0x05000000


	//   ....[12]....
        /*05c4*/ 	.word	0x05000000


	//   ....[13]....
        /*05c8*/ 	.word	0x05000000


	//   ....[14]....
        /*05cc*/ 	.word	0x05000000


	//   ....[15]....
        /*05d0*/ 	.word	0x05000000


	//   ....[16]....
        /*05d4*/ 	.word	0x05000000


	//   ....[17]....
        /*05d8*/ 	.word	0x05000000


	//   ....[18]....
        /*05dc*/ 	.word	0x05000000


	//   ....[19]....
        /*05e0*/ 	.word	0x05000000


	//   ....[20]....
        /*05e4*/ 	.word	0x05000000


	//   ....[21]....
        /*05e8*/ 	.word	0x05000000


	//   ....[22]....
        /*05ec*/ 	.word	0x05000000


	//   ....[23]....
        /*05f0*/ 	.word	0x05000000


	//   ....[24]....
        /*05f4*/ 	.word	0x05000000


	//   ....[25]....
        /*05f8*/ 	.word	0x05000000


	//   ....[26]....
        /*05fc*/ 	.word	0x05000000


	//   ....[27]....
        /*0600*/ 	.word	0x05000000


	//   ....[28]....
        /*0604*/ 	.word	0x05000000


	//   ....[29]....
        /*0608*/ 	.word	0x05000000


	//   ....[30]....
        /*060c*/ 	.word	0x05000000


	//   ....[31]....
        /*0610*/ 	.word	0x05000000


	//   ....[32]....
        /*0614*/ 	.word	0x05000000


	//   ....[33]....
        /*0618*/ 	.word	0x05000000


	//   ....[34]....
        /*061c*/ 	.word	0x05000000


	//   ....[35]....
        /*0620*/ 	.word	0x05000000


	//   ....[36]....
        /*0624*/ 	.word	0x05000000


	//   ....[37]....
        /*0628*/ 	.word	0x05000000


	//   ....[38]....
        /*062c*/ 	.word	0x05000000


	//   ....[39]....
        /*0630*/ 	.word	0x05000000


	//   ....[40]....
        /*0634*/ 	.word	0x05000000


	//   ....[41]....
        /*0638*/ 	.word	0x05000000


	//   ....[42]....
        /*063c*/ 	.word	0x05000000


	//   ....[43]....
        /*0640*/ 	.word	0x05000000


	//   ....[44]....
        /*0644*/ 	.word	0x05000000


	//   ....[45]....
        /*0648*/ 	.word	0x05000000


	//   ....[46]....
        /*064c*/ 	.word	0x05000000


	//   ....[47]....
        /*0650*/ 	.word	0x05000000


	//   ....[48]....
        /*0654*/ 	.word	0x05000000


	//   ....[49]....
        /*0658*/ 	.word	0x05000000


	//   ....[50]....
        /*065c*/ 	.word	0x05000000


	//   ....[51]....
        /*0660*/ 	.word	0x05000000


	//   ....[52]....
        /*0664*/ 	.word	0x05000000


	//   ....[53]....
        /*0668*/ 	.word	0x05000000


	//   ....[54]....
        /*066c*/ 	.word	0x05000000


	//   ....[55]....
        /*0670*/ 	.word	0x05000000


	//   ....[56]....
        /*0674*/ 	.word	0x05000000


	//   ....[57]....
        /*0678*/ 	.word	0x05000000


	//   ....[58]....
        /*067c*/ 	.word	0x05000000


	//   ....[59]....
        /*0680*/ 	.word	0x05000000


	//   ....[60]....
        /*0684*/ 	.word	0x05000000


	//   ....[61]....
        /*0688*/ 	.word	0x05000000


	//   ....[62]....
        /*068c*/ 	.word	0x05000000


	//   ....[63]....
        /*0690*/ 	.word	0x05000000


	//   ....[64]....
        /*0694*/ 	.word	0x05000000


	//   ....[65]....
        /*0698*/ 	.word	0x05000000


	//   ....[66]....
        /*069c*/ 	.word	0x05000000


	//   ....[67]....
        /*06a0*/ 	.word	0x05000000


	//   ....[68]....
        /*06a4*/ 	.word	0x05000000


	//   ....[69]....
        /*06a8*/ 	.word	0x05000000


	//   ....[70]....
        /*06ac*/ 	.word	0x05000000


	//   ....[71]....
        /*06b0*/ 	.word	0x05000000


	//   ....[72]....
        /*06b4*/ 	.word	0x05000000


	//   ....[73]....
        /*06b8*/ 	.word	0x05000000


	//   ....[74]....
        /*06bc*/ 	.word	0x05000000


	//   ....[75]....
        /*06c0*/ 	.word	0x05000000


	//   ....[76]....
        /*06c4*/ 	.word	0x05000000


	//   ....[77]....
        /*06c8*/ 	.word	0x05000000


	//   ....[78]....
        /*06cc*/ 	.word	0x05000000


	//   ....[79]....
        /*06d0*/ 	.word	0x05000000


	//   ....[80]....
        /*06d4*/ 	.word	0x05000000


	//   ....[81]....
        /*06d8*/ 	.word	0x05000000


	//   ....[82]....
        /*06dc*/ 	.word	0x05000000


	//   ....[83]....
        /*06e0*/ 	.word	0x05000000


	//   ....[84]....
        /*06e4*/ 	.word	0x05000000


	//   ....[85]....
        /*06e8*/ 	.word	0x05000000


	//   ....[86]....
        /*06ec*/ 	.word	0x05000000


	//   ....[87]....
        /*06f0*/ 	.word	0x05000000


	//   ....[88]....
        /*06f4*/ 	.word	0x05000000


	//   ....[89]....
        /*06f8*/ 	.word	0x05000000


	//   ....[90]....
        /*06fc*/ 	.word	0x05000000


	//   ....[91]....
        /*0700*/ 	.word	0x05000000


	//   ....[92]....
        /*0704*/ 	.word	0x05000000


	//   ....[93]....
        /*0708*/ 	.word	0x05000000


	//   ....[94]....
        /*070c*/ 	.word	0x05000000


	//   ....[95]....
        /*0710*/ 	.word	0x05000000


	//   ....[96]....
        /*0714*/ 	.word	0x05000000


	//   ....[97]....
        /*0718*/ 	.word	0x05000000


	//   ....[98]....
        /*071c*/ 	.word	0x05000000


	//   ....[99]....
        /*0720*/ 	.word	0x05000000


	//   ....[100]....
        /*0724*/ 	.word	0x05000000


	//   ....[101]....
        /*0728*/ 	.word	0x05000000


	//   ....[102]....
        /*072c*/ 	.word	0x05000000


	//   ....[103]....
        /*0730*/ 	.word	0x05000000


	//   ....[104]....
        /*0734*/ 	.word	0x05000000


	//   ....[105]....
        /*0738*/ 	.word	0x05000000


	//   ....[106]....
        /*073c*/ 	.word	0x05000000


	//   ....[107]....
        /*0740*/ 	.word	0x05000000


	//   ....[108]....
        /*0744*/ 	.word	0x05000000


	//   ....[109]....
        /*0748*/ 	.word	0x05000000


	//   ....[110]....
        /*074c*/ 	.word	0x05000000


	//   ....[111]....
        /*0750*/ 	.word	0x05000000


	//   ....[112]....
        /*0754*/ 	.word	0x05000000


	//   ....[113]....
        /*0758*/ 	.word	0x05000000


	//   ....[114]....
        /*075c*/ 	.word	0x05000000


	//   ....[115]....
        /*0760*/ 	.word	0x05000000


	//   ....[116]....
        /*0764*/ 	.word	0x05000000


	//   ....[117]....
        /*0768*/ 	.word	0x05000000


	//   ....[118]....
        /*076c*/ 	.word	0x05000000


	//   ....[119]....
        /*0770*/ 	.word	0x05000000


	//   ....[120]....
        /*0774*/ 	.word	0x05000000


	//   ....[121]....
        /*0778*/ 	.word	0x05000000


	//   ....[122]....
        /*077c*/ 	.word	0x05000000


	//   ....[123]....
        /*0780*/ 	.word	0x05000000


	//   ....[124]....
        /*0784*/ 	.word	0x05000000


	//   ....[125]....
        /*0788*/ 	.word	0x05000000


	//   ....[126]....
        /*078c*/ 	.word	0x05000000


	//   ....[127]....
        /*0790*/ 	.word	0x05000000


	//   ....[128]....
        /*0794*/ 	.word	0x05000000


	//   ....[129]....
        /*0798*/ 	.word	0x05000000


	//   ....[130]....
        /*079c*/ 	.word	0x05000000


	//   ....[131]....
        /*07a0*/ 	.word	0x05000000


	//   ....[132]....
        /*07a4*/ 	.word	0x05000000


	//   ....[133]....
        /*07a8*/ 	.word	0x05000000


	//   ....[134]....
        /*07ac*/ 	.word	0x05000000


	//   ....[135]....
        /*07b0*/ 	.word	0x05000000


	//   ....[136]....
        /*07b4*/ 	.word	0x05000000


	//   ....[137]....
        /*07b8*/ 	.word	0x05000000


	//   ....[138]....
        /*07bc*/ 	.word	0x05000000


	//   ....[139]....
        /*07c0*/ 	.word	0x05000000


	//   ....[140]....
        /*07c4*/ 	.word	0x05000000


	//   ....[141]....
        /*07c8*/ 	.word	0x05000000


	//   ....[142]....
        /*07cc*/ 	.word	0x05000000


	//   ....[143]....
        /*07d0*/ 	.word	0x05000000


	//   ....[144]....
        /*07d4*/ 	.word	0x05000000


	//   ....[145]....
        /*07d8*/ 	.word	0x05000000


	//   ....[146]....
        /*07dc*/ 	.word	0x05000000


	//   ....[147]....
        /*07e0*/ 	.word	0x05000000


	//   ....[148]....
        /*07e4*/ 	.word	0x05000000


	//   ....[149]....
        /*07e8*/ 	.word	0x05000000


	//   ....[150]....
        /*07ec*/ 	.word	0x05000000


	//   ....[151]....
        /*07f0*/ 	.word	0x05000000


	//   ....[152]....
        /*07f4*/ 	.word	0x05000000


	//   ....[153]....
        /*07f8*/ 	.word	0x05000000


	//   ....[154]....
        /*07fc*/ 	.word	0x05000000


	//   ....[155]....
        /*0800*/ 	.word	0x05000000


	//   ....[156]....
        /*0804*/ 	.word	0x05000000


	//   ....[157]....
        /*0808*/ 	.word	0x05000000


	//   ....[158]....
        /*080c*/ 	.word	0x05000000


	//   ....[159]....
        /*0810*/ 	.word	0x05000000


	//   ....[160]....
        /*0814*/ 	.word	0x05000000


	//   ....[161]....
        /*0818*/ 	.word	0x05000000


	//   ....[162]....
        /*081c*/ 	.word	0x05000000


	//   ....[163]....
        /*0820*/ 	.word	0x05000000


	//   ....[164]....
        /*0824*/ 	.word	0x05000000


	//   ....[165]....
        /*0828*/ 	.word	0x05000000


	//   ....[166]....
        /*082c*/ 	.word	0x05000000


	//   ....[167]....
        /*0830*/ 	.word	0x05000000


	//   ....[168]....
        /*0834*/ 	.word	0x05000000


	//   ....[169]....
        /*0838*/ 	.word	0x05000000


	//   ....[170]....
        /*083c*/ 	.word	0x05000000


	//   ....[171]....
        /*0840*/ 	.word	0x05000000


	//   ....[172]....
        /*0844*/ 	.word	0x05000000


	//   ....[173]....
        /*0848*/ 	.word	0x05000000


	//   ....[174]....
        /*084c*/ 	.word	0x05000000


	//   ....[175]....
        /*0850*/ 	.word	0x05000000


	//   ....[176]....
        /*0854*/ 	.word	0x05000000


	//   ....[177]....
        /*0858*/ 	.word	0x05000000


	//   ....[178]....
        /*085c*/ 	.word	0x05000000


	//   ....[179]....
        /*0860*/ 	.word	0x05000000


	//   ....[180]....
        /*0864*/ 	.word	0x05000000


	//   ....[181]....
        /*0868*/ 	.word	0x05000000


	//   ....[182]....
        /*086c*/ 	.word	0x05000000


	//   ....[183]....
        /*0870*/ 	.word	0x05000000


	//   ....[184]....
        /*0874*/ 	.word	0x05000000


	//   ....[185]....
        /*0878*/ 	.word	0x05000000


	//   ....[186]....
        /*087c*/ 	.word	0x05000000


	//   ....[187]....
        /*0880*/ 	.word	0x05000000


	//   ....[188]....
        /*0884*/ 	.word	0x05000000


	//   ....[189]....
        /*0888*/ 	.word	0x05000000


	//   ....[190]....
        /*088c*/ 	.word	0x05000000


	//   ....[191]....
        /*0890*/ 	.word	0x05000000


	//----- nvinfo : EIATTR_COOP_GROUP_INSTR_OFFSETS
	.align		4
.L_263:
        /*0894*/ 	.byte	0x04, 0x28
        /*0896*/ 	.short	(.L_265 - .L_264)


	//   ....[0]....
.L_264:
        /*0898*/ 	.word	0x00002420


	//   ....[1]....
        /*089c*/ 	.word	0x00002440


	//   ....[2]....
        /*08a0*/ 	.word	0x00002460


	//   ....[3]....
        /*08a4*/ 	.word	0x00002480


	//   ....[4]....
        /*08a8*/ 	.word	0x00003310


	//   ....[5]....
        /*08ac*/ 	.word	0x00003330


	//   ....[6]....
        /*08b0*/ 	.word	0x00003350


	//   ....[7]....
        /*08b4*/ 	.word	0x00003370


	//   ....[8]....
        /*08b8*/ 	.word	0x00004200


	//   ....[9]....
        /*08bc*/ 	.word	0x00004220


	//   ....[10]....
        /*08c0*/ 	.word	0x00004240


	//   ....[11]....
        /*08c4*/ 	.word	0x00004260


	//   ....[12]....
        /*08c8*/ 	.word	0x00005110


	//   ....[13]....
        /*08cc*/ 	.word	0x00005130


	//   ....[14]....
        /*08d0*/ 	.word	0x00005150


	//   ....[15]....
        /*08d4*/ 	.word	0x00005170


	//   ....[16]....
        /*08d8*/ 	.word	0x000061d0


	//   ....[17]....
        /*08dc*/ 	.word	0x00006200


	//   ....[18]....
        /*08e0*/ 	.word	0x00006220


	//   ....[19]....
        /*08e4*/ 	.word	0x00006240


	//   ....[20]....
        /*08e8*/ 	.word	0x00007110


	//   ....[21]....
        /*08ec*/ 	.word	0x00007130


	//   ....[22]....
        /*08f0*/ 	.word	0x00007150


	//   ....[23]....
        /*08f4*/ 	.word	0x00007170


	//   ....[24]....
        /*08f8*/ 	.word	0x00008040


	//   ....[25]....
        /*08fc*/ 	.word	0x00008070


	//   ....[26]....
        /*0900*/ 	.word	0x00008090


	//   ....[27]....
        /*0904*/ 	.word	0x000080b0


	//   ....[28]....
        /*0908*/ 	.word	0x00008f40


	//   ....[29]....
        /*090c*/ 	.word	0x00008f60


	//   ....[30]....
        /*0910*/ 	.word	0x00008f80


	//   ....[31]....
        /*0914*/ 	.word	0x00008fa0


	//   ....[32]....
        /*0918*/ 	.word	0x0000a050


	//   ....[33]....
        /*091c*/ 	.word	0x0000a070


	//   ....[34]....
        /*0920*/ 	.word	0x0000a090


	//   ....[35]....
        /*0924*/ 	.word	0x0000a0b0


	//   ....[36]....
        /*0928*/ 	.word	0x0000a0d0


	//   ....[37]....
        /*092c*/ 	.word	0x0000a0f0


	//   ....[38]....
        /*0930*/ 	.word	0x0000a550


	//   ....[39]....
        /*0934*/ 	.word	0x0000a570


	//   ....[40]....
        /*0938*/ 	.word	0x0000a590


	//   ....[41]....
        /*093c*/ 	.word	0x0000a5b0


	//   ....[42]....
        /*0940*/ 	.word	0x0000a5d0


	//   ....[43]....
        /*0944*/ 	.word	0x0000a5f0


	//   ....[44]....
        /*0948*/ 	.word	0x0000aab0


	//   ....[45]....
        /*094c*/ 	.word	0x0000aad0


	//   ....[46]....
        /*0950*/ 	.word	0x0000aaf0


	//   ....[47]....
        /*0954*/ 	.word	0x0000ab10


	//   ....[48]....
        /*0958*/ 	.word	0x0000ab30


	//   ....[49]....
        /*095c*/ 	.word	0x0000ab50


	//   ....[50]....
        /*0960*/ 	.word	0x0000b010


	//   ....[51]....
        /*0964*/ 	.word	0x0000b030


	//   ....[52]....
        /*0968*/ 	.word	0x0000b050


	//   ....[53]....
        /*096c*/ 	.word	0x0000b070


	//   ....[54]....
        /*0970*/ 	.word	0x0000b090


	//   ....[55]....
        /*0974*/ 	.word	0x0000b0b0


	//   ....[56]....
        /*0978*/ 	.word	0x0000b570


	//   ....[57]....
        /*097c*/ 	.word	0x0000b590


	//   ....[58]....
        /*0980*/ 	.word	0x0000b5b0


	//   ....[59]....
        /*0984*/ 	.word	0x0000b5d0


	//   ....[60]....
        /*0988*/ 	.word	0x0000b5f0


	//   ....[61]....
        /*098c*/ 	.word	0x0000b610


	//   ....[62]....
        /*0990*/ 	.word	0x0000bad0


	//   ....[63]....
        /*0994*/ 	.word	0x0000baf0


	//   ....[64]....
        /*0998*/ 	.word	0x0000bb10


	//   ....[65]....
        /*099c*/ 	.word	0x0000bb30


	//   ....[66]....
        /*09a0*/ 	.word	0x0000bb50


	//   ....[67]....
        /*09a4*/ 	.word	0x0000bb70


	//   ....[68]....
        /*09a8*/ 	.word	0x0000c030


	//   ....[69]....
        /*09ac*/ 	.word	0x0000c050


	//   ....[70]....
        /*09b0*/ 	.word	0x0000c070


	//   ....[71]....
        /*09b4*/ 	.word	0x0000c090


	//   ....[72]....
        /*09b8*/ 	.word	0x0000c0b0


	//   ....[73]....
        /*09bc*/ 	.word	0x0000c0d0


	//   ....[74]....
        /*09c0*/ 	.word	0x0000c590


	//   ....[75]....
        /*09c4*/ 	.word	0x0000c5b0


	//   ....[76]....
        /*09c8*/ 	.word	0x0000c5d0


	//   ....[77]....
        /*09cc*/ 	.word	0x0000c5f0


	//   ....[78]....
        /*09d0*/ 	.word	0x0000c610


	//   ....[79]....
        /*09d4*/ 	.word	0x0000c630


	//   ....[80]....
        /*09d8*/ 	.word	0x0000caf0


	//   ....[81]....
        /*09dc*/ 	.word	0x0000cb10


	//   ....[82]....
        /*09e0*/ 	.word	0x0000cb30


	//   ....[83]....
        /*09e4*/ 	.word	0x0000cb50


	//   ....[84]....
        /*09e8*/ 	.word	0x0000cb70


	//   ....[85]....
        /*09ec*/ 	.word	0x0000cb90


	//   ....[86]....
        /*09f0*/ 	.word	0x0000d050


	//   ....[87]....
        /*09f4*/ 	.word	0x0000d070


	//   ....[88]....
        /*09f8*/ 	.word	0x0000d090


	//   ....[89]....
        /*09fc*/ 	.word	0x0000d0b0


	//   ....[90]....
        /*0a00*/ 	.word	0x0000d0d0


	//   ....[91]....
        /*0a04*/ 	.word	0x0000d0f0


	//   ....[92]....
        /*0a08*/ 	.word	0x0000d5b0


	//   ....[93]....
        /*0a0c*/ 	.word	0x0000d5d0


	//   ....[94]....
        /*0a10*/ 	.word	0x0000d5f0


	//   ....[95]....
        /*0a14*/ 	.word	0x0000d610


	//   ....[96]....
        /*0a18*/ 	.word	0x0000d630


	//   ....[97]....
        /*0a1c*/ 	.word	0x0000d650


	//   ....[98]....
        /*0a20*/ 	.word	0x0000db10


	//   ....[99]....
        /*0a24*/ 	.word	0x0000db30


	//   ....[100]....
        /*0a28*/ 	.word	0x0000db50


	//   ....[101]....
        /*0a2c*/ 	.word	0x0000db70


	//   ....[102]....
        /*0a30*/ 	.word	0x0000db90


	//   ....[103]....
        /*0a34*/ 	.word	0x0000dbb0


	//   ....[104]....
        /*0a38*/ 	.word	0x0000e070


	//   ....[105]....
        /*0a3c*/ 	.word	0x0000e090


	//   ....[106]....
        /*0a40*/ 	.word	0x0000e0b0


	//   ....[107]....
        /*0a44*/ 	.word	0x0000e0d0


	//   ....[108]....
        /*0a48*/ 	.word	0x0000e0f0


	//   ....[109]....
        /*0a4c*/ 	.word	0x0000e110


	//   ....[110]....
        /*0a50*/ 	.word	0x0000e5d0


	//   ....[111]....
        /*0a54*/ 	.word	0x0000e5f0


	//   ....[112]....
        /*0a58*/ 	.word	0x0000e610


	//   ....[113]....
        /*0a5c*/ 	.word	0x0000e630


	//   ....[114]....
        /*0a60*/ 	.word	0x0000e650


	//   ....[115]....
        /*0a64*/ 	.word	0x0000e670


	//   ....[116]....
        /*0a68*/ 	.word	0x0000eb30


	//   ....[117]....
        /*0a6c*/ 	.word	0x0000eb50


	//   ....[118]....
        /*0a70*/ 	.word	0x0000eb70


	//   ....[119]....
        /*0a74*/ 	.word	0x0000eb90


	//   ....[120]....
        /*0a78*/ 	.word	0x0000ebb0


	//   ....[121]....
        /*0a7c*/ 	.word	0x0000ebd0


	//   ....[122]....
        /*0a80*/ 	.word	0x0000f090


	//   ....[123]....
        /*0a84*/ 	.word	0x0000f0b0


	//   ....[124]....
        /*0a88*/ 	.word	0x0000f0d0


	//   ....[125]....
        /*0a8c*/ 	.word	0x0000f0f0


	//   ....[126]....
        /*0a90*/ 	.word	0x0000f110


	//   ....[127]....
        /*0a94*/ 	.word	0x0000f130


	//   ....[128]....
        /*0a98*/ 	.word	0x0000f610


	//   ....[129]....
        /*0a9c*/ 	.word	0x0000f630


	//   ....[130]....
        /*0aa0*/ 	.word	0x0000f650


	//   ....[131]....
        /*0aa4*/ 	.word	0x0000f670


	//   ....[132]....
        /*0aa8*/ 	.word	0x0000f690


	//   ....[133]....
        /*0aac*/ 	.word	0x0000f6b0


	//   ....[134]....
        /*0ab0*/ 	.word	0x0000fb20


	//   ....[135]....
        /*0ab4*/ 	.word	0x0000fb40


	//   ....[136]....
        /*0ab8*/ 	.word	0x0000fb60


	//   ....[137]....
        /*0abc*/ 	.word	0x0000fb80


	//   ....[138]....
        /*0ac0*/ 	.word	0x0000fba0


	//   ....[139]....
        /*0ac4*/ 	.word	0x0000fbc0


	//   ....[140]....
        /*0ac8*/ 	.word	0x00010090


	//   ....[141]....
        /*0acc*/ 	.word	0x000100b0


	//   ....[142]....
        /*0ad0*/ 	.word	0x000100d0


	//   ....[143]....
        /*0ad4*/ 	.word	0x000100f0


	//   ....[144]....
        /*0ad8*/ 	.word	0x00010110


	//   ....[145]....
        /*0adc*/ 	.word	0x00010130


	//   ....[146]....
        /*0ae0*/ 	.word	0x00010600


	//   ....[147]....
        /*0ae4*/ 	.word	0x00010620


	//   ....[148]....
        /*0ae8*/ 	.word	0x00010640


	//   ....[149]....
        /*0aec*/ 	.word	0x00010660


	//   ....[150]....
        /*0af0*/ 	.word	0x00010680


	//   ....[151]....
        /*0af4*/ 	.word	0x000106a0


	//   ....[152]....
        /*0af8*/ 	.word	0x00010b70


	//   ....[153]....
        /*0afc*/ 	.word	0x00010b90


	//   ....[154]....
        /*0b00*/ 	.word	0x00010bb0


	//   ....[155]....
        /*0b04*/ 	.word	0x00010bd0


	//   ....[156]....
        /*0b08*/ 	.word	0x00010bf0


	//   ....[157]....
        /*0b0c*/ 	.word	0x00010c10


	//   ....[158]....
        /*0b10*/ 	.word	0x000110e0


	//   ....[159]....
        /*0b14*/ 	.word	0x00011100


	//   ....[160]....
        /*0b18*/ 	.word	0x00011120


	//   ....[161]....
        /*0b1c*/ 	.word	0x00011140


	//   ....[162]....
        /*0b20*/ 	.word	0x00011160


	//   ....[163]....
        /*0b24*/ 	.word	0x00011180


	//   ....[164]....
        /*0b28*/ 	.word	0x00011650


	//   ....[165]....
        /*0b2c*/ 	.word	0x00011670


	//   ....[166]....
        /*0b30*/ 	.word	0x00011690


	//   ....[167]....
        /*0b34*/ 	.word	0x000116b0


	//   ....[168]....
        /*0b38*/ 	.word	0x000116d0


	//   ....[169]....
        /*0b3c*/ 	.word	0x000116f0


	//   ....[170]....
        /*0b40*/ 	.word	0x00011bc0


	//   ....[171]....
        /*0b44*/ 	.word	0x00011be0


	//   ....[172]....
        /*0b48*/ 	.word	0x00011c00


	//   ....[173]....
        /*0b4c*/ 	.word	0x00011c20


	//   ....[174]....
        /*0b50*/ 	.word	0x00011c40


	//   ....[175]....
        /*0b54*/ 	.word	0x00011c60


	//   ....[176]....
        /*0b58*/ 	.word	0x00012130


	//   ....[177]....
        /*0b5c*/ 	.word	0x00012150


	//   ....[178]....
        /*0b60*/ 	.word	0x00012170


	//   ....[179]....
        /*0b64*/ 	.word	0x00012190


	//   ....[180]....
        /*0b68*/ 	.word	0x000121b0


	//   ....[181]....
        /*0b6c*/ 	.word	0x000121d0


	//   ....[182]....
        /*0b70*/ 	.word	0x000126a0


	//   ....[183]....
        /*0b74*/ 	.word	0x000126c0


	//   ....[184]....
        /*0b78*/ 	.word	0x000126e0


	//   ....[185]....
        /*0b7c*/ 	.word	0x00012700


	//   ....[186]....
        /*0b80*/ 	.word	0x00012720


	//   ....[187]....
        /*0b84*/ 	.word	0x00012740


	//   ....[188]....
        /*0b88*/ 	.word	0x00012c10


	//   ....[189]....
        /*0b8c*/ 	.word	0x00012c30


	//   ....[190]....
        /*0b90*/ 	.word	0x00012c50


	//   ....[191]....
        /*0b94*/ 	.word	0x00012c70


	//   ....[192]....
        /*0b98*/ 	.word	0x00012c90


	//   ....[193]....
        /*0b9c*/ 	.word	0x00012cb0


	//   ....[194]....
        /*0ba0*/ 	.word	0x00013180


	//   ....[195]....
        /*0ba4*/ 	.word	0x000131a0


	//   ....[196]....
        /*0ba8*/ 	.word	0x000131c0


	//   ....[197]....
        /*0bac*/ 	.word	0x000131e0


	//   ....[198]....
        /*0bb0*/ 	.word	0x00013200


	//   ....[199]....
        /*0bb4*/ 	.word	0x00013220


	//   ....[200]....
        /*0bb8*/ 	.word	0x000136f0


	//   ....[201]....
        /*0bbc*/ 	.word	0x00013710


	//   ....[202]....
        /*0bc0*/ 	.word	0x00013730


	//   ....[203]....
        /*0bc4*/ 	.word	0x00013750


	//   ....[204]....
        /*0bc8*/ 	.word	0x00013770


	//   ....[205]....
        /*0bcc*/ 	.word	0x00013790


	//   ....[206]....
        /*0bd0*/ 	.word	0x00013c60


	//   ....[207]....
        /*0bd4*/ 	.word	0x00013c80


	//   ....[208]....
        /*0bd8*/ 	.word	0x00013ca0


	//   ....[209]....
        /*0bdc*/ 	.word	0x00013cc0


	//   ....[210]....
        /*0be0*/ 	.word	0x00013ce0


	//   ....[211]....
        /*0be4*/ 	.word	0x00013d00


	//   ....[212]....
        /*0be8*/ 	.word	0x000141d0


	//   ....[213]....
        /*0bec*/ 	.word	0x000141f0


	//   ....[214]....
        /*0bf0*/ 	.word	0x00014210


	//   ....[215]....
        /*0bf4*/ 	.word	0x00014230


	//   ....[216]....
        /*0bf8*/ 	.word	0x00014250


	//   ....[217]....
        /*0bfc*/ 	.word	0x00014270


	//   ....[218]....
        /*0c00*/ 	.word	0x00014740


	//   ....[219]....
        /*0c04*/ 	.word	0x00014760


	//   ....[220]....
        /*0c08*/ 	.word	0x00014780


	//   ....[221]....
        /*0c0c*/ 	.word	0x000147a0


	//   ....[222]....
        /*0c10*/ 	.word	0x000147c0


	//   ....[223]....
        /*0c14*/ 	.word	0x000147e0


	//   ....[224]....
        /*0c18*/ 	.word	0x000170c0


	//   ....[225]....
        /*0c1c*/ 	.word	0x00017160


	//   ....[226]....
        /*0c20*/ 	.word	0x00017200


	//   ....[227]....
        /*0c24*/ 	.word	0x00017290


	//   ....[228]....
        /*0c28*/ 	.word	0x00017330


	//   ....[229]....
        /*0c2c*/ 	.word	0x000173d0


	//   ....[230]....
        /*0c30*/ 	.word	0x00017470


	//   ....[231]....
        /*0c34*/ 	.word	0x00017500


	//   ....[232]....
        /*0c38*/ 	.word	0x000175a0


	//   ....[233]....
        /*0c3c*/ 	.word	0x00017640


	//   ....[234]....
        /*0c40*/ 	.word	0x000176e0


	//   ....[235]....
        /*0c44*/ 	.word	0x00017770


	//   ....[236]....
        /*0c48*/ 	.word	0x00017810


	//   ....[237]....
        /*0c4c*/ 	.word	0x000178b0


	//   ....[238]....
        /*0c50*/ 	.word	0x00017950


	//   ....[239]....
        /*0c54*/ 	.word	0x000179e0


	//   ....[240]....
        /*0c58*/ 	.word	0x00017a80


	//   ....[241]....
        /*0c5c*/ 	.word	0x00017b20


	//   ....[242]....
        /*0c60*/ 	.word	0x00017bc0


	//   ....[243]....
        /*0c64*/ 	.word	0x00017c50


	//   ....[244]....
        /*0c68*/ 	.word	0x00017cf0


	//   ....[245]....
        /*0c6c*/ 	.word	0x00017d90


	//   ....[246]....
        /*0c70*/ 	.word	0x00017e30


	//   ....[247]....
        /*0c74*/ 	.word	0x00017ec0


	//   ....[248]....
        /*0c78*/ 	.word	0x00017f50


	//   ....[249]....
        /*0c7c*/ 	.word	0x00017ff0


	//   ....[250]....
        /*0c80*/ 	.word	0x00018090


	//   ....[251]....
        /*0c84*/ 	.word	0x00018120


	//   ....[252]....
        /*0c88*/ 	.word	0x000181c0


	//   ....[253]....
        /*0c8c*/ 	.word	0x00018260


	//   ....[254]....
        /*0c90*/ 	.word	0x00018300


	//   ....[255]....
        /*0c94*/ 	.word	0x00018390


	//   ....[0]....
        /*0c98*/ 	.word	0x00018420


	//   ....[1]....
        /*0c9c*/ 	.word	0x000184a0


	//   ....[2]....
        /*0ca0*/ 	.word	0x00018500


	//   ....[3]....
        /*0ca4*/ 	.word	0x00018570


	//   ....[4]....
        /*0ca8*/ 	.word	0x000185d0


	//   ....[5]....
        /*0cac*/ 	.word	0x00018620


	//   ....[6]....
        /*0cb0*/ 	.word	0x000186b0


	//   ....[7]....
        /*0cb4*/ 	.word	0x00018730


	//   ....[8]....
        /*0cb8*/ 	.word	0x00018790


	//   ....[9]....
        /*0cbc*/ 	.word	0x00018800


	//   ....[10]....
        /*0cc0*/ 	.word	0x00018860


	//   ....[11]....
        /*0cc4*/ 	.word	0x000188b0


	//   ....[12]....
        /*0cc8*/ 	.word	0x00018940


	//   ....[13]....
        /*0ccc*/ 	.word	0x000189c0


	//   ....[14]....
        /*0cd0*/ 	.word	0x00018a20


	//   ....[15]....
        /*0cd4*/ 	.word	0x00018a90


	//   ....[16]....
        /*0cd8*/ 	.word	0x00018af0


	//   ....[17]....
        /*0cdc*/ 	.word	0x00018b40


	//   ....[18]....
        /*0ce0*/ 	.word	0x00018bd0


	//   ....[19]....
        /*0ce4*/ 	.word	0x00018c50


	//   ....[20]....
        /*0ce8*/ 	.word	0x00018cb0


	//   ....[21]....
        /*0cec*/ 	.word	0x00018d20


	//   ....[22]....
        /*0cf0*/ 	.word	0x00018d80


	//   ....[23]....
        /*0cf4*/ 	.word	0x00018dd0


	//   ....[24]....
        /*0cf8*/ 	.word	0x00018e60


	//   ....[25]....
        /*0cfc*/ 	.word	0x00018ee0


	//   ....[26]....
        /*0d00*/ 	.word	0x00018f40


	//   ....[27]....
        /*0d04*/ 	.word	0x00018fb0


	//   ....[28]....
        /*0d08*/ 	.word	0x00019010


	//   ....[29]....
        /*0d0c*/ 	.word	0x00019060


	//   ....[30]....
        /*0d10*/ 	.word	0x000190f0


	//   ....[31]....
        /*0d14*/ 	.word	0x00019170


	//   ....[32]....
        /*0d18*/ 	.word	0x000191d0


	//   ....[33]....
        /*0d1c*/ 	.word	0x00019240


	//   ....[34]....
        /*0d20*/ 	.word	0x000192a0


	//   ....[35]....
        /*0d24*/ 	.word	0x000192f0


	//   ....[36]....
        /*0d28*/ 	.word	0x00019380


	//   ....[37]....
        /*0d2c*/ 	.word	0x00019400


	//   ....[38]....
        /*0d30*/ 	.word	0x00019460


	//   ....[39]....
        /*0d34*/ 	.word	0x000194d0


	//   ....[40]....
        /*0d38*/ 	.word	0x00019530


	//   ....[41]....
        /*0d3c*/ 	.word	0x00019580


	//   ....[42]....
        /*0d40*/ 	.word	0x00019610


	//   ....[43]....
        /*0d44*/ 	.word	0x00019690


	//   ....[44]....
        /*0d48*/ 	.word	0x000196f0


	//   ....[45]....
        /*0d4c*/ 	.word	0x00019760


	//   ....[46]....
        /*0d50*/ 	.word	0x000197c0


	//   ....[47]....
        /*0d54*/ 	.word	0x00019810


	//   ....[48]....
        /*0d58*/ 	.word	0x000198a0


	//   ....[49]....
        /*0d5c*/ 	.word	0x00019920


	//   ....[50]....
        /*0d60*/ 	.word	0x00019980


	//   ....[51]....
        /*0d64*/ 	.word	0x000199f0


	//   ....[52]....
        /*0d68*/ 	.word	0x00019a50


	//   ....[53]....
        /*0d6c*/ 	.word	0x00019aa0


	//   ....[54]....
        /*0d70*/ 	.word	0x00019b30


	//   ....[55]....
        /*0d74*/ 	.word	0x00019bb0


	//   ....[56]....
        /*0d78*/ 	.word	0x00019c10


	//   ....[57]....
        /*0d7c*/ 	.word	0x00019c80


	//   ....[58]....
        /*0d80*/ 	.word	0x00019ce0


	//   ....[59]....
        /*0d84*/ 	.word	0x00019d30


	//   ....[60]....
        /*0d88*/ 	.word	0x00019dc0


	//   ....[61]....
        /*0d8c*/ 	.word	0x00019e40


	//   ....[62]....
        /*0d90*/ 	.word	0x00019ea0


	//   ....[63]....
        /*0d94*/ 	.word	0x00019f10


	//   ....[64]....
        /*0d98*/ 	.word	0x00019f70


	//   ....[65]....
        /*0d9c*/ 	.word	0x00019fc0


	//   ....[66]....
        /*0da0*/ 	.word	0x0001a050


	//   ....[67]....
        /*0da4*/ 	.word	0x0001a0d0


	//   ....[68]....
        /*0da8*/ 	.word	0x0001a130


	//   ....[69]....
        /*0dac*/ 	.word	0x0001a1a0


	//   ....[70]....
        /*0db0*/ 	.word	0x0001a200


	//   ....[71]....
        /*0db4*/ 	.word	0x0001a250


	//   ....[72]....
        /*0db8*/ 	.word	0x0001a2e0


	//   ....[73]....
        /*0dbc*/ 	.word	0x0001a360


	//   ....[74]....
        /*0dc0*/ 	.word	0x0001a3c0


	//   ....[75]....
        /*0dc4*/ 	.word	0x0001a430


	//   ....[76]....
        /*0dc8*/ 	.word	0x0001a490


	//   ....[77]....
        /*0dcc*/ 	.word	0x0001a4e0


	//   ....[78]....
        /*0dd0*/ 	.word	0x0001a570


	//   ....[79]....
        /*0dd4*/ 	.word	0x0001a5f0


	//   ....[80]....
        /*0dd8*/ 	.word	0x0001a650


	//   ....[81]....
        /*0ddc*/ 	.word	0x0001a6c0


	//   ....[82]....
        /*0de0*/ 	.word	0x0001a720


	//   ....[83]....
        /*0de4*/ 	.word	0x0001a770


	//   ....[84]....
        /*0de8*/ 	.word	0x0001a800


	//   ....[85]....
        /*0dec*/ 	.word	0x0001a880


	//   ....[86]....
        /*0df0*/ 	.word	0x0001a8e0


	//   ....[87]....
        /*0df4*/ 	.word	0x0001a950


	//   ....[88]....
        /*0df8*/ 	.word	0x0001a9b0


	//   ....[89]....
        /*0dfc*/ 	.word	0x0001aa00


	//   ....[90]....
        /*0e00*/ 	.word	0x0001aa90


	//   ....[91]....
        /*0e04*/ 	.word	0x0001ab10


	//   ....[92]....
        /*0e08*/ 	.word	0x0001ab70


	//   ....[93]....
        /*0e0c*/ 	.word	0x0001abe0


	//   ....[94]....
        /*0e10*/ 	.word	0x0001ac40


	//   ....[95]....
        /*0e14*/ 	.word	0x0001aca0


	//   ....[96]....
        /*0e18*/ 	.word	0x0001ad30


	//   ....[97]....
        /*0e1c*/ 	.word	0x0001adb0


	//   ....[98]....
        /*0e20*/ 	.word	0x0001ae10


	//   ....[99]....
        /*0e24*/ 	.word	0x0001ae80


	//   ....[100]....
        /*0e28*/ 	.word	0x0001aee0


	//   ....[101]....
        /*0e2c*/ 	.word	0x0001af30


	//   ....[102]....
        /*0e30*/ 	.word	0x0001afc0


	//   ....[103]....
        /*0e34*/ 	.word	0x0001b040


	//   ....[104]....
        /*0e38*/ 	.word	0x0001b0a0


	//   ....[105]....
        /*0e3c*/ 	.word	0x0001b110


	//   ....[106]....
        /*0e40*/ 	.word	0x0001b170


	//   ....[107]....
        /*0e44*/ 	.word	0x0001b1c0


	//   ....[108]....
        /*0e48*/ 	.word	0x0001b250


	//   ....[109]....
        /*0e4c*/ 	.word	0x0001b2d0


	//   ....[110]....
        /*0e50*/ 	.word	0x0001b330


	//   ....[111]....
        /*0e54*/ 	.word	0x0001b3a0


	//   ....[112]....
        /*0e58*/ 	.word	0x0001b400


	//   ....[113]....
        /*0e5c*/ 	.word	0x0001b450


	//   ....[114]....
        /*0e60*/ 	.word	0x0001b4e0


	//   ....[115]....
        /*0e64*/ 	.word	0x0001b560


	//   ....[116]....
        /*0e68*/ 	.word	0x0001b5c0


	//   ....[117]....
        /*0e6c*/ 	.word	0x0001b630


	//   ....[118]....
        /*0e70*/ 	.word	0x0001b690


	//   ....[119]....
        /*0e74*/ 	.word	0x0001b6e0


	//   ....[120]....
        /*0e78*/ 	.word	0x0001b770


	//   ....[121]....
        /*0e7c*/ 	.word	0x0001b7f0


	//   ....[122]....
        /*0e80*/ 	.word	0x0001b850


	//   ....[123]....
        /*0e84*/ 	.word	0x0001b8c0


	//   ....[124]....
        /*0e88*/ 	.word	0x0001b920


	//   ....[125]....
        /*0e8c*/ 	.word	0x0001b970


	//   ....[126]....
        /*0e90*/ 	.word	0x0001ba00


	//   ....[127]....
        /*0e94*/ 	.word	0x0001ba80


	//   ....[128]....
        /*0e98*/ 	.word	0x0001bae0


	//   ....[129]....
        /*0e9c*/ 	.word	0x0001bb50


	//   ....[130]....
        /*0ea0*/ 	.word	0x0001bbb0


	//   ....[131]....
        /*0ea4*/ 	.word	0x0001bc00


	//   ....[132]....
        /*0ea8*/ 	.word	0x0001bc90


	//   ....[133]....
        /*0eac*/ 	.word	0x0001bd10


	//   ....[134]....
        /*0eb0*/ 	.word	0x0001bd70


	//   ....[135]....
        /*0eb4*/ 	.word	0x0001bde0


	//   ....[136]....
        /*0eb8*/ 	.word	0x0001be40


	//   ....[137]....
        /*0ebc*/ 	.word	0x0001be90


	//   ....[138]....
        /*0ec0*/ 	.word	0x0001bf20


	//   ....[139]....
        /*0ec4*/ 	.word	0x0001bfa0


	//   ....[140]....
        /*0ec8*/ 	.word	0x0001c000


	//   ....[141]....
        /*0ecc*/ 	.word	0x0001c070


	//   ....[142]....
        /*0ed0*/ 	.word	0x0001c0d0


	//   ....[143]....
        /*0ed4*/ 	.word	0x0001c120


	//   ....[144]....
        /*0ed8*/ 	.word	0x0001c1b0


	//   ....[145]....
        /*0edc*/ 	.word	0x0001c230


	//   ....[146]....
        /*0ee0*/ 	.word	0x0001c290


	//   ....[147]....
        /*0ee4*/ 	.word	0x0001c300


	//   ....[148]....
        /*0ee8*/ 	.word	0x0001c360


	//   ....[149]....
        /*0eec*/ 	.word	0x0001c3b0


	//   ....[150]....
        /*0ef0*/ 	.word	0x0001c440


	//   ....[151]....
        /*0ef4*/ 	.word	0x0001c4c0


	//   ....[152]....
        /*0ef8*/ 	.word	0x0001c520


	//   ....[153]....
        /*0efc*/ 	.word	0x0001c590


	//   ....[154]....
        /*0f00*/ 	.word	0x0001c5f0


	//   ....[155]....
        /*0f04*/ 	.word	0x0001c640


	//   ....[156]....
        /*0f08*/ 	.word	0x0001c6d0


	//   ....[157]....
        /*0f0c*/ 	.word	0x0001c750


	//   ....[158]....
        /*0f10*/ 	.word	0x0001c7b0


	//   ....[159]....
        /*0f14*/ 	.word	0x0001c820


	//   ....[160]....
        /*0f18*/ 	.word	0x0001c880


	//   ....[161]....
        /*0f1c*/ 	.word	0x0001c8d0


	//   ....[162]....
        /*0f20*/ 	.word	0x0001c960


	//   ....[163]....
        /*0f24*/ 	.word	0x0001c9e0


	//   ....[164]....
        /*0f28*/ 	.word	0x0001ca40


	//   ....[165]....
        /*0f2c*/ 	.word	0x0001cab0


	//   ....[166]....
        /*0f30*/ 	.word	0x0001cb10


	//   ....[167]....
        /*0f34*/ 	.word	0x0001cb60


	//   ....[168]....
        /*0f38*/ 	.word	0x0001cbf0


	//   ....[169]....
        /*0f3c*/ 	.word	0x0001cc70


	//   ....[170]....
        /*0f40*/ 	.word	0x0001ccd0


	//   ....[171]....
        /*0f44*/ 	.word	0x0001cd40


	//   ....[172]....
        /*0f48*/ 	.word	0x0001cda0


	//   ....[173]....
        /*0f4c*/ 	.word	0x0001cdf0


	//   ....[174]....
        /*0f50*/ 	.word	0x0001ce80


	//   ....[175]....
        /*0f54*/ 	.word	0x0001cf00


	//   ....[176]....
        /*0f58*/ 	.word	0x0001cf60


	//   ....[177]....
        /*0f5c*/ 	.word	0x0001cfd0


	//   ....[178]....
        /*0f60*/ 	.word	0x0001d030


	//   ....[179]....
        /*0f64*/ 	.word	0x0001d080


	//   ....[180]....
        /*0f68*/ 	.word	0x0001d110


	//   ....[181]....
        /*0f6c*/ 	.word	0x0001d190


	//   ....[182]....
        /*0f70*/ 	.word	0x0001d1f0


	//   ....[183]....
        /*0f74*/ 	.word	0x0001d260


	//   ....[184]....
        /*0f78*/ 	.word	0x0001d2c0


	//   ....[185]....
        /*0f7c*/ 	.word	0x0001d310


	//   ....[186]....
        /*0f80*/ 	.word	0x0001d3a0


	//   ....[187]....
        /*0f84*/ 	.word	0x0001d420


	//   ....[188]....
        /*0f88*/ 	.word	0x0001d480


	//   ....[189]....
        /*0f8c*/ 	.word	0x0001d4f0


	//   ....[190]....
        /*0f90*/ 	.word	0x0001d550


	//   ....[191]....
        /*0f94*/ 	.word	0x0001d5b0


	//----- nvinfo : EIATTR_VRC_CTA_INIT_COUNT
	.align		4
.L_265:
        /*0f98*/ 	.byte	0x02, 0x4a
	.zero		1
	.zero		1


	//----- nvinfo : EIATTR_EXIT_INSTR_OFFSETS
	.align		4
        /*0f9c*/ 	.byte	0x04, 0x1c
        /*0f9e*/ 	.short	(.L_267 - .L_266)


	//   ....[0]....
.L_266:
        /*0fa0*/ 	.word	0x00000090


	//   ....[1]....
        /*0fa4*/ 	.word	0x00005d60


	//   ....[2]....
        /*0fa8*/ 	.word	0x00009ba0


	//   ....[3]....
        /*0fac*/ 	.word	0x00016a40


	//   ....[4]....
        /*0fb0*/ 	.word	0x00016d40


	//   ....[5]....
        /*0fb4*/ 	.word	0x00017040


	//   ....[6]....
        /*0fb8*/ 	.word	0x00017060


	//----- nvinfo : EIATTR_MAX_THREADS
	.align		4
.L_267:
        /*0fbc*/ 	.byte	0x04, 0x05
        /*0fbe*/ 	.short	(.L_269 - .L_268)
.L_268:
        /*0fc0*/ 	.word	0x00000100
        /*0fc4*/ 	.word	0x00000001
        /*0fc8*/ 	.word	0x00000001


	//----- nvinfo : EIATTR_CRS_STACK_SIZE
	.align		4
.L_269:
        /*0fcc*/ 	.byte	0x04, 0x1e
        /*0fce*/ 	.short	(.L_271 - .L_270)
.L_270:
        /*0fd0*/ 	.word	0x00000000


	//----- nvinfo : EIATTR_CBANK_PARAM_SIZE
	.align		4
.L_271:
        /*0fd4*/ 	.byte	0x03, 0x19
        /*0fd6*/ 	.short	0x0070


	//----- nvinfo : EIATTR_PARAM_CBANK
	.align		4
        /*0fd8*/ 	.byte	0x04, 0x0a
        /*0fda*/ 	.short	(.L_273 - .L_272)
	.align		4
.L_272:
        /*0fdc*/ 	.word	index@(.nv.constant0._ZN18transformer_engine71_GLOBAL__N__fadcdbdc_38_quantize_transpose_vector_blockwise_cu_d4a478bd37block_scaled_1d_cast_transpose_kernelILb0Ef13__nv_bfloat1613__nv_fp8_e5m2EEvPKT1_PT2_S8_PT0_SA_mmmmmmfNS_6detail25FP8BlockwiseRowwiseOptionENSB_28FP8BlockwiseColumnwiseOptionEbPKf)
        /*0fe0*/ 	.short	0x0380
        /*0fe2*/ 	.short	0x0070


	//----- nvinfo : EIATTR_SW_WAR
	.align		4
.L_273:
        /*0fe4*/ 	.byte	0x04, 0x36
        /*0fe6*/ 	.short	(.L_275 - .L_274)
.L_274:
        /*0fe8*/ 	.word	0x00000008
.L_275:


//--------------------- .nv.info._ZN18transformer_engine71_GLOBAL__N__fadcdbdc_38_quantize_transpose_vector_blockwise_cu_d4a478bd37block_scaled_1d_cast_transpose_kernelILb1Ef13__nv_bfloat1613__nv_fp8_e5m2EEvPKT1_PT2_S8_PT0_SA_mmmmmmfNS_6detail25FP8BlockwiseRowwiseOptionENSB_28FP8BlockwiseColumnwiseOptionEbPKf --------------------------
	.section	.nv.info._ZN18transformer_engine71_GLOBAL__N__fadcdbdc_38_quantize_transpose_vector_blockwise_cu_d4a478bd37block_scaled_1d_cast_transpose_kernelILb1Ef13__nv_bfloat1613__nv_fp8_e5m2EEvPKT1_PT2_S8_PT0_SA_mmmmmmfNS_6detail25FP8BlockwiseRowwiseOptionENSB_28FP8BlockwiseColumnwiseOptionEbPKf,"",@"SHT_CUDA_INFO"
	.sectionflags	@""
	.align	4


	//----- nvinfo : EIATTR_CUDA_API_VERSION
	.align		4
        /*0000*/ 	.byte	0x04, 0x37
        /*0002*/ 	.short	(.L_277 - .L_276)
.L_276:
        /*0004*/ 	.word	0x00000082


	//----- nvinfo : EIATTR_KPARAM_INFO
	.align		4
.L_277:
        /*0008*/ 	.byte	0x04, 0x17
        /*000a*/ 	.short	(.L_279 - .L_278)
.L_278:
        /*000c*/ 	.word	0x00000000
        /*0010*/ 	.short	0x000f
        /*0012*/ 	.short	0x0068
        /*0014*/ 	.byte	0x00, 0xf5, 0x21, 0x00


	//----- nvinfo : EIATTR_KPARAM_INFO
	.align		4
.L_279:
        /*0018*/ 	.byte	0x04, 0x17
        /*001a*/ 	.short	(.L_281 - .L_280)
.L_280:
        /*001c*/ 	.word	0x00000000
        /*0020*/ 	.short	0x000e
        /*0022*/ 	.short	0x0064
        /*0024*/ 	.byte	0x00, 0xf0, 0x05, 0x00


	//----- nvinfo : EIATTR_KPARAM_INFO
	.align		4
.L_281:
        /*0028*/ 	.byte	0x04, 0x17
        /*002a*/ 	.short	(.L_283 - .L_282)
.L_282:
        /*002c*/ 	.word	0x00000000
        /*0030*/ 	.short	0x000d
        /*0032*/ 	.short	0x0060
        /*0034*/ 	.byte	0x00, 0xf0, 0x11, 0x00


	//----- nvinfo : EIATTR_KPARAM_INFO
	.align		4
.L_283:
        /*0038*/ 	.byte	0x04, 0x17
        /*003a*/ 	.short	(.L_285 - .L_284)
.L_284:
        /*003c*/ 	.word	0x00000000
        /*0040*/ 	.short	0x000c
        /*0042*/ 	.short	0x005c
        /*0044*/ 	.byte	0x00, 0xf0, 0x11, 0x00


	//----- nvinfo : EIATTR_KPARAM_INFO
	.align		4
.L_285:
        /*0048*/ 	.byte	0x04, 0x17
        /*004a*/ 	.short	(.L_287 - .L_286)
.L_286:
        /*004c*/ 	.word	0x00000000
        /*0050*/ 	.short	0x000b
        /*0052*/ 	.short	0x0058
        /*0054*/ 	.byte	0x00, 0xf0, 0x11, 0x00


	//----- nvinfo : EIATTR_KPARAM_INFO
	.align		4
.L_287:
        /*0058*/ 	.byte	0x04, 0x17
        /*005a*/ 	.short	(.L_289 - .L_288)
.L_288:
        /*005c*/ 	.word	0x00000000
        /*0060*/ 	.short	0x000a
        /*0062*/ 	.short	0x0050
        /*0064*/ 	.byte	0x00, 0xf0, 0x21, 0x00


	//----- nvinfo : EIATTR_KPARAM_INFO
	.align		4
.L_289:
        /*0068*/ 	.byte	0x04, 0x17
        /*006a*/ 	.short	(.L_291 - .L_290)
.L_290:
        /*006c*/ 	.word	0x00000000
        /*0070*/ 	.short	0x0009
        /*0072*/ 	.short	0x0048
        /*0074*/ 	.byte	0x00, 0xf0, 0x21, 0x00


	//----- nvinfo : EIATTR_KPARAM_INFO
	.align		4
.L_291:
        /*0078*/ 	.byte	0x04, 0x17
        /*007a*/ 	.short	(.L_293 - .L_292)
.L_292:
        /*007c*/ 	.word	0x00000000
        /*0080*/ 	.short	0x0008
        /*0082*/ 	.short	0x0040
        /*0084*/ 	.byte	0x00, 0xf0, 0x21, 0x00


	//----- nvinfo : EIATTR_KPARAM_INFO
	.align		4
.L_293:
        /*0088*/ 	.byte	0x04, 0x17
        /*008a*/ 	.short	(.L_295 - .L_294)
.L_294:
        /*008c*/ 	.word	0x00000000
        /*0090*/ 	.short	0x0007
        /*0092*/ 	.short	0x0038
        /*0094*/ 	.byte	0x00, 0xf0, 0x21, 0x00


	//----- nvinfo : EIATTR_KPARAM_INFO
	.align		4
.L_295:
        /*0098*/ 	.byte	0x04, 0x17
        /*009a*/ 	.short	(.L_297 - .L_296)
.L_296:
        /*009c*/ 	.word	0x00000000
        /*00a0*/ 	.short	0x0006
        /*00a2*/ 	.short	0x0030
        /*00a4*/ 	.byte	0x00, 0xf0, 0x21, 0x00


	//----- nvinfo : EIATTR_KPARAM_INFO
	.align		4
.L_297:
        /*00a8*/ 	.byte	0x04, 0x17
        /*00aa*/ 	.short	(.L_299 - .L_298)
.L_298:
        /*00ac*/ 	.word	0x00000000
        /*00b0*/ 	.short	0x0005
        /*00b2*/ 	.short	0x0028
        /*00b4*/ 	.byte	0x00, 0xf0, 0x21, 0x00


	//----- nvinfo : EIATTR_KPARAM_INFO
	.align		4
.L_299:
        /*00b8*/ 	.byte	0x04, 0x17
        /*00ba*/ 	.short	(.L_301 - .L_300)
.L_300:
        /*00bc*/ 	.word	0x00000000
        /*00c0*/ 	.short	0x0004
        /*00c2*/ 	.short	0x0020
        /*00c4*/ 	.byte	0x00, 0xf5, 0x21, 0x00


	//----- nvinfo : EIATTR_KPARAM_INFO
	.align		4
.L_301:
        /*00c8*/ 	.byte	0x04, 0x17
        /*00ca*/ 	.short	(.L_303 - .L_302)
.L_302:
        /*00cc*/ 	.word	0x00000000
        /*00d0*/ 	.short	0x0003
        /*00d2*/ 	.short	0x0018
        /*00d4*/ 	.byte	0x00, 0xf5, 0x21, 0x00


	//----- nvinfo : EIATTR_KPARAM_INFO
	.align		4
.L_303:
        /*00d8*/ 	.byte	0x04, 0x17
        /*00da*/ 	.short	(.L_305 - .L_304)
.L_304:
        /*00dc*/ 	.word	0x00000000
        /*00e0*/ 	.short	0x0002
        /*00e2*/ 	.short	0x0010
        /*00e4*/ 	.byte	0x00, 0xf5, 0x21, 0x00


	//----- nvinfo : EIATTR_KPARAM_INFO
	.align		4
.L_305:
        /*00e8*/ 	.byte	0x04, 0x17
        /*00ea*/ 	.short	(.L_307 - .L_306)
.L_306:
        /*00ec*/ 	.word	0x00000000
        /*00f0*/ 	.short	0x0001
        /*00f2*/ 	.short	0x0008
        /*00f4*/ 	.byte	0x00, 0xf5, 0x21, 0x00


	//----- nvinfo : EIATTR_KPARAM_INFO
	.align		4
.L_307:
        /*00f8*/ 	.byte	0x04, 0x17
        /*00fa*/ 	.short	(.L_309 - .L_308)
.L_308:
        /*00fc*/ 	.word	0x00000000
        /*0100*/ 	.short	0x0000
        /*0102*/ 	.short	0x0000
        /*0104*/ 	.byte	0x00, 0xf5, 0x21, 0x00


	//----- nvinfo : EIATTR_SPARSE_MMA_MASK
	.align		4
.L_309:
        /*0108*/ 	.byte	0x03, 0x50
        /*010a*/ 	.short	0x0000


	//----- nvinfo : EIATTR_MAXREG_COUNT
	.align		4
        /*010c*/ 	.byte	0x03, 0x1b
        /*010e*/ 	.short	0x00ff


	//----- nvinfo : EIATTR_NUM_BARRIERS
	.align		4
        /*0110*/ 	.byte	0x02, 0x4c
        /*0112*/ 	.byte	0x01
	.zero		1


	//----- nvinfo : EIATTR_MERCURY_ISA_VERSION
	.align		4
        /*0114*/ 	.byte	0x03, 0x5f
        /*0116*/ 	.short	0x0101


	//----- nvinfo : EIATTR_UNUSED_LOAD_BYTE_OFFSET
	.align		4
        /*0118*/ 	.byte	0x04, 0x44
        /*011a*/ 	.short	(.L_311 - .L_310)


	//   ....[0]....
.L_310:
        /*011c*/ 	.word	0x00008c60
        /*0120*/ 	.word	0x0000fff0


	//   ....[1]....
        /*0124*/ 	.word	0x00008c80
        /*0128*/ 	.word	0x00000fff


	//----- nvinfo : EIATTR_INT_WARP_WIDE_INSTR_OFFSETS
	.align		4
.L_311:
        /*012c*/ 	.byte	0x04, 0x31
        /*012e*/ 	.short	(.L_313 - .L_312)


	//   ....[0]....
.L_312:
        /*0130*/ 	.word	0x00000690


	//   ....[1]....
        /*0134*/ 	.word	0x000006b0


	//   ....[2]....
        /*0138*/ 	.word	0x00000740


	//   ....[3]....
        /*013c*/ 	.word	0x00001100


	//   ....[4]....
        /*0140*/ 	.word	0x00001140


	//   ....[5]....
        /*0144*/ 	.word	0x00001220


	//   ....[6]....
        /*0148*/ 	.word	0x00001b40


	//   ....[7]....
        /*014c*/ 	.word	0x00001ba0


	//   ....[8]....
        /*0150*/ 	.word	0x00001c10


	//   ....[9]....
        /*0154*/ 	.word	0x00002590


	//   ....[10]....
        /*0158*/ 	.word	0x000025d0


	//   ....[11]....
        /*015c*/ 	.word	0x000028d0


	//   ....[12]....
        /*0160*/ 	.word	0x000034c0


	//   ....[13]....
        /*0164*/ 	.word	0x000034d0


	//   ....[14]....
        /*0168*/ 	.word	0x000034e0


	//   ....[15]....
        /*016c*/ 	.word	0x00003ee0


	//   ....[16]....
        /*0170*/ 	.word	0x00003f40


	//   ....[17]....
        /*0174*/ 	.word	0x00003f80


	//   ....[18]....
        /*0178*/ 	.word	0x00004a70


	//   ....[19]....
        /*017c*/ 	.word	0x00004b50


	//   ....[20]....
        /*0180*/ 	.word	0x00004bd0


	//   ....[21]....
        /*0184*/ 	.word	0x00005300


	//   ....[22]....
        /*0188*/ 	.word	0x00005340


	//   ....[23]....
        /*018c*/ 	.word	0x00005500


	//   ....[24]....
        /*0190*/ 	.word	0x00006010


	//   ....[25]....
        /*0194*/ 	.word	0x00006020


	//   ....[26]....
        /*0198*/ 	.word	0x00006030


	//   ....[27]....
        /*019c*/ 	.word	0x000068d0


	//   ....[28]....
        /*01a0*/ 	.word	0x000068f0


	//   ....[29]....
        /*01a4*/ 	.word	0x00006910


	//   ....[30]....
        /*01a8*/ 	.word	0x000075d0


	//   ....[31]....
        /*01ac*/ 	.word	0x00007730


	//   ....[32]....
        /*01b0*/ 	.word	0x00007790


	//   ....[33]....
        /*01b4*/ 	.word	0x00007eb0


	//   ....[34]....
        /*01b8*/ 	.word	0x00007ef0


	//   ....[35]....
        /*01bc*/ 	.word	0x000080b0


	//----- nvinfo : EIATTR_COOP_GROUP_MASK_REGIDS
	.align		4
.L_313:
        /*01c0*/ 	.byte	0x04, 0x29
        /*01c2*/ 	.short	(.L_315 - .L_314)


	//   ....[0]....
.L_314:
        /*01c4*/ 	.word	0x0500001a


	//   ....[1]....
        /*01c8*/ 	.word	0x0500001a


	//   ....[2]....
        /*01cc*/ 	.word	0x0500001a


	//   ....[3]....
        /*01d0*/ 	.word	0x0500001a


	//   ....[4]....
        /*01d4*/ 	.word	0x0500001a


	//   ....[5]....
        /*01d8*/ 	.word	0x0500001a


	//   ....[6]....
        /*01dc*/ 	.word	0x0500001a


	//   ....[7]....
        /*01e0*/ 	.word	0x0500001a


	//   ....[8]....
        /*01e4*/ 	.word	0x0500001a


	//   ....[9]....
        /*01e8*/ 	.word	0x0500001a


	//   ....[10]....
        /*01ec*/ 	.word	0x0500001a


	//   ....[11]....
        /*01f0*/ 	.word	0x0500001a


	//   ....[12]....
        /*01f4*/ 	.word	0x0500001a


	//   ....[13]....
        /*01f8*/ 	.word	0x0500001a


	//   ....[14]....
        /*01fc*/ 	.word	0x0500001a


	//   ....[15]....
        /*0200*/ 	.word	0x0500001a


	//   ....[16]....
        /*0204*/ 	.word	0x05000020


	//   ....[17]....
        /*0208*/ 	.word	0x05000020


	//   ....[18]....
        /*020c*/ 	.word	0x05000020


	//   ....[19]....
        /*0210*/ 	.word	0x05000020


	//   ....[20]....
        /*0214*/ 	.word	0x05000020


	//   ....[21]....
        /*0218*/ 	.word	0x05000020


	//   ....[22]....
        /*021c*/ 	.word	0x05000020


	//   ....[23]....
        /*0220*/ 	.word	0x05000020


	//   ....[24]....
        /*0224*/ 	.word	0x05000020


	//   ....[25]....
        /*0228*/ 	.word	0x05000020


	//   ....[26]....
        /*022c*/ 	.word	0x05000020


	//   ....[27]....
        /*0230*/ 	.word	0x05000020


	//   ....[28]....
        /*0234*/ 	.word	0x05000020


	//   ....[29]....
        /*0238*/ 	.word	0x05000020


	//   ....[30]....
        /*023c*/ 	.word	0x05000020


	//   ....[31]....
        /*0240*/ 	.word	0x05000020


	//   ....[32]....
        /*0244*/ 	.word	0x05000020


	//   ....[33]....
        /*0248*/ 	.word	0x05000020


	//   ....[34]....
        /*024c*/ 	.word	0x05000020


	//   ....[35]....
        /*0250*/ 	.word	0x05000020


	//   ....[36]....
        /*0254*/ 	.word	0x05000020


	//   ....[37]....
        /*0258*/ 	.word	0x05000020


	//   ....[38]....
        /*025c*/ 	.word	0x05000020


	//   ....[39]....
        /*0260*/ 	.word	0x05000020


	//   ....[40]....
        /*0264*/ 	.word	0x05000020


	//   ....[41]....
        /*0268*/ 	.word	0x05000020


	//   ....[42]....
        /*026c*/ 	.word	0x05000020


	//   ....[43]....
        /*0270*/ 	.word	0x05000020


	//   ....[44]....
        /*0274*/ 	.word	0x05000020


	//   ....[45]....
        /*0278*/ 	.word	0x05000020


	//   ....[46]....
        /*027c*/ 	.word	0x05000020


	//   ....[47]....
        /*0280*/ 	.word	0x05000020


	//   ....[48]....
        /*0284*/ 	.word	0xffffffff


	//   ....[49]....
        /*0288*/ 	.word	0xffffffff


	//   ....[50]....
        /*028c*/ 	.word	0xffffffff


	//   ....[51]....
        /*0290*/ 	.word	0xffffffff


	//   ....[52]....
        /*0294*/ 	.word	0xffffffff


	//   ....[53]....
        /*0298*/ 	.word	0xffffffff


	//   ....[54]....
        /*029c*/ 	.word	0xffffffff


	//   ....[55]....
        /*02a0*/ 	.word	0xffffffff


	//   ....[56]....
        /*02a4*/ 	.word	0xffffffff


	//   ....[57]....
        /*02a8*/ 	.word	0xffffffff


	//   ....[58]....
        /*02ac*/ 	.word	0xffffffff


	//   ....[59]....
        /*02b0*/ 	.word	0xffffffff


	//   ....[60]....
        /*02b4*/ 	.word	0xffffffff


	//   ....[61]....
        /*02b8*/ 	.word	0xffffffff


	//   ....[62]....
        /*02bc*/ 	.word	0xffffffff


	//   ....[63]....
        /*02c0*/ 	.word	0xffffffff


	//   ....[64]....
        /*02c4*/ 	.word	0xffffffff


	//   ....[65]....
        /*02c8*/ 	.word	0xffffffff


	//   ....[66]....
        /*02cc*/ 	.word	0xffffffff


	//   ....[67]....
        /*02d0*/ 	.word	0xffffffff


	//   ....[68]....
        /*02d4*/ 	.word	0xffffffff


	//   ....[69]....
        /*02d8*/ 	.word	0xffffffff


	//   ....[70]....
        /*02dc*/ 	.word	0xffffffff


	//   ....[71]....
        /*02e0*/ 	.word	0xffffffff


	//   ....[72]....
        /*02e4*/ 	.word	0xffffffff


	//   ....[73]....
        /*02e8*/ 	.word	0xffffffff


	//   ....[74]....
        /*02ec*/ 	.word	0xffffffff


	//   ....[75]....
        /*02f0*/ 	.word	0xffffffff


	//   ....[76]....
        /*02f4*/ 	.word	0xffffffff


	//   ....[77]....
        /*02f8*/ 	.word	0xffffffff


	//   ....[78]....
        /*02fc*/ 	.word	0xffffffff


	//   ....[79]....
        /*0300*/ 	.word	0xffffffff


	//   ....[80]....
        /*0304*/ 	.word	0xffffffff


	//   ....[81]....
        /*0308*/ 	.word	0xffffffff


	//   ....[82]....
        /*030c*/ 	.word	0xffffffff


	//   ....[83]....
        /*0310*/ 	.word	0xffffffff


	//   ....[84]....
        /*0314*/ 	.word	0xffffffff


	//   ....[85]....
        /*0318*/ 	.word	0xffffffff


	//   ....[86]....
        /*031c*/ 	.word	0xffffffff


	//   ....[87]....
        /*0320*/ 	.word	0xffffffff


	//   ....[88]....
        /*0324*/ 	.word	0xffffffff


	//   ....[89]....
        /*0328*/ 	.word	0xffffffff


	//   ....[90]....
        /*032c*/ 	.word	0xffffffff


	//   ....[91]....
        /*0330*/ 	.word	0xffffffff


	//   ....[92]....
        /*0334*/ 	.word	0xffffffff


	//   ....[93]....
        /*0338*/ 	.word	0xffffffff


	//   ....[94]....
        /*033c*/ 	.word	0xffffffff


	//   ....[95]....
        /*0340*/ 	.word	0xffffffff


	//   ....[96]....
        /*0344*/ 	.word	0xffffffff


	//   ....[97]....
        /*0348*/ 	.word	0xffffffff


	//   ....[98]....
        /*034c*/ 	.word	0xffffffff


	//   ....[99]....
        /*0350*/ 	.word	0xffffffff


	//   ....[100]....
        /*0354*/ 	.word	0xffffffff


	//   ....[101]....
        /*0358*/ 	.word	0xffffffff


	//   ....[102]....
        /*035c*/ 	.word	0xffffffff


	//   ....[103]....
        /*0360*/ 	.word	0xffffffff


	//   ....[104]....
        /*0364*/ 	.word	0xffffffff


	//   ....[105]....
        /*0368*/ 	.word	0xffffffff


	//   ....[106]....
        /*036c*/ 	.word	0xffffffff


	//   ....[107]....
        /*0370*/ 	.word	0xffffffff


	//   ....[108]....
        /*0374*/ 	.word	0xffffffff


	//   ....[109]....
        /*0378*/ 	.word	0xffffffff


	//   ....[110]....
        /*037c*/ 	.word	0xffffffff


	//   ....[111]....
        /*0380*/ 	.word	0xffffffff


	//   ....[112]....
        /*0384*/ 	.word	0xffffffff


	//   ....[113]....
        /*0388*/ 	.word	0xffffffff


	//   ....[114]....
        /*038c*/ 	.word	0xffffffff


	//   ....[115]....
        /*0390*/ 	.word	0xffffffff


	//   ....[116]....
        /*0394*/ 	.word	0xffffffff


	//   ....[117]....
        /*0398*/ 	.word	0xffffffff


	//   ....[118]....
        /*039c*/ 	.word	0xffffffff


	//   ....[119]....
        /*03a0*/ 	.word	0xffffffff


	//   ....[120]....
        /*03a4*/ 	.word	0xffffffff


	//   ....[121]....
        /*03a8*/ 	.word	0xffffffff


	//   ....[122]....
        /*03ac*/ 	.word	0xffffffff


	//   ....[123]....
        /*03b0*/ 	.word	0xffffffff


	//   ....[124]....
        /*03b4*/ 	.word	0xffffffff


	//   ....[125]....
        /*03b8*/ 	.word	0xffffffff


	//   ....[126]....
        /*03bc*/ 	.word	0xffffffff


	//   ....[127]....
        /*03c0*/ 	.word	0xffffffff


	//   ....[128]....
        /*03c4*/ 	.word	0xffffffff


	//   ....[129]....
        /*03c8*/ 	.word	0xffffffff


	//   ....[130]....
        /*03cc*/ 	.word	0xffffffff


	//   ....[131]....
        /*03d0*/ 	.word	0xffffffff


	//   ....[132]....
        /*03d4*/ 	.word	0xffffffff


	//   ....[133]....
        /*03d8*/ 	.word	0xffffffff


	//   ....[134]....
        /*03dc*/ 	.word	0xffffffff


	//   ....[135]....
        /*03e0*/ 	.word	0xffffffff


	//   ....[136]....
        /*03e4*/ 	.word	0xffffffff


	//   ....[137]....
        /*03e8*/ 	.word	0xffffffff


	//   ....[138]....
        /*03ec*/ 	.word	0xffffffff


	//   ....[139]....
        /*03f0*/ 	.word	0xffffffff


	//   ....[140]....
        /*03f4*/ 	.word	0xffffffff


	//   ....[141]....
        /*03f8*/ 	.word	0xffffffff


	//   ....[142]....
        /*03fc*/ 	.word	0xffffffff


	//   ....[143]....
        /*0400*/ 	.word	0xffffffff


	//   ....[144]....
        /*0404*/ 	.word	0xffffffff


	//   ....[145]....
        /*0408*/ 	.word	0xffffffff


	//   ....[146]....
        /*040c*/ 	.word	0xffffffff


	//   ....[147]....
        /*0410*/ 	.word	0xffffffff


	//   ....[148]....
        /*0414*/ 	.word	0xffffffff


	//   ....[149]....
        /*0418*/ 	.word	0xffffffff


	//   ....[150]....
        /*041c*/ 	.word	0xffffffff


	//   ....[151]....
        /*0420*/ 	.word	0xffffffff


	//   ....[152]....
        /*0424*/ 	.word	0xffffffff


	//   ....[153]....
        /*0428*/ 	.word	0xffffffff


	//   ....[154]....
        /*042c*/ 	.word	0xffffffff


	//   ....[155]....
        /*0430*/ 	.word	0xffffffff


	//   ....[156]....
        /*0434*/ 	.word	0xffffffff


	//   ....[157]....
        /*0438*/ 	.word	0xffffffff


	//   ....[158]....
        /*043c*/ 	.word	0xffffffff


	//   ....[159]....
        /*0440*/ 	.word	0xffffffff


	//   ....[160]....
        /*0444*/ 	.word	0xffffffff


	//   ....[161]....
        /*0448*/ 	.word	0xffffffff


	//   ....[162]....
        /*044c*/ 	.word	0xffffffff


	//   ....[163]....
        /*0450*/ 	.word	0xffffffff


	//   ....[164]....
        /*0454*/ 	.word	0xffffffff


	//   ....[165]....
        /*0458*/ 	.word	0xffffffff


	//   ....[166]....
        /*045c*/ 	.word	0xffffffff


	//   ....[167]....
        /*0460*/ 	.word	0xffffffff


	//   ....[168]....
        /*0464*/ 	.word	0xffffffff


	//   ....[169]....
        /*0468*/ 	.word	0xffffffff


	//   ....[170]....
        /*046c*/ 	.word	0xffffffff


	//   ....[171]....
        /*0470*/ 	.word	0xffffffff


	//   ....[172]....
        /*0474*/ 	.word	0xffffffff


	//   ....[173]....
        /*0478*/ 	.word	0xffffffff


	//   ....[174]....
        /*047c*/ 	.word	0xffffffff


	//   ....[175]....
        /*0480*/ 	.word	0xffffffff


	//   ....[176]....
        /*0484*/ 	.word	0xffffffff


	//   ....[177]....
        /*0488*/ 	.word	0xffffffff


	//   ....[178]....
        /*048c*/ 	.word	0xffffffff


	//   ....[179]....
        /*0490*/ 	.word	0xffffffff


	//   ....[180]....
        /*0494*/ 	.word	0xffffffff


	//   ....[181]....
        /*0498*/ 	.word	0xffffffff


	//   ....[182]....
        /*049c*/ 	.word	0xffffffff


	//   ....[183]....
        /*04a0*/ 	.word	0xffffffff


	//   ....[184]....
        /*04a4*/ 	.word	0xffffffff


	//   ....[185]....
        /*04a8*/ 	.word	0xffffffff


	//   ....[186]....
        /*04ac*/ 	.word	0xffffffff


	//   ....[187]....
        /*04b0*/ 	.word	0xffffffff


	//   ....[188]....
        /*04b4*/ 	.word	0xffffffff


	//   ....[189]....
        /*04b8*/ 	.word	0xffffffff


	//   ....[190]....
        /*04bc*/ 	.word	0xffffffff


	//   ....[191]....
        /*04c0*/ 	.word	0xffffffff


	//   ....[192]....
        /*04c4*/ 	.word	0xffffffff


	//   ....[193]....
        /*04c8*/ 	.word	0xffffffff


	//   ....[194]....
        /*04cc*/ 	.word	0xffffffff


	//   ....[195]....
        /*04d0*/ 	.word	0xffffffff


	//   ....[196]....
        /*04d4*/ 	.word	0xffffffff


	//   ....[197]....
        /*04d8*/ 	.word	0xffffffff


	//   ....[198]....
        /*04dc*/ 	.word	0xffffffff


	//   ....[199]....
        /*04e0*/ 	.word	0xffffffff


	//   ....[200]....
        /*04e4*/ 	.word	0xffffffff


	//   ....[201]....
        /*04e8*/ 	.word	0xffffffff


	//   ....[202]....
        /*04ec*/ 	.word	0xffffffff


	//   ....[203]....
        /*04f0*/ 	.word	0xffffffff


	//   ....[204]....
        /*04f4*/ 	.word	0xffffffff


	//   ....[205]....
        /*04f8*/ 	.word	0xffffffff


	//   ....[206]....
        /*04fc*/ 	.word	0xffffffff


	//   ....[207]....
        /*0500*/ 	.word	0xffffffff


	//   ....[208]....
        /*0504*/ 	.word	0xffffffff


	//   ....[209]....
        /*0508*/ 	.word	0xffffffff


	//   ....[210]....
        /*050c*/ 	.word	0xffffffff


	//   ....[211]....
        /*0510*/ 	.word	0xffffffff


	//   ....[212]....
        /*0514*/ 	.word	0xffffffff


	//   ....[213]....
        /*0518*/ 	.word	0xffffffff


	//   ....[214]....
        /*051c*/ 	.word	0xffffffff


	//   ....[215]....
        /*0520*/ 	.word	0xffffffff


	//   ....[216]....
        /*0524*/ 	.word	0xffffffff


	//   ....[217]....
        /*0528*/ 	.word	0xffffffff


	//   ....[218]....
        /*052c*/ 	.word	0xffffffff


	//   ....[219]....
        /*0530*/ 	.word	0xffffffff


	//   ....[220]....
        /*0534*/ 	.word	0xffffffff


	//   ....[221]....
        /*0538*/ 	.word	0xffffffff


	//   ....[222]....
        /*053c*/ 	.word	0xffffffff


	//   ....[223]....
        /*0540*/ 	.word	0xffffffff


	//   ....[224]....
        /*0544*/ 	.word	0xffffffff


	//   ....[225]....
        /*0548*/ 	.word	0xffffffff


	//   ....[226]....
        /*054c*/ 	.word	0xffffffff


	//   ....[227]....
        /*0550*/ 	.word	0xffffffff


	//   ....[228]....
        /*0554*/ 	.word	0xffffffff


	//   ....[229]....
        /*0558*/ 	.word	0xffffffff


	//   ....[230]....
        /*055c*/ 	.word	0xffffffff


	//   ....[231]....
        /*0560*/ 	.word	0xffffffff


	//   ....[232]....
        /*0564*/ 	.word	0xffffffff


	//   ....[233]....
        /*0568*/ 	.word	0xffffffff


	//   ....[234]....
        /*056c*/ 	.word	0xffffffff


	//   ....[235]....
        /*0570*/ 	.word	0xffffffff


	//   ....[236]....
        /*0574*/ 	.word	0xffffffff


	//   ....[237]....
        /*0578*/ 	.word	0xffffffff


	//   ....[238]....
        /*057c*/ 	.word	0xffffffff


	//   ....[239]....
        /*0580*/ 	.word	0xffffffff


	//   ....[240]....
        /*0584*/ 	.word	0x05000000


	//   ....[241]....
        /*0588*/ 	.word	0x05000000


	//   ....[242]....
        /*058c*/ 	.word	0x05000000


	//   ....[243]....
        /*0590*/ 	.word	0x05000000


	//   ....[244]....
        /*0594*/ 	.word	0x05000000


	//   ....[245]....
        /*0598*/ 	.word	0x05000000


	//   ....[246]....
        /*059c*/ 	.word	0x05000000


	//   ....[247]....
        /*05a0*/ 	.word	0x05000000


	//   ....[248]....
        /*05a4*/ 	.word	0x05000000


	//   ....[249]....
        /*05a8*/ 	.word	0x05000000


	//   ....[250]....
        /*05ac*/ 	.word	0x05000000


	//   ....[251]....
        /*05b0*/ 	.word	0x05000000


	//   ....[252]....
        /*05b4*/ 	.word	0x05000000


	//   ....[253]....
        /*05b8*/ 	.word	0x05000000


	//   ....[254]....
        /*05bc*/ 	.word	0x05000000


	//   ....[255]....
        /*05c0*/ 	.word	0x05000000


	//   ....[0]....
        /*05c4*/ 	.word	0x05000000


	//   ....[1]....
        /*05c8*/ 	.word	0x05000000


	//   ....[2]....
        /*05cc*/ 	.word	0x05000000


	//   ....[3]....
        /*05d0*/ 	.word	0x05000000


	//   ....[4]....
        /*05d4*/ 	.word	0x05000000


	//   ....[5]....
        /*05d8*/ 	.word	0x05000000


	//   ....[6]....
        /*05dc*/ 	.word	0x05000000


	//   ....[7]....
        /*05e0*/ 	.word	0x05000000


	//   ....[8]....
        /*05e4*/ 	.word	0x05000000


	//   ....[9]....
        /*05e8*/ 	.word	0x05000000


	//   ....[10]....
        /*05ec*/ 	.word	0x05000000


	//   ....[11]....
        /*05f0*/ 	.word	0x05000000


	//   ....[12]....
        /*05f4*/ 	.word	0x05000000


	//   ....[13]....
        /*05f8*/ 	.word	0x05000000


	//   ....[14]....
        /*05fc*/ 	.word	0x05000000


	//   ....[15]....
        /*0600*/ 	.word	0x05000000


	//   ....[16]....
        /*0604*/ 	.word	0x05000000


	//   ....[17]....
        /*0608*/ 	.word	0x05000000


	//   ....[18]....
        /*060c*/ 	.word	0x05000000


	//   ....[19]....
        /*0610*/ 	.word	0x05000000


	//   ....[20]....
        /*0614*/ 	.word	0x05000000


	//   ....[21]....
        /*0618*/ 	.word	0x05000000


	//   ....[22]....
        /*061c*/ 	.word	0x05000000


	//   ....[23]....
        /*0620*/ 	.word	0x05000000


	//   ....[24]....
        /*0624*/ 	.word	0x05000000


	//   ....[25]....
        /*0628*/ 	.word	0x05000000


	//   ....[26]....
        /*062c*/ 	.word	0x05000000


	//   ....[27]....
        /*0630*/ 	.word	0x05000000


	//   ....[28]....
        /*0634*/ 	.word	0x05000000


	//   ....[29]....
        /*0638*/ 	.word	0x05000000


	//   ....[30]....
        /*063c*/ 	.word	0x05000000


	//   ....[31]....
        /*0640*/ 	.word	0x05000000


	//   ....[32]....
        /*0644*/ 	.word	0x05000000


	//   ....[33]....
        /*0648*/ 	.word	0x05000000


	//   ....[34]....
        /*064c*/ 	.word	0x05000000


	//   ....[35]....
        /*0650*/ 	.word	0x05000000


	//   ....[36]....
        /*0654*/ 	.word	0x05000000


	//   ....[37]....
        /*0658*/ 	.word	0x05000000


	//   ....[38]....
        /*065c*/ 	.word	0x05000000


	//   ....[39]....
        /*0660*/ 	.word	0x05000000


	//   ....[40]....
        /*0664*/ 	.word	0x05000000


	//   ....[41]....
        /*0668*/ 	.word	0x05000000


	//   ....[42]....
        /*066c*/ 	.word	0x05000000


	//   ....[43]....
        /*0670*/ 	.word	0x05000000


	//   ....[44]....
        /*0674*/ 	.word	0x05000000


	//   ....[45]....
        /*0678*/ 	.word	0x05000000


	//   ....[46]....
        /*067c*/ 	.word	0x05000000


	//   ....[47]....
        /*0680*/ 	.word	0x05000000


	//   ....[48]....
        /*0684*/ 	.word	0x05000000


	//   ....[49]....
        /*0688*/ 	.word	0x05000000


	//   ....[50]....
        /*068c*/ 	.word	0x05000000


	//   ....[51]....
        /*0690*/ 	.word	0x05000000


	//   ....[52]....
        /*0694*/ 	.word	0x05000000


	//   ....[53]....
        /*0698*/ 	.word	0x05000000


	//   ....[54]....
        /*069c*/ 	.word	0x05000000


	//   ....[55]....
        /*06a0*/ 	.word	0x05000000


	//   ....[56]....
        /*06a4*/ 	.word	0x05000000


	//   ....[57]....
        /*06a8*/ 	.word	0x05000000


	//   ....[58]....
        /*06ac*/ 	.word	0x05000000


	//   ....[59]....
        /*06b0*/ 	.word	0x05000000


	//   ....[60]....
        /*06b4*/ 	.word	0x05000000


	//   ....[61]....
        /*06b8*/ 	.word	0x05000000


	//   ....[62]....
        /*06bc*/ 	.word	0x05000000


	//   ....[63]....
        /*06c0*/ 	.word	0x05000000


	//   ....[64]....
        /*06c4*/ 	.word	0x05000000


	//   ....[65]....
        /*06c8*/ 	.word	0x05000000


	//   ....[66]....
        /*06cc*/ 	.word	0x05000000


	//   ....[67]....
        /*06d0*/ 	.word	0x05000000


	//   ....[68]....
        /*06d4*/ 	.word	0x05000000


	//   ....[69]....
        /*06d8*/ 	.word	0x05000000


	//   ....[70]....
        /*06dc*/ 	.word	0x05000000


	//   ....[71]....
        /*06e0*/ 	.word	0x05000000


	//   ....[72]....
        /*06e4*/ 	.word	0x05000000


	//   ....[73]....
        /*06e8*/ 	.word	0x05000000


	//   ....[74]....
        /*06ec*/ 	.word	0x05000000


	//   ....[75]....
        /*06f0*/ 	.word	0x05000000


	//   ....[76]....
        /*06f4*/ 	.word	0x05000000


	//   ....[77]....
        /*06f8*/ 	.word	0x05000000


	//   ....[78]....
        /*06fc*/ 	.word	0x05000000


	//   ....[79]....
        /*0700*/ 	.word	0x05000000


	//   ....[80]....
        /*0704*/ 	.word	0x05000000


	//   ....[81]....
        /*0708*/ 	.word	0x05000000


	//   ....[82]....
        /*070c*/ 	.word	0x05000000


	//   ....[83]....
        /*0710*/ 	.word	0x05000000


	//   ....[84]....
        /*0714*/ 	.word	0x05000000


	//   ....[85]....
        /*0718*/ 	.word	0x05000000


	//   ....[86]....
        /*071c*/ 	.word	0x05000000


	//   ....[87]....
        /*0720*/ 	.word	0x05000000


	//   ....[88]....
        /*0724*/ 	.word	0x05000000


	//   ....[89]....
        /*0728*/ 	.word	0x05000000


	//   ....[90]....
        /*072c*/ 	.word	0x05000000


	//   ....[91]....
        /*0730*/ 	.word	0x05000000


	//   ....[92]....
        /*0734*/ 	.word	0x05000000


	//   ....[93]....
        /*0738*/ 	.word	0x05000000


	//   ....[94]....
        /*073c*/ 	.word	0x05000000


	//   ....[95]....
        /*0740*/ 	.word	0x05000000


	//   ....[96]....
        /*0744*/ 	.word	0x05000000


	//   ....[97]....
        /*0748*/ 	.word	0x05000000


	//   ....[98]....
        /*074c*/ 	.word	0x05000000


	//   ....[99]....
        /*0750*/ 	.word	0x05000000


	//   ....[100]....
        /*0754*/ 	.word	0x05000000


	//   ....[101]....
        /*0758*/ 	.word	0x05000000


	//   ....[102]....
        /*075c*/ 	.word	0x05000000


	//   ....[103]....
        /*0760*/ 	.word	0x05000000


	//   ....[104]....
        /*0764*/ 	.word	0x05000000


	//   ....[105]....
        /*0768*/ 	.word	0x05000000


	//   ....[106]....
        /*076c*/ 	.word	0x05000000


	//   ....[107]....
        /*0770*/ 	.word	0x05000000


	//   ....[108]....
        /*0774*/ 	.word	0x05000000


	//   ....[109]....
        /*0778*/ 	.word	0x05000000


	//   ....[110]....
        /*077c*/ 	.word	0x05000000


	//   ....[111]....
        /*0780*/ 	.word	0x05000000


	//   ....[112]....
        /*0784*/ 	.word	0x05000000


	//   ....[113]....
        /*0788*/ 	.word	0x05000000


	//   ....[114]....
        /*078c*/ 	.word	0x05000000


	//   ....[115]....
        /*0790*/ 	.word	0x05000000


	//   ....[116]....
        /*0794*/ 	.word	0x05000000


	//   ....[117]....
        /*0798*/ 	.word	0x05000000


	//   ....[118]....
        /*079c*/ 	.word	0x05000000


	//   ....[119]....
        /*07a0*/ 	.word	0x05000000


	//   ....[120]....
        /*07a4*/ 	.word	0x05000000


	//   ....[121]....
        /*07a8*/ 	.word	0x05000000


	//   ....[122]....
        /*07ac*/ 	.word	0x05000000


	//   ....[123]....
        /*07b0*/ 	.word	0x05000000


	//   ....[124]....
        /*07b4*/ 	.word	0x05000000


	//   ....[125]....
        /*07b8*/ 	.word	0x05000000


	//   ....[126]....
        /*07bc*/ 	.word	0x05000000


	//   ....[127]....
        /*07c0*/ 	.word	0x05000000


	//   ....[128]....
        /*07c4*/ 	.word	0x05000000


	//   ....[129]....
        /*07c8*/ 	.word	0x05000000


	//   ....[130]....
        /*07cc*/ 	.word	0x05000000


	//   ....[131]....
        /*07d0*/ 	.word	0x05000000


	//   ....[132]....
        /*07d4*/ 	.word	0x05000000


	//   ....[133]....
        /*07d8*/ 	.word	0x05000000


	//   ....[134]....
        /*07dc*/ 	.word	0x05000000


	//   ....[135]....
        /*07e0*/ 	.word	0x05000000


	//   ....[136]....
        /*07e4*/ 	.word	0x05000000


	//   ....[137]....
        /*07e8*/ 	.word	0x05000000


	//   ....[138]....
        /*07ec*/ 	.word	0x05000000


	//   ....[139]....
        /*07f0*/ 	.word	0x05000000


	//   ....[140]....
        /*07f4*/ 	.word	0x05000000


	//   ....[141]....
        /*07f8*/ 	.word	0x05000000


	//   ....[142]....
        /*07fc*/ 	.word	0x05000000


	//   ....[143]....
        /*0800*/ 	.word	0x05000000


	//   ....[144]....
        /*0804*/ 	.word	0x05000000


	//   ....[145]....
        /*0808*/ 	.word	0x05000000


	//   ....[146]....
        /*080c*/ 	.word	0x05000000


	//   ....[147]....
        /*0810*/ 	.word	0x05000000


	//   ....[148]....
        /*0814*/ 	.word	0x05000000


	//   ....[149]....
        /*0818*/ 	.word	0x05000000


	//   ....[150]....
        /*081c*/ 	.word	0x05000000


	//   ....[151]....
        /*0820*/ 	.word	0x05000000


	//   ....[152]....
        /*0824*/ 	.word	0x05000000


	//   ....[153]....
        /*0828*/ 	.word	0x05000000


	//   ....[154]....
        /*082c*/ 	.word	0x05000000


	//   ....[155]....
        /*0830*/ 	.word	0x05000000


	//   ....[156]....
        /*0834*/ 	.word	0x05000000


	//   ....[157]....
        /*0838*/ 	.word	0x05000000


	//   ....[158]....
        /*083c*/ 	.word	0x05000000


	//   ....[159]....
        /*0840*/ 	.word	0x05000000


	//   ....[160]....
        /*0844*/ 	.word	0x05000000


	//   ....[161]....
        /*0848*/ 	.word	0x05000000


	//   ....[162]....
        /*084c*/ 	.word	0x05000000


	//   ....[163]....
        /*0850*/ 	.word	0x05000000


	//   ....[164]....
        /*0854*/ 	.word	0x05000000


	//   ....[165]....
        /*0858*/ 	.word	0x05000000


	//   ....[166]....
        /*085c*/ 	.word	0x05000000


	//   ....[167]....
        /*0860*/ 	.word	0x05000000


	//   ....[168]....
        /*0864*/ 	.word	0x05000000


	//   ....[169]....
        /*0868*/ 	.word	0x05000000


	//   ....[170]....
        /*086c*/ 	.word	0x05000000


	//   ....[171]....
        /*0870*/ 	.word	0x05000000


	//   ....[172]....
        /*0874*/ 	.word	0x05000000


	//   ....[173]....
        /*0878*/ 	.word	0x05000000


	//   ....[174]....
        /*087c*/ 	.word	0x05000000


	//   ....[175]....
        /*0880*/ 	.word	0x05000000


	//   ....[176]....
        /*0884*/ 	.word	0x05000000


	//   ....[177]....
        /*0888*/ 	.word	0x05000000


	//   ....[178]....
        /*088c*/ 	.word	0x05000000


	//   ....[179]....
        /*0890*/ 	.word	0x05000000


	//   ....[180]....
        /*0894*/ 	.word	0x05000000


	//   ....[181]....
        /*0898*/ 	.word	0x05000000


	//   ....[182]....
        /*089c*/ 	.word	0x05000000


	//   ....[183]....
        /*08a0*/ 	.word	0x05000000


	//   ....[184]....
        /*08a4*/ 	.word	0x05000000


	//   ....[185]....
        /*08a8*/ 	.word	0x05000000


	//   ....[186]....
        /*08ac*/ 	.word	0x05000000


	//   ....[187]....
        /*08b0*/ 	.word	0x05000000


	//   ....[188]....
        /*08b4*/ 	.word	0x05000000


	//   ....[189]....
        /*08b8*/ 	.word	0x05000000


	//   ....[190]....
        /*08bc*/ 	.word	0x05000000


	//   ....[191]....
        /*08c0*/ 	.word	0x05000000


	//   ....[192]....
        /*08c4*/ 	.word	0x05000000


	//   ....[193]....
        /*08c8*/ 	.word	0x05000000


	//   ....[194]....
        /*08cc*/ 	.word	0x05000000


	//   ....[195]....
        /*08d0*/ 	.word	0x05000000


	//   ....[196]....
        /*08d4*/ 	.word	0x05000000


	//   ....[197]....
        /*08d8*/ 	.word	0x05000000


	//   ....[198]....
        /*08dc*/ 	.word	0x05000000


	//   ....[199]....
        /*08e0*/ 	.word	0x05000000


	//   ....[200]....
        /*08e4*/ 	.word	0x05000000


	//   ....[201]....
        /*08e8*/ 	.word	0x05000000


	//   ....[202]....
        /*08ec*/ 	.word	0x05000000


	//   ....[203]....
        /*08f0*/ 	.word	0x05000000


	//   ....[204]....
        /*08f4*/ 	.word	0x05000000


	//   ....[205]....
        /*08f8*/ 	.word	0x05000000


	//   ....[206]....
        /*08fc*/ 	.word	0x05000000


	//   ....[207]....
        /*0900*/ 	.word	0x05000000


	//   ....[208]....
        /*0904*/ 	.word	0x05000000


	//   ....[209]....
        /*0908*/ 	.word	0x05000000


	//   ....[210]....
        /*090c*/ 	.word	0x05000000


	//   ....[211]....
        /*0910*/ 	.word	0x05000000


	//   ....[212]....
        /*0914*/ 	.word	0x05000000


	//   ....[213]....
        /*0918*/ 	.word	0x05000000


	//   ....[214]....
        /*091c*/ 	.word	0x05000000


	//   ....[215]....
        /*0920*/ 	.word	0x05000000


	//   ....[216]....
        /*0924*/ 	.word	0x05000000


	//   ....[217]....
        /*0928*/ 	.word	0x05000000


	//   ....[218]....
        /*092c*/ 	.word	0x05000000


	//   ....[219]....
        /*0930*/ 	.word	0x05000000


	//   ....[220]....
        /*0934*/ 	.word	0x05000000


	//   ....[221]....
        /*0938*/ 	.word	0x05000000


	//   ....[222]....
        /*093c*/ 	.word	0x05000000


	//   ....[223]....
        /*0940*/ 	.word	0x05000000


	//----- nvinfo : EIATTR_COOP_GROUP_INSTR_OFFSETS
	.align		4
.L_315:
        /*0944*/ 	.byte	0x04, 0x28
        /*0946*/ 	.short	(.L_317 - .L_316)


	//   ....[0]....
.L_316:
        /*0948*/ 	.word	0x00000a00


	//   ....[1]....
        /*094c*/ 	.word	0x00000a20


	//   ....[2]....
        /*0950*/ 	.word	0x00000a40


	//   ....[3]....
        /*0954*/ 	.word	0x00000a60


	//   ....[4]....
        /*0958*/ 	.word	0x000014b0


	//   ....[5]....
        /*095c*/ 	.word	0x000014d0


	//   ....[6]....
        /*0960*/ 	.word	0x000014f0


	//   ....[7]....
        /*0964*/ 	.word	0x00001510


	//   ....[8]....
        /*0968*/ 	.word	0x00001fa0


	//   ....[9]....
        /*096c*/ 	.word	0x00001fc0


	//   ....[10]....
        /*0970*/ 	.word	0x00001fe0


	//   ....[11]....
        /*0974*/ 	.word	0x00002000


	//   ....[12]....
        /*0978*/ 	.word	0x00002ab0


	//   ....[13]....
        /*097c*/ 	.word	0x00002ad0


	//   ....[14]....
        /*0980*/ 	.word	0x00002af0


	//   ....[15]....
        /*0984*/ 	.word	0x00002b10


	//   ....[16]....
        /*0988*/ 	.word	0x000037a0


	//   ....[17]....
        /*098c*/ 	.word	0x000037d0


	//   ....[18]....
        /*0990*/ 	.word	0x000037f0


	//   ....[19]....
        /*0994*/ 	.word	0x00003810


	//   ....[20]....
        /*0998*/ 	.word	0x00004230


	//   ....[21]....
        /*099c*/ 	.word	0x00004250


	//   ....[22]....
        /*09a0*/ 	.word	0x00004270


	//   ....[23]....
        /*09a4*/ 	.word	0x00004290


	//   ....[24]....
        /*09a8*/ 	.word	0x00004d00


	//   ....[25]....
        /*09ac*/ 	.word	0x00004d30


	//   ....[26]....
        /*09b0*/ 	.word	0x00004d50


	//   ....[27]....
        /*09b4*/ 	.word	0x00004d70


	//   ....[28]....
        /*09b8*/ 	.word	0x000057e0


	//   ....[29]....
        /*09bc*/ 	.word	0x00005800


	//   ....[30]....
        /*09c0*/ 	.word	0x00005820


	//   ....[31]....
        /*09c4*/ 	.word	0x00005840


	//   ....[32]....
        /*09c8*/ 	.word	0x000062f0


	//   ....[33]....
        /*09cc*/ 	.word	0x00006320


	//   ....[34]....
        /*09d0*/ 	.word	0x00006340


	//   ....[35]....
        /*09d4*/ 	.word	0x00006360


	//   ....[36]....
        /*09d8*/ 	.word	0x00006dc0


	//   ....[37]....
        /*09dc*/ 	.word	0x00006de0


	//   ....[38]....
        /*09e0*/ 	.word	0x00006e00


	//   ....[39]....
        /*09e4*/ 	.word	0x00006e20


	//   ....[40]....
        /*09e8*/ 	.word	0x000078a0


	//   ....[41]....
        /*09ec*/ 	.word	0x000078d0


	//   ....[42]....
        /*09f0*/ 	.word	0x000078f0


	//   ....[43]....
        /*09f4*/ 	.word	0x00007910


	//   ....[44]....
        /*09f8*/ 	.word	0x00008390


	//   ....[45]....
        /*09fc*/ 	.word	0x000083b0


	//   ....[46]....
        /*0a00*/ 	.word	0x000083d0


	//   ....[47]....
        /*0a04*/ 	.word	0x000083f0


	//   ....[48]....
        /*0a08*/ 	.word	0x00008fc0


	//   ....[49]....
        /*0a0c*/ 	.word	0x00008fe0


	//   ....[50]....
        /*0a10*/ 	.word	0x00009000


	//   ....[51]....
        /*0a14*/ 	.word	0x00009020


	//   ....[52]....
        /*0a18*/ 	.word	0x00009040


	//   ....[53]....
        /*0a1c*/ 	.word	0x00009060


	//   ....[54]....
        /*0a20*/ 	.word	0x00009430


	//   ....[55]....
        /*0a24*/ 	.word	0x00009450


	//   ....[56]....
        /*0a28*/ 	.word	0x00009470


	//   ....[57]....
        /*0a2c*/ 	.word	0x00009490


	//   ....[58]....
        /*0a30*/ 	.word	0x000094b0


	//   ....[59]....
        /*0a34*/ 	.word	0x000094d0


	//   ....[60]....
        /*0a38*/ 	.word	0x00009900


	//   ....[61]....
        /*0a3c*/ 	.word	0x00009920


	//   ....[62]....
        /*0a40*/ 	.word	0x00009940


	//   ....[63]....
        /*0a44*/ 	.word	0x00009960


	//   ....[64]....
        /*0a48*/ 	.word	0x00009980


	//   ....[65]....
        /*0a4c*/ 	.word	0x000099a0


	//   ....[66]....
        /*0a50*/ 	.word	0x00009de0


	//   ....[67]....
        /*0a54*/ 	.word	0x00009e00


	//   ....[68]....
        /*0a58*/ 	.word	0x00009e20


	//   ....[69]....
        /*0a5c*/ 	.word	0x00009e40


	//   ....[70]....
        /*0a60*/ 	.word	0x00009e60


	//   ....[71]....
        /*0a64*/ 	.word	0x00009e80


	//   ....[72]....
        /*0a68*/ 	.word	0x0000a2c0


	//   ....[73]....
        /*0a6c*/ 	.word	0x0000a2e0


	//   ....[74]....
        /*0a70*/ 	.word	0x0000a300


	//   ....[75]....
        /*0a74*/ 	.word	0x0000a320


	//   ....[76]....
        /*0a78*/ 	.word	0x0000a340


	//   ....[77]....
        /*0a7c*/ 	.word	0x0000a360


	//   ....[78]....
        /*0a80*/ 	.word	0x0000a7a0


	//   ....[79]....
        /*0a84*/ 	.word	0x0000a7c0


	//   ....[80]....
        /*0a88*/ 	.word	0x0000a7e0


	//   ....[81]....
        /*0a8c*/ 	.word	0x0000a800


	//   ....[82]....
        /*0a90*/ 	.word	0x0000a820


	//   ....[83]....
        /*0a94*/ 	.word	0x0000a840


	//   ....[84]....
        /*0a98*/ 	.word	0x0000ac80


	//   ....[85]....
        /*0a9c*/ 	.word	0x0000aca0


	//   ....[86]....
        /*0aa0*/ 	.word	0x0000acc0


	//   ....[87]....
        /*0aa4*/ 	.word	0x0000ace0


	//   ....[88]....
        /*0aa8*/ 	.word	0x0000ad00


	//   ....[89]....
        /*0aac*/ 	.word	0x0000ad20


	//   ....[90]....
        /*0ab0*/ 	.word	0x0000b160


	//   ....[91]....
        /*0ab4*/ 	.word	0x0000b180


	//   ....[92]....
        /*0ab8*/ 	.word	0x0000b1a0


	//   ....[93]....
        /*0abc*/ 	.word	0x0000b1c0


	//   ....[94]....
        /*0ac0*/ 	.word	0x0000b1e0


	//   ....[95]....
        /*0ac4*/ 	.word	0x0000b200


	//   ....[96]....
        /*0ac8*/ 	.word	0x0000b640


	//   ....[97]....
        /*0acc*/ 	.word	0x0000b660


	//   ....[98]....
        /*0ad0*/ 	.word	0x0000b680


	//   ....[99]....
        /*0ad4*/ 	.word	0x0000b6a0


	//   ....[100]....
        /*0ad8*/ 	.word	0x0000b6c0


	//   ....[101]....
        /*0adc*/ 	.word	0x0000b6e0


	//   ....[102]....
        /*0ae0*/ 	.word	0x0000bb20


	//   ....[103]....
        /*0ae4*/ 	.word	0x0000bb40


	//   ....[104]....
        /*0ae8*/ 	.word	0x0000bb60


	//   ....[105]....
        /*0aec*/ 	.word	0x0000bb80


	//   ....[106]....
        /*0af0*/ 	.word	0x0000bba0


	//   ....[107]....
        /*0af4*/ 	.word	0x0000bbc0


	//   ....[108]....
        /*0af8*/ 	.word	0x0000c000


	//   ....[109]....
        /*0afc*/ 	.word	0x0000c020


	//   ....[110]....
        /*0b00*/ 	.word	0x0000c040


	//   ....[111]....
        /*0b04*/ 	.word	0x0000c060


	//   ....[112]....
        /*0b08*/ 	.word	0x0000c080


	//   ....[113]....
        /*0b0c*/ 	.word	0x0000c0a0


	//   ....[114]....
        /*0b10*/ 	.word	0x0000c4e0


	//   ....[115]....
        /*0b14*/ 	.word	0x0000c500


	//   ....[116]....
        /*0b18*/ 	.word	0x0000c520


	//   ....[117]....
        /*0b1c*/ 	.word	0x0000c540


	//   ....[118]....
        /*0b20*/ 	.word	0x0000c560


	//   ....[119]....
        /*0b24*/ 	.word	0x0000c580


	//   ....[120]....
        /*0b28*/ 	.word	0x0000c9c0


	//   ....[121]....
        /*0b2c*/ 	.word	0x0000c9e0


	//   ....[122]....
        /*0b30*/ 	.word	0x0000ca00


	//   ....[123]....
        /*0b34*/ 	.word	0x0000ca20


	//   ....[124]....
        /*0b38*/ 	.word	0x0000ca40


	//   ....[125]....
        /*0b3c*/ 	.word	0x0000ca60


	//   ....[126]....
        /*0b40*/ 	.word	0x0000cea0


	//   ....[127]....
        /*0b44*/ 	.word	0x0000cec0


	//   ....[128]....
        /*0b48*/ 	.word	0x0000cee0


	//   ....[129]....
        /*0b4c*/ 	.word	0x0000cf00


	//   ....[130]....
        /*0b50*/ 	.word	0x0000cf20


	//   ....[131]....
        /*0b54*/ 	.word	0x0000cf40


	//   ....[132]....
        /*0b58*/ 	.word	0x0000d380


	//   ....[133]....
        /*0b5c*/ 	.word	0x0000d3a0


	//   ....[134]....
        /*0b60*/ 	.word	0x0000d3c0


	//   ....[135]....
        /*0b64*/ 	.word	0x0000d3e0


	//   ....[136]....
        /*0b68*/ 	.word	0x0000d400


	//   ....[137]....
        /*0b6c*/ 	.word	0x0000d420


	//   ....[138]....
        /*0b70*/ 	.word	0x0000d860


	//   ....[139]....
        /*0b74*/ 	.word	0x0000d880


	//   ....[140]....
        /*0b78*/ 	.word	0x0000d8a0


	//   ....[141]....
        /*0b7c*/ 	.word	0x0000d8c0


	//   ....[142]....
        /*0b80*/ 	.word	0x0000d8e0


	//   ....[143]....
        /*0b84*/ 	.word	0x0000d900


	//   ....[144]....
        /*0b88*/ 	.word	0x0000dd10


	//   ....[145]....
        /*0b8c*/ 	.word	0x0000dd30


	//   ....[146]....
        /*0b90*/ 	.word	0x0000dd50


	//   ....[147]....
        /*0b94*/ 	.word	0x0000dd70


	//   ....[148]....
        /*0b98*/ 	.word	0x0000dd90


	//   ....[149]....
        /*0b9c*/ 	.word	0x0000ddb0


	//   ....[150]....
        /*0ba0*/ 	.word	0x0000e190


	//   ....[151]....
        /*0ba4*/ 	.word	0x0000e1b0


	//   ....[152]....
        /*0ba8*/ 	.word	0x0000e1d0


	//   ....[153]....
        /*0bac*/ 	.word	0x0000e1f0


	//   ....[154]....
        /*0bb0*/ 	.word	0x0000e210


	//   ....[155]....
        /*0bb4*/ 	.word	0x0000e230


	//   ....[156]....
        /*0bb8*/ 	.word	0x0000e670


	//   ....[157]....
        /*0bbc*/ 	.word	0x0000e690


	//   ....[158]....
        /*0bc0*/ 	.word	0x0000e6b0


	//   ....[159]....
        /*0bc4*/ 	.word	0x0000e6d0


	//   ....[160]....
        /*0bc8*/ 	.word	0x0000e6f0


	//   ....[161]....
        /*0bcc*/ 	.word	0x0000e710


	//   ....[162]....
        /*0bd0*/ 	.word	0x0000eb60


	//   ....[163]....
        /*0bd4*/ 	.word	0x0000eb80


	//   ....[164]....
        /*0bd8*/ 	.word	0x0000eba0


	//   ....[165]....
        /*0bdc*/ 	.word	0x0000ebc0


	//   ....[166]....
        /*0be0*/ 	.word	0x0000ebe0


	//   ....[167]....
        /*0be4*/ 	.word	0x0000ec00


	//   ....[168]....
        /*0be8*/ 	.word	0x0000f050


	//   ....[169]....
        /*0bec*/ 	.word	0x0000f070


	//   ....[170]....
        /*0bf0*/ 	.word	0x0000f090


	//   ....[171]....
        /*0bf4*/ 	.word	0x0000f0b0


	//   ....[172]....
        /*0bf8*/ 	.word	0x0000f0d0


	//   ....[173]....
        /*0bfc*/ 	.word	0x0000f0f0


	//   ....[174]....
        /*0c00*/ 	.word	0x0000f540


	//   ....[175]....
        /*0c04*/ 	.word	0x0000f560


	//   ....[176]....
        /*0c08*/ 	.word	0x0000f580


	//   ....[177]....
        /*0c0c*/ 	.word	0x0000f5a0


	//   ....[178]....
        /*0c10*/ 	.word	0x0000f5c0


	//   ....[179]....
        /*0c14*/ 	.word	0x0000f5e0


	//   ....[180]....
        /*0c18*/ 	.word	0x0000fa30


	//   ....[181]....
        /*0c1c*/ 	.word	0x0000fa50


	//   ....[182]....
        /*0c20*/ 	.word	0x0000fa70


	//   ....[183]....
        /*0c24*/ 	.word	0x0000fa90


	//   ....[184]....
        /*0c28*/ 	.word	0x0000fab0


	//   ....[185]....
        /*0c2c*/ 	.word	0x0000fad0


	//   ....[186]....
        /*0c30*/ 	.word	0x0000ff20


	//   ....[187]....
        /*0c34*/ 	.word	0x0000ff40


	//   ....[188]....
        /*0c38*/ 	.word	0x0000ff60


	//   ....[189]....
        /*0c3c*/ 	.word	0x0000ff80


	//   ....[190]....
        /*0c40*/ 	.word	0x0000ffa0


	//   ....[191]....
        /*0c44*/ 	.word	0x0000ffc0


	//   ....[192]....
        /*0c48*/ 	.word	0x00010410


	//   ....[193]....
        /*0c4c*/ 	.word	0x00010430


	//   ....[194]....
        /*0c50*/ 	.word	0x00010450


	//   ....[195]....
        /*0c54*/ 	.word	0x00010470


	//   ....[196]....
        /*0c58*/ 	.word	0x00010490


	//   ....[197]....
        /*0c5c*/ 	.word	0x000104b0


	//   ....[198]....
        /*0c60*/ 	.word	0x00010900


	//   ....[199]....
        /*0c64*/ 	.word	0x00010920


	//   ....[200]....
        /*0c68*/ 	.word	0x00010940


	//   ....[201]....
        /*0c6c*/ 	.word	0x00010960


	//   ....[202]....
        /*0c70*/ 	.word	0x00010980


	//   ....[203]....
        /*0c74*/ 	.word	0x000109a0


	//   ....[204]....
        /*0c78*/ 	.word	0x00010df0


	//   ....[205]....
        /*0c7c*/ 	.word	0x00010e10


	//   ....[206]....
        /*0c80*/ 	.word	0x00010e30


	//   ....[207]....
        /*0c84*/ 	.word	0x00010e50


	//   ....[208]....
        /*0c88*/ 	.word	0x00010e70


	//   ....[209]....
        /*0c8c*/ 	.word	0x00010e90


	//   ....[210]....
        /*0c90*/ 	.word	0x000112e0


	//   ....[211]....
        /*0c94*/ 	.word	0x00011300


	//   ....[212]....
        /*0c98*/ 	.word	0x00011320


	//   ....[213]....
        /*0c9c*/ 	.word	0x00011340


	//   ....[214]....
        /*0ca0*/ 	.word	0x00011360


	//   ....[215]....
        /*0ca4*/ 	.word	0x00011380


	//   ....[216]....
        /*0ca8*/ 	.word	0x000117d0


	//   ....[217]....
        /*0cac*/ 	.word	0x000117f0


	//   ....[218]....
        /*0cb0*/ 	.word	0x00011810


	//   ....[219]....
        /*0cb4*/ 	.word	0x00011830


	//   ....[220]....
        /*0cb8*/ 	.word	0x00011850


	//   ....[221]....
        /*0cbc*/ 	.word	0x00011870


	//   ....[222]....
        /*0cc0*/ 	.word	0x00011cc0


	//   ....[223]....
        /*0cc4*/ 	.word	0x00011ce0


	//   ....[224]....
        /*0cc8*/ 	.word	0x00011d00


	//   ....[225]....
        /*0ccc*/ 	.word	0x00011d20


	//   ....[226]....
        /*0cd0*/ 	.word	0x00011d40


	//   ....[227]....
        /*0cd4*/ 	.word	0x00011d60


	//   ....[228]....
        /*0cd8*/ 	.word	0x000121b0


	//   ....[229]....
        /*0cdc*/ 	.word	0x000121d0


	//   ....[230]....
        /*0ce0*/ 	.word	0x000121f0


	//   ....[231]....
        /*0ce4*/ 	.word	0x00012210


	//   ....[232]....
        /*0ce8*/ 	.word	0x00012230


	//   ....[233]....
        /*0cec*/ 	.word	0x00012250


	//   ....[234]....
        /*0cf0*/ 	.word	0x000126a0


	//   ....[235]....
        /*0cf4*/ 	.word	0x000126c0


	//   ....[236]....
        /*0cf8*/ 	.word	0x000126e0


	//   ....[237]....
        /*0cfc*/ 	.word	0x00012700


	//   ....[238]....
        /*0d00*/ 	.word	0x00012720


	//   ....[239]....
        /*0d04*/ 	.word	0x00012740


	//   ....[240]....
        /*0d08*/ 	.word	0x000140d0


	//   ....[241]....
        /*0d0c*/ 	.word	0x00014170


	//   ....[242]....
        /*0d10*/ 	.word	0x00014210


	//   ....[243]....
        /*0d14*/ 	.word	0x000142a0


	//   ....[244]....
        /*0d18*/ 	.word	0x00014330


	//   ....[245]....
        /*0d1c*/ 	.word	0x000143d0


	//   ....[246]....
        /*0d20*/ 	.word	0x00014470


	//   ....[247]....
        /*0d24*/ 	.word	0x00014500


	//   ....[248]....
        /*0d28*/ 	.word	0x00014590


	//   ....[249]....
        /*0d2c*/ 	.word	0x00014630


	//   ....[250]....
        /*0d30*/ 	.word	0x000146d0


	//   ....[251]....
        /*0d34*/ 	.word	0x00014760


	//   ....[252]....
        /*0d38*/ 	.word	0x000147f0


	//   ....[253]....
        /*0d3c*/ 	.word	0x00014890


	//   ....[254]....
        /*0d40*/ 	.word	0x00014930


	//   ....[255]....
        /*0d44*/ 	.word	0x000149c0


	//   ....[0]....
        /*0d48*/ 	.word	0x00014a50


	//   ....[1]....
        /*0d4c*/ 	.word	0x00014af0


	//   ....[2]....
        /*0d50*/ 	.word	0x00014b90


	//   ....[3]....
        /*0d54*/ 	.word	0x00014c20


	//   ....[4]....
        /*0d58*/ 	.word	0x00014cc0


	//   ....[5]....
        /*0d5c*/ 	.word	0x00014d60


	//   ....[6]....
        /*0d60*/ 	.word	0x00014e00


	//   ....[7]....
        /*0d64*/ 	.word	0x00014e90


	//   ....[8]....
        /*0d68*/ 	.word	0x00014f20


	//   ....[9]....
        /*0d6c*/ 	.word	0x00014fc0


	//   ....[10]....
        /*0d70*/ 	.word	0x00015060


	//   ....[11]....
        /*0d74*/ 	.word	0x000150f0


	//   ....[12]....
        /*0d78*/ 	.word	0x00015190


	//   ....[13]....
        /*0d7c*/ 	.word	0x00015230


	//   ....[14]....
        /*0d80*/ 	.word	0x000152d0


	//   ....[15]....
        /*0d84*/ 	.word	0x00015360


	//   ....[16]....
        /*0d88*/ 	.word	0x000153f0


	//   ....[17]....
        /*0d8c*/ 	.word	0x00015490


	//   ....[18]....
        /*0d90*/ 	.word	0x00015530


	//   ....[19]....
        /*0d94*/ 	.word	0x000155c0


	//   ....[20]....
        /*0d98*/ 	.word	0x00015660


	//   ....[21]....
        /*0d9c*/ 	.word	0x00015700


	//   ....[22]....
        /*0da0*/ 	.word	0x000157a0


	//   ....[23]....
        /*0da4*/ 	.word	0x00015830


	//   ....[24]....
        /*0da8*/ 	.word	0x000158c0


	//   ....[25]....
        /*0dac*/ 	.word	0x00015960


	//   ....[26]....
        /*0db0*/ 	.word	0x00015a00


	//   ....[27]....
        /*0db4*/ 	.word	0x00015a90


	//   ....[28]....
        /*0db8*/ 	.word	0x00015b30


	//   ....[29]....
        /*0dbc*/ 	.word	0x00015bd0


	//   ....[30]....
        /*0dc0*/ 	.word	0x00015c70


	//   ....[31]....
        /*0dc4*/ 	.word	0x00015d00


	//   ....[32]....
        /*0dc8*/ 	.word	0x00015d90


	//   ....[33]....
        /*0dcc*/ 	.word	0x00015e30


	//   ....[34]....
        /*0dd0*/ 	.word	0x00015e90


	//   ....[35]....
        /*0dd4*/ 	.word	0x00015ef0


	//   ....[36]....
        /*0dd8*/ 	.word	0x00015f50


	//   ....[37]....
        /*0ddc*/ 	.word	0x00015f90


	//   ....[38]....
        /*0de0*/ 	.word	0x00016020


	//   ....[39]....
        /*0de4*/ 	.word	0x000160c0


	//   ....[40]....
        /*0de8*/ 	.word	0x00016120


	//   ....[41]....
        /*0dec*/ 	.word	0x00016180


	//   ....[42]....
        /*0df0*/ 	.word	0x000161e0


	//   ....[43]....
        /*0df4*/ 	.word	0x00016220


	//   ....[44]....
        /*0df8*/ 	.word	0x000162b0


	//   ....[45]....
        /*0dfc*/ 	.word	0x00016350


	//   ....[46]....
        /*0e00*/ 	.word	0x000163b0


	//   ....[47]....
        /*0e04*/ 	.word	0x00016410


	//   ....[48]....
        /*0e08*/ 	.word	0x00016470


	//   ....[49]....
        /*0e0c*/ 	.word	0x000164b0


	//   ....[50]....
        /*0e10*/ 	.word	0x00016540


	//   ....[51]....
        /*0e14*/ 	.word	0x000165e0


	//   ....[52]....
        /*0e18*/ 	.word	0x00016640


	//   ....[53]....
        /*0e1c*/ 	.word	0x000166a0


	//   ....[54]....
        /*0e20*/ 	.word	0x00016700


	//   ....[55]....
        /*0e24*/ 	.word	0x00016740


	//   ....[56]....
        /*0e28*/ 	.word	0x000167d0


	//   ....[57]....
        /*0e2c*/ 	.word	0x00016870


	//   ....[58]....
        /*0e30*/ 	.word	0x000168d0


	//   ....[59]....
        /*0e34*/ 	.word	0x00016930


	//   ....[60]....
        /*0e38*/ 	.word	0x00016990


	//   ....[61]....
        /*0e3c*/ 	.word	0x000169d0


	//   ....[62]....
        /*0e40*/ 	.word	0x00016a60


	//   ....[63]....
        /*0e44*/ 	.word	0x00016b00


	//   ....[64]....
        /*0e48*/ 	.word	0x00016b60


	//   ....[65]....
        /*0e4c*/ 	.word	0x00016bc0


	//   ....[66]....
        /*0e50*/ 	.word	0x00016c20


	//   ....[67]....
        /*0e54*/ 	.word	0x00016c60


	//   ....[68]....
        /*0e58*/ 	.word	0x00016cf0


	//   ....[69]....
        /*0e5c*/ 	.word	0x00016d90


	//   ....[70]....
        /*0e60*/ 	.word	0x00016df0


	//   ....[71]....
        /*0e64*/ 	.word	0x00016e50


	//   ....[72]....
        /*0e68*/ 	.word	0x00016eb0


	//   ....[73]....
        /*0e6c*/ 	.word	0x00016ef0


	//   ....[74]....
        /*0e70*/ 	.word	0x00016f80


	//   ....[75]....
        /*0e74*/ 	.word	0x00017020


	//   ....[76]....
        /*0e78*/ 	.word	0x00017080


	//   ....[77]....
        /*0e7c*/ 	.word	0x000170e0


	//   ....[78]....
        /*0e80*/ 	.word	0x00017140


	//   ....[79]....
        /*0e84*/ 	.word	0x00017180


	//   ....[80]....
        /*0e88*/ 	.word	0x00017210


	//   ....[81]....
        /*0e8c*/ 	.word	0x000172b0


	//   ....[82]....
        /*0e90*/ 	.word	0x00017310


	//   ....[83]....
        /*0e94*/ 	.word	0x00017370


	//   ....[84]....
        /*0e98*/ 	.word	0x000173d0


	//   ....[85]....
        /*0e9c*/ 	.word	0x00017410


	//   ....[86]....
        /*0ea0*/ 	.word	0x000174a0


	//   ....[87]....
        /*0ea4*/ 	.word	0x00017540


	//   ....[88]....
        /*0ea8*/ 	.word	0x000175a0


	//   ....[89]....
        /*0eac*/ 	.word	0x00017600


	//   ....[90]....
        /*0eb0*/ 	.word	0x00017660


	//   ....[91]....
        /*0eb4*/ 	.word	0x000176a0


	//   ....[92]....
        /*0eb8*/ 	.word	0x00017730


	//   ....[93]....
        /*0ebc*/ 	.word	0x000177d0


	//   ....[94]....
        /*0ec0*/ 	.word	0x00017830


	//   ....[95]....
        /*0ec4*/ 	.word	0x00017890


	//   ....[96]....
        /*0ec8*/ 	.word	0x000178f0


	//   ....[97]....
        /*0ecc*/ 	.word	0x00017930


	//   ....[98]....
        /*0ed0*/ 	.word	0x000179c0


	//   ....[99]....
        /*0ed4*/ 	.word	0x00017a60


	//   ....[100]....
        /*0ed8*/ 	.word	0x00017ac0


	//   ....[101]....
        /*0edc*/ 	.word	0x00017b20


	//   ....[102]....
        /*0ee0*/ 	.word	0x00017b80


	//   ....[103]....
        /*0ee4*/ 	.word	0x00017bc0


	//   ....[104]....
        /*0ee8*/ 	.word	0x00017c50


	//   ....[105]....
        /*0eec*/ 	.word	0x00017cf0


	//   ....[106]....
        /*0ef0*/ 	.word	0x00017d50


	//   ....[107]....
        /*0ef4*/ 	.word	0x00017db0


	//   ....[108]....
        /*0ef8*/ 	.word	0x00017e10


	//   ....[109]....
        /*0efc*/ 	.word	0x00017e50


	//   ....[110]....
        /*0f00*/ 	.word	0x00017ee0


	//   ....[111]....
        /*0f04*/ 	.word	0x00017f80


	//   ....[112]....
        /*0f08*/ 	.word	0x00017fe0


	//   ....[113]....
        /*0f0c*/ 	.word	0x00018040


	//   ....[114]....
        /*0f10*/ 	.word	0x000180a0


	//   ....[115]....
        /*0f14*/ 	.word	0x000180e0


	//   ....[116]....
        /*0f18*/ 	.word	0x00018170


	//   ....[117]....
        /*0f1c*/ 	.word	0x00018200


	//   ....[118]....
        /*0f20*/ 	.word	0x00018260


	//   ....[119]....
        /*0f24*/ 	.word	0x000182c0


	//   ....[120]....
        /*0f28*/ 	.word	0x00018320


	//   ....[121]....
        /*0f2c*/ 	.word	0x00018370


	//   ....[122]....
        /*0f30*/ 	.word	0x00018400


	//   ....[123]....
        /*0f34*/ 	.word	0x00018490


	//   ....[124]....
        /*0f38*/ 	.word	0x000184f0


	//   ....[125]....
        /*0f3c*/ 	.word	0x00018550


	//   ....[126]....
        /*0f40*/ 	.word	0x000185c0


	//   ....[127]....
        /*0f44*/ 	.word	0x00018600


	//   ....[128]....
        /*0f48*/ 	.word	0x00018690


	//   ....[129]....
        /*0f4c*/ 	.word	0x00018730


	//   ....[130]....
        /*0f50*/ 	.word	0x00018790


	//   ....[131]....
        /*0f54*/ 	.word	0x000187f0


	//   ....[132]....
        /*0f58*/ 	.word	0x00018850


	//   ....[133]....
        /*0f5c*/ 	.word	0x00018890


	//   ....[134]....
        /*0f60*/ 	.word	0x00018920


	//   ....[135]....
        /*0f64*/ 	.word	0x000189c0


	//   ....[136]....
        /*0f68*/ 	.word	0x00018a20


	//   ....[137]....
        /*0f6c*/ 	.word	0x00018a80


	//   ....[138]....
        /*0f70*/ 	.word	0x00018ae0


	//   ....[139]....
        /*0f74*/ 	.word	0x00018b20


	//   ....[140]....
        /*0f78*/ 	.word	0x00018bb0


	//   ....[141]....
        /*0f7c*/ 	.word	0x00018c50


	//   ....[142]....
        /*0f80*/ 	.word	0x00018cb0


	//   ....[143]....
        /*0f84*/ 	.word	0x00018d10


	//   ....[144]....
        /*0f88*/ 	.word	0x00018d70


	//   ....[145]....
        /*0f8c*/ 	.word	0x00018db0


	//   ....[146]....
        /*0f90*/ 	.word	0x00018e40


	//   ....[147]....
        /*0f94*/ 	.word	0x00018ee0


	//   ....[148]....
        /*0f98*/ 	.word	0x00018f40


	//   ....[149]....
        /*0f9c*/ 	.word	0x00018fa0


	//   ....[150]....
        /*0fa0*/ 	.word	0x00019000


	//   ....[151]....
        /*0fa4*/ 	.word	0x00019040


	//   ....[152]....
        /*0fa8*/ 	.word	0x000190d0


	//   ....[153]....
        /*0fac*/ 	.word	0x00019170


	//   ....[154]....
        /*0fb0*/ 	.word	0x000191d0


	//   ....[155]....
        /*0fb4*/ 	.word	0x00019230


	//   ....[156]....
        /*0fb8*/ 	.word	0x00019290


	//   ....[157]....
        /*0fbc*/ 	.word	0x000192d0


	//   ....[158]....
        /*0fc0*/ 	.word	0x00019360


	//   ....[159]....
        /*0fc4*/ 	.word	0x00019400


	//   ....[160]....
        /*0fc8*/ 	.word	0x00019460


	//   ....[161]....
        /*0fcc*/ 	.word	0x000194c0


	//   ....[162]....
        /*0fd0*/ 	.word	0x00019520


	//   ....[163]....
        /*0fd4*/ 	.word	0x00019560


	//   ....[164]....
        /*0fd8*/ 	.word	0x000195f0


	//   ....[165]....
        /*0fdc*/ 	.word	0x00019690


	//   ....[166]....
        /*0fe0*/ 	.word	0x000196f0


	//   ....[167]....
        /*0fe4*/ 	.word	0x00019750


	//   ....[168]....
        /*0fe8*/ 	.word	0x000197b0


	//   ....[169]....
        /*0fec*/ 	.word	0x000197f0


	//   ....[170]....
        /*0ff0*/ 	.word	0x00019880


	//   ....[171]....
        /*0ff4*/ 	.word	0x00019920


	//   ....[172]....
        /*0ff8*/ 	.word	0x00019980


	//   ....[173]....
        /*0ffc*/ 	.word	0x000199e0


	//   ....[174]....
        /*1000*/ 	.word	0x00019a40


	//   ....[175]....
        /*1004*/ 	.word	0x00019a80


	//   ....[176]....
        /*1008*/ 	.word	0x00019b10


	//   ....[177]....
        /*100c*/ 	.word	0x00019bb0


	//   ....[178]....
        /*1010*/ 	.word	0x00019c10


	//   ....[179]....
        /*1014*/ 	.word	0x00019c70


	//   ....[180]....
        /*1018*/ 	.word	0x00019cd0


	//   ....[181]....
        /*101c*/ 	.word	0x00019d10


	//   ....[182]....
        /*1020*/ 	.word	0x00019da0


	//   ....[183]....
        /*1024*/ 	.word	0x00019e40


	//   ....[184]....
        /*1028*/ 	.word	0x00019ea0


	//   ....[185]....
        /*102c*/ 	.word	0x00019f00


	//   ....[186]....
        /*1030*/ 	.word	0x00019f60


	//   ....[187]....
        /*1034*/ 	.word	0x00019fa0


	//   ....[188]....
        /*1038*/ 	.word	0x0001a030


	//   ....[189]....
        /*103c*/ 	.word	0x0001a0d0


	//   ....[190]....
        /*1040*/ 	.word	0x0001a130


	//   ....[191]....
        /*1044*/ 	.word	0x0001a190


	//   ....[192]....
        /*1048*/ 	.word	0x0001a1f0


	//   ....[193]....
        /*104c*/ 	.word	0x0001a230


	//   ....[194]....
        /*1050*/ 	.word	0x0001a2c0


	//   ....[195]....
        /*1054*/ 	.word	0x0001a360


	//   ....[196]....
        /*1058*/ 	.word	0x0001a3c0


	//   ....[197]....
        /*105c*/ 	.word	0x0001a420


	//   ....[198]....
        /*1060*/ 	.word	0x0001a480


	//   ....[199]....
        /*1064*/ 	.word	0x0001a4c0


	//   ....[200]....
        /*1068*/ 	.word	0x0001a550


	//   ....[201]....
        /*106c*/ 	.word	0x0001a5f0


	//   ....[202]....
        /*1070*/ 	.word	0x0001a650


	//   ....[203]....
        /*1074*/ 	.word	0x0001a6b0


	//   ....[204]....
        /*1078*/ 	.word	0x0001a710


	//   ....[205]....
        /*107c*/ 	.word	0x0001a750


	//   ....[206]....
        /*1080*/ 	.word	0x0001a7e0


	//   ....[207]....
        /*1084*/ 	.word	0x0001a880


	//   ....[208]....
        /*1088*/ 	.word	0x0001a8e0


	//   ....[209]....
        /*108c*/ 	.word	0x0001a940


	//   ....[210]....
        /*1090*/ 	.word	0x0001a9a0


	//   ....[211]....
        /*1094*/ 	.word	0x0001a9e0


	//   ....[212]....
        /*1098*/ 	.word	0x0001aa70


	//   ....[213]....
        /*109c*/ 	.word	0x0001ab00


	//   ....[214]....
        /*10a0*/ 	.word	0x0001ab60


	//   ....[215]....
        /*10a4*/ 	.word	0x0001abc0


	//   ....[216]....
        /*10a8*/ 	.word	0x0001ac20


	//   ....[217]....
        /*10ac*/ 	.word	0x0001ac70


	//   ....[218]....
        /*10b0*/ 	.word	0x0001ad00


	//   ....[219]....
        /*10b4*/ 	.word	0x0001ad90


	//   ....[220]....
        /*10b8*/ 	.word	0x0001adf0


	//   ....[221]....
        /*10bc*/ 	.word	0x0001ae50


	//   ....[222]....
        /*10c0*/ 	.word	0x0001aec0


	//   ....[223]....
        /*10c4*/ 	.word	0x0001af00


	//----- nvinfo : EIATTR_VRC_CTA_INIT_COUNT
	.align		4
.L_317:
        /*10c8*/ 	.byte	0x02, 0x4a
	.zero		1
	.zero		1


	//----- nvinfo : EIATTR_EXIT_INSTR_OFFSETS
	.align		4
        /*10cc*/ 	.byte	0x04, 0x1c
        /*10ce*/ 	.short	(.L_319 - .L_318)


	//   ....[0]....
.L_318:
        /*10d0*/ 	.word	0x00000090


	//   ....[1]....
        /*10d4*/ 	.word	0x000032f0


	//   ....[2]....
        /*10d8*/ 	.word	0x00008bc0


	//   ....[3]....
        /*10dc*/ 	.word	0x00014070


	//----- nvinfo : EIATTR_MAX_THREADS
	.align		4
.L_319:
        /*10e0*/ 	.byte	0x04, 0x05
        /*10e2*/ 	.short	(.L_321 - .L_320)
.L_320:
        /*10e4*/ 	.word	0x00000100
        /*10e8*/ 	.word	0x00000001
        /*10ec*/ 	.word	0x00000001


	//----- nvinfo : EIATTR_CRS_STACK_SIZE
	.align		4
.L_321:
        /*10f0*/ 	.byte	0x04, 0x1e
        /*10f2*/ 	.short	(.L_323 - .L_322)
.L_322:
        /*10f4*/ 	.word	0x00000000


	//----- nvinfo : EIATTR_CBANK_PARAM_SIZE
	.align		4
.L_323:
        /*10f8*/ 	.byte	0x03, 0x19
        /*10fa*/ 	.short	0x0070


	//----- nvinfo : EIATTR_PARAM_CBANK
	.align		4
        /*10fc*/ 	.byte	0x04, 0x0a
        /*10fe*/ 	.short	(.L_325 - .L_324)
	.align		4
.L_324:
        /*1100*/ 	.word	index@(.nv.constant0._ZN18transformer_engine71_GLOBAL__N__fadcdbdc_38_quantize_transpose_vector_blockwise_cu_d4a478bd37block_scaled_1d_cast_transpose_kernelILb1Ef13__nv_bfloat1613__nv_fp8_e5m2EEvPKT1_PT2_S8_PT0_SA_mmmmmmfNS_6detail25FP8BlockwiseRowwiseOptionENSB_28FP8BlockwiseColumnwiseOptionEbPKf)
        /*1104*/ 	.short	0x0380
        /*1106*/ 	.short	0x0070


	//----- nvinfo : EIATTR_SW_WAR
	.align		4
.L_325:
        /*1108*/ 	.byte	0x04, 0x36
        /*110a*/ 	.short	(.L_327 - .L_326)
.L_326:
        /*110c*/ 	.word	0x00000008
.L_327:


//--------------------- .nv.info._ZN18transformer_engine71_GLOBAL__N__fadcdbdc_38_quantize_transpose_vector_blockwise_cu_d4a478bd37block_scaled_1d_cast_transpose_kernelILb0Ef6__half13__nv_fp8_e4m3EEvPKT1_PT2_S8_PT0_SA_mmmmmmfNS_6detail25FP8BlockwiseRowwiseOptionENSB_28FP8BlockwiseColumnwiseOptionEbPKf --------------------------
	.section	.nv.info._ZN18transformer_engine71_GLOBAL__N__fadcdbdc_38_quantize_transpose_vector_blockwise_cu_d4a478bd37block_scaled_1d_cast_transpose_kernelILb0Ef6__half13__nv_fp8_e4m3EEvPKT1_PT2_S8_PT0_SA_mmmmmmfNS_6detail25FP8BlockwiseRowwiseOptionENSB_28FP8BlockwiseColumnwiseOptionEbPKf,"",@"SHT_CUDA_INFO"
	.sectionflags	@""
	.align	4


	//----- nvinfo : EIATTR_CUDA_API_VERSION
	.align		4
        /*0000*/ 	.byte	0x04, 0x37
        /*0002*/ 	.short	(.L_329 - .L_328)
.L_328:
        /*0004*/ 	.word	0x00000082


	//----- nvinfo : EIATTR_KPARAM_INFO
	.align		4
.L_329:
        /*0008*/ 	.byte	0x04, 0x17
        /*000a*/ 	.short	(.L_331 - .L_330)
.L_330:
        /*000c*/ 	.word	0x00000000
        /*0010*/ 	.short	0x000f
        /*0012*/ 	.short	0x0068
        /*0014*/ 	.byte	0x00, 0xf5, 0x21, 0x00


	//----- nvinfo : EIATTR_KPARAM_INFO
	.align		4
.L_331:
        /*0018*/ 	.byte	0x04, 0x17
        /*001a*/ 	.short	(.L_333 - .L_332)
.L_332:
        /*001c*/ 	.word	0x00000000
        /*0020*/ 	.short	0x000e
        /*0022*/ 	.short	0x0064
        /*0024*/ 	.byte	0x00, 0xf0, 0x05, 0x00


	//----- nvinfo : EIATTR_KPARAM_INFO
	.align		4
.L_333:
        /*0028*/ 	.byte	0x04, 0x17
        /*002a*/ 	.short	(.L_335 - .L_334)
.L_334:
        /*002c*/ 	.word	0x00000000
        /*0030*/ 	.short	0x000d
        /*0032*/ 	.short	0x0060
        /*0034*/ 	.byte	0x00, 0xf0, 0x11, 0x00


	//----- nvinfo : EIATTR_KPARAM_INFO
	.align		4
.L_335:
        /*0038*/ 	.byte	0x04, 0x17
        /*003a*/ 	.short	(.L_337 - .L_336)
.L_336:
        /*003c*/ 	.word	0x00000000
        /*0040*/ 	.short	0x000c
        /*0042*/ 	.short	0x005c
        /*0044*/ 	.byte	0x00, 0xf0, 0x11, 0x00


	//----- nvinfo : EIATTR_KPARAM_INFO
	.align		4
.L_337:
        /*0048*/ 	.byte	0x04, 0x17
        /*004a*/ 	.short	(.L_339 - .L_338)
.L_338:
        /*004c*/ 	.word	0x00000000
        /*0050*/ 	.short	0x000b
        /*0052*/ 	.short	0x0058
        /*0054*/ 	.byte	0x00, 0xf0, 0x11, 0x00


	//----- nvinfo : EIATTR_KPARAM_INFO
	.align		4
.L_339:
        /*0058*/ 	.byte	0x04, 0x17
        /*005a*/ 	.short	(.L_341 - .L_340)
.L_340:
        /*005c*/ 	.word	0x00000000
        /*0060*/ 	.short	0x000a
        /*0062*/ 	.short	0x0050
        /*0064*/ 	.byte	0x00, 0xf0, 0x21, 0x00


	//----- nvinfo : EIATTR_KPARAM_INFO
	.align		4
.L_341:
        /*0068*/ 	.byte	0x04, 0x17
        /*006a*/ 	.short	(.L_343 - .L_342)
.L_342:
        /*006c*/ 	.word	0x00000000
        /*0070*/ 	.short	0x0009
        /*0072*/ 	.short	0x0048
        /*0074*/ 	.byte	0x00, 0xf0, 0x21, 0x00


	//----- nvinfo : EIATTR_KPARAM_INFO
	.align		4
.L_343:
        /*0078*/ 	.byte	0x04, 0x17
        /*007a*/ 	.short	(.L_345 - .L_344)
.L_344:
        /*007c*/ 	.word	0x00000000
        /*0080*/ 	.short	0x0008
        /*0082*/ 	.short	0x0040
        /*0084*/ 	.byte	0x00, 0xf0, 0x21, 0x00


	//----- nvinfo : EIATTR_KPARAM_INFO
	.align		4
.L_345:
        /*0088*/ 	.byte	0x04, 0x17
        /*008a*/ 	.short	(.L_347 - .L_346)
.L_346:
        /*008c*/ 	.word	0x00000000
        /*0090*/ 	.short	0x0007
        /*0092*/ 	.short	0x0038
        /*0094*/ 	.byte	0x00, 0xf0, 0x21, 0x00


	//----- nvinfo : EIATTR_KPARAM_INFO
	.align		4
.L_347:
        /*0098*/ 	.byte	0x04, 0x17
        /*009a*/ 	.short	(.L_349 - .L_348)
.L_348:
        /*009c*/ 	.word	0x00000000
        /*00a0*/ 	.short	0x0006
        /*00a2*/ 	.short	0x0030
        /*00a4*/ 	.byte	0x00, 0xf0, 0x21, 0x00


	//----- nvinfo : EIATTR_KPARAM_INFO
	.align		4
.L_349:
        /*00a8*/ 	.byte	0x04, 0x17
        /*00aa*/ 	.short	(.L_351 - .L_350)
.L_350:
        /*00ac*/ 	.word	0x00000000
        /*00b0*/ 	.short	0x0005
        /*00b2*/ 	.short	0x0028
        /*00b4*/ 	.byte	0x00, 0xf0, 0x21, 0x00


	//----- nvinfo : EIATTR_KPARAM_INFO
	.align		4
.L_351:
        /*00b8*/ 	.byte	0x04, 0x17
        /*00ba*/ 	.short	(.L_353 - .L_352)
.L_352:
        /*00bc*/ 	.word	0x00000000
        /*00c0*/ 	.short	0x0004
        /*00c2*/ 	.short	0x0020
        /*00c4*/ 	.byte	0x00, 0xf5, 0x21, 0x00


	//----- nvinfo : EIATTR_KPARAM_INFO
	.align		4
.L_353:
        /*00c8*/ 	.byte	0x04, 0x17
        /*00ca*/ 	.short	(.L_355 - .L_354)
.L_354:
        /*00cc*/ 	.word	0x00000000
        /*00d0*/ 	.short	0x0003
        /*00d2*/ 	.short	0x0018
        /*00d4*/ 	.byte	0x00, 0xf5, 0x21, 0x00


	//----- nvinfo : EIATTR_KPARAM_INFO
	.align		4
.L_355:
        /*00d8*/ 	.byte	0x04, 0x17
        /*00da*/ 	.short	(.L_357 - .L_356)
.L_356:
        /*00dc*/ 	.word	0x00000000
        /*00e0*/ 	.short	0x0002
        /*00e2*/ 	.short	0x0010
        /*00e4*/ 	.byte	0x00, 0xf5, 0x21, 0x00


	//----- nvinfo : EIATTR_KPARAM_INFO
	.align		4
.L_357:
        /*00e8*/ 	.byte	0x04, 0x17
        /*00ea*/ 	.short	(.L_359 - .L_358)
.L_358:
        /*00ec*/ 	.word	0x00000000
        /*00f0*/ 	.short	0x0001
        /*00f2*/ 	.short	0x0008
        /*00f4*/ 	.byte	0x00, 0xf5, 0x21, 0x00


	//----- nvinfo : EIATTR_KPARAM_INFO
	.align		4
.L_359:
        /*00f8*/ 	.byte	0x04, 0x17
        /*00fa*/ 	.short	(.L_361 - .L_360)
.L_360:
        /*00fc*/ 	.word	0x00000000
        /*0100*/ 	.short	0x0000
        /*0102*/ 	.short	0x0000
        /*0104*/ 	.byte	0x00, 0xf5, 0x21, 0x00


	//----- nvinfo : EIATTR_SPARSE_MMA_MASK
	.align		4
.L_361:
        /*0108*/ 	.byte	0x03, 0x50
        /*010a*/ 	.short	0x0000


	//----- nvinfo : EIATTR_MAXREG_COUNT
	.align		4
        /*010c*/ 	.byte	0x03, 0x1b
        /*010e*/ 	.short	0x00ff


	//----- nvinfo : EIATTR_NUM_BARRIERS
	.align		4
        /*0110*/ 	.byte	0x02, 0x4c
        /*0112*/ 	.byte	0x01
	.zero		1


	//----- nvinfo : EIATTR_MERCURY_ISA_VERSION
	.align		4
        /*0114*/ 	.byte	0x03, 0x5f
        /*0116*/ 	.short	0x0101


	//----- nvinfo : EIATTR_UNUSED_LOAD_BYTE_OFFSET
	.align		4
        /*0118*/ 	.byte	0x04, 0x44
        /*011a*/ 	.short	(.L_363 - .L_362)


	//   ....[0]....
.L_362:
        /*011c*/ 	.word	0x00009740
        /*0120*/ 	.word	0x0000fff0


	//   ....[1]....
        /*0124*/ 	.word	0x00009760
        /*0128*/ 	.word	0x00000fff


	//----- nvinfo : EIATTR_INT_WARP_WIDE_INSTR_OFFSETS
	.align		4
.L_363:
        /*012c*/ 	.byte	0x04, 0x31
        /*012e*/ 	.short	(.L_365 - .L_364)


	//   ....[0]....
.L_364:
        /*0130*/ 	.word	0x00002020


	//   ....[1]....
        /*0134*/ 	.word	0x00002060


	//   ....[2]....
        /*0138*/ 	.word	0x000020e0


	//   ....[3]....
        /*013c*/ 	.word	0x00002f90


	//   ....[4]....
        /*0140*/ 	.word	0x00002fa0


	//   ....[5]....
        /*0144*/ 	.word	0x00002fb0


	//   ....[6]....
        /*0148*/ 	.word	0x00003de0


	//   ....[7]....
        /*014c*/ 	.word	0x00003df0


	//   ....[8]....
        /*0150*/ 	.word	0x00003e00


	//   ....[9]....
        /*0154*/ 	.word	0x00004c30


	//   ....[10]....
        /*0158*/ 	.word	0x00004c40


	//   ....[11]....
        /*015c*/ 	.word	0x00004c50


	//   ....[12]....
        /*0160*/ 	.word	0x00005b20


	//   ....[13]....
        /*0164*/ 	.word	0x00005ba0


	//   ....[14]....
        /*0168*/ 	.word	0x00005ce0


	//   ....[15]....
        /*016c*/ 	.word	0x00006b90


	//   ....[16]....
        /*0170*/ 	.word	0x00006bb0


	//   ....[17]....
        /*0174*/ 	.word	0x00006bd0


	//   ....[18]....
        /*0178*/ 	.word	0x00007990


	//   ....[19]....
        /*017c*/ 	.word	0x000079a0


	//   ....[20]....
        /*0180*/ 	.word	0x000079b0


	//   ....[21]....
        /*0184*/ 	.word	0x00008880


	//   ....[22]....
        /*0188*/ 	.word	0x000088a0


	//   ....[23]....
        /*018c*/ 	.word	0x000088c0


	//----- nvinfo : EIATTR_COOP_GROUP_MASK_REGIDS
	.align		4
.L_365:
        /*0190*/ 	.byte	0x04, 0x29
        /*0192*/ 	.short	(.L_367 - .L_366)


	//   ....[0]....
.L_366:
        /*0194*/ 	.word	0x0500001d


	//   ....[1]....
        /*0198*/ 	.word	0x0500001d


	//   ....[2]....
        /*019c*/ 	.word	0x0500001d


	//   ....[3]....
        /*01a0*/ 	.word	0x0500001d


	//   ....[4]....
        /*01a4*/ 	.word	0x0500001d


	//   ....[5]....
        /*01a8*/ 	.word	0x0500001d


	//   ....[6]....
        /*01ac*/ 	.word	0x0500001d


	//   ....[7]....
        /*01b0*/ 	.word	0x0500001d


	//   ....[8]....
        /*01b4*/ 	.word	0x0500001d


	//   ....[9]....
        /*01b8*/ 	.word	0x0500001d


	//   ....[10]....
        /*01bc*/ 	.word	0x0500001d


	//   ....[11]....
        /*01c0*/ 	.word	0x0500001d


	//   ....[12]....
        /*01c4*/ 	.word	0x0500001d


	//   ....[13]....
        /*01c8*/ 	.word	0x0500001d


	//   ....[14]....
        /*01cc*/ 	.word	0x0500001d


	//   ....[15]....
        /*01d0*/ 	.word	0x0500001d


	//   ....[16]....
        /*01d4*/ 	.word	0x0500000b


	//   ....[17]....
        /*01d8*/ 	.word	0x0500000b


	//   ....[18]....
        /*01dc*/ 	.word	0x0500000b


	//   ....[19]....
        /*01e0*/ 	.word	0x0500000b


	//   ....[20]....
        /*01e4*/ 	.word	0x0500000b


	//   ....[21]....
        /*01e8*/ 	.word	0x0500000b


	//   ....[22]....
        /*01ec*/ 	.word	0x0500000b


	//   ....[23]....
        /*01f0*/ 	.word	0x0500000b


	//   ....[24]....
        /*01f4*/ 	.word	0x0500000b


	//   ....[25]....
        /*01f8*/ 	.word	0x0500000b


	//   ....[26]....
        /*01fc*/ 	.word	0x0500000b


	//   ....[27]....
        /*0200*/ 	.word	0x0500000b


	//   ....[28]....
        /*0204*/ 	.word	0x0500000b


	//   ....[29]....
        /*0208*/ 	.word	0x0500000b


	//   ....[30]....
        /*020c*/ 	.word	0x0500000b


	//   ....[31]....
        /*0210*/ 	.word	0x0500000b


	//   ....[32]....
        /*0214*/ 	.word	0xffffffff


	//   ....[33]....
        /*0218*/ 	.word	0xffffffff


	//   ....[34]....
        /*021c*/ 	.word	0xffffffff


	//   ....[35]....
        /*0220*/ 	.word	0xffffffff


	//   ....[36]....
        /*0224*/ 	.word	0xffffffff


	//   ....[37]....
        /*0228*/ 	.word	0xffffffff


	//   ....[38]....
        /*022c*/ 	.word	0xffffffff


	//   ....[39]....
        /*0230*/ 	.word	0xffffffff


	//   ....[40]....
        /*0234*/ 	.word	0xffffffff


	//   ....[41]....
        /*0238*/ 	.word	0xffffffff


	//   ....[42]....
        /*023c*/ 	.word	0xffffffff


	//   ....[43]....
        /*0240*/ 	.word	0xffffffff


	//   ....[44]....
        /*0244*/ 	.word	0xffffffff


	//   ....[45]....
        /*0248*/ 	.word	0xffffffff


	//   ....[46]....
        /*024c*/ 	.word	0xffffffff


	//   ....[47]....
        /*0250*/ 	.word	0xffffffff


	//   ....[48]....
        /*0254*/ 	.word	0xffffffff


	//   ....[49]....
        /*0258*/ 	.word	0xffffffff


	//   ....[50]....
        /*025c*/ 	.word	0xffffffff


	//   ....[51]....
        /*0260*/ 	.word	0xffffffff


	//   ....[52]....
        /*0264*/ 	.word	0xffffffff


	//   ....[53]....
        /*0268*/ 	.word	0xffffffff


	//   ....[54]....
        /*026c*/ 	.word	0xffffffff


	//   ....[55]....
        /*0270*/ 	.word	0xffffffff


	//   ....[56]....
        /*0274*/ 	.word	0xffffffff


	//   ....[57]....
        /*0278*/ 	.word	0xffffffff


	//   ....[58]....
        /*027c*/ 	.word	0xffffffff


	//   ....[59]....
        /*0280*/ 	.word	0xffffffff


	//   ....[60]....
        /*0284*/ 	.word	0xffffffff


	//   ....[61]....
        /*0288*/ 	.word	0xffffffff


	//   ....[62]....
        /*028c*/ 	.word	0xffffffff


	//   ....[63]....
        /*0290*/ 	.word	0xffffffff


	//   ....[64]....
        /*0294*/ 	.word	0xffffffff


	//   ....[65]....
        /*0298*/ 	.word	0xffffffff


	//   ....[66]....
        /*029c*/ 	.word	0xffffffff


	//   ....[67]....
        /*02a0*/ 	.word	0xffffffff


	//   ....[68]....
        /*02a4*/ 	.word	0xffffffff


	//   ....[69]....
        /*02a8*/ 	.word	0xffffffff


	//   ....[70]....
        /*02ac*/ 	.word	0xffffffff


	//   ....[71]....
        /*02b0*/ 	.word	0xffffffff


	//   ....[72]....
        /*02b4*/ 	.word	0xffffffff


	//   ....[73]....
        /*02b8*/ 	.word	0xffffffff


	//   ....[74]....
        /*02bc*/ 	.word	0xffffffff


	//   ....[75]....
        /*02c0*/ 	.word	0xffffffff


	//   ....[76]....
        /*02c4*/ 	.word	0xffffffff


	//   ....[77]....
        /*02c8*/ 	.word	0xffffffff


	//   ....[78]....
        /*02cc*/ 	.word	0xffffffff


	//   ....[79]....
        /*02d0*/ 	.word	0xffffffff


	//   ....[80]....
        /*02d4*/ 	.word	0xffffffff


	//   ....[81]....
        /*02d8*/ 	.word	0xffffffff


	//   ....[82]....
        /*02dc*/ 	.word	0xffffffff


	//   ....[83]....
        /*02e0*/ 	.word	0xffffffff


	//   ....[84]....
        /*02e4*/ 	.word	0xffffffff


	//   ....[85]....
        /*02e8*/ 	.word	0xffffffff


	//   ....[86]....
        /*02ec*/ 	.word	0xffffffff


	//   ....[87]....
        /*02f0*/ 	.word	0xffffffff


	//   ....[88]....
        /*02f4*/ 	.word	0xffffffff


	//   ....[89]....
        /*02f8*/ 	.word	0xffffffff


	//   ....[90]....
        /*02fc*/ 	.word	0xffffffff


	//   ....[91]....
        /*0300*/ 	.word	0xffffffff


	//   ....[92]....
        /*0304*/ 	.word	0xffffffff


	//   ....[93]....
        /*0308*/ 	.word	0xffffffff


	//   ....[94]....
        /*030c*/ 	.word	0xffffffff


	//   ....[95]....
        /*0310*/ 	.word	0xffffffff


	//   ....[96]....
        /*0314*/ 	.word	0xffffffff


	//   ....[97]....
        /*0318*/ 	.word	0xffffffff


	//   ....[98]....
        /*031c*/ 	.word	0xffffffff


	//   ....[99]....
        /*0320*/ 	.word	0xffffffff


	//   ....[100]....
        /*0324*/ 	.word	0xffffffff


	//   ....[101]....
        /*0328*/ 	.word	0xffffffff


	//   ....[102]....
        /*032c*/ 	.word	0xffffffff


	//   ....[103]....
        /*0330*/ 	.word	0xffffffff


	//   ....[104]....
        /*0334*/ 	.word	0xffffffff


	//   ....[105]....
        /*0338*/ 	.word	0xffffffff


	//   ....[106]....
        /*033c*/ 	.word	0xffffffff


	//   ....[107]....
        /*0340*/ 	.word	0xffffffff


	//   ....[108]....
        /*0344*/ 	.word	0xffffffff


	//   ....[109]....
        /*0348*/ 	.word	0xffffffff


	//   ....[110]....
        /*034c*/ 	.word	0xffffffff


	//   ....[111]....
        /*0350*/ 	.word	0xffffffff


	//   ....[112]....
        /*0354*/ 	.word	0xffffffff


	//   ....[113]....
        /*0358*/ 	.word	0xffffffff


	//   ....[114]....
        /*035c*/ 	.word	0xffffffff


	//   ....[115]....
        /*0360*/ 	.word	0xffffffff


	//   ....[116]....
        /*0364*/ 	.word	0xffffffff


	//   ....[117]....
        /*0368*/ 	.word	0xffffffff


	//   ....[118]....
        /*036c*/ 	.word	0xffffffff


	//   ....[119]....
        /*0370*/ 	.word	0xffffffff


	//   ....[120]....
        /*0374*/ 	.word	0xffffffff


	//   ....[121]....
        /*0378*/ 	.word	0xffffffff


	//   ....[122]....
        /*037c*/ 	.word	0xffffffff


	//   ....[123]....
        /*0380*/ 	.word	0xffffffff


	//   ....[124]....
        /*0384*/ 	.word	0xffffffff


	//   ....[125]....
        /*0388*/ 	.word	0xffffffff


	//   ....[126]....
        /*038c*/ 	.word	0xffffffff


	//   ....[127]....
        /*0390*/ 	.word	0xffffffff


	//   ....[128]....
        /*0394*/ 	.word	0xffffffff


	//   ....[129]....
        /*0398*/ 	.word	0xffffffff


	//   ....[130]....
        /*039c*/ 	.word	0xffffffff


	//   ....[131]....
        /*03a0*/ 	.word	0xffffffff


	//   ....[132]....
        /*03a4*/ 	.word	0xffffffff


	//   ....[133]....
        /*03a8*/ 	.word	0xffffffff


	//   ....[134]....
        /*03ac*/ 	.word	0xffffffff


	//   ....[135]....
        /*03b0*/ 	.word	0xffffffff


	//   ....[136]....
        /*03b4*/ 	.word	0xffffffff


	//   ....[137]....
        /*03b8*/ 	.word	0xffffffff


	//   ....[138]....
        /*03bc*/ 	.word	0xffffffff


	//   ....[139]....
        /*03c0*/ 	.word	0xffffffff


	//   ....[140]....
        /*03c4*/ 	.word	0xffffffff


	//   ....[141]....
        /*03c8*/ 	.word	0xffffffff


	//   ....[142]....
        /*03cc*/ 	.word	0xffffffff


	//   ....[143]....
        /*03d0*/ 	.word	0xffffffff


	//   ....[144]....
        /*03d4*/ 	.word	0xffffffff


	//   ....[145]....
        /*03d8*/ 	.word	0xffffffff


	//   ....[146]....
        /*03dc*/ 	.word	0xffffffff


	//   ....[147]....
        /*03e0*/ 	.word	0xffffffff


	//   ....[148]....
        /*03e4*/ 	.word	0xffffffff


	//   ....[149]....
        /*03e8*/ 	.word	0xffffffff


	//   ....[150]....
        /*03ec*/ 	.word	0xffffffff


	//   ....[151]....
        /*03f0*/ 	.word	0xffffffff


	//   ....[152]....
        /*03f4*/ 	.word	0xffffffff


	//   ....[153]....
        /*03f8*/ 	.word	0xffffffff


	//   ....[154]....
        /*03fc*/ 	.word	0xffffffff


	//   ....[155]....
        /*0400*/ 	.word	0xffffffff


	//   ....[156]....
        /*0404*/ 	.word	0xffffffff


	//   ....[157]....
        /*0408*/ 	.word	0xffffffff


	//   ....[158]....
        /*040c*/ 	.word	0xffffffff


	//   ....[159]....
        /*0410*/ 	.word	0xffffffff


	//   ....[160]....
        /*0414*/ 	.word	0xffffffff


	//   ....[161]....
        /*0418*/ 	.word	0xffffffff


	//   ....[162]....
        /*041c*/ 	.word	0xffffffff


	//   ....[163]....
        /*0420*/ 	.word	0xffffffff


	//   ....[164]....
        /*0424*/ 	.word	0xffffffff


	//   ....[165]....
        /*0428*/ 	.word	0xffffffff


	//   ....[166]....
        /*042c*/ 	.word	0xffffffff


	//   ....[167]....
        /*0430*/ 	.word	0xffffffff


	//   ....[168]....
        /*0434*/ 	.word	0xffffffff


	//   ....[169]....
        /*0438*/ 	.word	0xffffffff


	//   ....[170]....
        /*043c*/ 	.word	0xffffffff


	//   ....[171]....
        /*0440*/ 	.word	0xffffffff


	//   ....[172]....
        /*0444*/ 	.word	0xffffffff


	//   ....[173]....
        /*0448*/ 	.word	0xffffffff


	//   ....[174]....
        /*044c*/ 	.word	0xffffffff


	//   ....[175]....
        /*0450*/ 	.word	0xffffffff


	//   ....[176]....
        /*0454*/ 	.word	0xffffffff


	//   ....[177]....
        /*0458*/ 	.word	0xffffffff


	//   ....[178]....
        /*045c*/ 	.word	0xffffffff


	//   ....[179]....
        /*0460*/ 	.word	0xffffffff


	//   ....[180]....
        /*0464*/ 	.word	0xffffffff


	//   ....[181]....
        /*0468*/ 	.word	0xffffffff


	//   ....[182]....
        /*046c*/ 	.word	0xffffffff


	//   ....[183]....
        /*0470*/ 	.word	0xffffffff


	//   ....[184]....
        /*0474*/ 	.word	0xffffffff


	//   ....[185]....
        /*0478*/ 	.word	0xffffffff


	//   ....[186]....
        /*047c*/ 	.word	0xffffffff


	//   ....[187]....
        /*0480*/ 	.word	0xffffffff


	//   ....[188]....
        /*0484*/ 	.word	0xffffffff


	//   ....[189]....
        /*0488*/ 	.word	0xffffffff


	//   ....[190]....
        /*048c*/ 	.word	0xffffffff


	//   ....[191]....
        /*0490*/ 	.word	0xffffffff


	//   ....[192]....
        /*0494*/ 	.word	0xffffffff


	//   ....[193]....
        /*0498*/ 	.word	0xffffffff


	//   ....[194]....
        /*049c*/ 	.word	0xffffffff


	//   ....[195]....
        /*04a0*/ 	.word	0xffffffff


	//   ....[196]....
        /*04a4*/ 	.word	0xffffffff


	//   ....[197]....
        /*04a8*/ 	.word	0xffffffff


	//   ....[198]....
        /*04ac*/ 	.word	0xffffffff


	//   ....[199]....
        /*04b0*/ 	.word	0xffffffff


	//   ....[200]....
        /*04b4*/ 	.word	0xffffffff


	//   ....[201]....
        /*04b8*/ 	.word	0xffffffff


	//   ....[202]....
        /*04bc*/ 	.word	0xffffffff


	//   ....[203]....
        /*04c0*/ 	.word	0xffffffff


	//   ....[204]....
        /*04c4*/ 	.word	0xffffffff


	//   ....[205]....
        /*04c8*/ 	.word	0xffffffff


	//   ....[206]....
        /*04cc*/ 	.word	0xffffffff


	//   ....[207]....
        /*04d0*/ 	.word	0xffffffff


	//   ....[208]....
        /*04d4*/ 	.word	0xffffffff


	//   ....[209]....
        /*04d8*/ 	.word	0xffffffff


	//   ....[210]....
        /*04dc*/ 	.word	0xffffffff


	//   ....[211]....
        /*04e0*/ 	.word	0xffffffff


	//   ....[212]....
        /*04e4*/ 	.word	0xffffffff


	//   ....[213]....
        /*04e8*/ 	.word	0xffffffff


	//   ....[214]....
        /*04ec*/ 	.word	0xffffffff


	//   ....[215]....
        /*04f0*/ 	.word	0xffffffff


	//   ....[216]....
        /*04f4*/ 	.word	0xffffffff


	//   ....[217]....
        /*04f8*/ 	.word	0xffffffff


	//   ....[218]....
        /*04fc*/ 	.word	0xffffffff


	//   ....[219]....
        /*0500*/ 	.word	0xffffffff


	//   ....[220]....
        /*0504*/ 	.word	0xffffffff


	//   ....[221]....
        /*0508*/ 	.word	0xffffffff


	//   ....[222]....
        /*050c*/ 	.word	0xffffffff


	//   ....[223]....
        /*0510*/ 	.word	0xffffffff


	//   ....[224]....
        /*0514*/ 	.word	0x05000036


	//   ....[225]....
        /*0518*/ 	.word	0x05000036


	//   ....[226]....
        /*051c*/ 	.word	0x05000036


	//   ....[227]....
        /*0520*/ 	.word	0x05000036


	//   ....[228]....
        /*0524*/ 	.word	0x05000036


	//   ....[229]....
        /*0528*/ 	.word	0x05000036


	//   ....[230]....
        /*052c*/ 	.word	0x05000036


	//   ....[231]....
        /*0530*/ 	.word	0x05000036


	//   ....[232]....
        /*0534*/ 	.word	0x05000036


	//   ....[233]....
        /*0538*/ 	.word	0x05000036


	//   ....[234]....
        /*053c*/ 	.word	0x05000036


	//   ....[235]....
        /*0540*/ 	.word	0x05000036


	//   ....[236]....
        /*0544*/ 	.word	0x05000036


	//   ....[237]....
        /*0548*/ 	.word	0x05000036


	//   ....[238]....
        /*054c*/ 	.word	0x05000036


	//   ....[239]....
        /*0550*/ 	.word	0x05000036


	//   ....[240]....
        /*0554*/ 	.word	0x05000036


	//   ....[241]....
        /*0558*/ 	.word	0x05000036


	//   ....[242]....
        /*055c*/ 	.word	0x05000036


	//   ....[243]....
        /*0560*/ 	.word	0x05000036


	//   ....[244]....
        /*0564*/ 	.word	0x05000036


	//   ....[245]....
        /*0568*/ 	.word	0x05000036


	//   ....[246]....
        /*056c*/ 	.word	0x05000036


	//   ....[247]....
        /*0570*/ 	.word	0x05000036


	//   ....[248]....
        /*0574*/ 	.word	0x05000036


	//   ....[249]....
        /*0578*/ 	.word	0x05000036


	//   ....[250]....
        /*057c*/ 	.word	0x05000036


	//   ....[251]....
        /*0580*/ 	.word	0x05000036


	//   ....[252]....
        /*0584*/ 	.word	0x05000036


	//   ....[253]....
        /*0588*/ 	.word	0x05000036


	//   ....[254]....
        /*058c*/ 	.word	0x05000036


	//   ....[255]....
        /*0590*/ 	.word	0x05000036


	//   ....[0]....
        /*0594*/ 	.word	0x05000036


	//   ....[1]....
        /*0598*/ 	.word	0x05000036


	//   ....[2]....
        /*059c*/ 	.word	0x05000036


	//   ....[3]....
        /*05a0*/ 	.word	0x05000036


	//   ....[4]....
        /*05a4*/ 	.word	0x05000036


	//   ....[5]....
        /*05a8*/ 	.word	0x05000036


	//   ....[6]....
        /*05ac*/ 	.word	0x05000036


	//   ....[7]....
        /*05b0*/ 	.word	0x05000036


	//   ....[8]....
        /*05b4*/ 	.word	0x05000036


	//   ....[9]....
        /*05b8*/ 	.word	0x05000036


	//   ....[10]....
        /*05bc*/ 	.word	0x05000036


	//   ....[11]....
        /*05c0*/ 	.word	0x05000036


	//   ....[12]....
        /*05c4*/ 	.word	0x05000036


	//   ....[13]....
        /*05c8*/ 	.word	0x05000036


	//   ....[14]....
        /*05cc*/ 	.word	0x05000036


	//   ....[15]....
        /*05d0*/ 	.word	0x05000036


	//   ....[16]....
        /*05d4*/ 	.word	0x05000036


	//   ....[17]....
        /*05d8*/ 	.word	0x05000036


	//   ....[18]....
        /*05dc*/ 	.word	0x05000036


	//   ....[19]....
        /*05e0*/ 	.word	0x05000036


	//   ....[20]....
        /*05e4*/ 	.word	0x05000036


	//   ....[21]....
        /*05e8*/ 	.word	0x05000036


	//   ....[22]....
        /*05ec*/ 	.word	0x05000036


	//   ....[23]....
        /*05f0*/ 	.word	0x05000036


	//   ....[24]....
        /*05f4*/ 	.word	0x05000036


	//   ....[25]....
        /*05f8*/ 	.word	0x05000036


	//   ....[26]....
        /*05fc*/ 	.word	0x05000036


	//   ....[27]....
        /*0600*/ 	.word	0x05000036


	//   ....[28]....
        /*0604*/ 	.word	0x05000036


	//   ....[29]....
        /*0608*/ 	.word	0x05000036


	//   ....[30]....
        /*060c*/ 	.word	0x05000036


	//   ....[31]....
        /*0610*/ 	.word	0x05000036


	//   ....[32]....
        /*0614*/ 	.word	0x05000036


	//   ....[33]....
        /*0618*/ 	.word	0x05000036


	//   ....[34]....
        /*061c*/ 	.word	0x05000036


	//   ....[35]....
        /*0620*/ 	.word	0x05000036


	//   ....[36]....
        /*0624*/ 	.word	0x05000036


	//   ....[37]....
        /*0628*/ 	.word	0x05000036


	//   ....[38]....
        /*062c*/ 	.word	0x05000036


	//   ....[39]....
        /*0630*/ 	.word	0x05000036


	//   ....[40]....
        /*0634*/ 	.word	0x05000036


	//   ....[41]....
        /*0638*/ 	.word	0x05000036


	//   ....[42]....
        /*063c*/ 	.word	0x05000036


	//   ....[43]....
        /*0640*/ 	.word	0x05000036


	//   ....[44]....
        /*0644*/ 	.word	0x05000036


	//   ....[45]....
        /*0648*/ 	.word	0x05000036


	//   ....[46]....
        /*064c*/ 	.word	0x05000036


	//   ....[47]....
        /*0650*/ 	.word	0x05000036


	//   ....[48]....
        /*0654*/ 	.word	0x05000036


	//   ....[49]....
        /*0658*/ 	.word	0x05000036


	//   ....[50]....
        /*065c*/ 	.word	0x05000036


	//   ....[51]....
        /*0660*/ 	.word	0x05000036


	//   ....[52]....
        /*0664*/ 	.word	0x05000036


	//   ....[53]....
        /*0668*/ 	.word	0x05000036


	//   ....[54]....
        /*066c*/ 	.word	0x05000036


	//   ....[55]....
        /*0670*/ 	.word	0x05000036


	//   ....[56]....
        /*0674*/ 	.word	0x05000036


	//   ....[57]....
        /*0678*/ 	.word	0x05000036


	//   ....[58]....
        /*067c*/ 	.word	0x05000036


	//   ....[59]....
        /*0680*/ 	.word	0x05000036


	//   ....[60]....
        /*0684*/ 	.word	0x05000036


	//   ....[61]....
        /*0688*/ 	.word	0x05000036


	//   ....[62]....
        /*068c*/ 	.word	0x05000036


	//   ....[63]....
        /*0690*/ 	.word	0x05000036


	//   ....[64]....
        /*0694*/ 	.word	0x05000036


	//   ....[65]....
        /*0698*/ 	.word	0x05000036


	//   ....[66]....
        /*069c*/ 	.word	0x05000036


	//   ....[67]....
        /*06a0*/ 	.word	0x05000036


	//   ....[68]....
        /*06a4*/ 	.word	0x05000036


	//   ....[69]....
        /*06a8*/ 	.word	0x05000036


	//   ....[70]....
        /*06ac*/ 	.word	0x05000036


	//   ....[71]....
        /*06b0*/ 	.word	0x05000036


	//   ....[72]....
        /*06b4*/ 	.word	0x05000036


	//   ....[73]....
        /*06b8*/ 	.word	0x05000036


	//   ....[74]....
        /*06bc*/ 	.word	0x05000036


	//   ....[75]....
        /*06c0*/ 	.word	0x05000036


	//   ....[76]....
        /*06c4*/ 	.word	0x05000036


	//   ....[77]....
        /*06c8*/ 	.word	0x05000036


	//   ....[78]....
        /*06cc*/ 	.word	0x05000036


	//   ....[79]....
        /*06d0*/ 	.word	0x05000036


	//   ....[80]....
        /*06d4*/ 	.word	0x05000036


	//   ....[81]....
        /*06d8*/ 	.word	0x05000036


	//   ....[82]....
        /*06dc*/ 	.word	0x05000036


	//   ....[83]....
        /*06e0*/ 	.word	0x05000036


	//   ....[84]....
        /*06e4*/ 	.word	0x05000036


	//   ....[85]....
        /*06e8*/ 	.word	0x05000036


	//   ....[86]....
        /*06ec*/ 	.word	0x05000036


	//   ....[87]....
        /*06f0*/ 	.word	0x05000036


	//   ....[88]....
        /*06f4*/ 	.word	0x05000036


	//   ....[89]....
        /*06f8*/ 	.word	0x05000036


	//   ....[90]....
        /*06fc*/ 	.word	0x05000036


	//   ....[91]....
        /*0700*/ 	.word	0x05000036


	//   ....[92]....
        /*0704*/ 	.word	0x05000036


	//   ....[93]....
        /*0708*/ 	.word	0x05000036


	//   ....[94]....
        /*070c*/ 	.word	0x05000036


	//   ....[95]....
        /*0710*/ 	.word	0x05000036


	//   ....[96]....
        /*0714*/ 	.word	0x05000036


	//   ....[97]....
        /*0718*/ 	.word	0x05000036


	//   ....[98]....
        /*071c*/ 	.word	0x05000036


	//   ....[99]....
        /*0720*/ 	.word	0x05000036


	//   ....[100]....
        /*0724*/ 	.word	0x05000036


	//   ....[101]....
        /*0728*/ 	.word	0x05000036


	//   ....[102]....
        /*072c*/ 	.word	0x05000036


	//   ....[103]....
        /*0730*/ 	.word	0x05000036


	//   ....[104]....
        /*0734*/ 	.word	0x05000036


	//   ....[105]....
        /*0738*/ 	.word	0x05000036


	//   ....[106]....
        /*073c*/ 	.word	0x05000036


	//   ....[107]....
        /*0740*/ 	.word	0x05000036


	//   ....[108]....
        /*0744*/ 	.word	0x05000036


	//   ....[109]....
        /*0748*/ 	.word	0x05000036


	//   ....[110]....
        /*074c*/ 	.word	0x05000036


	//   ....[111]....
        /*0750*/ 	.word	0x05000036


	//   ....[112]....
        /*0754*/ 	.word	0x05000036


	//   ....[113]....
        /*0758*/ 	.word	0x05000036


	//   ....[114]....
        /*075c*/ 	.word	0x05000036


	//   ....[115]....
        /*0760*/ 	.word	0x05000036


	//   ....[116]....
        /*0764*/ 	.word	0x05000036


	//   ....[117]....
        /*0768*/ 	.word	0x05000036


	//   ....[118]....
        /*076c*/ 	.word	0x05000036


	//   ....[119]....
        /*0770*/ 	.word	0x05000036


	//   ....[120]....
        /*0774*/ 	.word	0x05000036


	//   ....[121]....
        /*0778*/ 	.word	0x05000036


	//   ....[122]....
        /*077c*/ 	.word	0x05000036


	//   ....[123]....
        /*0780*/ 	.word	0x05000036


	//   ....[124]....
        /*0784*/ 	.word	0x05000036


	//   ....[125]....
        /*0788*/ 	.word	0x05000036


	//   ....[126]....
        /*078c*/ 	.word	0x05000036


	//   ....[127]....
        /*0790*/ 	.word	0x05000036


	//   ....[128]....
        /*0794*/ 	.word	0x05000036


	//   ....[129]....
        /*0798*/ 	.word	0x05000036


	//   ....[130]....
        /*079c*/ 	.word	0x05000036


	//   ....[131]....
        /*07a0*/ 	.word	0x05000036


	//   ....[132]....
        /*07a4*/ 	.word	0x05000036


	//   ....[133]....
        /*07a8*/ 	.word	0x05000036


	//   ....[134]....
        /*07ac*/ 	.word	0x05000036


	//   ....[135]....
        /*07b0*/ 	.word	0x05000036


	//   ....[136]....
        /*07b4*/ 	.word	0x05000036


	//   ....[137]....
        /*07b8*/ 	.word	0x05000036


	//   ....[138]....
        /*07bc*/ 	.word	0x05000036


	//   ....[139]....
        /*07c0*/ 	.word	0x05000036


	//   ....[140]....
        /*07c4*/ 	.word	0x05000036


	//   ....[141]....
        /*07c8*/ 	.word	0x05000036


	//   ....[142]....
        /*07cc*/ 	.word	0x05000036


	//   ....[143]....
        /*07d0*/ 	.word	0x05000036


	//   ....[144]....
        /*07d4*/ 	.word	0x05000036


	//   ....[145]....
        /*07d8*/ 	.word	0x05000036


	//   ....[146]....
        /*07dc*/ 	.word	0x05000036


	//   ....[147]....
        /*07e0*/ 	.word	0x05000036


	//   ....[148]....
        /*07e4*/ 	.word	0x05000036


	//   ....[149]....
        /*07e8*/ 	.word	0x05000036


	//   ....[150]....
        /*07ec*/ 	.word	0x05000036


	//   ....[151]....
        /*07f0*/ 	.word	0x05000036


	//   ....[152]....
        /*07f4*/ 	.word	0x05000036


	//   ....[153]....
        /*07f8*/ 	.word	0x05000036


	//   ....[154]....
        /*07fc*/ 	.word	0x05000036


	//   ....[155]....
        /*0800*/ 	.word	0x05000036


	//   ....[156]....
        /*0804*/ 	.word	0x05000036


	//   ....[157]....
        /*0808*/ 	.word	0x05000036


	//   ....[158]....
        /*080c*/ 	.word	0x05000036


	//   ....[159]....
        /*0810*/ 	.word	0x05000036


	//   ....[160]....
        /*0814*/ 	.word	0x05000036


	//   ....[161]....
        /*0818*/ 	.word	0x05000036


	//   ....[162]....
        /*081c*/ 	.word	0x05000036


	//   ....[163]....
        /*0820*/ 	.word	0x05000036


	//   ....[164]....
        /*0824*/ 	.word	0x05000036


	//   ....[165]....
        /*0828*/ 	.word	0x05000036


	//   ....[166]....
        /*082c*/ 	.word	0x05000036


	//   ....[167]....
        /*0830*/ 	.word	0x05000036


	//   ....[168]....
        /*0834*/ 	.word	0x05000036


	//   ....[169]....
        /*0838*/ 	.word	0x05000036


	//   ....[170]....
        /*083c*/ 	.word	0x05000036


	//   ....[171]....
        /*0840*/ 	.word	0x05000036


	//   ....[172]....
        /*0844*/ 	.word	0x05000036


	//   ....[173]....
        /*0848*/ 	.word	0x05000036


	//   ....[174]....
        /*084c*/ 	.word	0x05000036


	//   ....[175]....
        /*0850*/ 	.word	0x05000036


	//   ....[176]....
        /*0854*/ 	.word	0x05000036


	//   ....[177]....
        /*0858*/ 	.word	0x05000036


	//   ....[178]....
        /*085c*/ 	.word	0x05000036


	//   ....[179]....
        /*0860*/ 	.word	0x05000036


	//   ....[180]....
        /*0864*/ 	.word	0x05000036


	//   ....[181]....
        /*0868*/ 	.word	0x05000036


	//   ....[182]....
        /*086c*/ 	.word	0x05000036


	//   ....[183]....
        /*0870*/ 	.word	0x05000036


	//   ....[184]....
        /*0874*/ 	.word	0x05000036


	//   ....[185]....
        /*0878*/ 	.word	0x05000036


	//   ....[186]....
        /*087c*/ 	.word	0x05000036


	//   ....[187]....
        /*0880*/ 	.word	0x05000036


	//   ....[188]....
        /*0884*/ 	.word	0x05000036


	//   ....[189]....
        /*0888*/ 	.word	0x05000036


	//   ....[190]....
        /*088c*/ 	.word	0x05000036


	//   ....[191]....
        /*0890*/ 	.word	0x05000036


	//----- nvinfo : EIATTR_COOP_GROUP_INSTR_OFFSETS
	.align		4
.L_367:
        /*0894*/ 	.byte	0x04, 0x28
        /*0896*/ 	.short	(.L_369 - .L_368)


	//   ....[0]....
.L_368:
        /*0898*/ 	.word	0x000023a0


	//   ....[1]....
        /*089c*/ 	.word	0x000023c0


	//   ....[2]....
        /*08a0*/ 	.word	0x000023e0


	//   ....[3]....
        /*08a4*/ 	.word	0x00002400


	//   ....[4]....
        /*08a8*/ 	.word	0x000031f0


	//   ....[5]....
        /*08ac*/ 	.word	0x00003210


	//   ....[6]....
        /*08b0*/ 	.word	0x00003230


	//   ....[7]....
        /*08b4*/ 	.word	0x00003250


	//   ....[8]....
        /*08b8*/ 	.word	0x00004040


	//   ....[9]....
        /*08bc*/ 	.word	0x00004060


	//   ....[10]....
        /*08c0*/ 	.word	0x00004080


	//   ....[11]....
        /*08c4*/ 	.word	0x000040a0


	//   ....[12]....
        /*08c8*/ 	.word	0x00004eb0


	//   ....[13]....
        /*08cc*/ 	.word	0x00004ed0


	//   ....[14]....
        /*08d0*/ 	.word	0x00004ef0


	//   ....[15]....
        /*08d4*/ 	.word	0x00004f10


	//   ....[16]....
        /*08d8*/ 	.word	0x00005f40


	//   ....[17]....
        /*08dc*/ 	.word	0x00005f60


	//   ....[18]....
        /*08e0*/ 	.word	0x00005f80


	//   ....[19]....
        /*08e4*/ 	.word	0x00005fa0


	//   ....[20]....
        /*08e8*/ 	.word	0x00006d60


	//   ....[21]....
        /*08ec*/ 	.word	0x00006d80


	//   ....[22]....
        /*08f0*/ 	.word	0x00006da0


	//   ....[23]....
        /*08f4*/ 	.word	0x00006dc0


	//   ....[24]....
        /*08f8*/ 	.word	0x00007c70


	//   ....[25]....
        /*08fc*/ 	.word	0x00007c90


	//   ....[26]....
        /*0900*/ 	.word	0x00007cb0


	//   ....[27]....
        /*0904*/ 	.word	0x00007cd0


	//   ....[28]....
        /*0908*/ 	.word	0x00008a50


	//   ....[29]....
        /*090c*/ 	.word	0x00008a70


	//   ....[30]....
        /*0910*/ 	.word	0x00008a90


	//   ....[31]....
        /*0914*/ 	.word	0x00008ab0


	//   ....[32]....
        /*0918*/ 	.word	0x00009940


	//   ....[33]....
        /*091c*/ 	.word	0x00009960


	//   ....[34]....
        /*0920*/ 	.word	0x00009980


	//   ....[35]....
        /*0924*/ 	.word	0x000099a0


	//   ....[36]....
        /*0928*/ 	.word	0x000099c0


	//   ....[37]....
        /*092c*/ 	.word	0x000099e0


	//   ....[38]....
        /*0930*/ 	.word	0x00009e20


	//   ....[39]....
        /*0934*/ 	.word	0x00009e40


	//   ....[40]....
        /*0938*/ 	.word	0x00009e60


	//   ....[41]....
        /*093c*/ 	.word	0x00009e80


	//   ....[42]....
        /*0940*/ 	.word	0x00009ea0


	//   ....[43]....
        /*0944*/ 	.word	0x00009ec0


	//   ....[44]....
        /*0948*/ 	.word	0x0000a360


	//   ....[45]....
        /*094c*/ 	.word	0x0000a380


	//   ....[46]....
        /*0950*/ 	.word	0x0000a3a0


	//   ....[47]....
        /*0954*/ 	.word	0x0000a3c0


	//   ....[48]....
        /*0958*/ 	.word	0x0000a3e0


	//   ....[49]....
        /*095c*/ 	.word	0x0000a400


	//   ....[50]....
        /*0960*/ 	.word	0x0000a8a0


	//   ....[51]....
        /*0964*/ 	.word	0x0000a8c0


	//   ....[52]....
        /*0968*/ 	.word	0x0000a8e0


	//   ....[53]....
        /*096c*/ 	.word	0x0000a900


	//   ....[54]....
        /*0970*/ 	.word	0x0000a920


	//   ....[55]....
        /*0974*/ 	.word	0x0000a940


	//   ....[56]....
        /*0978*/ 	.word	0x0000ade0


	//   ....[57]....
        /*097c*/ 	.word	0x0000ae00


	//   ....[58]....
        /*0980*/ 	.word	0x0000ae20


	//   ....[59]....
        /*0984*/ 	.word	0x0000ae40


	//   ....[60]....
        /*0988*/ 	.word	0x0000ae60


	//   ....[61]....
        /*098c*/ 	.word	0x0000ae80


	//   ....[62]....
        /*0990*/ 	.word	0x0000b320


	//   ....[63]....
        /*0994*/ 	.word	0x0000b340


	//   ....[64]....
        /*0998*/ 	.word	0x0000b360


	//   ....[65]....
        /*099c*/ 	.word	0x0000b380


	//   ....[66]....
        /*09a0*/ 	.word	0x0000b3a0


	//   ....[67]....
        /*09a4*/ 	.word	0x0000b3c0


	//   ....[68]....
        /*09a8*/ 	.word	0x0000b860


	//   ....[69]....
        /*09ac*/ 	.word	0x0000b880


	//   ....[70]....
        /*09b0*/ 	.word	0x0000b8a0


	//   ....[71]....
        /*09b4*/ 	.word	0x0000b8c0


	//   ....[72]....
        /*09b8*/ 	.word	0x0000b8e0


	//   ....[73]....
        /*09bc*/ 	.word	0x0000b900


	//   ....[74]....
        /*09c0*/ 	.word	0x0000bda0


	//   ....[75]....
        /*09c4*/ 	.word	0x0000bdc0


	//   ....[76]....
        /*09c8*/ 	.word	0x0000bde0


	//   ....[77]....
        /*09cc*/ 	.word	0x0000be00


	//   ....[78]....
        /*09d0*/ 	.word	0x0000be20


	//   ....[79]....
        /*09d4*/ 	.word	0x0000be40


	//   ....[80]....
        /*09d8*/ 	.word	0x0000c2e0


	//   ....[81]....
        /*09dc*/ 	.word	0x0000c300


	//   ....[82]....
        /*09e0*/ 	.word	0x0000c320


	//   ....[83]....
        /*09e4*/ 	.word	0x0000c340


	//   ....[84]....
        /*09e8*/ 	.word	0x0000c360


	//   ....[85]....
        /*09ec*/ 	.word	0x0000c380


	//   ....[86]....
        /*09f0*/ 	.word	0x0000c820


	//   ....[87]....
        /*09f4*/ 	.word	0x0000c840


	//   ....[88]....
        /*09f8*/ 	.word	0x0000c860


	//   ....[89]....
        /*09fc*/ 	.word	0x0000c880


	//   ....[90]....
        /*0a00*/ 	.word	0x0000c8a0


	//   ....[91]....
        /*0a04*/ 	.word	0x0000c8c0


	//   ....[92]....
        /*0a08*/ 	.word	0x0000cd60


	//   ....[93]....
        /*0a0c*/ 	.word	0x0000cd80


	//   ....[94]....
        /*0a10*/ 	.word	0x0000cda0


	//   ....[95]....
        /*0a14*/ 	.word	0x0000cdc0


	//   ....[96]....
        /*0a18*/ 	.word	0x0000cde0


	//   ....[97]....
        /*0a1c*/ 	.word	0x0000ce00


	//   ....[98]....
        /*0a20*/ 	.word	0x0000d2a0


	//   ....[99]....
        /*0a24*/ 	.word	0x0000d2c0


	//   ....[100]....
        /*0a28*/ 	.word	0x0000d2e0


	//   ....[101]....
        /*0a2c*/ 	.word	0x0000d300


	//   ....[102]....
        /*0a30*/ 	.word	0x0000d320


	//   ....[103]....
        /*0a34*/ 	.word	0x0000d340


	//   ....[104]....
        /*0a38*/ 	.word	0x0000d7e0


	//   ....[105]....
        /*0a3c*/ 	.word	0x0000d800


	//   ....[106]....
        /*0a40*/ 	.word	0x0000d820


	//   ....[107]....
        /*0a44*/ 	.word	0x0000d840


	//   ....[108]....
        /*0a48*/ 	.word	0x0000d860


	//   ....[109]....
        /*0a4c*/ 	.word	0x0000d880


	//   ....[110]....
        /*0a50*/ 	.word	0x0000dd20


	//   ....[111]....
        /*0a54*/ 	.word	0x0000dd40


	//   ....[112]....
        /*0a58*/ 	.word	0x0000dd60


	//   ....[113]....
        /*0a5c*/ 	.word	0x0000dd80


	//   ....[114]....
        /*0a60*/ 	.word	0x0000dda0


	//   ....[115]....
        /*0a64*/ 	.word	0x0000ddc0


	//   ....[116]....
        /*0a68*/ 	.word	0x0000e260


	//   ....[117]....
        /*0a6c*/ 	.word	0x0000e280


	//   ....[118]....
        /*0a70*/ 	.word	0x0000e2a0


	//   ....[119]....
        /*0a74*/ 	.word	0x0000e2c0


	//   ....[120]....
        /*0a78*/ 	.word	0x0000e2e0


	//   ....[121]....
        /*0a7c*/ 	.word	0x0000e300


	//   ....[122]....
        /*0a80*/ 	.word	0x0000e7a0


	//   ....[123]....
        /*0a84*/ 	.word	0x0000e7c0


	//   ....[124]....
        /*0a88*/ 	.word	0x0000e7e0


	//   ....[125]....
        /*0a8c*/ 	.word	0x0000e800


	//   ....[126]....
        /*0a90*/ 	.word	0x0000e820


	//   ....[127]....
        /*0a94*/ 	.word	0x0000e840


	//   ....[128]....
        /*0a98*/ 	.word	0x0000ed10


	//   ....[129]....
        /*0a9c*/ 	.word	0x0000ed30


	//   ....[130]....
        /*0aa0*/ 	.word	0x0000ed50


	//   ....[131]....
        /*0aa4*/ 	.word	0x0000ed70


	//   ....[132]....
        /*0aa8*/ 	.word	0x0000ed90


	//   ....[133]....
        /*0aac*/ 	.word	0x0000edb0


	//   ....[134]....
        /*0ab0*/ 	.word	0x0000f200


	//   ....[135]....
        /*0ab4*/ 	.word	0x0000f220


	//   ....[136]....
        /*0ab8*/ 	.word	0x0000f240


	//   ....[137]....
        /*0abc*/ 	.word	0x0000f260


	//   ....[138]....
        /*0ac0*/ 	.word	0x0000f280


	//   ....[139]....
        /*0ac4*/ 	.word	0x0000f2a0


	//   ....[140]....
        /*0ac8*/ 	.word	0x0000f750


	//   ....[141]....
        /*0acc*/ 	.word	0x0000f770


	//   ....[142]....
        /*0ad0*/ 	.word	0x0000f790


	//   ....[143]....
        /*0ad4*/ 	.word	0x0000f7b0


	//   ....[144]....
        /*0ad8*/ 	.word	0x0000f7d0


	//   ....[145]....
        /*0adc*/ 	.word	0x0000f7f0


	//   ....[146]....
        /*0ae0*/ 	.word	0x0000fca0


	//   ....[147]....
        /*0ae4*/ 	.word	0x0000fcc0


	//   ....[148]....
        /*0ae8*/ 	.word	0x0000fce0


	//   ....[149]....
        /*0aec*/ 	.word	0x0000fd00


	//   ....[150]....
        /*0af0*/ 	.word	0x0000fd20


	//   ....[151]....
        /*0af4*/ 	.word	0x0000fd40


	//   ....[152]....
        /*0af8*/ 	.word	0x000101f0


	//   ....[153]....
        /*0afc*/ 	.word	0x00010210


	//   ....[154]....
        /*0b00*/ 	.word	0x00010230


	//   ....[155]....
        /*0b04*/ 	.word	0x00010250


	//   ....[156]....
        /*0b08*/ 	.word	0x00010270


	//   ....[157]....
        /*0b0c*/ 	.word	0x00010290


	//   ....[158]....
        /*0b10*/ 	.word	0x00010740


	//   ....[159]....
        /*0b14*/ 	.word	0x00010760


	//   ....[160]....
        /*0b18*/ 	.word	0x00010780


	//   ....[161]....
        /*0b1c*/ 	.word	0x000107a0


	//   ....[162]....
        /*0b20*/ 	.word	0x000107c0


	//   ....[163]....
        /*0b24*/ 	.word	0x000107e0


	//   ....[164]....
        /*0b28*/ 	.word	0x00010c90


	//   ....[165]....
        /*0b2c*/ 	.word	0x00010cb0


	//   ....[166]....
        /*0b30*/ 	.word	0x00010cd0


	//   ....[167]....
        /*0b34*/ 	.word	0x00010cf0


	//   ....[168]....
        /*0b38*/ 	.word	0x00010d10


	//   ....[169]....
        /*0b3c*/ 	.word	0x00010d30


	//   ....[170]....
        /*0b40*/ 	.word	0x000111e0


	//   ....[171]....
        /*0b44*/ 	.word	0x00011200


	//   ....[172]....
        /*0b48*/ 	.word	0x00011220


	//   ....[173]....
        /*0b4c*/ 	.word	0x00011240


	//   ....[174]....
        /*0b50*/ 	.word	0x00011260


	//   ....[175]....
        /*0b54*/ 	.word	0x00011280


	//   ....[176]....
        /*0b58*/ 	.word	0x00011730


	//   ....[177]....
        /*0b5c*/ 	.word	0x00011750


	//   ....[178]....
        /*0b60*/ 	.word	0x00011770


	//   ....[179]....
        /*0b64*/ 	.word	0x00011790


	//   ....[180]....
        /*0b68*/ 	.word	0x000117b0


	//   ....[181]....
        /*0b6c*/ 	.word	0x000117d0


	//   ....[182]....
        /*0b70*/ 	.word	0x00011c80


	//   ....[183]....
        /*0b74*/ 	.word	0x00011ca0


	//   ....[184]....
        /*0b78*/ 	.word	0x00011cc0


	//   ....[185]....
        /*0b7c*/ 	.word	0x00011ce0


	//   ....[186]....
        /*0b80*/ 	.word	0x00011d00


	//   ....[187]....
        /*0b84*/ 	.word	0x00011d20


	//   ....[188]....
        /*0b88*/ 	.word	0x000121d0


	//   ....[189]....
        /*0b8c*/ 	.word	0x000121f0


	//   ....[190]....
        /*0b90*/ 	.word	0x00012210


	//   ....[191]....
        /*0b94*/ 	.word	0x00012230


	//   ....[192]....
        /*0b98*/ 	.word	0x00012250


	//   ....[193]....
        /*0b9c*/ 	.word	0x00012270


	//   ....[194]....
        /*0ba0*/ 	.word	0x00012720


	//   ....[195]....
        /*0ba4*/ 	.word	0x00012740


	//   ....[196]....
        /*0ba8*/ 	.word	0x00012760


	//   ....[197]....
        /*0bac*/ 	.word	0x00012780


	//   ....[198]....
        /*0bb0*/ 	.word	0x000127a0


	//   ....[199]....
        /*0bb4*/ 	.word	0x000127c0


	//   ....[200]....
        /*0bb8*/ 	.word	0x00012c70


	//   ....[201]....
        /*0bbc*/ 	.word	0x00012c90


	//   ....[202]....
        /*0bc0*/ 	.word	0x00012cb0


	//   ....[203]....
        /*0bc4*/ 	.word	0x00012cd0


	//   ....[204]....
        /*0bc8*/ 	.word	0x00012cf0


	//   ....[205]....
        /*0bcc*/ 	.word	0x00012d10


	//   ....[206]....
        /*0bd0*/ 	.word	0x000131c0


	//   ....[207]....
        /*0bd4*/ 	.word	0x000131e0


	//   ....[208]....
        /*0bd8*/ 	.word	0x00013200


	//   ....[209]....
        /*0bdc*/ 	.word	0x00013220


	//   ....[210]....
        /*0be0*/ 	.word	0x00013240


	//   ....[211]....
        /*0be4*/ 	.word	0x00013260


	//   ....[212]....
        /*0be8*/ 	.word	0x00013710


	//   ....[213]....
        /*0bec*/ 	.word	0x00013730


	//   ....[214]....
        /*0bf0*/ 	.word	0x00013750


	//   ....[215]....
        /*0bf4*/ 	.word	0x00013770


	//   ....[216]....
        /*0bf8*/ 	.word	0x00013790


	//   ....[217]....
        /*0bfc*/ 	.word	0x000137b0


	//   ....[218]....
        /*0c00*/ 	.word	0x00013c60


	//   ....[219]....
        /*0c04*/ 	.word	0x00013c80


	//   ....[220]....
        /*0c08*/ 	.word	0x00013ca0


	//   ....[221]....
        /*0c0c*/ 	.word	0x00013cc0


	//   ....[222]....
        /*0c10*/ 	.word	0x00013ce0


	//   ....[223]....
        /*0c14*/ 	.word	0x00013d00


	//   ....[224]....
        /*0c18*/ 	.word	0x000165d0


	//   ....[225]....
        /*0c1c*/ 	.word	0x00016670


	//   ....[226]....
        /*0c20*/ 	.word	0x00016710


	//   ....[227]....
        /*0c24*/ 	.word	0x000167a0


	//   ....[228]....
        /*0c28*/ 	.word	0x00016830


	//   ....[229]....
        /*0c2c*/ 	.word	0x000168d0


	//   ....[230]....
        /*0c30*/ 	.word	0x00016970


	//   ....[231]....
        /*0c34*/ 	.word	0x00016a00


	//   ....[232]....
        /*0c38*/ 	.word	0x00016a90


	//   ....[233]....
        /*0c3c*/ 	.word	0x00016b30


	//   ....[234]....
        /*0c40*/ 	.word	0x00016bd0


	//   ....[235]....
        /*0c44*/ 	.word	0x00016c60


	//   ....[236]....
        /*0c48*/ 	.word	0x00016cf0


	//   ....[237]....
        /*0c4c*/ 	.word	0x00016d90


	//   ....[238]....
        /*0c50*/ 	.word	0x00016e30


	//   ....[239]....
        /*0c54*/ 	.word	0x00016ec0


	//   ....[240]....
        /*0c58*/ 	.word	0x00016f50


	//   ....[241]....
        /*0c5c*/ 	.word	0x00016ff0


	//   ....[242]....
        /*0c60*/ 	.word	0x00017090


	//   ....[243]....
        /*0c64*/ 	.word	0x00017130


	//   ....[244]....
        /*0c68*/ 	.word	0x000171c0


	//   ....[245]....
        /*0c6c*/ 	.word	0x00017260


	//   ....[246]....
        /*0c70*/ 	.word	0x00017300


	//   ....[247]....
        /*0c74*/ 	.word	0x00017390


	//   ....[248]....
        /*0c78*/ 	.word	0x00017420


	//   ....[249]....
        /*0c7c*/ 	.word	0x000174c0


	//   ....[250]....
        /*0c80*/ 	.word	0x00017560


	//   ....[251]....
        /*0c84*/ 	.word	0x00017600


	//   ....[252]....
        /*0c88*/ 	.word	0x00017690


	//   ....[253]....
        /*0c8c*/ 	.word	0x00017730


	//   ....[254]....
        /*0c90*/ 	.word	0x000177d0


	//   ....[255]....
        /*0c94*/ 	.word	0x00017860


	//   ....[0]....
        /*0c98*/ 	.word	0x000178f0


	//   ....[1]....
        /*0c9c*/ 	.word	0x00017980


	//   ....[2]....
        /*0ca0*/ 	.word	0x000179e0


	//   ....[3]....
        /*0ca4*/ 	.word	0x00017a40


	//   ....[4]....
        /*0ca8*/ 	.word	0x00017aa0


	//   ....[5]....
        /*0cac*/ 	.word	0x00017af0


	//   ....[6]....
        /*0cb0*/ 	.word	0x00017b80


	//   ....[7]....
        /*0cb4*/ 	.word	0x00017c10


	//   ....[8]....
        /*0cb8*/ 	.word	0x00017c70


	//   ....[9]....
        /*0cbc*/ 	.word	0x00017cd0


	//   ....[10]....
        /*0cc0*/ 	.word	0x00017d30


	//   ....[11]....
        /*0cc4*/ 	.word	0x00017d80


	//   ....[12]....
        /*0cc8*/ 	.word	0x00017e10


	//   ....[13]....
        /*0ccc*/ 	.word	0x00017ea0


	//   ....[14]....
        /*0cd0*/ 	.word	0x00017f00


	//   ....[15]....
        /*0cd4*/ 	.word	0x00017f60


	//   ....[16]....
        /*0cd8*/ 	.word	0x00017fc0


	//   ....[17]....
        /*0cdc*/ 	.word	0x00018010


	//   ....[18]....
        /*0ce0*/ 	.word	0x000180a0


	//   ....[19]....
        /*0ce4*/ 	.word	0x00018130


	//   ....[20]....
        /*0ce8*/ 	.word	0x00018190


	//   ....[21]....
        /*0cec*/ 	.word	0x000181f0


	//   ....[22]....
        /*0cf0*/ 	.word	0x00018250


	//   ....[23]....
        /*0cf4*/ 	.word	0x000182a0


	//   ....[24]....
        /*0cf8*/ 	.word	0x00018330


	//   ....[25]....
        /*0cfc*/ 	.word	0x000183c0


	//   ....[26]....
        /*0d00*/ 	.word	0x00018420


	//   ....[27]....
        /*0d04*/ 	.word	0x00018480


	//   ....[28]....
        /*0d08*/ 	.word	0x000184e0


	//   ....[29]....
        /*0d0c*/ 	.word	0x00018530


	//   ....[30]....
        /*0d10*/ 	.word	0x000185c0


	//   ....[31]....
        /*0d14*/ 	.word	0x00018650


	//   ....[32]....
        /*0d18*/ 	.word	0x000186b0


	//   ....[33]....
        /*0d1c*/ 	.word	0x00018710


	//   ....[34]....
        /*0d20*/ 	.word	0x00018770


	//   ....[35]....
        /*0d24*/ 	.word	0x000187c0


	//   ....[36]....
        /*0d28*/ 	.word	0x00018850


	//   ....[37]....
        /*0d2c*/ 	.word	0x000188e0


	//   ....[38]....
        /*0d30*/ 	.word	0x00018940


	//   ....[39]....
        /*0d34*/ 	.word	0x000189a0


	//   ....[40]....
        /*0d38*/ 	.word	0x00018a00


	//   ....[41]....
        /*0d3c*/ 	.word	0x00018a50


	//   ....[42]....
        /*0d40*/ 	.word	0x00018ae0


	//   ....[43]....
        /*0d44*/ 	.word	0x00018b70


	//   ....[44]....
        /*0d48*/ 	.word	0x00018bd0


	//   ....[45]....
        /*0d4c*/ 	.word	0x00018c30


	//   ....[46]....
        /*0d50*/ 	.word	0x00018c90


	//   ....[47]....
        /*0d54*/ 	.word	0x00018ce0


	//   ....[48]....
        /*0d58*/ 	.word	0x00018d70


	//   ....[49]....
        /*0d5c*/ 	.word	0x00018e00


	//   ....[50]....
        /*0d60*/ 	.word	0x00018e60


	//   ....[51]....
        /*0d64*/ 	.word	0x00018ec0


	//   ....[52]....
        /*0d68*/ 	.word	0x00018f20


	//   ....[53]....
        /*0d6c*/ 	.word	0x00018f70


	//   ....[54]....
        /*0d70*/ 	.word	0x00019000


	//   ....[55]....
        /*0d74*/ 	.word	0x00019090


	//   ....[56]....
        /*0d78*/ 	.word	0x000190f0


	//   ....[57]....
        /*0d7c*/ 	.word	0x00019150


	//   ....[58]....
        /*0d80*/ 	.word	0x000191b0


	//   ....[59]....
        /*0d84*/ 	.word	0x00019200


	//   ....[60]....
        /*0d88*/ 	.word	0x00019290


	//   ....[61]....
        /*0d8c*/ 	.word	0x00019320


	//   ....[62]....
        /*0d90*/ 	.word	0x00019380


	//   ....[63]....
        /*0d94*/ 	.word	0x000193e0


	//   ....[64]....
        /*0d98*/ 	.word	0x00019440


	//   ....[65]....
        /*0d9c*/ 	.word	0x00019490


	//   ....[66]....
        /*0da0*/ 	.word	0x00019520


	//   ....[67]....
        /*0da4*/ 	.word	0x000195b0


	//   ....[68]....
        /*0da8*/ 	.word	0x00019610


	//   ....[69]....
        /*0dac*/ 	.word	0x00019670


	//   ....[70]....
        /*0db0*/ 	.word	0x000196d0


	//   ....[71]....
        /*0db4*/ 	.word	0x00019720


	//   ....[72]....
        /*0db8*/ 	.word	0x000197b0


	//   ....[73]....
        /*0dbc*/ 	.word	0x00019840


	//   ....[74]....
        /*0dc0*/ 	.word	0x000198a0


	//   ....[75]....
        /*0dc4*/ 	.word	0x00019900


	//   ....[76]....
        /*0dc8*/ 	.word	0x00019960


	//   ....[77]....
        /*0dcc*/ 	.word	0x000199b0


	//   ....[78]....
        /*0dd0*/ 	.word	0x00019a40


	//   ....[79]....
        /*0dd4*/ 	.word	0x00019ad0


	//   ....[80]....
        /*0dd8*/ 	.word	0x00019b30


	//   ....[81]....
        /*0ddc*/ 	.word	0x00019b90


	//   ....[82]....
        /*0de0*/ 	.word	0x00019bf0


	//   ....[83]....
        /*0de4*/ 	.word	0x00019c40


	//   ....[84]....
        /*0de8*/ 	.word	0x00019cd0


	//   ....[85]....
        /*0dec*/ 	.word	0x00019d50


	//   ....[86]....
        /*0df0*/ 	.word	0x00019db0


	//   ....[87]....
        /*0df4*/ 	.word	0x00019e10


	//   ....[88]....
        /*0df8*/ 	.word	0x00019e70


	//   ....[89]....
        /*0dfc*/ 	.word	0x00019ee0


	//   ....[90]....
        /*0e00*/ 	.word	0x00019f70


	//   ....[91]....
        /*0e04*/ 	.word	0x00019ff0


	//   ....[92]....
        /*0e08*/ 	.word	0x0001a050


	//   ....[93]....
        /*0e0c*/ 	.word	0x0001a0b0


	//   ....[94]....
        /*0e10*/ 	.word	0x0001a120


	//   ....[95]....
        /*0e14*/ 	.word	0x0001a180


	//   ....[96]....
        /*0e18*/ 	.word	0x0001a220


	//   ....[97]....
        /*0e1c*/ 	.word	0x0001a2b0


	//   ....[98]....
        /*0e20*/ 	.word	0x0001a310


	//   ....[99]....
        /*0e24*/ 	.word	0x0001a370


	//   ....[100]....
        /*0e28*/ 	.word	0x0001a3d0


	//   ....[101]....
        /*0e2c*/ 	.word	0x0001a420


	//   ....[102]....
        /*0e30*/ 	.word	0x0001a4c0


	//   ....[103]....
        /*0e34*/ 	.word	0x0001a550


	//   ....[104]....
        /*0e38*/ 	.word	0x0001a5b0


	//   ....[105]....
        /*0e3c*/ 	.word	0x0001a610


	//   ....[106]....
        /*0e40*/ 	.word	0x0001a670


	//   ....[107]....
        /*0e44*/ 	.word	0x0001a6c0


	//   ....[108]....
        /*0e48*/ 	.word	0x0001a760


	//   ....[109]....
        /*0e4c*/ 	.word	0x0001a7f0


	//   ....[110]....
        /*0e50*/ 	.word	0x0001a850


	//   ....[111]....
        /*0e54*/ 	.word	0x0001a8b0


	//   ....[112]....
        /*0e58*/ 	.word	0x0001a910


	//   ....[113]....
        /*0e5c*/ 	.word	0x0001a960


	//   ....[114]....
        /*0e60*/ 	.word	0x0001aa00


	//   ....[115]....
        /*0e64*/ 	.word	0x0001aa90


	//   ....[116]....
        /*0e68*/ 	.word	0x0001aaf0


	//   ....[117]....
        /*0e6c*/ 	.word	0x0001ab50


	//   ....[118]....
        /*0e70*/ 	.word	0x0001abb0


	//   ....[119]....
        /*0e74*/ 	.word	0x0001ac00


	//   ....[120]....
        /*0e78*/ 	.word	0x0001aca0


	//   ....[121]....
        /*0e7c*/ 	.word	0x0001ad30


	//   ....[122]....
        /*0e80*/ 	.word	0x0001ad90


	//   ....[123]....
        /*0e84*/ 	.word	0x0001adf0


	//   ....[124]....
        /*0e88*/ 	.word	0x0001ae50


	//   ....[125]....
        /*0e8c*/ 	.word	0x0001aea0


	//   ....[126]....
        /*0e90*/ 	.word	0x0001af40


	//   ....[127]....
        /*0e94*/ 	.word	0x0001afd0


	//   ....[128]....
        /*0e98*/ 	.word	0x0001b030


	//   ....[129]....
        /*0e9c*/ 	.word	0x0001b090


	//   ....[130]....
        /*0ea0*/ 	.word	0x0001b0f0


	//   ....[131]....
        /*0ea4*/ 	.word	0x0001b140


	//   ....[132]....
        /*0ea8*/ 	.word	0x0001b1e0


	//   ....[133]....
        /*0eac*/ 	.word	0x0001b270


	//   ....[134]....
        /*0eb0*/ 	.word	0x0001b2d0


	//   ....[135]....
        /*0eb4*/ 	.word	0x0001b330


	//   ....[136]....
        /*0eb8*/ 	.word	0x0001b390


	//   ....[137]....
        /*0ebc*/ 	.word	0x0001b3e0


	//   ....[138]....
        /*0ec0*/ 	.word	0x0001b480


	//   ....[139]....
        /*0ec4*/ 	.word	0x0001b510


	//   ....[140]....
        /*0ec8*/ 	.word	0x0001b570


	//   ....[141]....
        /*0ecc*/ 	.word	0x0001b5d0


	//   ....[142]....
        /*0ed0*/ 	.word	0x0001b630


	//   ....[143]....
        /*0ed4*/ 	.word	0x0001b680


	//   ....[144]....
        /*0ed8*/ 	.word	0x0001b720


	//   ....[145]....
        /*0edc*/ 	.word	0x0001b7b0


	//   ....[146]....
        /*0ee0*/ 	.word	0x0001b810


	//   ....[147]....
        /*0ee4*/ 	.word	0x0001b870


	//   ....[148]....
        /*0ee8*/ 	.word	0x0001b8d0


	//   ....[149]....
        /*0eec*/ 	.word	0x0001b920


	//   ....[150]....
        /*0ef0*/ 	.word	0x0001b9c0


	//   ....[151]....
        /*0ef4*/ 	.word	0x0001ba50


	//   ....[152]....
        /*0ef8*/ 	.word	0x0001bab0


	//   ....[153]....
        /*0efc*/ 	.word	0x0001bb10


	//   ....[154]....
        /*0f00*/ 	.word	0x0001bb70


	//   ....[155]....
        /*0f04*/ 	.word	0x0001bbc0


	//   ....[156]....
        /*0f08*/ 	.word	0x0001bc60


	//   ....[157]....
        /*0f0c*/ 	.word	0x0001bcf0


	//   ....[158]....
        /*0f10*/ 	.word	0x0001bd50


	//   ....[159]....
        /*0f14*/ 	.word	0x0001bdb0


	//   ....[160]....
        /*0f18*/ 	.word	0x0001be10


	//   ....[161]....
        /*0f1c*/ 	.word	0x0001be60


	//   ....[162]....
        /*0f20*/ 	.word	0x0001bf00


	//   ....[163]....
        /*0f24*/ 	.word	0x0001bf90


	//   ....[164]....
        /*0f28*/ 	.word	0x0001bff0


	//   ....[165]....
        /*0f2c*/ 	.word	0x0001c050


	//   ....[166]....
        /*0f30*/ 	.word	0x0001c0b0


	//   ....[167]....
        /*0f34*/ 	.word	0x0001c100


	//   ....[168]....
        /*0f38*/ 	.word	0x0001c1a0


	//   ....[169]....
        /*0f3c*/ 	.word	0x0001c230


	//   ....[170]....
        /*0f40*/ 	.word	0x0001c290


	//   ....[171]....
        /*0f44*/ 	.word	0x0001c2f0


	//   ....[172]....
        /*0f48*/ 	.word	0x0001c350


	//   ....[173]....
        /*0f4c*/ 	.word	0x0001c3a0


	//   ....[174]....
        /*0f50*/ 	.word	0x0001c440


	//   ....[175]....
        /*0f54*/ 	.word	0x0001c4d0


	//   ....[176]....
        /*0f58*/ 	.word	0x0001c530


	//   ....[177]....
        /*0f5c*/ 	.word	0x0001c590


	//   ....[178]....
        /*0f60*/ 	.word	0x0001c5f0


	//   ....[179]....
        /*0f64*/ 	.word	0x0001c640


	//   ....[180]....
        /*0f68*/ 	.word	0x0001c6e0


	//   ....[181]....
        /*0f6c*/ 	.word	0x0001c760


	//   ....[182]....
        /*0f70*/ 	.word	0x0001c7c0


	//   ....[183]....
        /*0f74*/ 	.word	0x0001c820


	//   ....[184]....
        /*0f78*/ 	.word	0x0001c880


	//   ....[185]....
        /*0f7c*/ 	.word	0x0001c8f0


	//   ....[186]....
        /*0f80*/ 	.word	0x0001c990


	//   ....[187]....
        /*0f84*/ 	.word	0x0001ca10


	//   ....[188]....
        /*0f88*/ 	.word	0x0001ca70


	//   ....[189]....
        /*0f8c*/ 	.word	0x0001cad0


	//   ....[190]....
        /*0f90*/ 	.word	0x0001cb40


	//   ....[191]....
        /*0f94*/ 	.word	0x0001cba0


	//----- nvinfo : EIATTR_VRC_CTA_INIT_COUNT
	.align		4
.L_369:
        /*0f98*/ 	.byte	0x02, 0x4a
	.zero		1
	.zero		1


	//----- nvinfo : EIATTR_EXIT_INSTR_OFFSETS
	.align		4
        /*0f9c*/ 	.byte	0x04, 0x1c
        /*0f9e*/ 	.short	(.L_371 - .L_370)


	//   ....[0]....
.L_370:
        /*0fa0*/ 	.word	0x00000090


	//   ....[1]....
        /*0fa4*/ 	.word	0x00005ad0


	//   ....[2]....
        /*0fa8*/ 	.word	0x00009690


	//   ....[3]....
        /*0fac*/ 	.word	0x00015f50


	//   ....[4]....
        /*0fb0*/ 	.word	0x00016250


	//   ....[5]....
        /*0fb4*/ 	.word	0x00016550


	//   ....[6]....
        /*0fb8*/ 	.word	0x00016570


	//----- nvinfo : EIATTR_MAX_THREADS
	.align		4
.L_371:
        /*0fbc*/ 	.byte	0x04, 0x05
        /*0fbe*/ 	.short	(.L_373 - .L_372)
.L_372:
        /*0fc0*/ 	.word	0x00000100
        /*0fc4*/ 	.word	0x00000001
        /*0fc8*/ 	.word	0x00000001


	//----- nvinfo : EIATTR_CRS_STACK_SIZE
	.align		4
.L_373:
        /*0fcc*/ 	.byte	0x04, 0x1e
        /*0fce*/ 	.short	(.L_375 - .L_374)
.L_374:
        /*0fd0*/ 	.word	0x00000000


	//----- nvinfo : EIATTR_CBANK_PARAM_SIZE
	.align		4
.L_375:
        /*0fd4*/ 	.byte	0x03, 0x19
        /*0fd6*/ 	.short	0x0070


	//----- nvinfo : EIATTR_PARAM_CBANK
	.align		4
        /*0fd8*/ 	.byte	0x04, 0x0a
        /*0fda*/ 	.short	(.L_377 - .L_376)
	.align		4
.L_376:
        /*0fdc*/ 	.word	index@(.nv.constant0._ZN18transformer_engine71_GLOBAL__N__fadcdbdc_38_quantize_transpose_vector_blockwise_cu_d4a478bd37block_scaled_1d_cast_transpose_kernelILb0Ef6__half13__nv_fp8_e4m3EEvPKT1_PT2_S8_PT0_SA_mmmmmmfNS_6detail25FP8BlockwiseRowwiseOptionENSB_28FP8BlockwiseColumnwiseOptionEbPKf)
        /*0fe0*/ 	.short	0x0380
        /*0fe2*/ 	.short	0x0070


	//----- nvinfo : EIATTR_SW_WAR
	.align		4
.L_377:
        /*0fe4*/ 	.byte	0x04, 0x36
        /*0fe6*/ 	.short	(.L_379 - .L_378)
.L_378:
        /*0fe8*/ 	.word	0x00000008
.L_379:


//--------------------- .nv.info._ZN18transformer_engine71_GLOBAL__N__fadcdbdc_38_quantize_transpose_vector_blockwise_cu_d4a478bd37block_scaled_1d_cast_transpose_kernelILb1Ef6__half13__nv_fp8_e4m3EEvPKT1_PT2_S8_PT0_SA_mmmmmmfNS_6detail25FP8BlockwiseRowwiseOptionENSB_28FP8BlockwiseColumnwiseOptionEbPKf --------------------------
	.section	.nv.info._ZN18transformer_engine71_GLOBAL__N__fadcdbdc_38_quantize_transpose_vector_blockwise_cu_d4a478bd37block_scaled_1d_cast_transpose_kernelILb1Ef6__half13__nv_fp8_e4m3EEvPKT1_PT2_S8_PT0_SA_mmmmmmfNS_6detail25FP8BlockwiseRowwiseOptionENSB_28FP8BlockwiseColumnwiseOptionEbPKf,"",@"SHT_CUDA_INFO"
	.sectionflags	@""
	.align	4


	//----- nvinfo : EIATTR_CUDA_API_VERSION
	.align		4
        /*0000*/ 	.byte	0x04, 0x37
        /*0002*/ 	.short	(.L_381 - .L_380)
.L_380:
        /*0004*/ 	.word	0x00000082


	//----- nvinfo : EIATTR_KPARAM_INFO
	.align		4
.L_381:
        /*0008*/ 	.byte	0x04, 0x17
        /*000a*/ 	.short	(.L_383 - .L_382)
.L_382:
        /*000c*/ 	.word	0x00000000
        /*0010*/ 	.short	0x000f
        /*0012*/ 	.short	0x0068
        /*0014*/ 	.byte	0x00, 0xf5, 0x21, 0x00


	//----- nvinfo : EIATTR_KPARAM_INFO
	.align		4
.L_383:
        /*0018*/ 	.byte	0x04, 0x17
        /*001a*/ 	.short	(.L_385 - .L_384)
.L_384:
        /*001c*/ 	.word	0x00000000
        /*0020*/ 	.short	0x000e
        /*0022*/ 	.short	0x0064
        /*0024*/ 	.byte	0x00, 0xf0, 0x05, 0x00


	//----- nvinfo : EIATTR_KPARAM_INFO
	.align		4
.L_385:
        /*0028*/ 	.byte	0x04, 0x17
        /*002a*/ 	.short	(.L_387 - .L_386)
.L_386:
        /*002c*/ 	.word	0x00000000
        /*0030*/ 	.short	0x000d
        /*0032*/ 	.short	0x0060
        /*0034*/ 	.byte	0x00, 0xf0, 0x11, 0x00


	//----- nvinfo : EIATTR_KPARAM_INFO
	.align		4
.L_387:
        /*0038*/ 	.byte	0x04, 0x17
        /*003a*/ 	.short	(.L_389 - .L_388)
.L_388:
        /*003c*/ 	.word	0x00000000
        /*0040*/ 	.short	0x000c
        /*0042*/ 	.short	0x005c
        /*0044*/ 	.byte	0x00, 0xf0, 0x11, 0x00


	//----- nvinfo : EIATTR_KPARAM_INFO
	.align		4
.L_389:
        /*0048*/ 	.byte	0x04, 0x17
        /*004a*/ 	.short	(.L_391 - .L_390)
.L_390:
        /*004c*/ 	.word	0x00000000
        /*0050*/ 	.short	0x000b
        /*0052*/ 	.short	0x0058
        /*0054*/ 	.byte	0x00, 0xf0, 0x11, 0x00


	//----- nvinfo : EIATTR_KPARAM_INFO
	.align		4
.L_391:
        /*0058*/ 	.byte	0x04, 0x17
        /*005a*/ 	.short	(.L_393 - .L_392)
.L_392:
        /*005c*/ 	.word	0x00000000
        /*0060*/ 	.short	0x000a
        /*0062*/ 	.short	0x0050
        /*0064*/ 	.byte	0x00, 0xf0, 0x21, 0x00


	//----- nvinfo : EIATTR_KPARAM_INFO
	.align		4
.L_393:
        /*0068*/ 	.byte	0x04, 0x17
        /*006a*/ 	.short	(.L_395 - .L_394)
.L_394:
        /*006c*/ 	.word	0x00000000
        /*0070*/ 	.short	0x0009
        /*0072*/ 	.short	0x0048
        /*0074*/ 	.byte	0x00, 0xf0, 0x21, 0x00


	//----- nvinfo : EIATTR_KPARAM_INFO
	.align		4
.L_395:
        /*0078*/ 	.byte	0x04, 0x17
        /*007a*/ 	.short	(.L_397 - .L_396)
.L_396:
        /*007c*/ 	.word	0x00000000
        /*0080*/ 	.short	0x0008
        /*0082*/ 	.short	0x0040
        /*0084*/ 	.byte	0x00, 0xf0, 0x21, 0x00


	//----- nvinfo : EIATTR_KPARAM_INFO
	.align		4
.L_397:
        /*0088*/ 	.byte	0x04, 0x17
        /*008a*/ 	.short	(.L_399 - .L_398)
.L_398:
        /*008c*/ 	.word	0x00000000
        /*0090*/ 	.short	0x0007
        /*0092*/ 	.short	0x0038
        /*0094*/ 	.byte	0x00, 0xf0, 0x21, 0x00


	//----- nvinfo : EIATTR_KPARAM_INFO
	.align		4
.L_399:
        /*0098*/ 	.byte	0x04, 0x17
        /*009a*/ 	.short	(.L_401 - .L_400)
.L_400:
        /*009c*/ 	.word	0x00000000
        /*00a0*/ 	.short	0x0006
        /*00a2*/ 	.short	0x0030
        /*00a4*/ 	.byte	0x00, 0xf0, 0x21, 0x00


	//----- nvinfo : EIATTR_KPARAM_INFO
	.align		4
.L_401:
        /*00a8*/ 	.byte	0x04, 0x17
        /*00aa*/ 	.short	(.L_403 - .L_402)
.L_402:
        /*00ac*/ 	.word	0x00000000
        /*00b0*/ 	.short	0x0005
        /*00b2*/ 	.short	0x0028
        /*00b4*/ 	.byte	0x00, 0xf0, 0x21, 0x00


	//----- nvinfo : EIATTR_KPARAM_INFO
	.align		4
.L_403:
        /*00b8*/ 	.byte	0x04, 0x17
        /*00ba*/ 	.short	(.L_405 - .L_404)
.L_404:
        /*00bc*/ 	.word	0x00000000
        /*00c0*/ 	.short	0x0004
        /*00c2*/ 	.short	0x0020
        /*00c4*/ 	.byte	0x00, 0xf5, 0x21, 0x00


	//----- nvinfo : EIATTR_KPARAM_INFO
	.align		4
.L_405:
        /*00c8*/ 	.byte	0x04, 0x17
        /*00ca*/ 	.short	(.L_407 - .L_406)
.L_406:
        /*00cc*/ 	.word	0x00000000
        /*00d0*/ 	.short	0x0003
        /*00d2*/ 	.short	0x0018
        /*00d4*/ 	.byte	0x00, 0xf5, 0x21, 0x00


	//----- nvinfo : EIATTR_KPARAM_INFO
	.align		4
.L_407:
        /*00d8*/ 	.byte	0x04, 0x17
        /*00da*/ 	.short	(.L_409 - .L_408)
.L_408:
        /*00dc*/ 	.word	0x00000000
        /*00e0*/ 	.short	0x0002
        /*00e2*/ 	.short	0x0010
        /*00e4*/ 	.byte	0x00, 0xf5, 0x21, 0x00


	//----- nvinfo : EIATTR_KPARAM_INFO
	.align		4
.L_409:
        /*00e8*/ 	.byte	0x04, 0x17
        /*00ea*/ 	.short	(.L_411 - .L_410)
.L_410:
        /*00ec*/ 	.word	0x00000000
        /*00f0*/ 	.short	0x0001
        /*00f2*/ 	.short	0x0008
        /*00f4*/ 	.byte	0x00, 0xf5, 0x21, 0x00


	//----- nvinfo : EIATTR_KPARAM_INFO
	.align		4
.L_411:
        /*00f8*/ 	.byte	0x04, 0x17
        /*00fa*/ 	.short	(.L_413 - .L_412)
.L_412:
        /*00fc*/ 	.word	0x00000000
        /*0100*/ 	.short	0x0000
        /*0102*/ 	.short	0x0000
        /*0104*/ 	.byte	0x00, 0xf5, 0x21, 0x00


	//----- nvinfo : EIATTR_SPARSE_MMA_MASK
	.align		4
.L_413:
        /*0108*/ 	.byte	0x03, 0x50
        /*010a*/ 	.short	0x0000


	//----- nvinfo : EIATTR_MAXREG_COUNT
	.align		4
        /*010c*/ 	.byte	0x03, 0x1b
        /*010e*/ 	.short	0x00ff


	//----- nvinfo : EIATTR_NUM_BARRIERS
	.align		4
        /*0110*/ 	.byte	0x02, 0x4c
        /*0112*/ 	.byte	0x01
	.zero		1


	//----- nvinfo : EIATTR_MERCURY_ISA_VERSION
	.align		4
        /*0114*/ 	.byte	0x03, 0x5f
        /*0116*/ 	.short	0x0101


	//----- nvinfo : EIATTR_UNUSED_LOAD_BYTE_OFFSET
	.align		4
        /*0118*/ 	.byte	0x04, 0x44
        /*011a*/ 	.short	(.L_415 - .L_414)


	//   ....[0]....
.L_414:
        /*011c*/ 	.word	0x00008680
        /*0120*/ 	.word	0x0000fff0


	//   ....[1]....
        /*0124*/ 	.word	0x000086a0
        /*0128*/ 	.word	0x00000fff


	//----- nvinfo : EIATTR_INT_WARP_WIDE_INSTR_OFFSETS
	.align		4
.L_415:
        /*012c*/ 	.byte	0x04, 0x31
        /*012e*/ 	.short	(.L_417 - .L_416)


	//   ....[0]....
.L_416:
        /*0130*/ 	.word	0x00000610


	//   ....[1]....
        /*0134*/ 	.word	0x000006a0


	//   ....[2]....
        /*0138*/ 	.word	0x00000770


	//   ....[3]....
        /*013c*/ 	.word	0x00000f70


	//   ....[4]....
        /*0140*/ 	.word	0x00000fb0


	//   ....[5]....
        /*0144*/ 	.word	0x00001000


	//   ....[6]....
        /*0148*/ 	.word	0x00001b10


	//   ....[7]....
        /*014c*/ 	.word	0x00001b30


	//   ....[8]....
        /*0150*/ 	.word	0x00001b50


	//   ....[9]....
        /*0154*/ 	.word	0x000024f0


	//   ....[10]....
        /*0158*/ 	.word	0x00002530


	//   ....[11]....
        /*015c*/ 	.word	0x000026e0


	//   ....[12]....
        /*0160*/ 	.word	0x000032c0


	//   ....[13]....
        /*0164*/ 	.word	0x000032d0


	//   ....[14]....
        /*0168*/ 	.word	0x000032e0


	//   ....[15]....
        /*016c*/ 	.word	0x00003c40


	//   ....[16]....
        /*0170*/ 	.word	0x00003d80


	//   ....[17]....
        /*0174*/ 	.word	0x00003e20


	//   ....[18]....
        /*0178*/ 	.word	0x00004680


	//   ....[19]....
        /*017c*/ 	.word	0x00004860


	//   ....[20]....
        /*0180*/ 	.word	0x000048e0


	//   ....[21]....
        /*0184*/ 	.word	0x000050a0


	//   ....[22]....
        /*0188*/ 	.word	0x000051e0


	//   ....[23]....
        /*018c*/ 	.word	0x00005270


	//   ....[24]....
        /*0190*/ 	.word	0x00005c30


	//   ....[25]....
        /*0194*/ 	.word	0x00005c40


	//   ....[26]....
        /*0198*/ 	.word	0x00005c50


	//   ....[27]....
        /*019c*/ 	.word	0x000065e0


	//   ....[28]....
        /*01a0*/ 	.word	0x00006700


	//   ....[29]....
        /*01a4*/ 	.word	0x000067c0


	//   ....[30]....
        /*01a8*/ 	.word	0x00006fa0


	//   ....[31]....
        /*01ac*/ 	.word	0x000071c0


	//   ....[32]....
        /*01b0*/ 	.word	0x00007280


	//   ....[33]....
        /*01b4*/ 	.word	0x000079f0


	//   ....[34]....
        /*01b8*/ 	.word	0x00007b50


	//   ....[35]....
        /*01bc*/ 	.word	0x00007c70


	//----- nvinfo : EIATTR_COOP_GROUP_MASK_REGIDS
	.align		4
.L_417:
        /*01c0*/ 	.byte	0x04, 0x29
        /*01c2*/ 	.short	(.L_419 - .L_418)


	//   ....[0]....
.L_418:
        /*01c4*/ 	.word	0x0500000e


	//   ....[1]....
        /*01c8*/ 	.word	0x0500000e


	//   ....[2]....
        /*01cc*/ 	.word	0x0500000e


	//   ....[3]....
        /*01d0*/ 	.word	0x0500000e


	//   ....[4]....
        /*01d4*/ 	.word	0x0500000e


	//   ....[5]....
        /*01d8*/ 	.word	0x0500000e


	//   ....[6]....
        /*01dc*/ 	.word	0x0500000e


	//   ....[7]....
        /*01e0*/ 	.word	0x0500000e


	//   ....[8]....
        /*01e4*/ 	.word	0x0500000e


	//   ....[9]....
        /*01e8*/ 	.word	0x0500000e


	//   ....[10]....
        /*01ec*/ 	.word	0x0500000e


	//   ....[11]....
        /*01f0*/ 	.word	0x0500000e


	//   ....[12]....
        /*01f4*/ 	.word	0x0500000e


	//   ....[13]....
        /*01f8*/ 	.word	0x0500000e


	//   ....[14]....
        /*01fc*/ 	.word	0x0500000e


	//   ....[15]....
        /*0200*/ 	.word	0x0500000e


	//   ....[16]....
        /*0204*/ 	.word	0x05000006


	//   ....[17]....
        /*0208*/ 	.word	0x05000006


	//   ....[18]....
        /*020c*/ 	.word	0x05000006


	//   ....[19]....
        /*0210*/ 	.word	0x05000006


	//   ....[20]....
        /*0214*/ 	.word	0x05000006


	//   ....[21]....
        /*0218*/ 	.word	0x05000006


	//   ....[22]....
        /*021c*/ 	.word	0x05000006


	//   ....[23]....
        /*0220*/ 	.word	0x05000006


	//   ....[24]....
        /*0224*/ 	.word	0x05000006


	//   ....[25]....
        /*0228*/ 	.word	0x05000006


	//   ....[26]....
        /*022c*/ 	.word	0x05000006


	//   ....[27]....
        /*0230*/ 	.word	0x05000006


	//   ....[28]....
        /*0234*/ 	.word	0x05000006


	//   ....[29]....
        /*0238*/ 	.word	0x05000006


	//   ....[30]....
        /*023c*/ 	.word	0x05000006


	//   ....[31]....
        /*0240*/ 	.word	0x05000006


	//   ....[32]....
        /*0244*/ 	.word	0x05000006


	//   ....[33]....
        /*0248*/ 	.word	0x05000006


	//   ....[34]....
        /*024c*/ 	.word	0x05000006


	//   ....[35]....
        /*0250*/ 	.word	0x05000006


	//   ....[36]....
        /*0254*/ 	.word	0x05000006


	//   ....[37]....
        /*0258*/ 	.word	0x05000006


	//   ....[38]....
        /*025c*/ 	.word	0x05000006


	//   ....[39]....
        /*0260*/ 	.word	0x05000006


	//   ....[40]....
        /*0264*/ 	.word	0x05000006


	//   ....[41]....
        /*0268*/ 	.word	0x05000006


	//   ....[42]....
        /*026c*/ 	.word	0x05000006


	//   ....[43]....
        /*0270*/ 	.word	0x05000006


	//   ....[44]....
        /*0274*/ 	.word	0x05000006


	//   ....[45]....
        /*0278*/ 	.word	0x05000006


	//   ....[46]....
        /*027c*/ 	.word	0x05000006


	//   ....[47]....
        /*0280*/ 	.word	0x05000006


	//   ....[48]....
        /*0284*/ 	.word	0xffffffff


	//   ....[49]....
        /*0288*/ 	.word	0xffffffff


	//   ....[50]....
        /*028c*/ 	.word	0xffffffff


	//   ....[51]....
        /*0290*/ 	.word	0xffffffff


	//   ....[52]....
        /*0294*/ 	.word	0xffffffff


	//   ....[53]....
        /*0298*/ 	.word	0xffffffff


	//   ....[54]....
        /*029c*/ 	.word	0xffffffff


	//   ....[55]....
        /*02a0*/ 	.word	0xffffffff


	//   ....[56]....
        /*02a4*/ 	.word	0xffffffff


	//   ....[57]....
        /*02a8*/ 	.word	0xffffffff


	//   ....[58]....
        /*02ac*/ 	.word	0xffffffff


	//   ....[59]....
        /*02b0*/ 	.word	0xffffffff


	//   ....[60]....
        /*02b4*/ 	.word	0xffffffff


	//   ....[61]....
        /*02b8*/ 	.word	0xffffffff


	//   ....[62]....
        /*02bc*/ 	.word	0xffffffff


	//   ....[63]....
        /*02c0*/ 	.word	0xffffffff


	//   ....[64]....
        /*02c4*/ 	.word	0xffffffff


	//   ....[65]....
        /*02c8*/ 	.word	0xffffffff


	//   ....[66]....
        /*02cc*/ 	.word	0xffffffff


	//   ....[67]....
        /*02d0*/ 	.word	0xffffffff


	//   ....[68]....
        /*02d4*/ 	.word	0xffffffff


	//   ....[69]....
        /*02d8*/ 	.word	0xffffffff


	//   ....[70]....
        /*02dc*/ 	.word	0xffffffff


	//   ....[71]....
        /*02e0*/ 	.word	0xffffffff


	//   ....[72]....
        /*02e4*/ 	.word	0xffffffff


	//   ....[73]....
        /*02e8*/ 	.word	0xffffffff


	//   ....[74]....
        /*02ec*/ 	.word	0xffffffff


	//   ....[75]....
        /*02f0*/ 	.word	0xffffffff


	//   ....[76]....
        /*02f4*/ 	.word	0xffffffff


	//   ....[77]....
        /*02f8*/ 	.word	0xffffffff


	//   ....[78]....
        /*02fc*/ 	.word	0xffffffff


	//   ....[79]....
        /*0300*/ 	.word	0xffffffff


	//   ....[80]....
        /*0304*/ 	.word	0xffffffff


	//   ....[81]....
        /*0308*/ 	.word	0xffffffff


	//   ....[82]....
        /*030c*/ 	.word	0xffffffff


	//   ....[83]....
        /*0310*/ 	.word	0xffffffff


	//   ....[84]....
        /*0314*/ 	.word	0xffffffff


	//   ....[85]....
        /*0318*/ 	.word	0xffffffff


	//   ....[86]....
        /*031c*/ 	.word	0xffffffff


	//   ....[87]....
        /*0320*/ 	.word	0xffffffff


	//   ....[88]....
        /*0324*/ 	.word	0xffffffff


	//   ....[89]....
        /*0328*/ 	.word	0xffffffff


	//   ....[90]....
        /*032c*/ 	.word	0xffffffff


	//   ....[91]....
        /*0330*/ 	.word	0xffffffff


	//   ....[92]....
        /*0334*/ 	.word	0xffffffff


	//   ....[93]....
        /*0338*/ 	.word	0xffffffff


	//   ....[94]....
        /*033c*/ 	.word	0xffffffff


	//   ....[95]....
        /*0340*/ 	.word	0xffffffff


	//   ....[96]....
        /*0344*/ 	.word	0xffffffff


	//   ....[97]....
        /*0348*/ 	.word	0xffffffff


	//   ....[98]....
        /*034c*/ 	.word	0xffffffff


	//   ....[99]....
        /*0350*/ 	.word	0xffffffff


	//   ....[100]....
        /*0354*/ 	.word	0xffffffff


	//   ....[101]....
        /*0358*/ 	.word	0xffffffff


	//   ....[102]....
        /*035c*/ 	.word	0xffffffff


	//   ....[103]....
        /*0360*/ 	.word	0xffffffff


	//   ....[104]....
        /*0364*/ 	.word	0xffffffff


	//   ....[105]....
        /*0368*/ 	.word	0xffffffff


	//   ....[106]....
        /*036c*/ 	.word	0xffffffff


	//   ....[107]....
        /*0370*/ 	.word	0xffffffff


	//   ....[108]....
        /*0374*/ 	.word	0xffffffff


	//   ....[109]....
        /*0378*/ 	.word	0xffffffff


	//   ....[110]....
        /*037c*/ 	.word	0xffffffff


	//   ....[111]....
        /*0380*/ 	.word	0xffffffff


	//   ....[112]....
        /*0384*/ 	.word	0xffffffff


	//   ....[113]....
        /*0388*/ 	.word	0xffffffff


	//   ....[114]....
        /*038c*/ 	.word	0xffffffff


	//   ....[115]....
        /*0390*/ 	.word	0xffffffff


	//   ....[116]....
        /*0394*/ 	.word	0xffffffff


	//   ....[117]....
        /*0398*/ 	.word	0xffffffff


	//   ....[118]....
        /*039c*/ 	.word	0xffffffff


	//   ....[119]....
        /*03a0*/ 	.word	0xffffffff


	//   ....[120]....
        /*03a4*/ 	.word	0xffffffff


	//   ....[121]....
        /*03a8*/ 	.word	0xffffffff


	//   ....[122]....
        /*03ac*/ 	.word	0xffffffff


	//   ....[123]....
        /*03b0*/ 	.word	0xffffffff


	//   ....[124]....
        /*03b4*/ 	.word	0xffffffff


	//   ....[125]....
        /*03b8*/ 	.word	0xffffffff


	//   ....[126]....
        /*03bc*/ 	.word	0xffffffff


	//   ....[127]....
        /*03c0*/ 	.word	0xffffffff


	//   ....[128]....
        /*03c4*/ 	.word	0xffffffff


	//   ....[129]....
        /*03c8*/ 	.word	0xffffffff


	//   ....[130]....
        /*03cc*/ 	.word	0xffffffff


	//   ....[131]....
        /*03d0*/ 	.word	0xffffffff


	//   ....[132]....
        /*03d4*/ 	.word	0xffffffff


	//   ....[133]....
        /*03d8*/ 	.word	0xffffffff


	//   ....[134]....
        /*03dc*/ 	.word	0xffffffff


	//   ....[135]....
        /*03e0*/ 	.word	0xffffffff


	//   ....[136]....
        /*03e4*/ 	.word	0xffffffff


	//   ....[137]....
        /*03e8*/ 	.word	0xffffffff


	//   ....[138]....
        /*03ec*/ 	.word	0xffffffff


	//   ....[139]....
        /*03f0*/ 	.word	0xffffffff


	//   ....[140]....
        /*03f4*/ 	.word	0xffffffff


	//   ....[141]....
        /*03f8*/ 	.word	0xffffffff


	//   ....[142]....
        /*03fc*/ 	.word	0xffffffff


	//   ....[143]....
        /*0400*/ 	.word	0xffffffff


	//   ....[144]....
        /*0404*/ 	.word	0xffffffff


	//   ....[145]....
        /*0408*/ 	.word	0xffffffff


	//   ....[146]....
        /*040c*/ 	.word	0xffffffff


	//   ....[147]....
        /*0410*/ 	.word	0xffffffff


	//   ....[148]....
        /*0414*/ 	.word	0xffffffff


	//   ....[149]....
        /*0418*/ 	.word	0xffffffff


	//   ....[150]....
        /*041c*/ 	.word	0xffffffff


	//   ....[151]....
        /*0420*/ 	.word	0xffffffff


	//   ....[152]....
        /*0424*/ 	.word	0xffffffff


	//   ....[153]....
        /*0428*/ 	.word	0xffffffff


	//   ....[154]....
        /*042c*/ 	.word	0xffffffff


	//   ....[155]....
        /*0430*/ 	.word	0xffffffff


	//   ....[156]....
        /*0434*/ 	.word	0xffffffff


	//   ....[157]....
        /*0438*/ 	.word	0xffffffff


	//   ....[158]....
        /*043c*/ 	.word	0xffffffff


	//   ....[159]....
        /*0440*/ 	.word	0xffffffff


	//   ....[160]....
        /*0444*/ 	.word	0xffffffff


	//   ....[161]....
        /*0448*/ 	.word	0xffffffff


	//   ....[162]....
        /*044c*/ 	.word	0xffffffff


	//   ....[163]....
        /*0450*/ 	.word	0xffffffff


	//   ....[164]....
        /*0454*/ 	.word	0xffffffff


	//   ....[165]....
        /*0458*/ 	.word	0xffffffff


	//   ....[166]....
        /*045c*/ 	.word	0xffffffff


	//   ....[167]....
        /*0460*/ 	.word	0xffffffff


	//   ....[168]....
        /*0464*/ 	.word	0xffffffff


	//   ....[169]....
        /*0468*/ 	.word	0xffffffff


	//   ....[170]....
        /*046c*/ 	.word	0xffffffff


	//   ....[171]....
        /*0470*/ 	.word	0xffffffff


	//   ....[172]....
        /*0474*/ 	.word	0xffffffff


	//   ....[173]....
        /*0478*/ 	.word	0xffffffff


	//   ....[174]....
        /*047c*/ 	.word	0xffffffff


	//   ....[175]....
        /*0480*/ 	.word	0xffffffff


	//   ....[176]....
        /*0484*/ 	.word	0xffffffff


	//   ....[177]....
        /*0488*/ 	.word	0xffffffff


	//   ....[178]....
        /*048c*/ 	.word	0xffffffff


	//   ....[179]....
        /*0490*/ 	.word	0xffffffff


	//   ....[180]....
        /*0494*/ 	.word	0xffffffff


	//   ....[181]....
        /*0498*/ 	.word	0xffffffff


	//   ....[182]....
        /*049c*/ 	.word	0xffffffff


	//   ....[183]....
        /*04a0*/ 	.word	0xffffffff


	//   ....[184]....
        /*04a4*/ 	.word	0xffffffff


	//   ....[185]....
        /*04a8*/ 	.word	0xffffffff


	//   ....[186]....
        /*04ac*/ 	.word	0xffffffff


	//   ....[187]....
        /*04b0*/ 	.word	0xffffffff


	//   ....[188]....
        /*04b4*/ 	.word	0xffffffff


	//   ....[189]....
        /*04b8*/ 	.word	0xffffffff


	//   ....[190]....
        /*04bc*/ 	.word	0xffffffff


	//   ....[191]....
        /*04c0*/ 	.word	0xffffffff


	//   ....[192]....
        /*04c4*/ 	.word	0xffffffff


	//   ....[193]....
        /*04c8*/ 	.word	0xffffffff


	//   ....[194]....
        /*04cc*/ 	.word	0xffffffff


	//   ....[195]....
        /*04d0*/ 	.word	0xffffffff


	//   ....[196]....
        /*04d4*/ 	.word	0xffffffff


	//   ....[197]....
        /*04d8*/ 	.word	0xffffffff


	//   ....[198]....
        /*04dc*/ 	.word	0xffffffff


	//   ....[199]....
        /*04e0*/ 	.word	0xffffffff


	//   ....[200]....
        /*04e4*/ 	.word	0xffffffff


	//   ....[201]....
        /*04e8*/ 	.word	0xffffffff


	//   ....[202]....
        /*04ec*/ 	.word	0xffffffff


	//   ....[203]....
        /*04f0*/ 	.word	0xffffffff


	//   ....[204]....
        /*04f4*/ 	.word	0xffffffff


	//   ....[205]....
        /*04f8*/ 	.word	0xffffffff


	//   ....[206]....
        /*04fc*/ 	.word	0xffffffff


	//   ....[207]....
        /*0500*/ 	.word	0xffffffff


	//   ....[208]....
        /*0504*/ 	.word	0xffffffff


	//   ....[209]....
        /*0508*/ 	.word	0xffffffff


	//   ....[210]....
        /*050c*/ 	.word	0xffffffff


	//   ....[211]....
        /*0510*/ 	.word	0xffffffff


	//   ....[212]....
        /*0514*/ 	.word	0xffffffff


	//   ....[213]....
        /*0518*/ 	.word	0xffffffff


	//   ....[214]....
        /*051c*/ 	.word	0xffffffff


	//   ....[215]....
        /*0520*/ 	.word	0xffffffff


	//   ....[216]....
        /*0524*/ 	.word	0xffffffff


	//   ....[217]....
        /*0528*/ 	.word	0xffffffff


	//   ....[218]....
        /*052c*/ 	.word	0xffffffff


	//   ....[219]....
        /*0530*/ 	.word	0xffffffff


	//   ....[220]....
        /*0534*/ 	.word	0xffffffff


	//   ....[221]....
        /*0538*/ 	.word	0xffffffff


	//   ....[222]....
        /*053c*/ 	.word	0xffffffff


	//   ....[223]....
        /*0540*/ 	.word	0xffffffff


	//   ....[224]....
        /*0544*/ 	.word	0xffffffff


	//   ....[225]....
        /*0548*/ 	.word	0xffffffff


	//   ....[226]....
        /*054c*/ 	.word	0xffffffff


	//   ....[227]....
        /*0550*/ 	.word	0xffffffff


	//   ....[228]....
        /*0554*/ 	.word	0xffffffff


	//   ....[229]....
        /*0558*/ 	.word	0xffffffff


	//   ....[230]....
        /*055c*/ 	.word	0xffffffff


	//   ....[231]....
        /*0560*/ 	.word	0xffffffff


	//   ....[232]....
        /*0564*/ 	.word	0xffffffff


	//   ....[233]....
        /*0568*/ 	.word	0xffffffff


	//   ....[234]....
        /*056c*/ 	.word	0xffffffff


	//   ....[235]....
        /*0570*/ 	.word	0xffffffff


	//   ....[236]....
        /*0574*/ 	.word	0xffffffff


	//   ....[237]....
        /*0578*/ 	.word	0xffffffff


	//   ....[238]....
        /*057c*/ 	.word	0xffffffff


	//   ....[239]....
        /*0580*/ 	.word	0xffffffff


	//   ....[240]....
        /*0584*/ 	.word	0x05000034


	//   ....[241]....
        /*0588*/ 	.word	0x05000034


	//   ....[242]....
        /*058c*/ 	.word	0x05000034


	//   ....[243]....
        /*0590*/ 	.word	0x05000034


	//   ....[244]....
        /*0594*/ 	.word	0x05000034


	//   ....[245]....
        /*0598*/ 	.word	0x05000034


	//   ....[246]....
        /*059c*/ 	.word	0x05000034


	//   ....[247]....
        /*05a0*/ 	.word	0x05000034


	//   ....[248]....
        /*05a4*/ 	.word	0x05000034


	//   ....[249]....
        /*05a8*/ 	.word	0x05000034


	//   ....[250]....
        /*05ac*/ 	.word	0x05000034


	//   ....[251]....
        /*05b0*/ 	.word	0x05000034


	//   ....[252]....
        /*05b4*/ 	.word	0x05000034


	//   ....[253]....
        /*05b8*/ 	.word	0x05000034


	//   ....[254]....
        /*05bc*/ 	.word	0x05000034


	//   ....[255]....
        /*05c0*/ 	.word	0x05000034


	//   ....[0]....
        /*05c4*/ 	.word	0x05000034


	//   ....[1]....
        /*05c8*/ 	.word	0x05000034


	//   ....[2]....
        /*05cc*/ 	.word	0x05000034


	//   ....[3]....
        /*05d0*/ 	.word	0x05000034


	//   ....[4]....
        /*05d4*/ 	.word	0x05000034


	//   ....[5]....
        /*05d8*/ 	.word	0x05000034


	//   ....[6]....
        /*05dc*/ 	.word	0x05000034


	//   ....[7]....
        /*05e0*/ 	.word	0x05000034


	//   ....[8]....
        /*05e4*/ 	.word	0x05000034


	//   ....[9]....
        /*05e8*/ 	.word	0x05000034


	//   ....[10]....
        /*05ec*/ 	.word	0x05000034


	//   ....[11]....
        /*05f0*/ 	.word	0x05000034


	//   ....[12]....
        /*05f4*/ 	.word	0x05000034


	//   ....[13]....
        /*05f8*/ 	.word	0x05000034


	//   ....[14]....
        /*05fc*/ 	.word	0x05000034


	//   ....[15]....
        /*0600*/ 	.word	0x05000034


	//   ....[16]....
        /*0604*/ 	.word	0x05000034


	//   ....[17]....
        /*0608*/ 	.word	0x05000034


	//   ....[18]....
        /*060c*/ 	.word	0x05000034


	//   ....[19]....
        /*0610*/ 	.word	0x05000034


	//   ....[20]....
        /*0614*/ 	.word	0x05000034


	//   ....[21]....
        /*0618*/ 	.word	0x05000034


	//   ....[22]....
        /*061c*/ 	.word	0x05000034


	//   ....[23]....
        /*0620*/ 	.word	0x05000034


	//   ....[24]....
        /*0624*/ 	.word	0x05000034


	//   ....[25]....
        /*0628*/ 	.word	0x05000034


	//   ....[26]....
        /*062c*/ 	.word	0x05000034


	//   ....[27]....
        /*0630*/ 	.word	0x05000034


	//   ....[28]....
        /*0634*/ 	.word	0x05000034


	//   ....[29]....
        /*0638*/ 	.word	0x05000034


	//   ....[30]....
        /*063c*/ 	.word	0x05000034


	//   ....[31]....
        /*0640*/ 	.word	0x05000034


	//   ....[32]....
        /*0644*/ 	.word	0x05000034


	//   ....[33]....
        /*0648*/ 	.word	0x05000034


	//   ....[34]....
        /*064c*/ 	.word	0x05000034


	//   ....[35]....
        /*0650*/ 	.word	0x05000034


	//   ....[36]....
        /*0654*/ 	.word	0x05000034


	//   ....[37]....
        /*0658*/ 	.word	0x05000034


	//   ....[38]....
        /*065c*/ 	.word	0x05000034


	//   ....[39]....
        /*0660*/ 	.word	0x05000034


	//   ....[40]....
        /*0664*/ 	.word	0x05000034


	//   ....[41]....
        /*0668*/ 	.word	0x05000034


	//   ....[42]....
        /*066c*/ 	.word	0x05000034


	//   ....[43]....
        /*0670*/ 	.word	0x05000034


	//   ....[44]....
        /*0674*/ 	.word	0x05000034


	//   ....[45]....
        /*0678*/ 	.word	0x05000034


	//   ....[46]....
        /*067c*/ 	.word	0x05000034


	//   ....[47]....
        /*0680*/ 	.word	0x05000034


	//   ....[48]....
        /*0684*/ 	.word	0x05000034


	//   ....[49]....
        /*0688*/ 	.word	0x05000034


	//   ....[50]....
        /*068c*/ 	.word	0x05000034


	//   ....[51]....
        /*0690*/ 	.word	0x05000034


	//   ....[52]....
        /*0694*/ 	.word	0x05000034


	//   ....[53]....
        /*0698*/ 	.word	0x05000034


	//   ....[54]....
        /*069c*/ 	.word	0x05000034


	//   ....[55]....
        /*06a0*/ 	.word	0x05000034


	//   ....[56]....
        /*06a4*/ 	.word	0x05000034


	//   ....[57]....
        /*06a8*/ 	.word	0x05000034


	//   ....[58]....
        /*06ac*/ 	.word	0x05000034


	//   ....[59]....
        /*06b0*/ 	.word	0x05000034


	//   ....[60]....
        /*06b4*/ 	.word	0x05000034


	//   ....[61]....
        /*06b8*/ 	.word	0x05000034


	//   ....[62]....
        /*06bc*/ 	.word	0x05000034


	//   ....[63]....
        /*06c0*/ 	.word	0x05000034


	//   ....[64]....
        /*06c4*/ 	.word	0x05000034


	//   ....[65]....
        /*06c8*/ 	.word	0x05000034


	//   ....[66]....
        /*06cc*/ 	.word	0x05000034


	//   ....[67]....
        /*06d0*/ 	.word	0x05000034


	//   ....[68]....
        /*06d4*/ 	.word	0x05000034


	//   ....[69]....
        /*06d8*/ 	.word	0x05000034


	//   ....[70]....
        /*06dc*/ 	.word	0x05000034


	//   ....[71]....
        /*06e0*/ 	.word	0x05000034


	//   ....[72]....
        /*06e4*/ 	.word	0x05000034


	//   ....[73]....
        /*06e8*/ 	.word	0x05000034


	//   ....[74]....
        /*06ec*/ 	.word	0x05000034


	//   ....[75]....
        /*06f0*/ 	.word	0x05000034


	//   ....[76]....
        /*06f4*/ 	.word	0x05000034


	//   ....[77]....
        /*06f8*/ 	.word	0x05000034


	//   ....[78]....
        /*06fc*/ 	.word	0x05000034


	//   ....[79]....
        /*0700*/ 	.word	0x05000034


	//   ....[80]....
        /*0704*/ 	.word	0x05000034


	//   ....[81]....
        /*0708*/ 	.word	0x05000034


	//   ....[82]....
        /*070c*/ 	.word	0x05000034


	//   ....[83]....
        /*0710*/ 	.word	0x05000034


	//   ....[84]....
        /*0714*/ 	.word	0x05000034


	//   ....[85]....
        /*0718*/ 	.word	0x05000034


	//   ....[86]....
        /*071c*/ 	.word	0x05000034


	//   ....[87]....
        /*0720*/ 	.word	0x05000034


	//   ....[88]....
        /*0724*/ 	.word	0x05000034


	//   ....[89]....
        /*0728*/ 	.word	0x05000034


	//   ....[90]....
        /*072c*/ 	.word	0x05000034


	//   ....[91]....
        /*0730*/ 	.word	0x05000034


	//   ....[92]....
        /*0734*/ 	.word	0x05000034


	//   ....[93]....
        /*0738*/ 	.word	0x05000034


	//   ....[94]....
        /*073c*/ 	.word	0x05000034


	//   ....[95]....
        /*0740*/ 	.word	0x05000034


	//   ....[96]....
        /*0744*/ 	.word	0x05000034


	//   ....[97]....
        /*0748*/ 	.word	0x05000034


	//   ....[98]....
        /*074c*/ 	.word	0x05000034


	//   ....[99]....
        /*0750*/ 	.word	0x05000034


	//   ....[100]....
        /*0754*/ 	.word	0x05000034


	//   ....[101]....
        /*0758*/ 	.word	0x05000034


	//   ....[102]....
        /*075c*/ 	.word	0x05000034


	//   ....[103]....
        /*0760*/ 	.word	0x05000034


	//   ....[104]....
        /*0764*/ 	.word	0x05000034


	//   ....[105]....
        /*0768*/ 	.word	0x05000034


	//   ....[106]....
        /*076c*/ 	.word	0x05000034


	//   ....[107]....
        /*0770*/ 	.word	0x05000034


	//   ....[108]....
        /*0774*/ 	.word	0x05000034


	//   ....[109]....
        /*0778*/ 	.word	0x05000034


	//   ....[110]....
        /*077c*/ 	.word	0x05000034


	//   ....[111]....
        /*0780*/ 	.word	0x05000034


	//   ....[112]....
        /*0784*/ 	.word	0x05000034


	//   ....[113]....
        /*0788*/ 	.word	0x05000034


	//   ....[114]....
        /*078c*/ 	.word	0x05000034


	//   ....[115]....
        /*0790*/ 	.word	0x05000034


	//   ....[116]....
        /*0794*/ 	.word	0x05000034


	//   ....[117]....
        /*0798*/ 	.word	0x05000034


	//   ....[118]....
        /*079c*/ 	.word	0x05000034


	//   ....[119]....
        /*07a0*/ 	.word	0x05000034


	//   ....[120]....
        /*07a4*/ 	.word	0x05000034


	//   ....[121]....
        /*07a8*/ 	.word	0x05000034


	//   ....[122]....
        /*07ac*/ 	.word	0x05000034


	//   ....[123]....
        /*07b0*/ 	.word	0x05000034


	//   ....[124]....
        /*07b4*/ 	.word	0x05000034


	//   ....[125]....
        /*07b8*/ 	.word	0x05000034


	//   ....[126]....
        /*07bc*/ 	.word	0x05000034


	//   ....[127]....
        /*07c0*/ 	.word	0x05000034


	//   ....[128]....
        /*07c4*/ 	.word	0x05000034


	//   ....[129]....
        /*07c8*/ 	.word	0x05000034


	//   ....[130]....
        /*07cc*/ 	.word	0x05000034


	//   ....[131]....
        /*07d0*/ 	.word	0x05000034


	//   ....[132]....
        /*07d4*/ 	.word	0x05000034


	//   ....[133]....
        /*07d8*/ 	.word	0x05000034


	//   ....[134]....
        /*07dc*/ 	.word	0x05000034


	//   ....[135]....
        /*07e0*/ 	.word	0x05000034


	//   ....[136]....
        /*07e4*/ 	.word	0x05000034


	//   ....[137]....
        /*07e8*/ 	.word	0x05000034


	//   ....[138]....
        /*07ec*/ 	.word	0x05000034


	//   ....[139]....
        /*07f0*/ 	.word	0x05000034


	//   ....[140]....
        /*07f4*/ 	.word	0x05000034


	//   ....[141]....
        /*07f8*/ 	.word	0x05000034


	//   ....[142]....
        /*07fc*/ 	.word	0x05000034


	//   ....[143]....
        /*0800*/ 	.word	0x05000034


	//   ....[144]....
        /*0804*/ 	.word	0x05000034


	//   ....[145]....
        /*0808*/ 	.word	0x05000034


	//   ....[146]....
        /*080c*/ 	.word	0x05000034


	//   ....[147]....
        /*0810*/ 	.word	0x05000034


	//   ....[148]....
        /*0814*/ 	.word	0x05000034


	//   ....[149]....
        /*0818*/ 	.word	0x05000034


	//   ....[150]....
        /*081c*/ 	.word	0x05000034


	//   ....[151]....
        /*0820*/ 	.word	0x05000034


	//   ....[152]....
        /*0824*/ 	.word	0x05000034


	//   ....[153]....
        /*0828*/ 	.word	0x05000034


	//   ....[154]....
        /*082c*/ 	.word	0x05000034


	//   ....[155]....
        /*0830*/ 	.word	0x05000034


	//   ....[156]....
        /*0834*/ 	.word	0x05000034


	//   ....[157]....
        /*0838*/ 	.word	0x05000034


	//   ....[158]....
        /*083c*/ 	.word	0x05000034


	//   ....[159]....
        /*0840*/ 	.word	0x05000034


	//   ....[160]....
        /*0844*/ 	.word	0x05000034


	//   ....[161]....
        /*0848*/ 	.word	0x05000034


	//   ....[162]....
        /*084c*/ 	.word	0x05000034


	//   ....[163]....
        /*0850*/ 	.word	0x05000034


	//   ....[164]....
        /*0854*/ 	.word	0x05000034


	//   ....[165]....
        /*0858*/ 	.word	0x05000034


	//   ....[166]....
        /*085c*/ 	.word	0x05000034


	//   ....[167]....
        /*0860*/ 	.word	0x05000034


	//   ....[168]....
        /*0864*/ 	.word	0x05000034


	//   ....[169]....
        /*0868*/ 	.word	0x05000034


	//   ....[170]....
        /*086c*/ 	.word	0x05000034


	//   ....[171]....
        /*0870*/ 	.word	0x05000034


	//   ....[172]....
        /*0874*/ 	.word	0x05000034


	//   ....[173]....
        /*0878*/ 	.word	0x05000034


	//   ....[174]....
        /*087c*/ 	.word	0x05000034


	//   ....[175]....
        /*0880*/ 	.word	0x05000034


	//   ....[176]....
        /*0884*/ 	.word	0x05000034


	//   ....[177]....
        /*0888*/ 	.word	0x05000034


	//   ....[178]....
        /*088c*/ 	.word	0x05000034


	//   ....[179]....
        /*0890*/ 	.word	0x05000034


	//   ....[180]....
        /*0894*/ 	.word	0x05000034


	//   ....[181]....
        /*0898*/ 	.word	0x05000034


	//   ....[182]....
        /*089c*/ 	.word	0x05000034


	//   ....[183]....
        /*08a0*/ 	.word	0x05000034


	//   ....[184]....
        /*08a4*/ 	.word	0x05000034


	//   ....[185]....
        /*08a8*/ 	.word	0x05000034


	//   ....[186]....
        /*08ac*/ 	.word	0x05000034


	//   ....[187]....
        /*08b0*/ 	.word	0x05000034


	//   ....[188]....
        /*08b4*/ 	.word	0x05000034


	//   ....[189]....
        /*08b8*/ 	.word	0x05000034


	//   ....[190]....
        /*08bc*/ 	.word	0x05000034


	//   ....[191]....
        /*08c0*/ 	.word	0x05000034


	//   ....[192]....
        /*08c4*/ 	.word	0x05000034


	//   ....[193]....
        /*08c8*/ 	.word	0x05000034


	//   ....[194]....
        /*08cc*/ 	.word	0x05000034


	//   ....[195]....
        /*08d0*/ 	.word	0x05000034


	//   ....[196]....
        /*08d4*/ 	.word	0x05000034


	//   ....[197]....
        /*08d8*/ 	.word	0x05000034


	//   ....[198]....
        /*08dc*/ 	.word	0x05000034


	//   ....[199]....
        /*08e0*/ 	.word	0x05000034


	//   ....[200]....
        /*08e4*/ 	.word	0x05000034


	//   ....[201]....
        /*08e8*/ 	.word	0x05000034


	//   ....[202]....
        /*08ec*/ 	.word	0x05000034


	//   ....[203]....
        /*08f0*/ 	.word	0x05000034


	//   ....[204]....
        /*08f4*/ 	.word	0x05000034


	//   ....[205]....
        /*08f8*/ 	.word	0x05000034


	//   ....[206]....
        /*08fc*/ 	.word	0x05000034


	//   ....[207]....
        /*0900*/ 	.word	0x05000034


	//   ....[208]....
        /*0904*/ 	.word	0x05000034


	//   ....[209]....
        /*0908*/ 	.word	0x05000034


	//   ....[210]....
        /*090c*/ 	.word	0x05000034


	//   ....[211]....
        /*0910*/ 	.word	0x05000034


	//   ....[212]....
        /*0914*/ 	.word	0x05000034


	//   ....[213]....
        /*0918*/ 	.word	0x05000034


	//   ....[214]....
        /*091c*/ 	.word	0x05000034


	//   ....[215]....
        /*0920*/ 	.word	0x05000034


	//   ....[216]....
        /*0924*/ 	.word	0x05000034


	//   ....[217]....
        /*0928*/ 	.word	0x05000034


	//   ....[218]....
        /*092c*/ 	.word	0x05000034


	//   ....[219]....
        /*0930*/ 	.word	0x05000034


	//   ....[220]....
        /*0934*/ 	.word	0x05000034


	//   ....[221]....
        /*0938*/ 	.word	0x05000034


	//   ....[222]....
        /*093c*/ 	.word	0x05000034


	//   ....[223]....
        /*0940*/ 	.word	0x05000034


	//----- nvinfo : EIATTR_COOP_GROUP_INSTR_OFFSETS
	.align		4
.L_419:
        /*0944*/ 	.byte	0x04, 0x28
        /*0946*/ 	.short	(.L_421 - .L_420)


	//   ....[0]....
.L_420:
        /*0948*/ 	.word	0x00000980


	//   ....[1]....
        /*094c*/ 	.word	0x000009a0


	//   ....[2]....
        /*0950*/ 	.word	0x000009c0


	//   ....[3]....
        /*0954*/ 	.word	0x000009e0


	//   ....[4]....
        /*0958*/ 	.word	0x000013b0


	//   ....[5]....
        /*095c*/ 	.word	0x000013d0


	//   ....[6]....
        /*0960*/ 	.word	0x000013f0


	//   ....[7]....
        /*0964*/ 	.word	0x00001410


	//   ....[8]....
        /*0968*/ 	.word	0x00001e20


	//   ....[9]....
        /*096c*/ 	.word	0x00001e40


	//   ....[10]....
        /*0970*/ 	.word	0x00001e60


	//   ....[11]....
        /*0974*/ 	.word	0x00001e80


	//   ....[12]....
        /*0978*/ 	.word	0x000028b0


	//   ....[13]....
        /*097c*/ 	.word	0x000028d0


	//   ....[14]....
        /*0980*/ 	.word	0x000028f0


	//   ....[15]....
        /*0984*/ 	.word	0x00002910


	//   ....[16]....
        /*0988*/ 	.word	0x000035a0


	//   ....[17]....
        /*098c*/ 	.word	0x000035c0


	//   ....[18]....
        /*0990*/ 	.word	0x000035e0


	//   ....[19]....
        /*0994*/ 	.word	0x00003600


	//   ....[20]....
        /*0998*/ 	.word	0x00003f40


	//   ....[21]....
        /*099c*/ 	.word	0x00003f60


	//   ....[22]....
        /*09a0*/ 	.word	0x00003f80


	//   ....[23]....
        /*09a4*/ 	.word	0x00003fa0


	//   ....[24]....
        /*09a8*/ 	.word	0x00004a10


	//   ....[25]....
        /*09ac*/ 	.word	0x00004a30


	//   ....[26]....
        /*09b0*/ 	.word	0x00004a50


	//   ....[27]....
        /*09b4*/ 	.word	0x00004a70


	//   ....[28]....
        /*09b8*/ 	.word	0x00005400


	//   ....[29]....
        /*09bc*/ 	.word	0x00005420


	//   ....[30]....
        /*09c0*/ 	.word	0x00005440


	//   ....[31]....
        /*09c4*/ 	.word	0x00005460


	//   ....[32]....
        /*09c8*/ 	.word	0x00005f10


	//   ....[33]....
        /*09cc*/ 	.word	0x00005f30


	//   ....[34]....
        /*09d0*/ 	.word	0x00005f50


	//   ....[35]....
        /*09d4*/ 	.word	0x00005f70


	//   ....[36]....
        /*09d8*/ 	.word	0x000068d0


	//   ....[37]....
        /*09dc*/ 	.word	0x000068f0


	//   ....[38]....
        /*09e0*/ 	.word	0x00006910


	//   ....[39]....
        /*09e4*/ 	.word	0x00006930


	//   ....[40]....
        /*09e8*/ 	.word	0x000073b0


	//   ....[41]....
        /*09ec*/ 	.word	0x000073d0


	//   ....[42]....
        /*09f0*/ 	.word	0x000073f0


	//   ....[43]....
        /*09f4*/ 	.word	0x00007410


	//   ....[44]....
        /*09f8*/ 	.word	0x00007db0


	//   ....[45]....
        /*09fc*/ 	.word	0x00007dd0


	//   ....[46]....
        /*0a00*/ 	.word	0x00007df0


	//   ....[47]....
        /*0a04*/ 	.word	0x00007e10


	//   ....[48]....
        /*0a08*/ 	.word	0x000087e0


	//   ....[49]....
        /*0a0c*/ 	.word	0x00008800


	//   ....[50]....
        /*0a10*/ 	.word	0x00008820


	//   ....[51]....
        /*0a14*/ 	.word	0x00008840


	//   ....[52]....
        /*0a18*/ 	.word	0x00008860


	//   ....[53]....
        /*0a1c*/ 	.word	0x00008880


	//   ....[54]....
        /*0a20*/ 	.word	0x00008c40


	//   ....[55]....
        /*0a24*/ 	.word	0x00008c60


	//   ....[56]....
        /*0a28*/ 	.word	0x00008c80


	//   ....[57]....
        /*0a2c*/ 	.word	0x00008ca0


	//   ....[58]....
        /*0a30*/ 	.word	0x00008cc0


	//   ....[59]....
        /*0a34*/ 	.word	0x00008ce0


	//   ....[60]....
        /*0a38*/ 	.word	0x00009100


	//   ....[61]....
        /*0a3c*/ 	.word	0x00009120


	//   ....[62]....
        /*0a40*/ 	.word	0x00009140


	//   ....[63]....
        /*0a44*/ 	.word	0x00009160


	//   ....[64]....
        /*0a48*/ 	.word	0x00009180


	//   ....[65]....
        /*0a4c*/ 	.word	0x000091a0


	//   ....[66]....
        /*0a50*/ 	.word	0x000095d0


	//   ....[67]....
        /*0a54*/ 	.word	0x000095f0


	//   ....[68]....
        /*0a58*/ 	.word	0x00009610


	//   ....[69]....
        /*0a5c*/ 	.word	0x00009630


	//   ....[70]....
        /*0a60*/ 	.word	0x00009650


	//   ....[71]....
        /*0a64*/ 	.word	0x00009670


	//   ....[72]....
        /*0a68*/ 	.word	0x00009aa0


	//   ....[73]....
        /*0a6c*/ 	.word	0x00009ac0


	//   ....[74]....
        /*0a70*/ 	.word	0x00009ae0


	//   ....[75]....
        /*0a74*/ 	.word	0x00009b00


	//   ....[76]....
        /*0a78*/ 	.word	0x00009b20


	//   ....[77]....
        /*0a7c*/ 	.word	0x00009b40


	//   ....[78]....
        /*0a80*/ 	.word	0x00009f70


	//   ....[79]....
        /*0a84*/ 	.word	0x00009f90


	//   ....[80]....
        /*0a88*/ 	.word	0x00009fb0


	//   ....[81]....
        /*0a8c*/ 	.word	0x00009fd0


	//   ....[82]....
        /*0a90*/ 	.word	0x00009ff0


	//   ....[83]....
        /*0a94*/ 	.word	0x0000a010


	//   ....[84]....
        /*0a98*/ 	.word	0x0000a440


	//   ....[85]....
        /*0a9c*/ 	.word	0x0000a460


	//   ....[86]....
        /*0aa0*/ 	.word	0x0000a480


	//   ....[87]....
        /*0aa4*/ 	.word	0x0000a4a0


	//   ....[88]....
        /*0aa8*/ 	.word	0x0000a4c0


	//   ....[89]....
        /*0aac*/ 	.word	0x0000a4e0


	//   ....[90]....
        /*0ab0*/ 	.word	0x0000a910


	//   ....[91]....
        /*0ab4*/ 	.word	0x0000a930


	//   ....[92]....
        /*0ab8*/ 	.word	0x0000a950


	//   ....[93]....
        /*0abc*/ 	.word	0x0000a970


	//   ....[94]....
        /*0ac0*/ 	.word	0x0000a990


	//   ....[95]....
        /*0ac4*/ 	.word	0x0000a9b0


	//   ....[96]....
        /*0ac8*/ 	.word	0x0000adf0


	//   ....[97]....
        /*0acc*/ 	.word	0x0000ae10


	//   ....[98]....
        /*0ad0*/ 	.word	0x0000ae30


	//   ....[99]....
        /*0ad4*/ 	.word	0x0000ae50


	//   ....[100]....
        /*0ad8*/ 	.word	0x0000ae70


	//   ....[101]....
        /*0adc*/ 	.word	0x0000ae90


	//   ....[102]....
        /*0ae0*/ 	.word	0x0000b2d0


	//   ....[103]....
        /*0ae4*/ 	.word	0x0000b2f0


	//   ....[104]....
        /*0ae8*/ 	.word	0x0000b310


	//   ....[105]....
        /*0aec*/ 	.word	0x0000b330


	//   ....[106]....
        /*0af0*/ 	.word	0x0000b350


	//   ....[107]....
        /*0af4*/ 	.word	0x0000b370


	//   ....[108]....
        /*0af8*/ 	.word	0x0000b7b0


	//   ....[109]....
        /*0afc*/ 	.word	0x0000b7d0


	//   ....[110]....
        /*0b00*/ 	.word	0x0000b7f0


	//   ....[111]....
        /*0b04*/ 	.word	0x0000b810


	//   ....[112]....
        /*0b08*/ 	.word	0x0000b830


	//   ....[113]....
        /*0b0c*/ 	.word	0x0000b850


	//   ....[114]....
        /*0b10*/ 	.word	0x0000bc90


	//   ....[115]....
        /*0b14*/ 	.word	0x0000bcb0


	//   ....[116]....
        /*0b18*/ 	.word	0x0000bcd0


	//   ....[117]....
        /*0b1c*/ 	.word	0x0000bcf0


	//   ....[118]....
        /*0b20*/ 	.word	0x0000bd10


	//   ....[119]....
        /*0b24*/ 	.word	0x0000bd30


	//   ....[120]....
        /*0b28*/ 	.word	0x0000c170


	//   ....[121]....
        /*0b2c*/ 	.word	0x0000c190


	//   ....[122]....
        /*0b30*/ 	.word	0x0000c1b0


	//   ....[123]....
        /*0b34*/ 	.word	0x0000c1d0


	//   ....[124]....
        /*0b38*/ 	.word	0x0000c1f0


	//   ....[125]....
        /*0b3c*/ 	.word	0x0000c210


	//   ....[126]....
        /*0b40*/ 	.word	0x0000c650


	//   ....[127]....
        /*0b44*/ 	.word	0x0000c670


	//   ....[128]....
        /*0b48*/ 	.word	0x0000c690


	//   ....[129]....
        /*0b4c*/ 	.word	0x0000c6b0


	//   ....[130]....
        /*0b50*/ 	.word	0x0000c6d0


	//   ....[131]....
        /*0b54*/ 	.word	0x0000c6f0


	//   ....[132]....
        /*0b58*/ 	.word	0x0000cb30


	//   ....[133]....
        /*0b5c*/ 	.word	0x0000cb50


	//   ....[134]....
        /*0b60*/ 	.word	0x0000cb70


	//   ....[135]....
        /*0b64*/ 	.word	0x0000cb90


	//   ....[136]....
        /*0b68*/ 	.word	0x0000cbb0


	//   ....[137]....
        /*0b6c*/ 	.word	0x0000cbd0


	//   ....[138]....
        /*0b70*/ 	.word	0x0000d010


	//   ....[139]....
        /*0b74*/ 	.word	0x0000d030


	//   ....[140]....
        /*0b78*/ 	.word	0x0000d050


	//   ....[141]....
        /*0b7c*/ 	.word	0x0000d070


	//   ....[142]....
        /*0b80*/ 	.word	0x0000d090


	//   ....[143]....
        /*0b84*/ 	.word	0x0000d0b0


	//   ....[144]....
        /*0b88*/ 	.word	0x0000d4d0


	//   ....[145]....
        /*0b8c*/ 	.word	0x0000d4f0


	//   ....[146]....
        /*0b90*/ 	.word	0x0000d510


	//   ....[147]....
        /*0b94*/ 	.word	0x0000d530


	//   ....[148]....
        /*0b98*/ 	.word	0x0000d550


	//   ....[149]....
        /*0b9c*/ 	.word	0x0000d570


	//   ....[150]....
        /*0ba0*/ 	.word	0x0000d940


	//   ....[151]....
        /*0ba4*/ 	.word	0x0000d960


	//   ....[152]....
        /*0ba8*/ 	.word	0x0000d980


	//   ....[153]....
        /*0bac*/ 	.word	0x0000d9a0


	//   ....[154]....
        /*0bb0*/ 	.word	0x0000d9c0


	//   ....[155]....
        /*0bb4*/ 	.word	0x0000d9e0


	//   ....[156]....
        /*0bb8*/ 	.word	0x0000de10


	//   ....[157]....
        /*0bbc*/ 	.word	0x0000de30


	//   ....[158]....
        /*0bc0*/ 	.word	0x0000de50


	//   ....[159]....
        /*0bc4*/ 	.word	0x0000de70


	//   ....[160]....
        /*0bc8*/ 	.word	0x0000de90


	//   ....[161]....
        /*0bcc*/ 	.word	0x0000deb0


	//   ....[162]....
        /*0bd0*/ 	.word	0x0000e2f0


	//   ....[163]....
        /*0bd4*/ 	.word	0x0000e310


	//   ....[164]....
        /*0bd8*/ 	.word	0x0000e330


	//   ....[165]....
        /*0bdc*/ 	.word	0x0000e350


	//   ....[166]....
        /*0be0*/ 	.word	0x0000e370


	//   ....[167]....
        /*0be4*/ 	.word	0x0000e390


	//   ....[168]....
        /*0be8*/ 	.word	0x0000e7d0


	//   ....[169]....
        /*0bec*/ 	.word	0x0000e7f0


	//   ....[170]....
        /*0bf0*/ 	.word	0x0000e810


	//   ....[171]....
        /*0bf4*/ 	.word	0x0000e830


	//   ....[172]....
        /*0bf8*/ 	.word	0x0000e850


	//   ....[173]....
        /*0bfc*/ 	.word	0x0000e870


	//   ....[174]....
        /*0c00*/ 	.word	0x0000ecb0


	//   ....[175]....
        /*0c04*/ 	.word	0x0000ecd0


	//   ....[176]....
        /*0c08*/ 	.word	0x0000ecf0


	//   ....[177]....
        /*0c0c*/ 	.word	0x0000ed10


	//   ....[178]....
        /*0c10*/ 	.word	0x0000ed30


	//   ....[179]....
        /*0c14*/ 	.word	0x0000ed50


	//   ....[180]....
        /*0c18*/ 	.word	0x0000f190


	//   ....[181]....
        /*0c1c*/ 	.word	0x0000f1b0


	//   ....[182]....
        /*0c20*/ 	.word	0x0000f1d0


	//   ....[183]....
        /*0c24*/ 	.word	0x0000f1f0


	//   ....[184]....
        /*0c28*/ 	.word	0x0000f210


	//   ....[185]....
        /*0c2c*/ 	.word	0x0000f230


	//   ....[186]....
        /*0c30*/ 	.word	0x0000f670


	//   ....[187]....
        /*0c34*/ 	.word	0x0000f690


	//   ....[188]....
        /*0c38*/ 	.word	0x0000f6b0


	//   ....[189]....
        /*0c3c*/ 	.word	0x0000f6d0


	//   ....[190]....
        /*0c40*/ 	.word	0x0000f6f0


	//   ....[191]....
        /*0c44*/ 	.word	0x0000f710


	//   ....[192]....
        /*0c48*/ 	.word	0x0000fb60


	//   ....[193]....
        /*0c4c*/ 	.word	0x0000fb80


	//   ....[194]....
        /*0c50*/ 	.word	0x0000fba0


	//   ....[195]....
        /*0c54*/ 	.word	0x0000fbc0


	//   ....[196]....
        /*0c58*/ 	.word	0x0000fbe0


	//   ....[197]....
        /*0c5c*/ 	.word	0x0000fc00


	//   ....[198]....
        /*0c60*/ 	.word	0x00010050


	//   ....[199]....
        /*0c64*/ 	.word	0x00010070


	//   ....[200]....
        /*0c68*/ 	.word	0x00010090


	//   ....[201]....
        /*0c6c*/ 	.word	0x000100b0


	//   ....[202]....
        /*0c70*/ 	.word	0x000100d0


	//   ....[203]....
        /*0c74*/ 	.word	0x000100f0


	//   ....[204]....
        /*0c78*/ 	.word	0x00010540


	//   ....[205]....
        /*0c7c*/ 	.word	0x00010560


	//   ....[206]....
        /*0c80*/ 	.word	0x00010580


	//   ....[207]....
        /*0c84*/ 	.word	0x000105a0


	//   ....[208]....
        /*0c88*/ 	.word	0x000105c0


	//   ....[209]....
        /*0c8c*/ 	.word	0x000105e0


	//   ....[210]....
        /*0c90*/ 	.word	0x00010a30


	//   ....[211]....
        /*0c94*/ 	.word	0x00010a50


	//   ....[212]....
        /*0c98*/ 	.word	0x00010a70


	//   ....[213]....
        /*0c9c*/ 	.word	0x00010a90


	//   ....[214]....
        /*0ca0*/ 	.word	0x00010ab0


	//   ....[215]....
        /*0ca4*/ 	.word	0x00010ad0


	//   ....[216]....
        /*0ca8*/ 	.word	0x00010f20


	//   ....[217]....
        /*0cac*/ 	.word	0x00010f40


	//   ....[218]....
        /*0cb0*/ 	.word	0x00010f60


	//   ....[219]....
        /*0cb4*/ 	.word	0x00010f80


	//   ....[220]....
        /*0cb8*/ 	.word	0x00010fa0


	//   ....[221]....
        /*0cbc*/ 	.word	0x00010fc0


	//   ....[222]....
        /*0cc0*/ 	.word	0x00011410


	//   ....[223]....
        /*0cc4*/ 	.word	0x00011430


	//   ....[224]....
        /*0cc8*/ 	.word	0x00011450


	//   ....[225]....
        /*0ccc*/ 	.word	0x00011470


	//   ....[226]....
        /*0cd0*/ 	.word	0x00011490


	//   ....[227]....
        /*0cd4*/ 	.word	0x000114b0


	//   ....[228]....
        /*0cd8*/ 	.word	0x00011900


	//   ....[229]....
        /*0cdc*/ 	.word	0x00011920


	//   ....[230]....
        /*0ce0*/ 	.word	0x00011940


	//   ....[231]....
        /*0ce4*/ 	.word	0x00011960


	//   ....[232]....
        /*0ce8*/ 	.word	0x00011980


	//   ....[233]....
        /*0cec*/ 	.word	0x000119a0


	//   ....[234]....
        /*0cf0*/ 	.word	0x00011df0


	//   ....[235]....
        /*0cf4*/ 	.word	0x00011e10


	//   ....[236]....
        /*0cf8*/ 	.word	0x00011e30


	//   ....[237]....
        /*0cfc*/ 	.word	0x00011e50


	//   ....[238]....
        /*0d00*/ 	.word	0x00011e70


	//   ....[239]....
        /*0d04*/ 	.word	0x00011e90


	//   ....[240]....
        /*0d08*/ 	.word	0x00013830


	//   ....[241]....
        /*0d0c*/ 	.word	0x000138d0


	//   ....[242]....
        /*0d10*/ 	.word	0x00013970


	//   ....[243]....
        /*0d14*/ 	.word	0x00013a00


	//   ....[244]....
        /*0d18*/ 	.word	0x00013a90


	//   ....[245]....
        /*0d1c*/ 	.word	0x00013b30


	//   ....[246]....
        /*0d20*/ 	.word	0x00013bd0


	//   ....[247]....
        /*0d24*/ 	.word	0x00013c60


	//   ....[248]....
        /*0d28*/ 	.word	0x00013cf0


	//   ....[249]....
        /*0d2c*/ 	.word	0x00013d90


	//   ....[250]....
        /*0d30*/ 	.word	0x00013e30


	//   ....[251]....
        /*0d34*/ 	.word	0x00013ec0


	//   ....[252]....
        /*0d38*/ 	.word	0x00013f50


	//   ....[253]....
        /*0d3c*/ 	.word	0x00013ff0


	//   ....[254]....
        /*0d40*/ 	.word	0x00014090


	//   ....[255]....
        /*0d44*/ 	.word	0x00014120


	//   ....[0]....
        /*0d48*/ 	.word	0x000141b0


	//   ....[1]....
        /*0d4c*/ 	.word	0x00014250


	//   ....[2]....
        /*0d50*/ 	.word	0x000142f0


	//   ....[3]....
        /*0d54*/ 	.word	0x00014380


	//   ....[4]....
        /*0d58*/ 	.word	0x00014410


	//   ....[5]....
        /*0d5c*/ 	.word	0x000144b0


	//   ....[6]....
        /*0d60*/ 	.word	0x00014550


	//   ....[7]....
        /*0d64*/ 	.word	0x000145e0


	//   ....[8]....
        /*0d68*/ 	.word	0x00014670


	//   ....[9]....
        /*0d6c*/ 	.word	0x00014710


	//   ....[10]....
        /*0d70*/ 	.word	0x000147b0


	//   ....[11]....
        /*0d74*/ 	.word	0x00014840


	//   ....[12]....
        /*0d78*/ 	.word	0x000148d0


	//   ....[13]....
        /*0d7c*/ 	.word	0x00014970


	//   ....[14]....
        /*0d80*/ 	.word	0x00014a10


	//   ....[15]....
        /*0d84*/ 	.word	0x00014aa0


	//   ....[16]....
        /*0d88*/ 	.word	0x00014b30


	//   ....[17]....
        /*0d8c*/ 	.word	0x00014bd0


	//   ....[18]....
        /*0d90*/ 	.word	0x00014c70


	//   ....[19]....
        /*0d94*/ 	.word	0x00014d00


	//   ....[20]....
        /*0d98*/ 	.word	0x00014d90


	//   ....[21]....
        /*0d9c*/ 	.word	0x00014e30


	//   ....[22]....
        /*0da0*/ 	.word	0x00014ed0


	//   ....[23]....
        /*0da4*/ 	.word	0x00014f60


	//   ....[24]....
        /*0da8*/ 	.word	0x00014ff0


	//   ....[25]....
        /*0dac*/ 	.word	0x00015090


	//   ....[26]....
        /*0db0*/ 	.word	0x00015130


	//   ....[27]....
        /*0db4*/ 	.word	0x000151c0


	//   ....[28]....
        /*0db8*/ 	.word	0x00015250


	//   ....[29]....
        /*0dbc*/ 	.word	0x000152f0


	//   ....[30]....
        /*0dc0*/ 	.word	0x00015390


	//   ....[31]....
        /*0dc4*/ 	.word	0x00015420


	//   ....[32]....
        /*0dc8*/ 	.word	0x000154b0


	//   ....[33]....
        /*0dcc*/ 	.word	0x00015540


	//   ....[34]....
        /*0dd0*/ 	.word	0x000155a0


	//   ....[35]....
        /*0dd4*/ 	.word	0x00015600


	//   ....[36]....
        /*0dd8*/ 	.word	0x00015660


	//   ....[37]....
        /*0ddc*/ 	.word	0x000156b0


	//   ....[38]....
        /*0de0*/ 	.word	0x00015740


	//   ....[39]....
        /*0de4*/ 	.word	0x000157d0


	//   ....[40]....
        /*0de8*/ 	.word	0x00015830


	//   ....[41]....
        /*0dec*/ 	.word	0x00015890


	//   ....[42]....
        /*0df0*/ 	.word	0x000158f0


	//   ....[43]....
        /*0df4*/ 	.word	0x00015940


	//   ....[44]....
        /*0df8*/ 	.word	0x000159d0


	//   ....[45]....
        /*0dfc*/ 	.word	0x00015a60


	//   ....[46]....
        /*0e00*/ 	.word	0x00015ac0


	//   ....[47]....
        /*0e04*/ 	.word	0x00015b20


	//   ....[48]....
        /*0e08*/ 	.word	0x00015b80


	//   ....[49]....
        /*0e0c*/ 	.word	0x00015bd0


	//   ....[50]....
        /*0e10*/ 	.word	0x00015c60


	//   ....[51]....
        /*0e14*/ 	.word	0x00015cf0


	//   ....[52]....
        /*0e18*/ 	.word	0x00015d50


	//   ....[53]....
        /*0e1c*/ 	.word	0x00015db0


	//   ....[54]....
        /*0e20*/ 	.word	0x00015e10


	//   ....[55]....
        /*0e24*/ 	.word	0x00015e60


	//   ....[56]....
        /*0e28*/ 	.word	0x00015ef0


	//   ....[57]....
        /*0e2c*/ 	.word	0x00015f80


	//   ....[58]....
        /*0e30*/ 	.word	0x00015fe0


	//   ....[59]....
        /*0e34*/ 	.word	0x00016040


	//   ....[60]....
        /*0e38*/ 	.word	0x000160a0


	//   ....[61]....
        /*0e3c*/ 	.word	0x000160f0


	//   ....[62]....
        /*0e40*/ 	.word	0x00016180


	//   ....[63]....
        /*0e44*/ 	.word	0x00016210


	//   ....[64]....
        /*0e48*/ 	.word	0x00016270


	//   ....[65]....
        /*0e4c*/ 	.word	0x000162d0


	//   ....[66]....
        /*0e50*/ 	.word	0x00016330


	//   ....[67]....
        /*0e54*/ 	.word	0x00016380


	//   ....[68]....
        /*0e58*/ 	.word	0x00016410


	//   ....[69]....
        /*0e5c*/ 	.word	0x000164a0


	//   ....[70]....
        /*0e60*/ 	.word	0x00016500


	//   ....[71]....
        /*0e64*/ 	.word	0x00016560


	//   ....[72]....
        /*0e68*/ 	.word	0x000165c0


	//   ....[73]....
        /*0e6c*/ 	.word	0x00016610


	//   ....[74]....
        /*0e70*/ 	.word	0x000166a0


	//   ....[75]....
        /*0e74*/ 	.word	0x00016730


	//   ....[76]....
        /*0e78*/ 	.word	0x00016790


	//   ....[77]....
        /*0e7c*/ 	.word	0x000167f0


	//   ....[78]....
        /*0e80*/ 	.word	0x00016850


	//   ....[79]....
        /*0e84*/ 	.word	0x000168a0


	//   ....[80]....
        /*0e88*/ 	.word	0x00016930


	//   ....[81]....
        /*0e8c*/ 	.word	0x000169c0


	//   ....[82]....
        /*0e90*/ 	.word	0x00016a20


	//   ....[83]....
        /*0e94*/ 	.word	0x00016a80


	//   ....[84]....
        /*0e98*/ 	.word	0x00016ae0


	//   ....[85]....
        /*0e9c*/ 	.word	0x00016b30


	//   ....[86]....
        /*0ea0*/ 	.word	0x00016bc0


	//   ....[87]....
        /*0ea4*/ 	.word	0x00016c50


	//   ....[88]....
        /*0ea8*/ 	.word	0x00016cb0


	//   ....[89]....
        /*0eac*/ 	.word	0x00016d10


	//   ....[90]....
        /*0eb0*/ 	.word	0x00016d70


	//   ....[91]....
        /*0eb4*/ 	.word	0x00016dc0


	//   ....[92]....
        /*0eb8*/ 	.word	0x00016e50


	//   ....[93]....
        /*0ebc*/ 	.word	0x00016ee0


	//   ....[94]....
        /*0ec0*/ 	.word	0x00016f40


	//   ....[95]....
        /*0ec4*/ 	.word	0x00016fa0


	//   ....[96]....
        /*0ec8*/ 	.word	0x00017000


	//   ....[97]....
        /*0ecc*/ 	.word	0x00017050


	//   ....[98]....
        /*0ed0*/ 	.word	0x000170e0


	//   ....[99]....
        /*0ed4*/ 	.word	0x00017170


	//   ....[100]....
        /*0ed8*/ 	.word	0x000171d0


	//   ....[101]....
        /*0edc*/ 	.word	0x00017230


	//   ....[102]....
        /*0ee0*/ 	.word	0x00017290


	//   ....[103]....
        /*0ee4*/ 	.word	0x000172e0


	//   ....[104]....
        /*0ee8*/ 	.word	0x00017370


	//   ....[105]....
        /*0eec*/ 	.word	0x00017400


	//   ....[106]....
        /*0ef0*/ 	.word	0x00017460


	//   ....[107]....
        /*0ef4*/ 	.word	0x000174c0


	//   ....[108]....
        /*0ef8*/ 	.word	0x00017520


	//   ....[109]....
        /*0efc*/ 	.word	0x00017570


	//   ....[110]....
        /*0f00*/ 	.word	0x00017600


	//   ....[111]....
        /*0f04*/ 	.word	0x00017690


	//   ....[112]....
        /*0f08*/ 	.word	0x000176f0


	//   ....[113]....
        /*0f0c*/ 	.word	0x00017750


	//   ....[114]....
        /*0f10*/ 	.word	0x000177b0


	//   ....[115]....
        /*0f14*/ 	.word	0x00017800


	//   ....[116]....
        /*0f18*/ 	.word	0x00017890


	//   ....[117]....
        /*0f1c*/ 	.word	0x00017910


	//   ....[118]....
        /*0f20*/ 	.word	0x00017970


	//   ....[119]....
        /*0f24*/ 	.word	0x000179d0


	//   ....[120]....
        /*0f28*/ 	.word	0x00017a30


	//   ....[121]....
        /*0f2c*/ 	.word	0x00017aa0


	//   ....[122]....
        /*0f30*/ 	.word	0x00017b30


	//   ....[123]....
        /*0f34*/ 	.word	0x00017bb0


	//   ....[124]....
        /*0f38*/ 	.word	0x00017c10


	//   ....[125]....
        /*0f3c*/ 	.word	0x00017c70


	//   ....[126]....
        /*0f40*/ 	.word	0x00017ce0


	//   ....[127]....
        /*0f44*/ 	.word	0x00017d40


	//   ....[128]....
        /*0f48*/ 	.word	0x00017de0


	//   ....[129]....
        /*0f4c*/ 	.word	0x00017e70


	//   ....[130]....
        /*0f50*/ 	.word	0x00017ed0


	//   ....[131]....
        /*0f54*/ 	.word	0x00017f30


	//   ....[132]....
        /*0f58*/ 	.word	0x00017f90


	//   ....[133]....
        /*0f5c*/ 	.word	0x00017fe0


	//   ....[134]....
        /*0f60*/ 	.word	0x00018080


	//   ....[135]....
        /*0f64*/ 	.word	0x00018110


	//   ....[136]....
        /*0f68*/ 	.word	0x00018170


	//   ....[137]....
        /*0f6c*/ 	.word	0x000181d0


	//   ....[138]....
        /*0f70*/ 	.word	0x00018230


	//   ....[139]....
        /*0f74*/ 	.word	0x00018280


	//   ....[140]....
        /*0f78*/ 	.word	0x00018320


	//   ....[141]....
        /*0f7c*/ 	.word	0x000183b0


	//   ....[142]....
        /*0f80*/ 	.word	0x00018410


	//   ....[143]....
        /*0f84*/ 	.word	0x00018470


	//   ....[144]....
        /*0f88*/ 	.word	0x000184d0


	//   ....[145]....
        /*0f8c*/ 	.word	0x00018520


	//   ....[146]....
        /*0f90*/ 	.word	0x000185c0


	//   ....[147]....
        /*0f94*/ 	.word	0x00018650


	//   ....[148]....
        /*0f98*/ 	.word	0x000186b0


	//   ....[149]....
        /*0f9c*/ 	.word	0x00018710


	//   ....[150]....
        /*0fa0*/ 	.word	0x00018770


	//   ....[151]....
        /*0fa4*/ 	.word	0x000187c0


	//   ....[152]....
        /*0fa8*/ 	.word	0x00018860


	//   ....[153]....
        /*0fac*/ 	.word	0x000188f0


	//   ....[154]....
        /*0fb0*/ 	.word	0x00018950


	//   ....[155]....
        /*0fb4*/ 	.word	0x000189b0


	//   ....[156]....
        /*0fb8*/ 	.word	0x00018a10


	//   ....[157]....
        /*0fbc*/ 	.word	0x00018a60


	//   ....[158]....
        /*0fc0*/ 	.word	0x00018b00


	//   ....[159]....
        /*0fc4*/ 	.word	0x00018b90


	//   ....[160]....
        /*0fc8*/ 	.word	0x00018bf0


	//   ....[161]....
        /*0fcc*/ 	.word	0x00018c50


	//   ....[162]....
        /*0fd0*/ 	.word	0x00018cb0


	//   ....[163]....
        /*0fd4*/ 	.word	0x00018d00


	//   ....[164]....
        /*0fd8*/ 	.word	0x00018da0


	//   ....[165]....
        /*0fdc*/ 	.word	0x00018e30


	//   ....[166]....
        /*0fe0*/ 	.word	0x00018e90


	//   ....[167]....
        /*0fe4*/ 	.word	0x00018ef0


	//   ....[168]....
        /*0fe8*/ 	.word	0x00018f50


	//   ....[169]....
        /*0fec*/ 	.word	0x00018fa0


	//   ....[170]....
        /*0ff0*/ 	.word	0x00019040


	//   ....[171]....
        /*0ff4*/ 	.word	0x000190d0


	//   ....[172]....
        /*0ff8*/ 	.word	0x00019130


	//   ....[173]....
        /*0ffc*/ 	.word	0x00019190


	//   ....[174]....
        /*1000*/ 	.word	0x000191f0


	//   ....[175]....
        /*1004*/ 	.word	0x00019240


	//   ....[176]....
        /*1008*/ 	.word	0x000192e0


	//   ....[177]....
        /*100c*/ 	.word	0x00019370


	//   ....[178]....
        /*1010*/ 	.word	0x000193d0


	//   ....[179]....
        /*1014*/ 	.word	0x00019430


	//   ....[180]....
        /*1018*/ 	.word	0x00019490


	//   ....[181]....
        /*101c*/ 	.word	0x000194e0


	//   ....[182]....
        /*1020*/ 	.word	0x00019580


	//   ....[183]....
        /*1024*/ 	.word	0x00019610


	//   ....[184]....
        /*1028*/ 	.word	0x00019670


	//   ....[185]....
        /*102c*/ 	.word	0x000196d0


	//   ....[186]....
        /*1030*/ 	.word	0x00019730


	//   ....[187]....
        /*1034*/ 	.word	0x00019780


	//   ....[188]....
        /*1038*/ 	.word	0x00019820


	//   ....[189]....
        /*103c*/ 	.word	0x000198b0


	//   ....[190]....
        /*1040*/ 	.word	0x00019910


	//   ....[191]....
        /*1044*/ 	.word	0x00019970


	//   ....[192]....
        /*1048*/ 	.word	0x000199d0


	//   ....[193]....
        /*104c*/ 	.word	0x00019a20


	//   ....[194]....
        /*1050*/ 	.word	0x00019ac0


	//   ....[195]....
        /*1054*/ 	.word	0x00019b50


	//   ....[196]....
        /*1058*/ 	.word	0x00019bb0


	//   ....[197]....
        /*105c*/ 	.word	0x00019c10


	//   ....[198]....
        /*1060*/ 	.word	0x00019c70


	//   ....[199]....
        /*1064*/ 	.word	0x00019cc0


	//   ....[200]....
        /*1068*/ 	.word	0x00019d60


	//   ....[201]....
        /*106c*/ 	.word	0x00019df0


	//   ....[202]....
        /*1070*/ 	.word	0x00019e50


	//   ....[203]....
        /*1074*/ 	.word	0x00019eb0


	//   ....[204]....
        /*1078*/ 	.word	0x00019f10


	//   ....[205]....
        /*107c*/ 	.word	0x00019f60


	//   ....[206]....
        /*1080*/ 	.word	0x0001a000


	//   ....[207]....
        /*1084*/ 	.word	0x0001a090


	//   ....[208]....
        /*1088*/ 	.word	0x0001a0f0


	//   ....[209]....
        /*108c*/ 	.word	0x0001a150


	//   ....[210]....
        /*1090*/ 	.word	0x0001a1b0


	//   ....[211]....
        /*1094*/ 	.word	0x0001a200


	//   ....[212]....
        /*1098*/ 	.word	0x0001a2a0


	//   ....[213]....
        /*109c*/ 	.word	0x0001a320


	//   ....[214]....
        /*10a0*/ 	.word	0x0001a380


	//   ....[215]....
        /*10a4*/ 	.word	0x0001a3e0


	//   ....[216]....
        /*10a8*/ 	.word	0x0001a440


	//   ....[217]....
        /*10ac*/ 	.word	0x0001a4b0


	//   ....[218]....
        /*10b0*/ 	.word	0x0001a550


	//   ....[219]....
        /*10b4*/ 	.word	0x0001a5d0


	//   ....[220]....
        /*10b8*/ 	.word	0x0001a630


	//   ....[221]....
        /*10bc*/ 	.word	0x0001a690


	//   ....[222]....
        /*10c0*/ 	.word	0x0001a700


	//   ....[223]....
        /*10c4*/ 	.word	0x0001a760


	//----- nvinfo : EIATTR_VRC_CTA_INIT_COUNT
	.align		4
.L_421:
        /*10c8*/ 	.byte	0x02, 0x4a
	.zero		1
	.zero		1


	//----- nvinfo : EIATTR_EXIT_INSTR_OFFSETS
	.align		4
        /*10cc*/ 	.byte	0x04, 0x1c
        /*10ce*/ 	.short	(.L_423 - .L_422)


	//   ....[0]....
.L_422:
        /*10d0*/ 	.word	0x00000090


	//   ....[1]....
        /*10d4*/ 	.word	0x000030f0


	//   ....[2]....
        /*10d8*/ 	.word	0x000085e0


	//   ....[3]....
        /*10dc*/ 	.word	0x000137d0


	//----- nvinfo : EIATTR_MAX_THREADS
	.align		4
.L_423:
        /*10e0*/ 	.byte	0x04, 0x05
        /*10e2*/ 	.short	(.L_425 - .L_424)
.L_424:
        /*10e4*/ 	.word	0x00000100
        /*10e8*/ 	.word	0x00000001
        /*10ec*/ 	.word	0x00000001


	//----- nvinfo : EIATTR_CRS_STACK_SIZE
	.align		4
.L_425:
        /*10f0*/ 	.byte	0x04, 0x1e
        /*10f2*/ 	.short	(.L_427 - .L_426)
.L_426:
        /*10f4*/ 	.word	0x00000000


	//----- nvinfo : EIATTR_CBANK_PARAM_SIZE
	.align		4
.L_427:
        /*10f8*/ 	.byte	0x03, 0x19
        /*10fa*/ 	.short	0x0070


	//----- nvinfo : EIATTR_PARAM_CBANK
	.align		4
        /*10fc*/ 	.byte	0x04, 0x0a
        /*10fe*/ 	.short	(.L_429 - .L_428)
	.align		4
.L_428:
        /*1100*/ 	.word	index@(.nv.constant0._ZN18transformer_engine71_GLOBAL__N__fadcdbdc_38_quantize_transpose_vector_blockwise_cu_d4a478bd37block_scaled_1d_cast_transpose_kernelILb1Ef6__half13__nv_fp8_e4m3EEvPKT1_PT2_S8_PT0_SA_mmmmmmfNS_6detail25FP8BlockwiseRowwiseOptionENSB_28FP8BlockwiseColumnwiseOptionEbPKf)
        /*1104*/ 	.short	0x0380
        /*1106*/ 	.short	0x0070


	//----- nvinfo : EIATTR_SW_WAR
	.align		4
.L_429:
        /*1108*/ 	.byte	0x04, 0x36
        /*110a*/ 	.short	(.L_431 - .L_430)
.L_430:
        /*110c*/ 	.word	0x00000008
.L_431:


//--------------------- .nv.info._ZN18transformer_engine71_GLOBAL__N__fadcdbdc_38_quantize_transpose_vector_blockwise_cu_d4a478bd37block_scaled_1d_cast_transpose_kernelILb0Ef6__half13__nv_fp8_e5m2EEvPKT1_PT2_S8_PT0_SA_mmmmmmfNS_6detail25FP8BlockwiseRowwiseOptionENSB_28FP8BlockwiseColumnwiseOptionEbPKf --------------------------
	.section	.nv.info._ZN18transformer_engine71_GLOBAL__N__fadcdbdc_38_quantize_transpose_vector_blockwise_cu_d4a478bd37block_scaled_1d_cast_transpose_kernelILb0Ef6__half13__nv_fp8_e5m2EEvPKT1_PT2_S8_PT0_SA_mmmmmmfNS_6detail25FP8BlockwiseRowwiseOptionENSB_28FP8BlockwiseColumnwiseOptionEbPKf,"",@"SHT_CUDA_INFO"
	.sectionflags	@""
	.align	4


	//----- nvinfo : EIATTR_CUDA_API_VERSION
	.align		4
        /*0000*/ 	.byte	0x04, 0x37
        /*0002*/ 	.short	(.L_433 - .L_432)
.L_432:
        /*0004*/ 	.word	0x00000082


	//----- nvinfo : EIATTR_KPARAM_INFO
	.align		4
.L_433:
        /*0008*/ 	.byte	0x04, 0x17
        /*000a*/ 	.short	(.L_435 - .L_434)
.L_434:
        /*000c*/ 	.word	0x00000000
        /*0010*/ 	.short	0x000f
        /*0012*/ 	.short	0x0068
        /*0014*/ 	.byte	0x00, 0xf5, 0x21, 0x00


	//----- nvinfo : EIATTR_KPARAM_INFO
	.align		4
.L_435:
        /*0018*/ 	.byte	0x04, 0x17
        /*001a*/ 	.short	(.L_437 - .L_436)
.L_436:
        /*001c*/ 	.word	0x00000000
        /*0020*/ 	.short	0x000e
        /*0022*/ 	.short	0x0064
        /*0024*/ 	.byte	0x00, 0xf0, 0x05, 0x00


	//----- nvinfo : EIATTR_KPARAM_INFO
	.align		4
.L_437:
        /*0028*/ 	.byte	0x04, 0x17
        /*002a*/ 	.short	(.L_439 - .L_438)
.L_438:
        /*002c*/ 	.word	0x00000000
        /*0030*/ 	.short	0x000d
        /*0032*/ 	.short	0x0060
        /*0034*/ 	.byte	0x00, 0xf0, 0x11, 0x00


	//----- nvinfo : EIATTR_KPARAM_INFO
	.align		4
.L_439:
        /*0038*/ 	.byte	0x04, 0x17
        /*003a*/ 	.short	(.L_441 - .L_440)
.L_440:
        /*003c*/ 	.word	0x00000000
        /*0040*/ 	.short	0x000c
        /*0042*/ 	.short	0x005c
        /*0044*/ 	.byte	0x00, 0xf0, 0x11, 0x00


	//----- nvinfo : EIATTR_KPARAM_INFO
	.align		4
.L_441:
        /*0048*/ 	.byte	0x04, 0x17
        /*004a*/ 	.short	(.L_443 - .L_442)
.L_442:
        /*004c*/ 	.word	0x00000000
        /*0050*/ 	.short	0x000b
        /*0052*/ 	.short	0x0058
        /*0054*/ 	.byte	0x00, 0xf0, 0x11, 0x00


	//----- nvinfo : EIATTR_KPARAM_INFO
	.align		4
.L_443:
        /*0058*/ 	.byte	0x04, 0x17
        /*005a*/ 	.short	(.L_445 - .L_444)
.L_444:
        /*005c*/ 	.word	0x00000000
        /*0060*/ 	.short	0x000a
        /*0062*/ 	.short	0x0050
        /*0064*/ 	.byte	0x00, 0xf0, 0x21, 0x00


	//----- nvinfo : EIATTR_KPARAM_INFO
	.align		4
.L_445:
        /*0068*/ 	.byte	0x04, 0x17
        /*006a*/ 	.short	(.L_447 - .L_446)
.L_446:
        /*006c*/ 	.word	0x00000000
        /*0070*/ 	.short	0x0009
        /*0072*/ 	.short	0x0048
        /*0074*/ 	.byte	0x00, 0xf0, 0x21, 0x00


	//----- nvinfo : EIATTR_KPARAM_INFO
	.align		4
.L_447:
        /*0078*/ 	.byte	0x04, 0x17
        /*007a*/ 	.short	(.L_449 - .L_448)
.L_448:
        /*007c*/ 	.word	0x00000000
        /*0080*/ 	.short	0x0008
        /*0082*/ 	.short	0x0040
        /*0084*/ 	.byte	0x00, 0xf0, 0x21, 0x00


	//----- nvinfo : EIATTR_KPARAM_INFO
	.align		4
.L_449:
        /*0088*/ 	.byte	0x04, 0x17
        /*008a*/ 	.short	(.L_451 - .L_450)
.L_450:
        /*008c*/ 	.word	0x00000000
        /*0090*/ 	.short	0x0007
        /*0092*/ 	.short	0x0038
        /*0094*/ 	.byte	0x00, 0xf0, 0x21, 0x00


	//----- nvinfo : EIATTR_KPARAM_INFO
	.align		4
.L_451:
        /*0098*/ 	.byte	0x04, 0x17
        /*009a*/ 	.short	(.L_453 - .L_452)
.L_452:
        /*009c*/ 	.word	0x00000000
        /*00a0*/ 	.short	0x0006
        /*00a2*/ 	.short	0x0030
        /*00a4*/ 	.byte	0x00, 0xf0, 0x21, 0x00


	//----- nvinfo : EIATTR_KPARAM_INFO
	.align		4
.L_453:
        /*00a8*/ 	.byte	0x04, 0x17
        /*00aa*/ 	.short	(.L_455 - .L_454)
.L_454:
        /*00ac*/ 	.word	0x00000000
        /*00b0*/ 	.short	0x0005
        /*00b2*/ 	.short	0x0028
        /*00b4*/ 	.byte	0x00, 0xf0, 0x21, 0x00


	//----- nvinfo : EIATTR_KPARAM_INFO
	.align		4
.L_455:
        /*00b8*/ 	.byte	0x04, 0x17
        /*00ba*/ 	.short	(.L_457 - .L_456)
.L_456:
        /*00bc*/ 	.word	0x00000000
        /*00c0*/ 	.short	0x0004
        /*00c2*/ 	.short	0x0020
        /*00c4*/ 	.byte	0x00, 0xf5, 0x21, 0x00


	//----- nvinfo : EIATTR_KPARAM_INFO
	.align		4
.L_457:
        /*00c8*/ 	.byte	0x04, 0x17
        /*00ca*/ 	.short	(.L_459 - .L_458)
.L_458:
        /*00cc*/ 	.word	0x00000000
        /*00d0*/ 	.short	0x0003
        /*00d2*/ 	.short	0x0018
        /*00d4*/ 	.byte	0x00, 0xf5, 0x21, 0x00


	//----- nvinfo : EIATTR_KPARAM_INFO
	.align		4
.L_459:
        /*00d8*/ 	.byte	0x04, 0x17
        /*00da*/ 	.short	(.L_461 - .L_460)
.L_460:
        /*00dc*/ 	.word	0x00000000
        /*00e0*/ 	.short	0x0002
        /*00e2*/ 	.short	0x0010
        /*00e4*/ 	.byte	0x00, 0xf5, 0x21, 0x00


	//----- nvinfo : EIATTR_KPARAM_INFO
	.align		4
.L_461:
        /*00e8*/ 	.byte	0x04, 0x17
        /*00ea*/ 	.short	(.L_463 - .L_462)
.L_462:
        /*00ec*/ 	.word	0x00000000
        /*00f0*/ 	.short	0x0001
        /*00f2*/ 	.short	0x0008
        /*00f4*/ 	.byte	0x00, 0xf5, 0x21, 0x00


	//----- nvinfo : EIATTR_KPARAM_INFO
	.align		4
.L_463:
        /*00f8*/ 	.byte	0x04, 0x17
        /*00fa*/ 	.short	(.L_465 - .L_464)
.L_464:
        /*00fc*/ 	.word	0x00000000
        /*0100*/ 	.short	0x0000
        /*0102*/ 	.short	0x0000
        /*0104*/ 	.byte	0x00, 0xf5, 0x21, 0x00


	//----- nvinfo : EIATTR_SPARSE_MMA_MASK
	.align		4
.L_465:
        /*0108*/ 	.byte	0x03, 0x50
        /*010a*/ 	.short	0x0000


	//----- nvinfo : EIATTR_MAXREG_COUNT
	.align		4
        /*010c*/ 	.byte	0x03, 0x1b
        /*010e*/ 	.short	0x00ff


	//----- nvinfo : EIATTR_NUM_BARRIERS
	.align		4
        /*0110*/ 	.byte	0x02, 0x4c
        /*0112*/ 	.byte	0x01
	.zero		1


	//----- nvinfo : EIATTR_MERCURY_ISA_VERSION
	.align		4
        /*0114*/ 	.byte	0x03, 0x5f
        /*0116*/ 	.short	0x0101


	//----- nvinfo : EIATTR_UNUSED_LOAD_BYTE_OFFSET
	.align		4
        /*0118*/ 	.byte	0x04, 0x44
        /*011a*/ 	.short	(.L_467 - .L_466)


	//   ....[0]....
.L_466:
        /*011c*/ 	.word	0x00009740
        /*0120*/ 	.word	0x0000fff0


	//   ....[1]....
        /*0124*/ 	.word	0x00009760
        /*0128*/ 	.word	0x00000fff


	//----- nvinfo : EIATTR_INT_WARP_WIDE_INSTR_OFFSETS
	.align		4
.L_467:
        /*012c*/ 	.byte	0x04, 0x31
        /*012e*/ 	.short	(.L_469 - .L_468)


	//   ....[0]....
.L_468:
        /*0130*/ 	.word	0x00002020


	//   ....[1]....
        /*0134*/ 	.word	0x00002060


	//   ....[2]....
        /*0138*/ 	.word	0x000020e0


	//   ....[3]....
        /*013c*/ 	.word	0x00002f90


	//   ....[4]....
        /*0140*/ 	.word	0x00002fa0


	//   ....[5]....
        /*0144*/ 	.word	0x00002fb0


	//   ....[6]....
        /*0148*/ 	.word	0x00003de0


	//   ....[7]....
        /*014c*/ 	.word	0x00003df0


	//   ....[8]....
        /*0150*/ 	.word	0x00003e00


	//   ....[9]....
        /*0154*/ 	.word	0x00004c30


	//   ....[10]....
        /*0158*/ 	.word	0x00004c40


	//   ....[11]....
        /*015c*/ 	.word	0x00004c50


	//   ....[12]....
        /*0160*/ 	.word	0x00005b20


	//   ....[13]....
        /*0164*/ 	.word	0x00005ba0


	//   ....[14]....
        /*0168*/ 	.word	0x00005ce0


	//   ....[15]....
        /*016c*/ 	.word	0x00006b90


	//   ....[16]....
        /*0170*/ 	.word	0x00006bb0


	//   ....[17]....
        /*0174*/ 	.word	0x00006bd0


	//   ....[18]....
        /*0178*/ 	.word	0x00007990


	//   ....[19]....
        /*017c*/ 	.word	0x000079a0


	//   ....[20]....
        /*0180*/ 	.word	0x000079b0


	//   ....[21]....
        /*0184*/ 	.word	0x00008880


	//   ....[22]....
        /*0188*/ 	.word	0x000088a0


	//   ....[23]....
        /*018c*/ 	.word	0x000088c0


	//----- nvinfo : EIATTR_COOP_GROUP_MASK_REGIDS
	.align		4
.L_469:
        /*0190*/ 	.byte	0x04, 0x29
        /*0192*/ 	.short	(.L_471 - .L_470)


	//   ....[0]....
.L_470:
        /*0194*/ 	.word	0x0500001d


	//   ....[1]....
        /*0198*/ 	.word	0x0500001d


	//   ....[2]....
        /*019c*/ 	.word	0x0500001d


	//   ....[3]....
        /*01a0*/ 	.word	0x0500001d


	//   ....[4]....
        /*01a4*/ 	.word	0x0500001d


	//   ....[5]....
        /*01a8*/ 	.word	0x0500001d


	//   ....[6]....
        /*01ac*/ 	.word	0x0500001d


	//   ....[7]....
        /*01b0*/ 	.word	0x0500001d


	//   ....[8]....
        /*01b4*/ 	.word	0x0500001d


	//   ....[9]....
        /*01b8*/ 	.word	0x0500001d


	//   ....[10]....
        /*01bc*/ 	.word	0x0500001d


	//   ....[11]....
        /*01c0*/ 	.word	0x0500001d


	//   ....[12]....
        /*01c4*/ 	.word	0x0500001d


	//   ....[13]....
        /*01c8*/ 	.word	0x0500001d


	//   ....[14]....
        /*01cc*/ 	.word	0x0500001d


	//   ....[15]....
        /*01d0*/ 	.word	0x0500001d


	//   ....[16]....
        /*01d4*/ 	.word	0x0500000b


	//   ....[17]....
        /*01d8*/ 	.word	0x0500000b


	//   ....[18]....
        /*01dc*/ 	.word	0x0500000b


	//   ....[19]....
        /*01e0*/ 	.word	0x0500000b


	//   ....[20]....
        /*01e4*/ 	.word	0x0500000b


	//   ....[21]....
        /*01e8*/ 	.word	0x0500000b


	//   ....[22]....
        /*01ec*/ 	.word	0x0500000b


	//   ....[23]....
        /*01f0*/ 	.word	0x0500000b


	//   ....[24]....
        /*01f4*/ 	.word	0x0500000b


	//   ....[25]....
        /*01f8*/ 	.word	0x0500000b


	//   ....[26]....
        /*01fc*/ 	.word	0x0500000b


	//   ....[27]....
        /*0200*/ 	.word	0x0500000b


	//   ....[28]....
        /*0204*/ 	.word	0x0500000b


	//   ....[29]....
        /*0208*/ 	.word	0x0500000b


	//   ....[30]....
        /*020c*/ 	.word	0x0500000b


	//   ....[31]....
        /*0210*/ 	.word	0x0500000b


	//   ....[32]....
        /*0214*/ 	.word	0xffffffff


	//   ....[33]....
        /*0218*/ 	.word	0xffffffff


	//   ....[34]....
        /*021c*/ 	.word	0xffffffff


	//   ....[35]....
        /*0220*/ 	.word	0xffffffff


	//   ....[36]....
        /*0224*/ 	.word	0xffffffff


	//   ....[37]....
        /*0228*/ 	.word	0xffffffff


	//   ....[38]....
        /*022c*/ 	.word	0xffffffff


	//   ....[39]....
        /*0230*/ 	.word	0xffffffff


	//   ....[40]....
        /*0234*/ 	.word	0xffffffff


	//   ....[41]....
        /*0238*/ 	.word	0xffffffff


	//   ....[42]....
        /*023c*/ 	.word	0xffffffff


	//   ....[43]....
        /*0240*/ 	.word	0xffffffff


	//   ....[44]....
        /*0244*/ 	.word	0xffffffff


	//   ....[45]....
        /*0248*/ 	.word	0xffffffff


	//   ....[46]....
        /*024c*/ 	.word	0xffffffff


	//   ....[47]....
        /*0250*/ 	.word	0xffffffff


	//   ....[48]....
        /*0254*/ 	.word	0xffffffff


	//   ....[49]....
        /*0258*/ 	.word	0xffffffff


	//   ....[50]....
        /*025c*/ 	.word	0xffffffff


	//   ....[51]....
        /*0260*/ 	.word	0xffffffff


	//   ....[52]....
        /*0264*/ 	.word	0xffffffff


	//   ....[53]....
        /*0268*/ 	.word	0xffffffff


	//   ....[54]....
        /*026c*/ 	.word	0xffffffff


	//   ....[55]....
        /*0270*/ 	.word	0xffffffff


	//   ....[56]....
        /*0274*/ 	.word	0xffffffff


	//   ....[57]....
        /*0278*/ 	.word	0xffffffff


	//   ....[58]....
        /*027c*/ 	.word	0xffffffff


	//   ....[59]....
        /*0280*/ 	.word	0xffffffff


	//   ....[60]....
        /*0284*/ 	.word	0xffffffff


	//   ....[61]....
        /*0288*/ 	.word	0xffffffff


	//   ....[62]....
        /*028c*/ 	.word	0xffffffff


	//   ....[63]....
        /*0290*/ 	.word	0xffffffff


	//   ....[64]....
        /*0294*/ 	.word	0xffffffff


	//   ....[65]....
        /*0298*/ 	.word	0xffffffff


	//   ....[66]....
        /*029c*/ 	.word	0xffffffff


	//   ....[67]....
        /*02a0*/ 	.word	0xffffffff


	//   ....[68]....
        /*02a4*/ 	.word	0xffffffff


	//   ....[69]....
        /*02a8*/ 	.word	0xffffffff


	//   ....[70]....
        /*02ac*/ 	.word	0xffffffff


	//   ....[71]....
        /*02b0*/ 	.word	0xffffffff


	//   ....[72]....
        /*02b4*/ 	.word	0xffffffff


	//   ....[73]....
        /*02b8*/ 	.word	0xffffffff


	//   ....[74]....
        /*02bc*/ 	.word	0xffffffff


	//   ....[75]....
        /*02c0*/ 	.word	0xffffffff


	//   ....[76]....
        /*02c4*/ 	.word	0xffffffff


	//   ....[77]....
        /*02c8*/ 	.word	0xffffffff


	//   ....[78]....
        /*02cc*/ 	.word	0xffffffff


	//   ....[79]....
        /*02d0*/ 	.word	0xffffffff


	//   ....[80]....
        /*02d4*/ 	.word	0xffffffff


	//   ....[81]....
        /*02d8*/ 	.word	0xffffffff


	//   ....[82]....
        /*02dc*/ 	.word	0xffffffff


	//   ....[83]....
        /*02e0*/ 	.word	0xffffffff


	//   ....[84]....
        /*02e4*/ 	.word	0xffffffff


	//   ....[85]....
        /*02e8*/ 	.word	0xffffffff


	//   ....[86]....
        /*02ec*/ 	.word	0xffffffff


	//   ....[87]....
        /*02f0*/ 	.word	0xffffffff


	//   ....[88]....
        /*02f4*/ 	.word	0xffffffff


	//   ....[89]....
        /*02f8*/ 	.word	0xffffffff


	//   ....[90]....
        /*02fc*/ 	.word	0xffffffff


	//   ....[91]....
        /*0300*/ 	.word	0xffffffff


	//   ....[92]....
        /*0304*/ 	.word	0xffffffff


	//   ....[93]....
        /*0308*/ 	.word	0xffffffff


	//   ....[94]....
        /*030c*/ 	.word	0xffffffff


	//   ....[95]....
        /*0310*/ 	.word	0xffffffff


	//   ....[96]....
        /*0314*/ 	.word	0xffffffff


	//   ....[97]....
        /*0318*/ 	.word	0xffffffff


	//   ....[98]....
        /*031c*/ 	.word	0xffffffff


	//   ....[99]....
        /*0320*/ 	.word	0xffffffff


	//   ....[100]....
        /*0324*/ 	.word	0xffffffff


	//   ....[101]....
        /*0328*/ 	.word	0xffffffff


	//   ....[102]....
        /*032c*/ 	.word	0xffffffff


	//   ....[103]....
        /*0330*/ 	.word	0xffffffff


	//   ....[104]....
        /*0334*/ 	.word	0xffffffff


	//   ....[105]....
        /*0338*/ 	.word	0xffffffff


	//   ....[106]....
        /*033c*/ 	.word	0xffffffff


	//   ....[107]....
        /*0340*/ 	.word	0xffffffff


	//   ....[108]....
        /*0344*/ 	.word	0xffffffff


	//   ....[109]....
        /*0348*/ 	.word	0xffffffff


	//   ....[110]....
        /*034c*/ 	.word	0xffffffff


	//   ....[111]....
        /*0350*/ 	.word	0xffffffff


	//   ....[112]....
        /*0354*/ 	.word	0xffffffff


	//   ....[113]....
        /*0358*/ 	.word	0xffffffff


	//   ....[114]....
        /*035c*/ 	.word	0xffffffff


	//   ....[115]....
        /*0360*/ 	.word	0xffffffff


	//   ....[116]....
        /*0364*/ 	.word	0xffffffff


	//   ....[117]....
        /*0368*/ 	.word	0xffffffff


	//   ....[118]....
        /*036c*/ 	.word	0xffffffff


	//   ....[119]....
        /*0370*/ 	.word	0xffffffff


	//   ....[120]....
        /*0374*/ 	.word	0xffffffff


	//   ....[121]....
        /*0378*/ 	.word	0xffffffff


	//   ....[122]....
        /*037c*/ 	.word	0xffffffff


	//   ....[123]....
        /*0380*/ 	.word	0xffffffff


	//   ....[124]....
        /*0384*/ 	.word	0xffffffff


	//   ....[125]....
        /*0388*/ 	.word	0xffffffff


	//   ....[126]....
        /*038c*/ 	.word	0xffffffff


	//   ....[127]....
        /*0390*/ 	.word	0xffffffff


	//   ....[128]....
        /*0394*/ 	.word	0xffffffff


	//   ....[129]....
        /*0398*/ 	.word	0xffffffff


	//   ....[130]....
        /*039c*/ 	.word	0xffffffff


	//   ....[131]....
        /*03a0*/ 	.word	0xffffffff


	//   ....[132]....
        /*03a4*/ 	.word	0xffffffff


	//   ....[133]....
        /*03a8*/ 	.word	0xffffffff


	//   ....[134]....
        /*03ac*/ 	.word	0xffffffff


	//   ....[135]....
        /*03b0*/ 	.word	0xffffffff


	//   ....[136]....
        /*03b4*/ 	.word	0xffffffff


	//   ....[137]....
        /*03b8*/ 	.word	0xffffffff


	//   ....[138]....
        /*03bc*/ 	.word	0xffffffff


	//   ....[139]....
        /*03c0*/ 	.word	0xffffffff


	//   ....[140]....
        /*03c4*/ 	.word	0xffffffff


	//   ....[141]....
        /*03c8*/ 	.word	0xffffffff


	//   ....[142]....
        /*03cc*/ 	.word	0xffffffff


	//   ....[143]....
        /*03d0*/ 	.word	0xffffffff


	//   ....[144]....
        /*03d4*/ 	.word	0xffffffff


	//   ....[145]....
        /*03d8*/ 	.word	0xffffffff


	//   ....[146]....
        /*03dc*/ 	.word	0xffffffff


	//   ....[147]....
        /*03e0*/ 	.word	0xffffffff


	//   ....[148]....
        /*03e4*/ 	.word	0xffffffff


	//   ....[149]....
        /*03e8*/ 	.word	0xffffffff


	//   ....[150]....
        /*03ec*/ 	.word	0xffffffff


	//   ....[151]....
        /*03f0*/ 	.word	0xffffffff


	//   ....[152]....
        /*03f4*/ 	.word	0xffffffff


	//   ....[153]....
        /*03f8*/ 	.word	0xffffffff


	//   ....[154]....
        /*03fc*/ 	.word	0xffffffff


	//   ....[155]....
        /*0400*/ 	.word	0xffffffff


	//   ....[156]....
        /*0404*/ 	.word	0xffffffff


	//   ....[157]....
        /*0408*/ 	.word	0xffffffff


	//   ....[158]....
        /*040c*/ 	.word	0xffffffff


	//   ....[159]....
        /*0410*/ 	.word	0xffffffff


	//   ....[160]....
        /*0414*/ 	.word	0xffffffff


	//   ....[161]....
        /*0418*/ 	.word	0xffffffff


	//   ....[162]....
        /*041c*/ 	.word	0xffffffff


	//   ....[163]....
        /*0420*/ 	.word	0xffffffff


	//   ....[164]....
        /*0424*/ 	.word	0xffffffff


	//   ....[165]....
        /*0428*/ 	.word	0xffffffff


	//   ....[166]....
        /*042c*/ 	.word	0xffffffff


	//   ....[167]....
        /*0430*/ 	.word	0xffffffff


	//   ....[168]....
        /*0434*/ 	.word	0xffffffff


	//   ....[169]....
        /*0438*/ 	.word	0xffffffff


	//   ....[170]....
        /*043c*/ 	.word	0xffffffff


	//   ....[171]....
        /*0440*/ 	.word	0xffffffff


	//   ....[172]....
        /*0444*/ 	.word	0xffffffff


	//   ....[173]....
        /*0448*/ 	.word	0xffffffff


	//   ....[174]....
        /*044c*/ 	.word	0xffffffff


	//   ....[175]....
        /*0450*/ 	.word	0xffffffff


	//   ....[176]....
        /*0454*/ 	.word	0xffffffff


	//   ....[177]....
        /*0458*/ 	.word	0xffffffff


	//   ....[178]....
        /*045c*/ 	.word	0xffffffff


	//   ....[179]....
        /*0460*/ 	.word	0xffffffff


	//   ....[180]....
        /*0464*/ 	.word	0xffffffff


	//   ....[181]....
        /*0468*/ 	.word	0xffffffff


	//   ....[182]....
        /*046c*/ 	.word	0xffffffff


	//   ....[183]....
        /*0470*/ 	.word	0xffffffff


	//   ....[184]....
        /*0474*/ 	.word	0xffffffff


	//   ....[185]....
        /*0478*/ 	.word	0xffffffff


	//   ....[186]....
        /*047c*/ 	.word	0xffffffff


	//   ....[187]....
        /*0480*/ 	.word	0xffffffff


	//   ....[188]....
        /*0484*/ 	.word	0xffffffff


	//   ....[189]....
        /*0488*/ 	.word	0xffffffff


	//   ....[190]....
        /*048c*/ 	.word	0xffffffff


	//   ....[191]....
        /*0490*/ 	.word	0xffffffff


	//   ....[192]....
        /*0494*/ 	.word	0xffffffff


	//   ....[193]....
        /*0498*/ 	.word	0xffffffff


	//   ....[194]....
        /*049c*/ 	.word	0xffffffff


	//   ....[195]....
        /*04a0*/ 	.word	0xffffffff


	//   ....[196]....
        /*04a4*/ 	.word	0xffffffff


	//   ....[197]....
        /*04a8*/ 	.word	0xffffffff


	//   ....[198]....
        /*04ac*/ 	.word	0xffffffff


	//   ....[199]....
        /*04b0*/ 	.word	0xffffffff


	//   ....[200]....
        /*04b4*/ 	.word	0xffffffff


	//   ....[201]....
        /*04b8*/ 	.word	0xffffffff


	//   ....[202]....
        /*04bc*/ 	.word	0xffffffff


	//   ....[203]....
        /*04c0*/ 	.word	0xffffffff


	//   ....[204]....
        /*04c4*/ 	.word	0xffffffff


	//   ....[205]....
        /*04c8*/ 	.word	0xffffffff


	//   ....[206]....
        /*04cc*/ 	.word	0xffffffff


	//   ....[207]....
        /*04d0*/ 	.word	0xffffffff


	//   ....[208]....
        /*04d4*/ 	.word	0xffffffff


	//   ....[209]....
        /*04d8*/ 	.word	0xffffffff


	//   ....[210]....
        /*04dc*/ 	.word	0xffffffff


	//   ....[211]....
        /*04e0*/ 	.word	0xffffffff


	//   ....[212]....
        /*04e4*/ 	.word	0xffffffff


	//   ....[213]....
        /*04e8*/ 	.word	0xffffffff


	//   ....[214]....
        /*04ec*/ 	.word	0xffffffff


	//   ....[215]....
        /*04f0*/ 	.word	0xffffffff


	//   ....[216]....
        /*04f4*/ 	.word	0xffffffff


	//   ....[217]....
        /*04f8*/ 	.word	0xffffffff


	//   ....[218]....
        /*04fc*/ 	.word	0xffffffff


	//   ....[219]....
        /*0500*/ 	.word	0xffffffff


	//   ....[220]....
        /*0504*/ 	.word	0xffffffff


	//   ....[221]....
        /*0508*/ 	.word	0xffffffff


	//   ....[222]....
        /*050c*/ 	.word	0xffffffff


	//   ....[223]....
        /*0510*/ 	.word	0xffffffff


	//   ....[224]....
        /*0514*/ 	.word	0x05000036


	//   ....[225]....
        /*0518*/ 	.word	0x05000036


	//   ....[226]....
        /*051c*/ 	.word	0x05000036


	//   ....[227]....
        /*0520*/ 	.word	0x05000036


	//   ....[228]....
        /*0524*/ 	.word	0x05000036


	//   ....[229]....
        /*0528*/ 	.word	0x05000036


	//   ....[230]....
        /*052c*/ 	.word	0x05000036


	//   ....[231]....
        /*0530*/ 	.word	0x05000036


	//   ....[232]....
        /*0534*/ 	.word	0x05000036


	//   ....[233]....
        /*0538*/ 	.word	0x05000036


	//   ....[234]....
        /*053c*/ 	.word	0x05000036


	//   ....[235]....
        /*0540*/ 	.word	0x05000036


	//   ....[236]....
        /*0544*/ 	.word	0x05000036


	//   ....[237]....
        /*0548*/ 	.word	0x05000036


	//   ....[238]....
        /*054c*/ 	.word	0x05000036


	//   ....[239]....
        /*0550*/ 	.word	0x05000036


	//   ....[240]....
        /*0554*/ 	.word	0x05000036


	//   ....[241]....
        /*0558*/ 	.word	0x05000036


	//   ....[242]....
        /*055c*/ 	.word	0x05000036


	//   ....[243]....
        /*0560*/ 	.word	0x05000036


	//   ....[244]....
        /*0564*/ 	.word	0x05000036


	//   ....[245]....
        /*0568*/ 	.word	0x05000036


	//   ....[246]....
        /*056c*/ 	.word	0x05000036


	//   ....[247]....
        /*0570*/ 	.word	0x05000036


	//   ....[248]....
        /*0574*/ 	.word	0x05000036


	//   ....[249]....
        /*0578*/ 	.word	0x05000036


	//   ....[250]....
        /*057c*/ 	.word	0x05000036


	//   ....[251]....
        /*0580*/ 	.word	0x05000036


	//   ....[252]....
        /*0584*/ 	.word	0x05000036


	//   ....[253]....
        /*0588*/ 	.word	0x05000036


	//   ....[254]....
        /*058c*/ 	.word	0x05000036


	//   ....[255]....
        /*0590*/ 	.word	0x05000036


	//   ....[0]....
        /*0594*/ 	.word	0x05000036


	//   ....[1]....
        /*0598*/ 	.word	0x05000036


	//   ....[2]....
        /*059c*/ 	.word	0x05000036


	//   ....[3]....
        /*05a0*/ 	.word	0x05000036


	//   ....[4]....
        /*05a4*/ 	.word	0x05000036


	//   ....[5]....
        /*05a8*/ 	.word	0x05000036


	//   ....[6]....
        /*05ac*/ 	.word	0x05000036


	//   ....[7]....
        /*05b0*/ 	.word	0x05000036


	//   ....[8]....
        /*05b4*/ 	.word	0x05000036


	//   ....[9]....
        /*05b8*/ 	.word	0x05000036


	//   ....[10]....
        /*05bc*/ 	.word	0x05000036


	//   ....[11]....
        /*05c0*/ 	.word	0x05000036


	//   ....[12]....
        /*05c4*/ 	.word	0x05000036


	//   ....[13]....
        /*05c8*/ 	.word	0x05000036


	//   ....[14]....
        /*05cc*/ 	.word	0x05000036


	//   ....[15]....
        /*05d0*/ 	.word	0x05000036


	//   ....[16]....
        /*05d4*/ 	.word	0x05000036


	//   ....[17]....
        /*05d8*/ 	.word	0x05000036


	//   ....[18]....
        /*05dc*/ 	.word	0x05000036


	//   ....[19]....
        /*05e0*/ 	.word	0x05000036


	//   ....[20]....
        /*05e4*/ 	.word	0x05000036


	//   ....[21]....
        /*05e8*/ 	.word	0x05000036


	//   ....[22]....
        /*05ec*/ 	.word	0x05000036


	//   ....[23]....
        /*05f0*/ 	.word	0x05000036


	//   ....[24]....
        /*05f4*/ 	.word	0x05000036


	//   ....[25]....
        /*05f8*/ 	.word	0x05000036


	//   ....[26]....
        /*05fc*/ 	.word	0x05000036


	//   ....[27]....
        /*0600*/ 	.word	0x05000036


	//   ....[28]....
        /*0604*/ 	.word	0x05000036


	//   ....[29]....
        /*0608*/ 	.word	0x05000036


	//   ....[30]....
        /*060c*/ 	.word	0x05000036


	//   ....[31]....
        /*0610*/ 	.word	0x05000036


	//   ....[32]....
        /*0614*/ 	.word	0x05000036


	//   ....[33]....
        /*0618*/ 	.word	0x05000036


	//   ....[34]....
        /*061c*/ 	.word	0x05000036


	//   ....[35]....
        /*0620*/ 	.word	0x05000036


	//   ....[36]....
        /*0624*/ 	.word	0x05000036


	//   ....[37]....
        /*0628*/ 	.word	0x05000036


	//   ....[38]....
        /*062c*/ 	.word	0x05000036


	//   ....[39]....
        /*0630*/ 	.word	0x05000036


	//   ....[40]....
        /*0634*/ 	.word	0x05000036


	//   ....[41]....
        /*0638*/ 	.word	0x05000036


	//   ....[42]....
        /*063c*/ 	.word	0x05000036


	//   ....[43]....
        /*0640*/ 	.word	0x05000036


	//   ....[44]....
        /*0644*/ 	.word	0x05000036


	//   ....[45]....
        /*0648*/ 	.word	0x05000036


	//   ....[46]....
        /*064c*/ 	.word	0x05000036


	//   ....[47]....
        /*0650*/ 	.word	0x05000036


	//   ....[48]....
        /*0654*/ 	.word	0x05000036


	//   ....[49]....
        /*0658*/ 	.word	0x05000036


	//   ....[50]....
        /*065c*/ 	.word	0x05000036


	//   ....[51]....
        /*0660*/ 	.word	0x05000036


	//   ....[52]....
        /*0664*/ 	.word	0x05000036


	//   ....[53]....
        /*0668*/ 	.word	0x05000036


	//   ....[54]....
        /*066c*/ 	.word	0x05000036


	//   ....[55]....
        /*0670*/ 	.word	0x05000036


	//   ....[56]....
        /*0674*/ 	.word	0x05000036


	//   ....[57]....
        /*0678*/ 	.word	0x05000036


	//   ....[58]....
        /*067c*/ 	.word	0x05000036


	//   ....[59]....
        /*0680*/ 	.word	0x05000036


	//   ....[60]....
        /*0684*/ 	.word	0x05000036


	//   ....[61]....
        /*0688*/ 	.word	0x05000036


	//   ....[62]....
        /*068c*/ 	.word	0x05000036


	//   ....[63]....
        /*0690*/ 	.word	0x05000036


	//   ....[64]....
        /*0694*/ 	.word	0x05000036


	//   ....[65]....
        /*0698*/ 	.word	0x05000036


	//   ....[66]....
        /*069c*/ 	.word	0x05000036


	//   ....[67]....
        /*06a0*/ 	.word	0x05000036


	//   ....[68]....
        /*06a4*/ 	.word	0x05000036


	//   ....[69]....
        /*06a8*/ 	.word	0x05000036


	//   ....[70]....
        /*06ac*/ 	.word	0x05000036


	//   ....[71]....
        /*06b0*/ 	.word	0x05000036


	//   ....[72]....
        /*06b4*/ 	.word	0x05000036


	//   ....[73]....
        /*06b8*/ 	.word	0x05000036


	//   ....[74]....
        /*06bc*/ 	.word	0x05000036


	//   ....[75]....
        /*06c0*/ 	.word	0x05000036


	//   ....[76]....
        /*06c4*/ 	.word	0x05000036


	//   ....[77]....
        /*06c8*/ 	.word	0x05000036


	//   ....[78]....
        /*06cc*/ 	.word	0x05000036


	//   ....[79]....
        /*06d0*/ 	.word	0x05000036


	//   ....[80]....
        /*06d4*/ 	.word	0x05000036


	//   ....[81]....
        /*06d8*/ 	.word	0x05000036


	//   ....[82]....
        /*06dc*/ 	.word	0x05000036


	//   ....[83]....
        /*06e0*/ 	.word	0x05000036


	//   ....[84]....
        /*06e4*/ 	.word	0x05000036


	//   ....[85]....
        /*06e8*/ 	.word	0x05000036


	//   ....[86]....
        /*06ec*/ 	.word	0x05000036


	//   ....[87]....
        /*06f0*/ 	.word	0x05000036


	//   ....[88]....
        /*06f4*/ 	.word	0x05000036


	//   ....[89]....
        /*06f8*/ 	.word	0x05000036


	//   ....[90]....
        /*06fc*/ 	.word	0x05000036


	//   ....[91]....
        /*0700*/ 	.word	0x05000036


	//   ....[92]....
        /*0704*/ 	.word	0x05000036


	//   ....[93]....
        /*0708*/ 	.word	0x05000036


	//   ....[94]....
        /*070c*/ 	.word	0x05000036


	//   ....[95]....
        /*0710*/ 	.word	0x05000036


	//   ....[96]....
        /*0714*/ 	.word	0x05000036


	//   ....[97]....
        /*0718*/ 	.word	0x05000036


	//   ....[98]....
        /*071c*/ 	.word	0x05000036


	//   ....[99]....
        /*0720*/ 	.word	0x05000036


	//   ....[100]....
        /*0724*/ 	.word	0x05000036


	//   ....[101]....
        /*0728*/ 	.word	0x05000036


	//   ....[102]....
        /*072c*/ 	.word	0x05000036


	//   ....[103]....
        /*0730*/ 	.word	0x05000036


	//   ....[104]....
        /*0734*/ 	.word	0x05000036


	//   ....[105]....
        /*0738*/ 	.word	0x05000036


	//   ....[106]....
        /*073c*/ 	.word	0x05000036


	//   ....[107]....
        /*0740*/ 	.word	0x05000036


	//   ....[108]....
        /*0744*/ 	.word	0x05000036


	//   ....[109]....
        /*0748*/ 	.word	0x05000036


	//   ....[110]....
        /*074c*/ 	.word	0x05000036


	//   ....[111]....
        /*0750*/ 	.word	0x05000036


	//   ....[112]....
        /*0754*/ 	.word	0x05000036


	//   ....[113]....
        /*0758*/ 	.word	0x05000036


	//   ....[114]....
        /*075c*/ 	.word	0x05000036


	//   ....[115]....
        /*0760*/ 	.word	0x05000036


	//   ....[116]....
        /*0764*/ 	.word	0x05000036


	//   ....[117]....
        /*0768*/ 	.word	0x05000036


	//   ....[118]....
        /*076c*/ 	.word	0x05000036


	//   ....[119]....
        /*0770*/ 	.word	0x05000036


	//   ....[120]....
        /*0774*/ 	.word	0x05000036


	//   ....[121]....
        /*0778*/ 	.word	0x05000036


	//   ....[122]....
        /*077c*/ 	.word	0x05000036


	//   ....[123]....
        /*0780*/ 	.word	0x05000036


	//   ....[124]....
        /*0784*/ 	.word	0x05000036


	//   ....[125]....
        /*0788*/ 	.word	0x05000036


	//   ....[126]....
        /*078c*/ 	.word	0x05000036


	//   ....[127]....
        /*0790*/ 	.word	0x05000036


	//   ....[128]....
        /*0794*/ 	.word	0x05000036


	//   ....[129]....
        /*0798*/ 	.word	0x05000036


	//   ....[130]....
        /*079c*/ 	.word	0x05000036


	//   ....[131]....
        /*07a0*/ 	.word	0x05000036


	//   ....[132]....
        /*07a4*/ 	.word	0x05000036


	//   ....[133]....
        /*07a8*/ 	.word	0x05000036


	//   ....[134]....
        /*07ac*/ 	.word	0x05000036


	//   ....[135]....
        /*07b0*/ 	.word	0x05000036


	//   ....[136]....
        /*07b4*/ 	.word	0x05000036


	//   ....[137]....
        /*07b8*/ 	.word	0x05000036


	//   ....[138]....
        /*07bc*/ 	.word	0x05000036


	//   ....[139]....
        /*07c0*/ 	.word	0x05000036


	//   ....[140]....
        /*07c4*/ 	.word	0x05000036


	//   ....[141]....
        /*07c8*/ 	.word	0x05000036


	//   ....[142]....
        /*07cc*/ 	.word	0x05000036


	//   ....[143]....
        /*07d0*/ 	.word	0x05000036


	//   ....[144]....
        /*07d4*/ 	.word	0x05000036


	//   ....[145]....
        /*07d8*/ 	.word	0x05000036


	//   ....[146]....
        /*07dc*/ 	.word	0x05000036


	//   ....[147]....
        /*07e0*/ 	.word	0x05000036


	//   ....[148]....
        /*07e4*/ 	.word	0x05000036


	//   ....[149]....
        /*07e8*/ 	.word	0x05000036


	//   ....[150]....
        /*07ec*/ 	.word	0x05000036


	//   ....[151]....
        /*07f0*/ 	.word	0x05000036


	//   ....[152]....
        /*07f4*/ 	.word	0x05000036


	//   ....[153]....
        /*07f8*/ 	.word	0x05000036


	//   ....[154]....
        /*07fc*/ 	.word	0x05000036


	//   ....[155]....
        /*0800*/ 	.word	0x05000036


	//   ....[156]....
        /*0804*/ 	.word	0x05000036


	//   ....[157]....
        /*0808*/ 	.word	0x05000036


	//   ....[158]....
        /*080c*/ 	.word	0x05000036


	//   ....[159]....
        /*0810*/ 	.word	0x05000036


	//   ....[160]....
        /*0814*/ 	.word	0x05000036


	//   ....[161]....
        /*0818*/ 	.word	0x05000036


	//   ....[162]....
        /*081c*/ 	.word	0x05000036


	//   ....[163]....
        /*0820*/ 	.word	0x05000036


	//   ....[164]....
        /*0824*/ 	.word	0x05000036


	//   ....[165]....
        /*0828*/ 	.word	0x05000036


	//   ....[166]....
        /*082c*/ 	.word	0x05000036


	//   ....[167]....
        /*0830*/ 	.word	0x05000036


	//   ....[168]....
        /*0834*/ 	.word	0x05000036


	//   ....[169]....
        /*0838*/ 	.word	0x05000036


	//   ....[170]....
        /*083c*/ 	.word	0x05000036


	//   ....[171]....
        /*0840*/ 	.word	0x05000036


	//   ....[172]....
        /*0844*/ 	.word	0x05000036


	//   ....[173]....
        /*0848*/ 	.word	0x05000036


	//   ....[174]....
        /*084c*/ 	.word	0x05000036


	//   ....[175]....
        /*0850*/ 	.word	0x05000036


	//   ....[176]....
        /*0854*/ 	.word	0x05000036


	//   ....[177]....
        /*0858*/ 	.word	0x05000036


	//   ....[178]....
        /*085c*/ 	.word	0x05000036


	//   ....[179]....
        /*0860*/ 	.word	0x05000036


	//   ....[180]....
        /*0864*/ 	.word	0x05000036


	//   ....[181]....
        /*0868*/ 	.word	0x05000036


	//   ....[182]....
        /*086c*/ 	.word	0x05000036


	//   ....[183]....
        /*0870*/ 	.word	0x05000036


	//   ....[184]....
        /*0874*/ 	.word	0x05000036


	//   ....[185]....
        /*0878*/ 	.word	0x05000036


	//   ....[186]....
        /*087c*/ 	.word	0x05000036


	//   ....[187]....
        /*0880*/ 	.word	0x05000036


	//   ....[188]....
        /*0884*/ 	.word	0x05000036


	//   ....[189]....
        /*0888*/ 	.word	0x05000036


	//   ....[190]....
        /*088c*/ 	.word	0x05000036


	//   ....[191]....
        /*0890*/ 	.word	0x05000036


	//----- nvinfo : EIATTR_COOP_GROUP_INSTR_OFFSETS
	.align		4
.L_471:
        /*0894*/ 	.byte	0x04, 0x28
        /*0896*/ 	.short	(.L_473 - .L_472)


	//   ....[0]....
.L_472:
        /*0898*/ 	.word	0x000023a0


	//   ....[1]....
        /*089c*/ 	.word	0x000023c0


	//   ....[2]....
        /*08a0*/ 	.word	0x000023e0


	//   ....[3]....
        /*08a4*/ 	.word	0x00002400


	//   ....[4]....
        /*08a8*/ 	.word	0x000031f0


	//   ....[5]....
        /*08ac*/ 	.word	0x00003210


	//   ....[6]....
        /*08b0*/ 	.word	0x00003230


	//   ....[7]....
        /*08b4*/ 	.word	0x00003250


	//   ....[8]....
        /*08b8*/ 	.word	0x00004040


	//   ....[9]....
        /*08bc*/ 	.word	0x00004060


	//   ....[10]....
        /*08c0*/ 	.word	0x00004080


	//   ....[11]....
        /*08c4*/ 	.word	0x000040a0


	//   ....[12]....
        /*08c8*/ 	.word	0x00004eb0


	//   ....[13]....
        /*08cc*/ 	.word	0x00004ed0


	//   ....[14]....
        /*08d0*/ 	.word	0x00004ef0


	//   ....[15]....
        /*08d4*/ 	.word	0x00004f10


	//   ....[16]....
        /*08d8*/ 	.word	0x00005f40


	//   ....[17]....
        /*08dc*/ 	.word	0x00005f60


	//   ....[18]....
        /*08e0*/ 	.word	0x00005f80


	//   ....[19]....
        /*08e4*/ 	.word	0x00005fa0


	//   ....[20]....
        /*08e8*/ 	.word	0x00006d60


	//   ....[21]....
        /*08ec*/ 	.word	0x00006d80


	//   ....[22]....
        /*08f0*/ 	.word	0x00006da0


	//   ....[23]....
        /*08f4*/ 	.word	0x00006dc0


	//   ....[24]....
        /*08f8*/ 	.word	0x00007c70


	//   ....[25]....
        /*08fc*/ 	.word	0x00007c90


	//   ....[26]....
        /*0900*/ 	.word	0x00007cb0


	//   ....[27]....
        /*0904*/ 	.word	0x00007cd0


	//   ....[28]....
        /*0908*/ 	.word	0x00008a50


	//   ....[29]....
        /*090c*/ 	.word	0x00008a70


	//   ....[30]....
        /*0910*/ 	.word	0x00008a90


	//   ....[31]....
        /*0914*/ 	.word	0x00008ab0


	//   ....[32]....
        /*0918*/ 	.word	0x00009940


	//   ....[33]....
        /*091c*/ 	.word	0x00009960


	//   ....[34]....
        /*0920*/ 	.word	0x00009980


	//   ....[35]....
        /*0924*/ 	.word	0x000099a0


	//   ....[36]....
        /*0928*/ 	.word	0x000099c0


	//   ....[37]....
        /*092c*/ 	.word	0x000099e0


	//   ....[38]....
        /*0930*/ 	.word	0x00009e20


	//   ....[39]....
        /*0934*/ 	.word	0x00009e40


	//   ....[40]....
        /*0938*/ 	.word	0x00009e60


	//   ....[41]....
        /*093c*/ 	.word	0x00009e80


	//   ....[42]....
        /*0940*/ 	.word	0x00009ea0


	//   ....[43]....
        /*0944*/ 	.word	0x00009ec0


	//   ....[44]....
        /*0948*/ 	.word	0x0000a360


	//   ....[45]....
        /*094c*/ 	.word	0x0000a380


	//   ....[46]....
        /*0950*/ 	.word	0x0000a3a0


	//   ....[47]....
        /*0954*/ 	.word	0x0000a3c0


	//   ....[48]....
        /*0958*/ 	.word	0x0000a3e0


	//   ....[49]....
        /*095c*/ 	.word	0x0000a400


	//   ....[50]....
        /*0960*/ 	.word	0x0000a8a0


	//   ....[51]....
        /*0964*/ 	.word	0x0000a8c0


	//   ....[52]....
        /*0968*/ 	.word	0x0000a8e0


	//   ....[53]....
        /*096c*/ 	.word	0x0000a900


	//   ....[54]....
        /*0970*/ 	.word	0x0000a920


	//   ....[55]....
        /*0974*/ 	.word	0x0000a940


	//   ....[56]....
        /*0978*/ 	.word	0x0000ade0


	//   ....[57]....
        /*097c*/ 	.word	0x0000ae00


	//   ....[58]....
        /*0980*/ 	.word	0x0000ae20


	//   ....[59]....
        /*0984*/ 	.word	0x0000ae40


	//   ....[60]....
        /*0988*/ 	.word	0x0000ae60


	//   ....[61]....
        /*098c*/ 	.word	0x0000ae80


	//   ....[62]....
        /*0990*/ 	.word	0x0000b320


	//   ....[63]....
        /*0994*/ 	.word	0x0000b340


	//   ....[64]....
        /*0998*/ 	.word	0x0000b360


	//   ....[65]....
        /*099c*/ 	.word	0x0000b380


	//   ....[66]....
        /*09a0*/ 	.word	0x0000b3a0


	//   ....[67]....
        /*09a4*/ 	.word	0x0000b3c0


	//   ....[68]....
        /*09a8*/ 	.word	0x0000b860


	//   ....[69]....
        /*09ac*/ 	.word	0x0000b880


	//   ....[70]....
        /*09b0*/ 	.word	0x0000b8a0


	//   ....[71]....
        /*09b4*/ 	.word	0x0000b8c0


	//   ....[72]....
        /*09b8*/ 	.word	0x0000b8e0


	//   ....[73]....
        /*09bc*/ 	.word	0x0000b900


	//   ....[74]....
        /*09c0*/ 	.word	0x0000bda0


	//   ....[75]....
        /*09c4*/ 	.word	0x0000bdc0


	//   ....[76]....
        /*09c8*/ 	.word	0x0000bde0


	//   ....[77]....
        /*09cc*/ 	.word	0x0000be00


	//   ....[78]....
        /*09d0*/ 	.word	0x0000be20


	//   ....[79]....
        /*09d4*/ 	.word	0x0000be40


	//   ....[80]....
        /*09d8*/ 	.word	0x0000c2e0


	//   ....[81]....
        /*09dc*/ 	.word	0x0000c300


	//   ....[82]....
        /*09e0*/ 	.word	0x0000c320


	//   ....[83]....
        /*09e4*/ 	.word	0x0000c340


	//   ....[84]....
        /*09e8*/ 	.word	0x0000c360


	//   ....[85]....
        /*09ec*/ 	.word	0x0000c380


	//   ....[86]....
        /*09f0*/ 	.word	0x0000c820


	//   ....[87]....
        /*09f4*/ 	.word	0x0000c840


	//   ....[88]....
        /*09f8*/ 	.word	0x0000c860


	//   ....[89]....
        /*09fc*/ 	.word	0x0000c880


	//   ....[90]....
        /*0a00*/ 	.word	0x0000c8a0


	//   ....[91]....
        /*0a04*/ 	.word	0x0000c8c0


	//   ....[92]....
        /*0a08*/ 	.word	0x0000cd60


	//   ....[93]....
        /*0a0c*/ 	.word	0x0000cd80


	//   ....[94]....
        /*0a10*/ 	.word	0x0000cda0


	//   ....[95]....
        /*0a14*/ 	.word	0x0000cdc0


	//   ....[96]....
        /*0a18*/ 	.word	0x0000cde0


	//   ....[97]....
        /*0a1c*/ 	.word	0x0000ce00


	//   ....[98]....
        /*0a20*/ 	.word	0x0000d2a0


	//   ....[99]....
        /*0a24*/ 	.word	0x0000d2c0


	//   ....[100]....
        /*0a28*/ 	.word	0x0000d2e0


	//   ....[101]....
        /*0a2c*/ 	.word	0x0000d300


	//   ....[102]....
        /*0a30*/ 	.word	0x0000d320


	//   ....[103]....
        /*0a34*/ 	.word	0x0000d340


	//   ....[104]....
        /*0a38*/ 	.word	0x0000d7e0


	//   ....[105]....
        /*0a3c*/ 	.word	0x0000d800


	//   ....[106]....
        /*0a40*/ 	.word	0x0000d820


	//   ....[107]....
        /*0a44*/ 	.word	0x0000d840


	//   ....[108]....
        /*0a48*/ 	.word	0x0000d860


	//   ....[109]....
        /*0a4c*/ 	.word	0x0000d880


	//   ....[110]....
        /*0a50*/ 	.word	0x0000dd20


	//   ....[111]....
        /*0a54*/ 	.word	0x0000dd40


	//   ....[112]....
        /*0a58*/ 	.word	0x0000dd60


	//   ....[113]....
        /*0a5c*/ 	.word	0x0000dd80


	//   ....[114]....
        /*0a60*/ 	.word	0x0000dda0


	//   ....[115]....
        /*0a64*/ 	.word	0x0000ddc0


	//   ....[116]....
        /*0a68*/ 	.word	0x0000e260


	//   ....[117]....
        /*0a6c*/ 	.word	0x0000e280


	//   ....[118]....
        /*0a70*/ 	.word	0x0000e2a0


	//   ....[119]....
        /*0a74*/ 	.word	0x0000e2c0


	//   ....[120]....
        /*0a78*/ 	.word	0x0000e2e0


	//   ....[121]....
        /*0a7c*/ 	.word	0x0000e300


	//   ....[122]....
        /*0a80*/ 	.word	0x0000e7a0


	//   ....[123]....
        /*0a84*/ 	.word	0x0000e7c0


	//   ....[124]....
        /*0a88*/ 	.word	0x0000e7e0


	//   ....[125]....
        /*0a8c*/ 	.word	0x0000e800


	//   ....[126]....
        /*0a90*/ 	.word	0x0000e820


	//   ....[127]....
        /*0a94*/ 	.word	0x0000e840


	//   ....[128]....
        /*0a98*/ 	.word	0x0000ed10


	//   ....[129]....
        /*0a9c*/ 	.word	0x0000ed30


	//   ....[130]....
        /*0aa0*/ 	.word	0x0000ed50


	//   ....[131]....
        /*0aa4*/ 	.word	0x0000ed70


	//   ....[132]....
        /*0aa8*/ 	.word	0x0000ed90


	//   ....[133]....
        /*0aac*/ 	.word	0x0000edb0


	//   ....[134]....
        /*0ab0*/ 	.word	0x0000f200


	//   ....[135]....
        /*0ab4*/ 	.word	0x0000f220


	//   ....[136]....
        /*0ab8*/ 	.word	0x0000f240


	//   ....[137]....
        /*0abc*/ 	.word	0x0000f260


	//   ....[138]....
        /*0ac0*/ 	.word	0x0000f280


	//   ....[139]....
        /*0ac4*/ 	.word	0x0000f2a0


	//   ....[140]....
        /*0ac8*/ 	.word	0x0000f750


	//   ....[141]....
        /*0acc*/ 	.word	0x0000f770


	//   ....[142]....
        /*0ad0*/ 	.word	0x0000f790


	//   ....[143]....
        /*0ad4*/ 	.word	0x0000f7b0


	//   ....[144]....
        /*0ad8*/ 	.word	0x0000f7d0


	//   ....[145]....
        /*0adc*/ 	.word	0x0000f7f0


	//   ....[146]....
        /*0ae0*/ 	.word	0x0000fca0


	//   ....[147]....
        /*0ae4*/ 	.word	0x0000fcc0


	//   ....[148]....
        /*0ae8*/ 	.word	0x0000fce0


	//   ....[149]....
        /*0aec*/ 	.word	0x0000fd00


	//   ....[150]....
        /*0af0*/ 	.word	0x0000fd20


	//   ....[151]....
        /*0af4*/ 	.word	0x0000fd40


	//   ....[152]....
        /*0af8*/ 	.word	0x000101f0


	//   ....[153]....
        /*0afc*/ 	.word	0x00010210


	//   ....[154]....
        /*0b00*/ 	.word	0x00010230


	//   ....[155]....
        /*0b04*/ 	.word	0x00010250


	//   ....[156]....
        /*0b08*/ 	.word	0x00010270


	//   ....[157]....
        /*0b0c*/ 	.word	0x00010290


	//   ....[158]....
        /*0b10*/ 	.word	0x00010740


	//   ....[159]....
        /*0b14*/ 	.word	0x00010760


	//   ....[160]....
        /*0b18*/ 	.word	0x00010780


	//   ....[161]....
        /*0b1c*/ 	.word	0x000107a0


	//   ....[162]....
        /*0b20*/ 	.word	0x000107c0


	//   ....[163]....
        /*0b24*/ 	.word	0x000107e0


	//   ....[164]....
        /*0b28*/ 	.word	0x00010c90


	//   ....[165]....
        /*0b2c*/ 	.word	0x00010cb0


	//   ....[166]....
        /*0b30*/ 	.word	0x00010cd0


	//   ....[167]....
        /*0b34*/ 	.word	0x00010cf0


	//   ....[168]....
        /*0b38*/ 	.word	0x00010d10


	//   ....[169]....
        /*0b3c*/ 	.word	0x00010d30


	//   ....[170]....
        /*0b40*/ 	.word	0x000111e0


	//   ....[171]....
        /*0b44*/ 	.word	0x00011200


	//   ....[172]....
        /*0b48*/ 	.word	0x00011220


	//   ....[173]....
        /*0b4c*/ 	.word	0x00011240


	//   ....[174]....
        /*0b50*/ 	.word	0x00011260


	//   ....[175]....
        /*0b54*/ 	.word	0x00011280


	//   ....[176]....
        /*0b58*/ 	.word	0x00011730


	//   ....[177]....
        /*0b5c*/ 	.word	0x00011750


	//   ....[178]....
        /*0b60*/ 	.word	0x00011770


	//   ....[179]....
        /*0b64*/ 	.word	0x00011790


	//   ....[180]....
        /*0b68*/ 	.word	0x000117b0


	//   ....[181]....
        /*0b6c*/ 	.word	0x000117d0


	//   ....[182]....
        /*0b70*/ 	.word	0x00011c80


	//   ....[183]....
        /*0b74*/ 	.word	0x00011ca0


	//   ....[184]....
        /*0b78*/ 	.word	0x00011cc0


	//   ....[185]....
        /*0b7c*/ 	.word	0x00011ce0


	//   ....[186]....
        /*0b80*/ 	.word	0x00011d00


	//   ....[187]....
        /*0b84*/ 	.word	0x00011d20


	//   ....[188]....
        /*0b88*/ 	.word	0x000121d0


	//   ....[189]....
        /*0b8c*/ 	.word	0x000121f0


	//   ....[190]....
        /*0b90*/ 	.word	0x00012210


	//   ....[191]....
        /*0b94*/ 	.word	0x00012230


	//   ....[192]....
        /*0b98*/ 	.word	0x00012250


	//   ....[193]....
        /*0b9c*/ 	.word	0x00012270


	//   ....[194]....
        /*0ba0*/ 	.word	0x00012720


	//   ....[195]....
        /*0ba4*/ 	.word	0x00012740


	//   ....[196]....
        /*0ba8*/ 	.word	0x00012760


	//   ....[197]....
        /*0bac*/ 	.word	0x00012780


	//   ....[198]....
        /*0bb0*/ 	.word	0x000127a0


	//   ....[199]....
        /*0bb4*/ 	.word	0x000127c0


	//   ....[200]....
        /*0bb8*/ 	.word	0x00012c70


	//   ....[201]....
        /*0bbc*/ 	.word	0x00012c90


	//   ....[202]....
        /*0bc0*/ 	.word	0x00012cb0


	//   ....[203]....
        /*0bc4*/ 	.word	0x00012cd0


	//   ....[204]....
        /*0bc8*/ 	.word	0x00012cf0


	//   ....[205]....
        /*0bcc*/ 	.word	0x00012d10


	//   ....[206]....
        /*0bd0*/ 	.word	0x000131c0


	//   ....[207]....
        /*0bd4*/ 	.word	0x000131e0


	//   ....[208]....
        /*0bd8*/ 	.word	0x00013200


	//   ....[209]....
        /*0bdc*/ 	.word	0x00013220


	//   ....[210]....
        /*0be0*/ 	.word	0x00013240


	//   ....[211]....
        /*0be4*/ 	.word	0x00013260


	//   ....[212]....
        /*0be8*/ 	.word	0x00013710


	//   ....[213]....
        /*0bec*/ 	.word	0x00013730


	//   ....[214]....
        /*0bf0*/ 	.word	0x00013750


	//   ....[215]....
        /*0bf4*/ 	.word	0x00013770


	//   ....[216]....
        /*0bf8*/ 	.word	0x00013790


	//   ....[217]....
        /*0bfc*/ 	.word	0x000137b0


	//   ....[218]....
        /*0c00*/ 	.word	0x00013c60


	//   ....[219]....
        /*0c04*/ 	.word	0x00013c80


	//   ....[220]....
        /*0c08*/ 	.word	0x00013ca0


	//   ....[221]....
        /*0c0c*/ 	.word	0x00013cc0


	//   ....[222]....
        /*0c10*/ 	.word	0x00013ce0


	//   ....[223]....
        /*0c14*/ 	.word	0x00013d00


	//   ....[224]....
        /*0c18*/ 	.word	0x000165d0


	//   ....[225]....
        /*0c1c*/ 	.word	0x00016670


	//   ....[226]....
        /*0c20*/ 	.word	0x00016710


	//   ....[227]....
        /*0c24*/ 	.word	0x000167a0


	//   ....[228]....
        /*0c28*/ 	.word	0x00016830


	//   ....[229]....
        /*0c2c*/ 	.word	0x000168d0


	//   ....[230]....
        /*0c30*/ 	.word	0x00016970


	//   ....[231]....
        /*0c34*/ 	.word	0x00016a00


	//   ....[232]....
        /*0c38*/ 	.word	0x00016a90


	//   ....[233]....
        /*0c3c*/ 	.word	0x00016b30


	//   ....[234]....
        /*0c40*/ 	.word	0x00016bd0


	//   ....[235]....
        /*0c44*/ 	.word	0x00016c60


	//   ....[236]....
        /*0c48*/ 	.word	0x00016cf0


	//   ....[237]....
        /*0c4c*/ 	.word	0x00016d90


	//   ....[238]....
        /*0c50*/ 	.word	0x00016e30


	//   ....[239]....
        /*0c54*/ 	.word	0x00016ec0


	//   ....[240]....
        /*0c58*/ 	.word	0x00016f50


	//   ....[241]....
        /*0c5c*/ 	.word	0x00016ff0


	//   ....[242]....
        /*0c60*/ 	.word	0x00017090


	//   ....[243]....
        /*0c64*/ 	.word	0x00017130


	//   ....[244]....
        /*0c68*/ 	.word	0x000171c0


	//   ....[245]....
        /*0c6c*/ 	.word	0x00017260


	//   ....[246]....
        /*0c70*/ 	.word	0x00017300


	//   ....[247]....
        /*0c74*/ 	.word	0x00017390


	//   ....[248]....
        /*0c78*/ 	.word	0x00017420


	//   ....[249]....
        /*0c7c*/ 	.word	0x000174c0


	//   ....[250]....
        /*0c80*/ 	.word	0x00017560


	//   ....[251]....
        /*0c84*/ 	.word	0x00017600


	//   ....[252]....
        /*0c88*/ 	.word	0x00017690


	//   ....[253]....
        /*0c8c*/ 	.word	0x00017730


	//   ....[254]....
        /*0c90*/ 	.word	0x000177d0


	//   ....[255]....
        /*0c94*/ 	.word	0x00017860


	//   ....[0]....
        /*0c98*/ 	.word	0x000178f0


	//   ....[1]....
        /*0c9c*/ 	.word	0x00017980


	//   ....[2]....
        /*0ca0*/ 	.word	0x000179e0


	//   ....[3]....
        /*0ca4*/ 	.word	0x00017a40


	//   ....[4]....
        /*0ca8*/ 	.word	0x00017aa0


	//   ....[5]....
        /*0cac*/ 	.word	0x00017af0


	//   ....[6]....
        /*0cb0*/ 	.word	0x00017b80


	//   ....[7]....
        /*0cb4*/ 	.word	0x00017c10


	//   ....[8]....
        /*0cb8*/ 	.word	0x00017c70


	//   ....[9]....
        /*0cbc*/ 	.word	0x00017cd0


	//   ....[10]....
        /*0cc0*/ 	.word	0x00017d30


	//   ....[11]....
        /*0cc4*/ 	.word	0x00017d80


	//   ....[12]....
        /*0cc8*/ 	.word	0x00017e10


	//   ....[13]....
        /*0ccc*/ 	.word	0x00017ea0


	//   ....[14]....
        /*0cd0*/ 	.word	0x00017f00


	//   ....[15]....
        /*0cd4*/ 	.word	0x00017f60


	//   ....[16]....
        /*0cd8*/ 	.word	0x00017fc0


	//   ....[17]....
        /*0cdc*/ 	.word	0x00018010


	//   ....[18]....
        /*0ce0*/ 	.word	0x000180a0


	//   ....[19]....
        /*0ce4*/ 	.word	0x00018130


	//   ....[20]....
        /*0ce8*/ 	.word	0x00018190


	//   ....[21]....
        /*0cec*/ 	.word	0x000181f0


	//   ....[22]....
        /*0cf0*/ 	.word	0x00018250


	//   ....[23]....
        /*0cf4*/ 	.word	0x000182a0


	//   ....[24]....
        /*0cf8*/ 	.word	0x00018330


	//   ....[25]....
        /*0cfc*/ 	.word	0x000183c0


	//   ....[26]....
        /*0d00*/ 	.word	0x00018420


	//   ....[27]....
        /*0d04*/ 	.word	0x00018480


	//   ....[28]....
        /*0d08*/ 	.word	0x000184e0


	//   ....[29]....
        /*0d0c*/ 	.word	0x00018530


	//   ....[30]....
        /*0d10*/ 	.word	0x000185c0


	//   ....[31]....
        /*0d14*/ 	.word	0x00018650


	//   ....[32]....
        /*0d18*/ 	.word	0x000186b0


	//   ....[33]....
        /*0d1c*/ 	.word	0x00018710


	//   ....[34]....
        /*0d20*/ 	.word	0x00018770


	//   ....[35]....
        /*0d24*/ 	.word	0x000187c0


	//   ....[36]....
        /*0d28*/ 	.word	0x00018850


	//   ....[37]....
        /*0d2c*/ 	.word	0x000188e0


	//   ....[38]....
        /*0d30*/ 	.word	0x00018940


	//   ....[39]....
        /*0d34*/ 	.word	0x000189a0


	//   ....[40]....
        /*0d38*/ 	.word	0x00018a00


	//   ....[41]....
        /*0d3c*/ 	.word	0x00018a50


	//   ....[42]....
        /*0d40*/ 	.word	0x00018ae0


	//   ....[43]....
        /*0d44*/ 	.word	0x00018b70


	//   ....[44]....
        /*0d48*/ 	.word	0x00018bd0


	//   ....[45]....
        /*0d4c*/ 	.word	0x00018c30


	//   ....[46]....
        /*0d50*/ 	.word	0x00018c90


	//   ....[47]....
        /*0d54*/ 	.word	0x00018ce0


	//   ....[48]....
        /*0d58*/ 	.word	0x00018d70


	//   ....[49]....
        /*0d5c*/ 	.word	0x00018e00


	//   ....[50]....
        /*0d60*/ 	.word	0x00018e60


	//   ....[51]....
        /*0d64*/ 	.word	0x00018ec0


	//   ....[52]....
        /*0d68*/ 	.word	0x00018f20


	//   ....[53]....
        /*0d6c*/ 	.word	0x00018f70


	//   ....[54]....
        /*0d70*/ 	.word	0x00019000


	//   ....[55]....
        /*0d74*/ 	.word	0x00019090


	//   ....[56]....
        /*0d78*/ 	.word	0x000190f0


	//   ....[57]....
        /*0d7c*/ 	.word	0x00019150


	//   ....[58]....
        /*0d80*/ 	.word	0x000191b0


	//   ....[59]....
        /*0d84*/ 	.word	0x00019200


	//   ....[60]....
        /*0d88*/ 	.word	0x00019290


	//   ....[61]....
        /*0d8c*/ 	.word	0x00019320


	//   ....[62]....
        /*0d90*/ 	.word	0x00019380


	//   ....[63]....
        /*0d94*/ 	.word	0x000193e0


	//   ....[64]....
        /*0d98*/ 	.word	0x00019440


	//   ....[65]....
        /*0d9c*/ 	.word	0x00019490


	//   ....[66]....
        /*0da0*/ 	.word	0x00019520


	//   ....[67]....
        /*0da4*/ 	.word	0x000195b0


	//   ....[68]....
        /*0da8*/ 	.word	0x00019610


	//   ....[69]....
        /*0dac*/ 	.word	0x00019670


	//   ....[70]....
        /*0db0*/ 	.word	0x000196d0


	//   ....[71]....
        /*0db4*/ 	.word	0x00019720


	//   ....[72]....
        /*0db8*/ 	.word	0x000197b0


	//   ....[73]....
        /*0dbc*/ 	.word	0x00019840


	//   ....[74]....
        /*0dc0*/ 	.word	0x000198a0


	//   ....[75]....
        /*0dc4*/ 	.word	0x00019900


	//   ....[76]....
        /*0dc8*/ 	.word	0x00019960


	//   ....[77]....
        /*0dcc*/ 	.word	0x000199b0


	//   ....[78]....
        /*0dd0*/ 	.word	0x00019a40


	//   ....[79]....
        /*0dd4*/ 	.word	0x00019ad0


	//   ....[80]....
        /*0dd8*/ 	.word	0x00019b30


	//   ....[81]....
        /*0ddc*/ 	.word	0x00019b90


	//   ....[82]....
        /*0de0*/ 	.word	0x00019bf0


	//   ....[83]....
        /*0de4*/ 	.word	0x00019c40


	//   ....[84]....
        /*0de8*/ 	.word	0x00019cd0


	//   ....[85]....
        /*0dec*/ 	.word	0x00019d50


	//   ....[86]....
        /*0df0*/ 	.word	0x00019db0


	//   ....[87]....
        /*0df4*/ 	.word	0x00019e10


	//   ....[88]....
        /*0df8*/ 	.word	0x00019e70


	//   ....[89]....
        /*0dfc*/ 	.word	0x00019ee0


	//   ....[90]....
        /*0e00*/ 	.word	0x00019f70


	//   ....[91]....
        /*0e04*/ 	.word	0x00019ff0


	//   ....[92]....
        /*0e08*/ 	.word	0x0001a050


	//   ....[93]....
        /*0e0c*/ 	.word	0x0001a0b0


	//   ....[94]....
        /*0e10*/ 	.word	0x0001a120


	//   ....[95]....
        /*0e14*/ 	.word	0x0001a180


	//   ....[96]....
        /*0e18*/ 	.word	0x0001a220


	//   ....[97]....
        /*0e1c*/ 	.word	0x0001a2b0


	//   ....[98]....
        /*0e20*/ 	.word	0x0001a310


	//   ....[99]....
        /*0e24*/ 	.word	0x0001a370


	//   ....[100]....
        /*0e28*/ 	.word	0x0001a3d0


	//   ....[101]....
        /*0e2c*/ 	.word	0x0001a420


	//   ....[102]....
        /*0e30*/ 	.word	0x0001a4c0


	//   ....[103]....
        /*0e34*/ 	.word	0x0001a550


	//   ....[104]....
        /*0e38*/ 	.word	0x0001a5b0


	//   ....[105]....
        /*0e3c*/ 	.word	0x0001a610


	//   ....[106]....
        /*0e40*/ 	.word	0x0001a670


	//   ....[107]....
        /*0e44*/ 	.word	0x0001a6c0


	//   ....[108]....
        /*0e48*/ 	.word	0x0001a760


	//   ....[109]....
        /*0e4c*/ 	.word	0x0001a7f0


	//   ....[110]....
        /*0e50*/ 	.word	0x0001a850


	//   ....[111]....
        /*0e54*/ 	.word	0x0001a8b0


	//   ....[112]....
        /*0e58*/ 	.word	0x0001a910


	//   ....[113]....
        /*0e5c*/ 	.word	0x0001a960


	//   ....[114]....
        /*0e60*/ 	.word	0x0001aa00


	//   ....[115]....
        /*0e64*/ 	.word	0x0001aa90


	//   ....[116]....
        /*0e68*/ 	.word	0x0001aaf0


	//   ....[117]....
        /*0e6c*/ 	.word	0x0001ab50


	//   ....[118]....
        /*0e70*/ 	.word	0x0001abb0


	//   ....[119]....
        /*0e74*/ 	.word	0x0001ac00


	//   ....[120]....
        /*0e78*/ 	.word	0x0001aca0


	//   ....[121]....
        /*0e7c*/ 	.word	0x0001ad30


	//   ....[122]....
        /*0e80*/ 	.word	0x0001ad90


	//   ....[123]....
        /*0e84*/ 	.word	0x0001adf0


	//   ....[124]....
        /*0e88*/ 	.word	0x0001ae50


	//   ....[125]....
        /*0e8c*/ 	.word	0x0001aea0


	//   ....[126]....
        /*0e90*/ 	.word	0x0001af40


	//   ....[127]....
        /*0e94*/ 	.word	0x0001afd0


	//   ....[128]....
        /*0e98*/ 	.word	0x0001b030


	//   ....[129]....
        /*0e9c*/ 	.word	0x0001b090


	//   ....[130]....
        /*0ea0*/ 	.word	0x0001b0f0


	//   ....[131]....
        /*0ea4*/ 	.word	0x0001b140


	//   ....[132]....
        /*0ea8*/ 	.word	0x0001b1e0


	//   ....[133]....
        /*0eac*/ 	.word	0x0001b270


	//   ....[134]....
        /*0eb0*/ 	.word	0x0001b2d0


	//   ....[135]....
        /*0eb4*/ 	.word	0x0001b330


	//   ....[136]....
        /*0eb8*/ 	.word	0x0001b390


	//   ....[137]....
        /*0ebc*/ 	.word	0x0001b3e0


	//   ....[138]....
        /*0ec0*/ 	.word	0x0001b480


	//   ....[139]....
        /*0ec4*/ 	.word	0x0001b510


	//   ....[140]....
        /*0ec8*/ 	.word	0x0001b570


	//   ....[141]....
        /*0ecc*/ 	.word	0x0001b5d0


	//   ....[142]....
        /*0ed0*/ 	.word	0x0001b630


	//   ....[143]....
        /*0ed4*/ 	.word	0x0001b680


	//   ....[144]....
        /*0ed8*/ 	.word	0x0001b720


	//   ....[145]....
        /*0edc*/ 	.word	0x0001b7b0


	//   ....[146]....
        /*0ee0*/ 	.word	0x0001b810


	//   ....[147]....
        /*0ee4*/ 	.word	0x0001b870


	//   ....[148]....
        /*0ee8*/ 	.word	0x0001b8d0


	//   ....[149]....
        /*0eec*/ 	.word	0x0001b920


	//   ....[150]....
        /*0ef0*/ 	.word	0x0001b9c0


	//   ....[151]....
        /*0ef4*/ 	.word	0x0001ba50


	//   ....[152]....
        /*0ef8*/ 	.word	0x0001bab0


	//   ....[153]....
        /*0efc*/ 	.word	0x0001bb10


	//   ....[154]....
        /*0f00*/ 	.word	0x0001bb70


	//   ....[155]....
        /*0f04*/ 	.word	0x0001bbc0


	//   ....[156]....
        /*0f08*/ 	.word	0x0001bc60


	//   ....[157]....
        /*0f0c*/ 	.word	0x0001bcf0


	//   ....[158]....
        /*0f10*/ 	.word	0x0001bd50


	//   ....[159]....
        /*0f14*/ 	.word	0x0001bdb0


	//   ....[160]....
        /*0f18*/ 	.word	0x0001be10


	//   ....[161]....
        /*0f1c*/ 	.word	0x0001be60


	//   ....[162]....
        /*0f20*/ 	.word	0x0001bf00


	//   ....[163]....
        /*0f24*/ 	.word	0x0001bf90


	//   ....[164]....
        /*0f28*/ 	.word	0x0001bff0


	//   ....[165]....
        /*0f2c*/ 	.word	0x0001c050


	//   ....[166]....
        /*0f30*/ 	.word	0x0001c0b0


	//   ....[167]....
        /*0f34*/ 	.word	0x0001c100


	//   ....[168]....
        /*0f38*/ 	.word	0x0001c1a0


	//   ....[169]....
        /*0f3c*/ 	.word	0x0001c230


	//   ....[170]....
        /*0f40*/ 	.word	0x0001c290


	//   ....[171]....
        /*0f44*/ 	.word	0x0001c2f0


	//   ....[172]....
        /*0f48*/ 	.word	0x0001c350


	//   ....[173]....
        /*0f4c*/ 	.word	0x0001c3a0


	//   ....[174]....
        /*0f50*/ 	.word	0x0001c440


	//   ....[175]....
        /*0f54*/ 	.word	0x0001c4d0


	//   ....[176]....
        /*0f58*/ 	.word	0x0001c530


	//   ....[177]....
        /*0f5c*/ 	.word	0x0001c590


	//   ....[178]....
        /*0f60*/ 	.word	0x0001c5f0


	//   ....[179]....
        /*0f64*/ 	.word	0x0001c640


	//   ....[180]....
        /*0f68*/ 	.word	0x0001c6e0


	//   ....[181]....
        /*0f6c*/ 	.word	0x0001c760


	//   ....[182]....
        /*0f70*/ 	.word	0x0001c7c0


	//   ....[183]....
        /*0f74*/ 	.word	0x0001c820


	//   ....[184]....
        /*0f78*/ 	.word	0x0001c880


	//   ....[185]....
        /*0f7c*/ 	.word	0x0001c8f0


	//   ....[186]....
        /*0f80*/ 	.word	0x0001c990


	//   ....[187]....
        /*0f84*/ 	.word	0x0001ca10


	//   ....[188]....
        /*0f88*/ 	.word	0x0001ca70


	//   ....[189]....
        /*0f8c*/ 	.word	0x0001cad0


	//   ....[190]....
        /*0f90*/ 	.word	0x0001cb40


	//   ....[191]....
        /*0f94*/ 	.word	0x0001cba0


	//----- nvinfo : EIATTR_VRC_CTA_INIT_COUNT
	.align		4
.L_473:
        /*0f98*/ 	.byte	0x02, 0x4a
	.zero		1
	.zero		1


	//----- nvinfo : EIATTR_EXIT_INSTR_OFFSETS
	.align		4
        /*0f9c*/ 	.byte	0x04, 0x1c
        /*0f9e*/ 	.short	(.L_475 - .L_474)


	//   ....[0]....
.L_474:
        /*0fa0*/ 	.word	0x00000090


	//   ....[1]....
        /*0fa4*/ 	.word	0x00005ad0


	//   ....[2]....
        /*0fa8*/ 	.word	0x00009690


	//   ....[3]....
        /*0fac*/ 	.word	0x00015f50


	//   ....[4]....
        /*0fb0*/ 	.word	0x00016250


	//   ....[5]....
        /*0fb4*/ 	.word	0x00016550


	//   ....[6]....
        /*0fb8*/ 	.word	0x00016570


	//----- nvinfo : EIATTR_MAX_THREADS
	.align		4
.L_475:
        /*0fbc*/ 	.byte	0x04, 0x05
        /*0fbe*/ 	.short	(.L_477 - .L_476)
.L_476:
        /*0fc0*/ 	.word	0x00000100
        /*0fc4*/ 	.word	0x00000001
        /*0fc8*/ 	.word	0x00000001


	//----- nvinfo : EIATTR_CRS_STACK_SIZE
	.align		4
.L_477:
        /*0fcc*/ 	.byte	0x04, 0x1e
        /*0fce*/ 	.short	(.L_479 - .L_478)
.L_478:
        /*0fd0*/ 	.word	0x00000000


	//----- nvinfo : EIATTR_CBANK_PARAM_SIZE
	.align		4
.L_479:
        /*0fd4*/ 	.byte	0x03, 0x19
        /*0fd6*/ 	.short	0x0070


	//----- nvinfo : EIATTR_PARAM_CBANK
	.align		4
        /*0fd8*/ 	.byte	0x04, 0x0a
        /*0fda*/ 	.short	(.L_481 - .L_480)
	.align		4
.L_480:
        /*0fdc*/ 	.word	index@(.nv.constant0._ZN18transformer_engine71_GLOBAL__N__fadcdbdc_38_quantize_transpose_vector_blockwise_cu_d4a478bd37block_scaled_1d_cast_transpose_kernelILb0Ef6__half13__nv_fp8_e5m2EEvPKT1_PT2_S8_PT0_SA_mmmmmmfNS_6detail25FP8BlockwiseRowwiseOptionENSB_28FP8BlockwiseColumnwiseOptionEbPKf)
        /*0fe0*/ 	.short	0x0380
        /*0fe2*/ 	.short	0x0070


	//----- nvinfo : EIATTR_SW_WAR
	.align		4
.L_481:
        /*0fe4*/ 	.byte	0x04, 0x36
        /*0fe6*/ 	.short	(.L_483 - .L_482)
.L_482:
        /*0fe8*/ 	.word	0x00000008
.L_483:


//--------------------- .nv.info._ZN18transformer_engine71_GLOBAL__N__fadcdbdc_38_quantize_transpose_vector_blockwise_cu_d4a478bd37block_scaled_1d_cast_transpose_kernelILb1Ef6__half13__nv_fp8_e5m2EEvPKT1_PT2_S8_PT0_SA_mmmmmmfNS_6detail25FP8BlockwiseRowwiseOptionENSB_28FP8BlockwiseColumnwiseOptionEbPKf --------------------------
	.section	.nv.info._ZN18transformer_engine71_GLOBAL__N__fadcdbdc_38_quantize_transpose_vector_blockwise_cu_d4a478bd37block_scaled_1d_cast_transpose_kernelILb1Ef6__half13__nv_fp8_e5m2EEvPKT1_PT2_S8_PT0_SA_mmmmmmfNS_6detail25FP8BlockwiseRowwiseOptionENSB_28FP8BlockwiseColumnwiseOptionEbPKf,"",@"SHT_CUDA_INFO"
	.sectionflags	@""
	.align	4


	//----- nvinfo : EIATTR_CUDA_API_VERSION
	.align		4
        /*0000*/ 	.byte	0x04, 0x37
        /*0002*/ 	.short	(.L_485 - .L_484)
.L_484:
        /*0004*/ 	.word	0x00000082


	//----- nvinfo : EIATTR_KPARAM_INFO
	.align		4
.L_485:
        /*0008*/ 	.byte	0x04, 0x17
        /*000a*/ 	.short	(.L_487 - .L_486)
.L_486:
        /*000c*/ 	.word	0x00000000
        /*0010*/ 	.short	0x000f
        /*0012*/ 	.short	0x0068
        /*0014*/ 	.byte	0x00, 0xf5, 0x21, 0x00


	//----- nvinfo : EIATTR_KPARAM_INFO
	.align		4
.L_487:
        /*0018*/ 	.byte	0x04, 0x17
        /*001a*/ 	.short	(.L_489 - .L_488)
.L_488:
        /*001c*/ 	.word	0x00000000
        /*0020*/ 	.short	0x000e
        /*0022*/ 	.short	0x0064
        /*0024*/ 	.byte	0x00, 0xf0, 0x05, 0x00


	//----- nvinfo : EIATTR_KPARAM_INFO
	.align		4
.L_489:
        /*0028*/ 	.byte	0x04, 0x17
        /*002a*/ 	.short	(.L_491 - .L_490)
.L_490:
        /*002c*/ 	.word	0x00000000
        /*0030*/ 	.short	0x000d
        /*0032*/ 	.short	0x0060
        /*0034*/ 	.byte	0x00, 0xf0, 0x11, 0x00


	//----- nvinfo : EIATTR_KPARAM_INFO
	.align		4
.L_491:
        /*0038*/ 	.byte	0x04, 0x17
        /*003a*/ 	.short	(.L_493 - .L_492)
.L_492:
        /*003c*/ 	.word	0x00000000
        /*0040*/ 	.short	0x000c
        /*0042*/ 	.short	0x005c
        /*0044*/ 	.byte	0x00, 0xf0, 0x11, 0x00


	//----- nvinfo : EIATTR_KPARAM_INFO
	.align		4
.L_493:
        /*0048*/ 	.byte	0x04, 0x17
        /*004a*/ 	.short	(.L_495 - .L_494)
.L_494:
        /*004c*/ 	.word	0x00000000
        /*0050*/ 	.short	0x000b
        /*0052*/ 	.short	0x0058
        /*0054*/ 	.byte	0x00, 0xf0, 0x11, 0x00


	//----- nvinfo : EIATTR_KPARAM_INFO
	.align		4
.L_495:
        /*0058*/ 	.byte	0x04, 0x17
        /*005a*/ 	.short	(.L_497 - .L_496)
.L_496:
        /*005c*/ 	.word	0x00000000
        /*0060*/ 	.short	0x000a
        /*0062*/ 	.short	0x0050
        /*0064*/ 	.byte	0x00, 0xf0, 0x21, 0x00


	//----- nvinfo : EIATTR_KPARAM_INFO
	.align		4
.L_497:
        /*0068*/ 	.byte	0x04, 0x17
        /*006a*/ 	.short	(.L_499 - .L_498)
.L_498:
        /*006c*/ 	.word	0x00000000
        /*0070*/ 	.short	0x0009
        /*0072*/ 	.short	0x0048
        /*0074*/ 	.byte	0x00, 0xf0, 0x21, 0x00


	//----- nvinfo : EIATTR_KPARAM_INFO
	.align		4
.L_499:
        /*0078*/ 	.byte	0x04, 0x17
        /*007a*/ 	.short	(.L_501 - .L_500)
.L_500:
        /*007c*/ 	.word	0x00000000
        /*0080*/ 	.short	0x0008
        /*0082*/ 	.short	0x0040
        /*0084*/ 	.byte	0x00, 0xf0, 0x21, 0x00


	//----- nvinfo : EIATTR_KPARAM_INFO
	.align		4
.L_501:
        /*0088*/ 	.byte	0x04, 0x17
        /*008a*/ 	.short	(.L_503 - .L_502)
.L_502:
        /*008c*/ 	.word	0x00000000
        /*0090*/ 	.short	0x0007
        /*0092*/ 	.short	0x0038
        /*0094*/ 	.byte	0x00, 0xf0, 0x21, 0x00


	//----- nvinfo : EIATTR_KPARAM_INFO
	.align		4
.L_503:
        /*0098*/ 	.byte	0x04, 0x17
        /*009a*/ 	.short	(.L_505 - .L_504)
.L_504:
        /*009c*/ 	.word	0x00000000
        /*00a0*/ 	.short	0x0006
        /*00a2*/ 	.short	0x0030
        /*00a4*/ 	.byte	0x00, 0xf0, 0x21, 0x00


	//----- nvinfo : EIATTR_KPARAM_INFO
	.align		4
.L_505:
        /*00a8*/ 	.byte	0x04, 0x17
        /*00aa*/ 	.short	(.L_507 - .L_506)
.L_506:
        /*00ac*/ 	.word	0x00000000
        /*00b0*/ 	.short	0x0005
        /*00b2*/ 	.short	0x0028
        /*00b4*/ 	.byte	0x00, 0xf0, 0x21, 0x00


	//----- nvinfo : EIATTR_KPARAM_INFO
	.align		4
.L_507:
        /*00b8*/ 	.byte	0x04, 0x17
        /*00ba*/ 	.short	(.L_509 - .L_508)
.L_508:
        /*00bc*/ 	.word	0x00000000
        /*00c0*/ 	.short	0x0004
        /*00c2*/ 	.short	0x0020
        /*00c4*/ 	.byte	0x00, 0xf5, 0x21, 0x00


	//----- nvinfo : EIATTR_KPARAM_INFO
	.align		4
.L_509:
        /*00c8*/ 	.byte	0x04, 0x17
        /*00ca*/ 	.short	(.L_511 - .L_510)
.L_510:
        /*00cc*/ 	.word	0x00000000
        /*00d0*/ 	.short	0x0003
        /*00d2*/ 	.short	0x0018
        /*00d4*/ 	.byte	0x00, 0xf5, 0x21, 0x00


	//----- nvinfo : EIATTR_KPARAM_INFO
	.align		4
.L_511:
        /*00d8*/ 	.byte	0x04, 0x17
        /*00da*/ 	.short	(.L_513 - .L_512)
.L_512:
        /*00dc*/ 	.word	0x00000000
        /*00e0*/ 	.short	0x0002
        /*00e2*/ 	.short	0x0010
        /*00e4*/ 	.byte	0x00, 0xf5, 0x21, 0x00


	//----- nvinfo : EIATTR_KPARAM_INFO
	.align		4
.L_513:
        /*00e8*/ 	.byte	0x04, 0x17
        /*00ea*/ 	.short	(.L_515 - .L_514)
.L_514:
        /*00ec*/ 	.word	0x00000000
        /*00f0*/ 	.short	0x0001
        /*00f2*/ 	.short	0x0008
        /*00f4*/ 	.byte	0x00, 0xf5, 0x21, 0x00


	//----- nvinfo : EIATTR_KPARAM_INFO
	.align		4
.L_515:
        /*00f8*/ 	.byte	0x04, 0x17
        /*00fa*/ 	.short	(.L_517 - .L_516)
.L_516:
        /*00fc*/ 	.word	0x00000000
        /*0100*/ 	.short	0x0000
        /*0102*/ 	.short	0x0000
        /*0104*/ 	.byte	0x00, 0xf5, 0x21, 0x00


	//----- nvinfo : EIATTR_SPARSE_MMA_MASK
	.align		4
.L_517:
        /*0108*/ 	.byte	0x03, 0x50
        /*010a*/ 	.short	0x0000


	//----- nvinfo : EIATTR_MAXREG_COUNT
	.align		4
        /*010c*/ 	.byte	0x03, 0x1b
        /*010e*/ 	.short	0x00ff


	//----- nvinfo : EIATTR_NUM_BARRIERS
	.align		4
        /*0110*/ 	.byte	0x02, 0x4c
        /*0112*/ 	.byte	0x01
	.zero		1


	//----- nvinfo : EIATTR_MERCURY_ISA_VERSION
	.align		4
        /*0114*/ 	.byte	0x03, 0x5f
        /*0116*/ 	.short	0x0101


	//----- nvinfo : EIATTR_UNUSED_LOAD_BYTE_OFFSET
	.align		4
        /*0118*/ 	.byte	0x04, 0x44
        /*011a*/ 	.short	(.L_519 - .L_518)


	//   ....[0]....
.L_518:
        /*011c*/ 	.word	0x00008680
        /*0120*/ 	.word	0x0000fff0


	//   ....[1]....
        /*0124*/ 	.word	0x000086a0
        /*0128*/ 	.word	0x00000fff


	//----- nvinfo : EIATTR_INT_WARP_WIDE_INSTR_OFFSETS
	.align		4
.L_519:
        /*012c*/ 	.byte	0x04, 0x31
        /*012e*/ 	.short	(.L_521 - .L_520)


	//   ....[0]....
.L_520:
        /*0130*/ 	.word	0x00000610


	//   ....[1]....
        /*0134*/ 	.word	0x000006a0


	//   ....[2]....
        /*0138*/ 	.word	0x00000770


	//   ....[3]....
        /*013c*/ 	.word	0x00000f70


	//   ....[4]....
        /*0140*/ 	.word	0x00000fb0


	//   ....[5]....
        /*0144*/ 	.word	0x00001000


	//   ....[6]....
        /*0148*/ 	.word	0x00001b10


	//   ....[7]....
        /*014c*/ 	.word	0x00001b30


	//   ....[8]....
        /*0150*/ 	.word	0x00001b50


	//   ....[9]....
        /*0154*/ 	.word	0x000024f0


	//   ....[10]....
        /*0158*/ 	.word	0x00002530


	//   ....[11]....
        /*015c*/ 	.word	0x000026e0


	//   ....[12]....
        /*0160*/ 	.word	0x000032c0


	//   ....[13]....
        /*0164*/ 	.word	0x000032d0


	//   ....[14]....
        /*0168*/ 	.word	0x000032e0


	//   ....[15]....
        /*016c*/ 	.word	0x00003c40


	//   ....[16]....
        /*0170*/ 	.word	0x00003d80


	//   ....[17]....
        /*0174*/ 	.word	0x00003e20


	//   ....[18]....
        /*0178*/ 	.word	0x00004680


	//   ....[19]....
        /*017c*/ 	.word	0x00004860


	//   ....[20]....
        /*0180*/ 	.word	0x000048e0


	//   ....[21]....
        /*0184*/ 	.word	0x000050a0


	//   ....[22]....
        /*0188*/ 	.word	0x000051e0


	//   ....[23]....
        /*018c*/ 	.word	0x00005270


	//   ....[24]....
        /*0190*/ 	.word	0x00005c30


	//   ....[25]....
        /*0194*/ 	.word	0x00005c40


	//   ....[26]....
        /*0198*/ 	.word	0x00005c50


	//   ....[27]....
        /*019c*/ 	.word	0x000065e0


	//   ....[28]....
        /*01a0*/ 	.word	0x00006700


	//   ....[29]....
        /*01a4*/ 	.word	0x000067c0


	//   ....[30]....
        /*01a8*/ 	.word	0x00006fa0


	//   ....[31]....
        /*01ac*/ 	.word	0x000071c0


	//   ....[32]....
        /*01b0*/ 	.word	0x00007280


	//   ....[33]....
        /*01b4*/ 	.word	0x000079f0


	//   ....[34]....
        /*01b8*/ 	.word	0x00007b50


	//   ....[35]....
        /*01bc*/ 	.word	0x00007c70


	//----- nvinfo : EIATTR_COOP_GROUP_MASK_REGIDS
	.align		4
.L_521:
        /*01c0*/ 	.byte	0x04, 0x29
        /*01c2*/ 	.short	(.L_523 - .L_522)


	//   ....[0]....
.L_522:
        /*01c4*/ 	.word	0x0500000e


	//   ....[1]....
        /*01c8*/ 	.word	0x0500000e


	//   ....[2]....
        /*01cc*/ 	.word	0x0500000e


	//   ....[3]....
        /*01d0*/ 	.word	0x0500000e


	//   ....[4]....
        /*01d4*/ 	.word	0x0500000e


	//   ....[5]....
        /*01d8*/ 	.word	0x0500000e


	//   ....[6]....
        /*01dc*/ 	.word	0x0500000e


	//   ....[7]....
        /*01e0*/ 	.word	0x0500000e


	//   ....[8]....
        /*01e4*/ 	.word	0x0500000e


	//   ....[9]....
        /*01e8*/ 	.word	0x0500000e


	//   ....[10]....
        /*01ec*/ 	.word	0x0500000e


	//   ....[11]....
        /*01f0*/ 	.word	0x0500000e


	//   ....[12]....
        /*01f4*/ 	.word	0x0500000e


	//   ....[13]....
        /*01f8*/ 	.word	0x0500000e


	//   ....[14]....
        /*01fc*/ 	.word	0x0500000e


	//   ....[15]....
        /*0200*/ 	.word	0x0500000e


	//   ....[16]....
        /*0204*/ 	.word	0x05000006


	//   ....[17]....
        /*0208*/ 	.word	0x05000006


	//   ....[18]....
        /*020c*/ 	.word	0x05000006


	//   ....[19]....
        /*0210*/ 	.word	0x05000006


	//   ....[20]....
        /*0214*/ 	.word	0x05000006


	//   ....[21]....
        /*0218*/ 	.word	0x05000006


	//   ....[22]....
        /*021c*/ 	.word	0x05000006


	//   ....[23]....
        /*0220*/ 	.word	0x05000006


	//   ....[24]....
        /*0224*/ 	.word	0x05000006


	//   ....[25]....
        /*0228*/ 	.word	0x05000006


	//   ....[26]....
        /*022c*/ 	.word	0x05000006


	//   ....[27]....
        /*0230*/ 	.word	0x05000006


	//   ....[28]....
        /*0234*/ 	.word	0x05000006


	//   ....[29]....
        /*0238*/ 	.word	0x05000006


	//   ....[30]....
        /*023c*/ 	.word	0x05000006


	//   ....[31]....
        /*0240*/ 	.word	0x05000006


	//   ....[32]....
        /*0244*/ 	.word	0x05000006


	//   ....[33]....
        /*0248*/ 	.word	0x05000006


	//   ....[34]....
        /*024c*/ 	.word	0x05000006


	//   ....[35]....
        /*0250*/ 	.word	0x05000006


	//   ....[36]....
        /*0254*/ 	.word	0x05000006


	//   ....[37]....
        /*0258*/ 	.word	0x05000006


	//   ....[38]....
        /*025c*/ 	.word	0x05000006


	//   ....[39]....
        /*0260*/ 	.word	0x05000006


	//   ....[40]....
        /*0264*/ 	.word	0x05000006


	//   ....[41]....
        /*0268*/ 	.word	0x05000006


	//   ....[42]....
        /*026c*/ 	.word	0x05000006


	//   ....[43]....
        /*0270*/ 	.word	0x05000006


	//   ....[44]....
        /*0274*/ 	.word	0x05000006


	//   ....[45]....
        /*0278*/ 	.word	0x05000006


	//   ....[46]....
        /*027c*/ 	.word	0x05000006


	//   ....[47]....
        /*0280*/ 	.word	0x05000006


	//   ....[48]....
        /*0284*/ 	.word	0xffffffff


	//   ....[49]....
        /*0288*/ 	.word	0xffffffff


	//   ....[50]....
        /*028c*/ 	.word	0xffffffff


	//   ....[51]....
        /*0290*/ 	.word	0xffffffff


	//   ....[52]....
        /*0294*/ 	.word	0xffffffff


	//   ....[53]....
        /*0298*/ 	.word	0xffffffff


	//   ....[54]....
        /*029c*/ 	.word	0xffffffff


	//   ....[55]....
        /*02a0*/ 	.word	0xffffffff


	//   ....[56]....
        /*02a4*/ 	.word	0xffffffff


	//   ....[57]....
        /*02a8*/ 	.word	0xffffffff


	//   ....[58]....
        /*02ac*/ 	.word	0xffffffff


	//   ....[59]....
        /*02b0*/ 	.word	0xffffffff


	//   ....[60]....
        /*02b4*/ 	.word	0xffffffff


	//   ....[61]....
        /*02b8*/ 	.word	0xffffffff


	//   ....[62]....
        /*02bc*/ 	.word	0xffffffff


	//   ....[63]....
        /*02c0*/ 	.word	0xffffffff


	//   ....[64]....
        /*02c4*/ 	.word	0xffffffff


	//   ....[65]....
        /*02c8*/ 	.word	0xffffffff


	//   ....[66]....
        /*02cc*/ 	.word	0xffffffff


	//   ....[67]....
        /*02d0*/ 	.word	0xffffffff


	//   ....[68]....
        /*02d4*/ 	.word	0xffffffff


	//   ....[69]....
        /*02d8*/ 	.word	0xffffffff


	//   ....[70]....
        /*02dc*/ 	.word	0xffffffff


	//   ....[71]....
        /*02e0*/ 	.word	0xffffffff


	//   ....[72]....
        /*02e4*/ 	.word	0xffffffff


	//   ....[73]....
        /*02e8*/ 	.word	0xffffffff


	//   ....[74]....
        /*02ec*/ 	.word	0xffffffff


	//   ....[75]....
        /*02f0*/ 	.word	0xffffffff


	//   ....[76]....
        /*02f4*/ 	.word	0xffffffff


	//   ....[77]....
        /*02f8*/ 	.word	0xffffffff


	//   ....[78]....
        /*02fc*/ 	.word	0xffffffff


	//   ....[79]....
        /*0300*/ 	.word	0xffffffff


	//   ....[80]....
        /*0304*/ 	.word	0xffffffff


	//   ....[81]....
        /*0308*/ 	.word	0xffffffff


	//   ....[82]....
        /*030c*/ 	.word	0xffffffff


	//   ....[83]....
        /*0310*/ 	.word	0xffffffff


	//   ....[84]....
        /*0314*/ 	.word	0xffffffff


	//   ....[85]....
        /*0318*/ 	.word	0xffffffff


	//   ....[86]....
        /*031c*/ 	.word	0xffffffff


	//   ....[87]....
        /*0320*/ 	.word	0xffffffff


	//   ....[88]....
        /*0324*/ 	.word	0xffffffff


	//   ....[89]....
        /*0328*/ 	.word	0xffffffff


	//   ....[90]....
        /*032c*/ 	.word	0xffffffff


	//   ....[91]....
        /*0330*/ 	.word	0xffffffff


	//   ....[92]....
        /*0334*/ 	.word	0xffffffff


	//   ....[93]....
        /*0338*/ 	.word	0xffffffff


	//   ....[94]....
        /*033c*/ 	.word	0xffffffff


	//   ....[95]....
        /*0340*/ 	.word	0xffffffff


	//   ....[96]....
        /*0344*/ 	.word	0xffffffff


	//   ....[97]....
        /*0348*/ 	.word	0xffffffff


	//   ....[98]....
        /*034c*/ 	.word	0xffffffff


	//   ....[99]....
        /*0350*/ 	.word	0xffffffff


	//   ....[100]....
        /*0354*/ 	.word	0xffffffff


	//   ....[101]....
        /*0358*/ 	.word	0xffffffff


	//   ....[102]....
        /*035c*/ 	.word	0xffffffff


	//   ....[103]....
        /*0360*/ 	.word	0xffffffff


	//   ....[104]....
        /*0364*/ 	.word	0xffffffff


	//   ....[105]....
        /*0368*/ 	.word	0xffffffff


	//   ....[106]....
        /*036c*/ 	.word	0xffffffff


	//   ....[107]....
        /*0370*/ 	.word	0xffffffff


	//   ....[108]....
        /*0374*/ 	.word	0xffffffff


	//   ....[109]....
        /*0378*/ 	.word	0xffffffff


	//   ....[110]....
        /*037c*/ 	.word	0xffffffff


	//   ....[111]....
        /*0380*/ 	.word	0xffffffff


	//   ....[112]....
        /*0384*/ 	.word	0xffffffff


	//   ....[113]....
        /*0388*/ 	.word	0xffffffff


	//   ....[114]....
        /*038c*/ 	.word	0xffffffff


	//   ....[115]....
        /*0390*/ 	.word	0xffffffff


	//   ....[116]....
        /*0394*/ 	.word	0xffffffff


	//   ....[117]....
        /*0398*/ 	.word	0xffffffff


	//   ....[118]....
        /*039c*/ 	.word	0xffffffff


	//   ....[119]....
        /*03a0*/ 	.word	0xffffffff


	//   ....[120]....
        /*03a4*/ 	.word	0xffffffff


	//   ....[121]....
        /*03a8*/ 	.word	0xffffffff


	//   ....[122]....
        /*03ac*/ 	.word	0xffffffff


	//   ....[123]....
        /*03b0*/ 	.word	0xffffffff


	//   ....[124]....
        /*03b4*/ 	.word	0xffffffff


	//   ....[125]....
        /*03b8*/ 	.word	0xffffffff


	//   ....[126]....
        /*03bc*/ 	.word	0xffffffff


	//   ....[127]....
        /*03c0*/ 	.word	0xffffffff


	//   ....[128]....
        /*03c4*/ 	.word	0xffffffff


	//   ....[129]....
        /*03c8*/ 	.word	0xffffffff


	//   ....[130]....
        /*03cc*/ 	.word	0xffffffff


	//   ....[131]....
        /*03d0*/ 	.word	0xffffffff


	//   ....[132]....
        /*03d4*/ 	.word	0xffffffff


	//   ....[133]....
        /*03d8*/ 	.word	0xffffffff


	//   ....[134]....
        /*03dc*/ 	.word	0xffffffff


	//   ....[135]....
        /*03e0*/ 	.word	0xffffffff


	//   ....[136]....
        /*03e4*/ 	.word	0xffffffff


	//   ....[137]....
        /*03e8*/ 	.word	0xffffffff


	//   ....[138]....
        /*03ec*/ 	.word	0xffffffff


	//   ....[139]....
        /*03f0*/ 	.word	0xffffffff


	//   ....[140]....
        /*03f4*/ 	.word	0xffffffff


	//   ....[141]....
        /*03f8*/ 	.word	0xffffffff


	//   ....[142]....
        /*03fc*/ 	.word	0xffffffff


	//   ....[143]....
        /*0400*/ 	.word	0xffffffff


	//   ....[144]....
        /*0404*/ 	.word	0xffffffff


	//   ....[145]....
        /*0408*/ 	.word	0xffffffff


	//   ....[146]....
        /*040c*/ 	.word	0xffffffff


	//   ....[147]....
        /*0410*/ 	.word	0xffffffff


	//   ....[148]....
        /*0414*/ 	.word	0xffffffff


	//   ....[149]....
        /*0418*/ 	.word	0xffffffff


	//   ....[150]....
        /*041c*/ 	.word	0xffffffff


	//   ....[151]....
        /*0420*/ 	.word	0xffffffff


	//   ....[152]....
        /*0424*/ 	.word	0xffffffff


	//   ....[153]....
        /*0428*/ 	.word	0xffffffff


	//   ....[154]....
        /*042c*/ 	.word	0xffffffff


	//   ....[155]....
        /*0430*/ 	.word	0xffffffff


	//   ....[156]....
        /*0434*/ 	.word	0xffffffff


	//   ....[157]....
        /*0438*/ 	.word	0xffffffff


	//   ....[158]....
        /*043c*/ 	.word	0xffffffff


	//   ....[159]....
        /*0440*/ 	.word	0xffffffff


	//   ....[160]....
        /*0444*/ 	.word	0xffffffff


	//   ....[161]....
        /*0448*/ 	.word	0xffffffff


	//   ....[162]....
        /*044c*/ 	.word	0xffffffff


	//   ....[163]....
        /*0450*/ 	.word	0xffffffff


	//   ....[164]....
        /*0454*/ 	.word	0xffffffff


	//   ....[165]....
        /*0458*/ 	.word	0xffffffff


	//   ....[166]....
        /*045c*/ 	.word	0xffffffff


	//   ....[167]....
        /*0460*/ 	.word	0xffffffff


	//   ....[168]....
        /*0464*/ 	.word	0xffffffff


	//   ....[169]....
        /*0468*/ 	.word	0xffffffff


	//   ....[170]....
        /*046c*/ 	.word	0xffffffff


	//   ....[171]....
        /*0470*/ 	.word	0xffffffff


	//   ....[172]....
        /*0474*/ 	.word	0xffffffff


	//   ....[173]....
        /*0478*/ 	.word	0xffffffff


	//   ....[174]....
        /*047c*/ 	.word	0xffffffff


	//   ....[175]....
        /*0480*/ 	.word	0xffffffff


	//   ....[176]....
        /*0484*/ 	.word	0xffffffff


	//   ....[177]....
        /*0488*/ 	.word	0xffffffff


	//   ....[178]....
        /*048c*/ 	.word	0xffffffff


	//   ....[179]....
        /*0490*/ 	.word	0xffffffff


	//   ....[180]....
        /*0494*/ 	.word	0xffffffff


	//   ....[181]....
        /*0498*/ 	.word	0xffffffff


	//   ....[182]....
        /*049c*/ 	.word	0xffffffff


	//   ....[183]....
        /*04a0*/ 	.word	0xffffffff


	//   ....[184]....
        /*04a4*/ 	.word	0xffffffff


	//   ....[185]....
        /*04a8*/ 	.word	0xffffffff


	//   ....[186]....
        /*04ac*/ 	.word	0xffffffff


	//   ....[187]....
        /*04b0*/ 	.word	0xffffffff


	//   ....[188]....
        /*04b4*/ 	.word	0xffffffff


	//   ....[189]....
        /*04b8*/ 	.word	0xffffffff


	//   ....[190]....
        /*04bc*/ 	.word	0xffffffff


	//   ....[191]....
        /*04c0*/ 	.word	0xffffffff


	//   ....[192]....
        /*04c4*/ 	.word	0xffffffff


	//   ....[193]....
        /*04c8*/ 	.word	0xffffffff


	//   ....[194]....
        /*04cc*/ 	.word	0xffffffff


	//   ....[195]....
        /*04d0*/ 	.word	0xffffffff


	//   ....[196]....
        /*04d4*/ 	.word	0xffffffff


	//   ....[197]....
        /*04d8*/ 	.word	0xffffffff


	//   ....[198]....
        /*04dc*/ 	.word	0xffffffff


	//   ....[199]....
        /*04e0*/ 	.word	0xffffffff


	//   ....[200]....
        /*04e4*/ 	.word	0xffffffff


	//   ....[201]....
        /*04e8*/ 	.word	0xffffffff


	//   ....[202]....
        /*04ec*/ 	.word	0xffffffff


	//   ....[203]....
        /*04f0*/ 	.word	0xffffffff


	//   ....[204]....
        /*04f4*/ 	.word	0xffffffff


	//   ....[205]....
        /*04f8*/ 	.word	0xffffffff


	//   ....[206]....
        /*04fc*/ 	.word	0xffffffff


	//   ....[207]....
        /*0500*/ 	.word	0xffffffff


	//   ....[208]....
        /*0504*/ 	.word	0xffffffff


	//   ....[209]....
        /*0508*/ 	.word	0xffffffff


	//   ....[210]....
        /*050c*/ 	.word	0xffffffff


	//   ....[211]....
        /*0510*/ 	.word	0xffffffff


	//   ....[212]....
        /*0514*/ 	.word	0xffffffff


	//   ....[213]....
        /*0518*/ 	.word	0xffffffff


	//   ....[214]....
        /*051c*/ 	.word	0xffffffff


	//   ....[215]....
        /*0520*/ 	.word	0xffffffff


	//   ....[216]....
        /*0524*/ 	.word	0xffffffff


	//   ....[217]....
        /*0528*/ 	.word	0xffffffff


	//   ....[218]....
        /*052c*/ 	.word	0xffffffff


	//   ....[219]....
        /*0530*/ 	.word	0xffffffff


	//   ....[220]....
        /*0534*/ 	.word	0xffffffff


	//   ....[221]....
        /*0538*/ 	.word	0xffffffff


	//   ....[222]....
        /*053c*/ 	.word	0xffffffff


	//   ....[223]....
        /*0540*/ 	.word	0xffffffff


	//   ....[224]....
        /*0544*/ 	.word	0xffffffff


	//   ....[225]....
        /*0548*/ 	.word	0xffffffff


	//   ....[226]....
        /*054c*/ 	.word	0xffffffff


	//   ....[227]....
        /*0550*/ 	.word	0xffffffff


	//   ....[228]....
        /*0554*/ 	.word	0xffffffff


	//   ....[229]....
        /*0558*/ 	.word	0xffffffff


	//   ....[230]....
        /*055c*/ 	.word	0xffffffff


	//   ....[231]....
        /*0560*/ 	.word	0xffffffff


	//   ....[232]....
        /*0564*/ 	.word	0xffffffff


	//   ....[233]....
        /*0568*/ 	.word	0xffffffff


	//   ....[234]....
        /*056c*/ 	.word	0xffffffff


	//   ....[235]....
        /*0570*/ 	.word	0xffffffff


	//   ....[236]....
        /*0574*/ 	.word	0xffffffff


	//   ....[237]....
        /*0578*/ 	.word	0xffffffff


	//   ....[238]....
        /*057c*/ 	.word	0xffffffff


	//   ....[239]....
        /*0580*/ 	.word	0xffffffff


	//   ....[240]....
        /*0584*/ 	.word	0x05000034


	//   ....[241]....
        /*0588*/ 	.word	0x05000034


	//   ....[242]....
        /*058c*/ 	.word	0x05000034


	//   ....[243]....
        /*0590*/ 	.word	0x05000034


	//   ....[244]....
        /*0594*/ 	.word	0x05000034


	//   ....[245]....
        /*0598*/ 	.word	0x05000034


	//   ....[246]....
        /*059c*/ 	.word	0x05000034


	//   ....[247]....
        /*05a0*/ 	.word	0x05000034


	//   ....[248]....
        /*05a4*/ 	.word	0x05000034


	//   ....[249]....
        /*05a8*/ 	.word	0x05000034


	//   ....[250]....
        /*05ac*/ 	.word	0x05000034


	//   ....[251]....
        /*05b0*/ 	.word	0x05000034


	//   ....[252]....
        /*05b4*/ 	.word	0x05000034


	//   ....[253]....
        /*05b8*/ 	.word	0x05000034


	//   ....[254]....
        /*05bc*/ 	.word	0x05000034


	//   ....[255]....
        /*05c0*/ 	.word	0x05000034


	//   ....[0]....
        /*05c4*/ 	.word	0x05000034


	//   ....[1]....
        /*05c8*/ 	.word	0x05000034


	//   ....[2]....
        /*05cc*/ 	.word	0x05000034


	//   ....[3]....
        /*05d0*/ 	.word	0x05000034


	//   ....[4]....
        /*05d4*/ 	.word	0x05000034


	//   ....[5]....
        /*05d8*/ 	.word	0x05000034


	//   ....[6]....
        /*05dc*/ 	.word	0x05000034


	//   ....[7]....
        /*05e0*/ 	.word	0x05000034


	//   ....[8]....
        /*05e4*/ 	.word	0x05000034


	//   ....[9]....
        /*05e8*/ 	.word	0x05000034


	//   ....[10]....
        /*05ec*/ 	.word	0x05000034


	//   ....[11]....
        /*05f0*/ 	.word	0x05000034


	//   ....[12]....
        /*05f4*/ 	.word	0x05000034


	//   ....[13]....
        /*05f8*/ 	.word	0x05000034


	//   ....[14]....
        /*05fc*/ 	.word	0x05000034


	//   ....[15]....
        /*0600*/ 	.word	0x05000034


	//   ....[16]....
        /*0604*/ 	.word	0x05000034


	//   ....[17]....
        /*0608*/ 	.word	0x05000034


	//   ....[18]....
        /*060c*/ 	.word	0x05000034


	//   ....[19]....
        /*0610*/ 	.word	0x05000034


	//   ....[20]....
        /*0614*/ 	.word	0x05000034


	//   ....[21]....
        /*0618*/ 	.word	0x05000034


	//   ....[22]....
        /*061c*/ 	.word	0x05000034


	//   ....[23]....
        /*0620*/ 	.word	0x05000034


	//   ....[24]....
        /*0624*/ 	.word	0x05000034


	//   ....[25]....
        /*0628*/ 	.word	0x05000034


	//   ....[26]....
        /*062c*/ 	.word	0x05000034


	//   ....[27]....
        /*0630*/ 	.word	0x05000034


	//   ....[28]....
        /*0634*/ 	.word	0x05000034


	//   ....[29]....
        /*0638*/ 	.word	0x05000034


	//   ....[30]....
        /*063c*/ 	.word	0x05000034


	//   ....[31]....
        /*0640*/ 	.word	0x05000034


	//   ....[32]....
        /*0644*/ 	.word	0x05000034


	//   ....[33]....
        /*0648*/ 	.word	0x05000034


	//   ....[34]....
        /*064c*/ 	.word	0x05000034


	//   ....[35]....
        /*0650*/ 	.word	0x05000034


	//   ....[36]....
        /*0654*/ 	.word	0x05000034


	//   ....[37]....
        /*0658*/ 	.word	0x05000034


	//   ....[38]....
        /*065c*/ 	.word	0x05000034


	//   ....[39]....
        /*0660*/ 	.word	0x05000034


	//   ....[40]....
        /*0664*/ 	.word	0x05000034


	//   ....[41]....
        /*0668*/ 	.word	0x05000034


	//   ....[42]....
        /*066c*/ 	.word	0x05000034


	//   ....[43]....
        /*0670*/ 	.word	0x05000034


	//   ....[44]....
        /*0674*/ 	.word	0x05000034


	//   ....[45]....
        /*0678*/ 	.word	0x05000034


	//   ....[46]....
        /*067c*/ 	.word	0x05000034


	//   ....[47]....
        /*0680*/ 	.word	0x05000034


	//   ....[48]....
        /*0684*/ 	.word	0x05000034


	//   ....[49]....
        /*0688*/ 	.word	0x05000034


	//   ....[50]....
        /*068c*/ 	.word	0x05000034


	//   ....[51]....
        /*0690*/ 	.word	0x05000034


	//   ....[52]....
        /*0694*/ 	.word	0x05000034


	//   ....[53]....
        /*0698*/ 	.word	0x05000034


	//   ....[54]....
        /*069c*/ 	.word	0x05000034


	//   ....[55]....
        /*06a0*/ 	.word	0x05000034


	//   ....[56]....
        /*06a4*/ 	.word	0x05000034


	//   ....[57]....
        /*06a8*/ 	.word	0x05000034


	//   ....[58]....
        /*06ac*/ 	.word	0x05000034


	//   ....[59]....
        /*06b0*/ 	.word	0x05000034


	//   ....[60]....
        /*06b4*/ 	.word	0x05000034


	//   ....[61]....
        /*06b8*/ 	.word	0x05000034


	//   ....[62]....
        /*06bc*/ 	.word	0x05000034


	//   ....[63]....
        /*06c0*/ 	.word	0x05000034


	//   ....[64]....
        /*06c4*/ 	.word	0x05000034


	//   ....[65]....
        /*06c8*/ 	.word	0x05000034


	//   ....[66]....
        /*06cc*/ 	.word	0x05000034


	//   ....[67]....
        /*06d0*/ 	.word	0x05000034


	//   ....[68]....
        /*06d4*/ 	.word	0x05000034


	//   ....[69]....
        /*06d8*/ 	.word	0x05000034


	//   ....[70]....
        /*06dc*/ 	.word	0x05000034


	//   ....[71]....
        /*06e0*/ 	.word	0x05000034


	//   ....[72]....
        /*06e4*/ 	.word	0x05000034


	//   ....[73]....
        /*06e8*/ 	.word	0x05000034


	//   ....[74]....
        /*06ec*/ 	.word	0x05000034


	//   ....[75]....
        /*06f0*/ 	.word	0x05000034


	//   ....[76]....
        /*06f4*/ 	.word	0x05000034


	//   ....[77]....
        /*06f8*/ 	.word	0x05000034


	//   ....[78]....
        /*06fc*/ 	.word	0x05000034


	//   ....[79]....
        /*0700*/ 	.word	0x05000034


	//   ....[80]....
        /*0704*/ 	.word	0x05000034


	//   ....[81]....
        /*0708*/ 	.word	0x05000034


	//   ....[82]....
        /*070c*/ 	.word	0x05000034


	//   ....[83]....
        /*0710*/ 	.word	0x05000034


	//   ....[84]....
        /*0714*/ 	.word	0x05000034


	//   ....[85]....
        /*0718*/ 	.word	0x05000034


	//   ....[86]....
        /*071c*/ 	.word	0x05000034


	//   ....[87]....
        /*0720*/ 	.word	0x05000034


	//   ....[88]....
        /*0724*/ 	.word	0x05000034


	//   ....[89]....
        /*0728*/ 	.word	0x05000034


	//   ....[90]....
        /*072c*/ 	.word	0x05000034


	//   ....[91]....
        /*0730*/ 	.word	0x05000034


	//   ....[92]....
        /*0734*/ 	.word	0x05000034


	//   ....[93]....
        /*0738*/ 	.word	0x05000034


	//   ....[94]....
        /*073c*/ 	.word	0x05000034


	//   ....[95]....
        /*0740*/ 	.word	0x05000034


	//   ....[96]....
        /*0744*/ 	.word	0x05000034


	//   ....[97]....
        /*0748*/ 	.word	0x05000034


	//   ....[98]....
        /*074c*/ 	.word	0x05000034


	//   ....[99]....
        /*0750*/ 	.word	0x05000034


	//   ....[100]....
        /*0754*/ 	.word	0x05000034


	//   ....[101]....
        /*0758*/ 	.word	0x05000034


	//   ....[102]....
        /*075c*/ 	.word	0x05000034


	//   ....[103]....
        /*0760*/ 	.word	0x05000034


	//   ....[104]....
        /*0764*/ 	.word	0x05000034


	//   ....[105]....
        /*0768*/ 	.word	0x05000034


	//   ....[106]....
        /*076c*/ 	.word	0x05000034


	//   ....[107]....
        /*0770*/ 	.word	0x05000034


	//   ....[108]....
        /*0774*/ 	.word	0x05000034


	//   ....[109]....
        /*0778*/ 	.word	0x05000034


	//   ....[110]....
        /*077c*/ 	.word	0x05000034


	//   ....[111]....
        /*0780*/ 	.word	0x05000034


	//   ....[112]....
        /*0784*/ 	.word	0x05000034


	//   ....[113]....
        /*0788*/ 	.word	0x05000034


	//   ....[114]....
        /*078c*/ 	.word	0x05000034


	//   ....[115]....
        /*0790*/ 	.word	0x05000034


	//   ....[116]....
        /*0794*/ 	.word	0x05000034


	//   ....[117]....
        /*0798*/ 	.word	0x05000034


	//   ....[118]....
        /*079c*/ 	.word	0x05000034


	//   ....[119]....
        /*07a0*/ 	.word	0x05000034


	//   ....[120]....
        /*07a4*/ 	.word	0x05000034


	//   ....[121]....
        /*07a8*/ 	.word	0x05000034


	//   ....[122]....
        /*07ac*/ 	.word	0x05000034


	//   ....[123]....
        /*07b0*/ 	.word	0x05000034


	//   ....[124]....
        /*07b4*/ 	.word	0x05000034


	//   ....[125]....
        /*07b8*/ 	.word	0x05000034


	//   ....[126]....
        /*07bc*/ 	.word	0x05000034


	//   ....[127]....
        /*07c0*/ 	.word	0x05000034


	//   ....[128]....
        /*07c4*/ 	.word	0x05000034


	//   ....[129]....
        /*07c8*/ 	.word	0x05000034


	//   ....[130]....
        /*07cc*/ 	.word	0x05000034


	//   ....[131]....
        /*07d0*/ 	.word	0x05000034


	//   ....[132]....
        /*07d4*/ 	.word	0x05000034


	//   ....[133]....
        /*07d8*/ 	.word	0x05000034


	//   ....[134]....
        /*07dc*/ 	.word	0x05000034


	//   ....[135]....
        /*07e0*/ 	.word	0x05000034


	//   ....[136]....
        /*07e4*/ 	.word	0x05000034


	//   ....[137]....
        /*07e8*/ 	.word	0x05000034


	//   ....[138]....
        /*07ec*/ 	.word	0x05000034


	//   ....[139]....
        /*07f0*/ 	.word	0x05000034


	//   ....[140]....
        /*07f4*/ 	.word	0x05000034


	//   ....[141]....
        /*07f8*/ 	.word	0x05000034


	//   ....[142]....
        /*07fc*/ 	.word	0x05000034


	//   ....[143]....
        /*0800*/ 	.word	0x05000034


	//   ....[144]....
        /*0804*/ 	.word	0x05000034


	//   ....[145]....
        /*0808*/ 	.word	0x05000034


	//   ....[146]....
        /*080c*/ 	.word	0x05000034


	//   ....[147]....
        /*0810*/ 	.word	0x05000034


	//   ....[148]....
        /*0814*/ 	.word	0x05000034


	//   ....[149]....
        /*0818*/ 	.word	0x05000034


	//   ....[150]....
        /*081c*/ 	.word	0x05000034


	//   ....[151]....
        /*0820*/ 	.word	0x05000034


	//   ....[152]....
        /*0824*/ 	.word	0x05000034


	//   ....[153]....
        /*0828*/ 	.word	0x05000034


	//   ....[154]....
        /*082c*/ 	.word	0x05000034


	//   ....[155]....
        /*0830*/ 	.word	0x05000034


	//   ....[156]....
        /*0834*/ 	.word	0x05000034


	//   ....[157]....
        /*0838*/ 	.word	0x05000034


	//   ....[158]....
        /*083c*/ 	.word	0x05000034


	//   ....[159]....
        /*0840*/ 	.word	0x05000034


	//   ....[160]....
        /*0844*/ 	.word	0x05000034


	//   ....[161]....
        /*0848*/ 	.word	0x05000034


	//   ....[162]....
        /*084c*/ 	.word	0x05000034


	//   ....[163]....
        /*0850*/ 	.word	0x05000034


	//   ....[164]....
        /*0854*/ 	.word	0x05000034


	//   ....[165]....
        /*0858*/ 	.word	0x05000034


	//   ....[166]....
        /*085c*/ 	.word	0x05000034


	//   ....[167]....
        /*0860*/ 	.word	0x05000034


	//   ....[168]....
        /*0864*/ 	.word	0x05000034


	//   ....[169]....
        /*0868*/ 	.word	0x05000034


	//   ....[170]....
        /*086c*/ 	.word	0x05000034


	//   ....[171]....
        /*0870*/ 	.word	0x05000034


	//   ....[172]....
        /*0874*/ 	.word	0x05000034


	//   ....[173]....
        /*0878*/ 	.word	0x05000034


	//   ....[174]....
        /*087c*/ 	.word	0x05000034


	//   ....[175]....
        /*0880*/ 	.word	0x05000034


	//   ....[176]....
        /*0884*/ 	.word	0x05000034


	//   ....[177]....
        /*0888*/ 	.word	0x05000034


	//   ....[178]....
        /*088c*/ 	.word	0x05000034


	//   ....[179]....
        /*0890*/ 	.word	0x05000034


	//   ....[180]....
        /*0894*/ 	.word	0x05000034


	//   ....[181]....
        /*0898*/ 	.word	0x05000034


	//   ....[182]....
        /*089c*/ 	.word	0x05000034


	//   ....[183]....
        /*08a0*/ 	.word	0x05000034


	//   ....[184]....
        /*08a4*/ 	.word	0x05000034


	//   ....[185]....
        /*08a8*/ 	.word	0x05000034


	//   ....[186]....
        /*08ac*/ 	.word	0x05000034


	//   ....[187]....
        /*08b0*/ 	.word	0x05000034


	//   ....[188]....
        /*08b4*/ 	.word	0x05000034


	//   ....[189]....
        /*08b8*/ 	.word	0x05000034


	//   ....[190]....
        /*08bc*/ 	.word	0x05000034


	//   ....[191]....
        /*08c0*/ 	.word	0x05000034


	//   ....[192]....
        /*08c4*/ 	.word	0x05000034


	//   ....[193]....
        /*08c8*/ 	.word	0x05000034


	//   ....[194]....
        /*08cc*/ 	.word	0x05000034


	//   ....[195]....
        /*08d0*/ 	.word	0x05000034


	//   ....[196]....
        /*08d4*/ 	.word	0x05000034


	//   ....[197]....
        /*08d8*/ 	.word	0x05000034


	//   ....[198]....
        /*08dc*/ 	.word	0x05000034


	//   ....[199]....
        /*08e0*/ 	.word	0x05000034


	//   ....[200]....
        /*08e4*/ 	.word	0x05000034


	//   ....[201]....
        /*08e8*/ 	.word	0x05000034


	//   ....[202]....
        /*08ec*/ 	.word	0x05000034


	//   ....[203]....
        /*08f0*/ 	.word	0x05000034


	//   ....[204]....
        /*08f4*/ 	.word	0x05000034


	//   ....[205]....
        /*08f8*/ 	.word	0x05000034


	//   ....[206]....
        /*08fc*/ 	.word	0x05000034


	//   ....[207]....
        /*0900*/ 	.word	0x05000034


	//   ....[208]....
        /*0904*/ 	.word	0x05000034


	//   ....[209]....
        /*0908*/ 	.word	0x05000034


	//   ....[210]....
        /*090c*/ 	.word	0x05000034


	//   ....[211]....
        /*0910*/ 	.word	0x05000034


	//   ....[212]....
        /*0914*/ 	.word	0x05000034


	//   ....[213]....
        /*0918*/ 	.word	0x05000034


	//   ....[214]....
        /*091c*/ 	.word	0x05000034


	//   ....[215]....
        /*0920*/ 	.word	0x05000034


	//   ....[216]....
        /*0924*/ 	.word	0x05000034


	//   ....[217]....
        /*0928*/ 	.word	0x05000034


	//   ....[218]....
        /*092c*/ 	.word	0x05000034


	//   ....[219]....
        /*0930*/ 	.word	0x05000034


	//   ....[220]....
        /*0934*/ 	.word	0x05000034


	//   ....[221]....
        /*0938*/ 	.word	0x05000034


	//   ....[222]....
        /*093c*/ 	.word	0x05000034


	//   ....[223]....
        /*0940*/ 	.word	0x05000034


	//----- nvinfo : EIATTR_COOP_GROUP_INSTR_OFFSETS
	.align		4
.L_523:
        /*0944*/ 	.byte	0x04, 0x28
        /*0946*/ 	.short	(.L_525 - .L_524)


	//   ....[0]....
.L_524:
        /*0948*/ 	.word	0x00000980


	//   ....[1]....
        /*094c*/ 	.word	0x000009a0


	//   ....[2]....
        /*0950*/ 	.word	0x000009c0


	//   ....[3]....
        /*0954*/ 	.word	0x000009e0


	//   ....[4]....
        /*0958*/ 	.word	0x000013b0


	//   ....[5]....
        /*095c*/ 	.word	0x000013d0


	//   ....[6]....
        /*0960*/ 	.word	0x000013f0


	//   ....[7]....
        /*0964*/ 	.word	0x00001410


	//   ....[8]....
        /*0968*/ 	.word	0x00001e20


	//   ....[9]....
        /*096c*/ 	.word	0x00001e40


	//   ....[10]....
        /*0970*/ 	.word	0x00001e60


	//   ....[11]....
        /*0974*/ 	.word	0x00001e80


	//   ....[12]....
        /*0978*/ 	.word	0x000028b0


	//   ....[13]....
        /*097c*/ 	.word	0x000028d0


	//   ....[14]....
        /*0980*/ 	.word	0x000028f0


	//   ....[15]....
        /*0984*/ 	.word	0x00002910


	//   ....[16]....
        /*0988*/ 	.word	0x000035a0


	//   ....[17]....
        /*098c*/ 	.word	0x000035c0


	//   ....[18]....
        /*0990*/ 	.word	0x000035e0


	//   ....[19]....
        /*0994*/ 	.word	0x00003600


	//   ....[20]....
        /*0998*/ 	.word	0x00003f40


	//   ....[21]....
        /*099c*/ 	.word	0x00003f60


	//   ....[22]....
        /*09a0*/ 	.word	0x00003f80


	//   ....[23]....
        /*09a4*/ 	.word	0x00003fa0


	//   ....[24]....
        /*09a8*/ 	.word	0x00004a10


	//   ....[25]....
        /*09ac*/ 	.word	0x00004a30


	//   ....[26]....
        /*09b0*/ 	.word	0x00004a50


	//   ....[27]....
        /*09b4*/ 	.word	0x00004a70


	//   ....[28]....
        /*09b8*/ 	.word	0x00005400


	//   ....[29]....
        /*09bc*/ 	.word	0x00005420


	//   ....[30]....
        /*09c0*/ 	.word	0x00005440


	//   ....[31]....
        /*09c4*/ 	.word	0x00005460


	//   ....[32]....
        /*09c8*/ 	.word	0x00005f10


	//   ....[33]....
        /*09cc*/ 	.word	0x00005f30


	//   ....[34]....
        /*09d0*/ 	.word	0x00005f50


	//   ....[35]....
        /*09d4*/ 	.word	0x00005f70


	//   ....[36]....
        /*09d8*/ 	.word	0x000068d0


	//   ....[37]....
        /*09dc*/ 	.word	0x000068f0


	//   ....[38]....
        /*09e0*/ 	.word	0x00006910


	//   ....[39]....
        /*09e4*/ 	.word	0x00006930


	//   ....[40]....
        /*09e8*/ 	.word	0x000073b0


	//   ....[41]....
        /*09ec*/ 	.word	0x000073d0


	//   ....[42]....
        /*09f0*/ 	.word	0x000073f0


	//   ....[43]....
        /*09f4*/ 	.word	0x00007410


	//   ....[44]....
        /*09f8*/ 	.word	0x00007db0


	//   ....[45]....
        /*09fc*/ 	.word	0x00007dd0


	//   ....[46]....
        /*0a00*/ 	.word	0x00007df0


	//   ....[47]....
        /*0a04*/ 	.word	0x00007e10


	//   ....[48]....
        /*0a08*/ 	.word	0x000087e0


	//   ....[49]....
        /*0a0c*/ 	.word	0x00008800


	//   ....[50]....
        /*0a10*/ 	.word	0x00008820


	//   ....[51]....
        /*0a14*/ 	.word	0x00008840


	//   ....[52]....
        /*0a18*/ 	.word	0x00008860


	//   ....[53]....
        /*0a1c*/ 	.word	0x00008880


	//   ....[54]....
        /*0a20*/ 	.word	0x00008c40


	//   ....[55]....
        /*0a24*/ 	.word	0x00008c60


	//   ....[56]....
        /*0a28*/ 	.word	0x00008c80


	//   ....[57]....
        /*0a2c*/ 	.word	0x00008ca0


	//   ....[58]....
        /*0a30*/ 	.word	0x00008cc0


	//   ....[59]....
        /*0a34*/ 	.word	0x00008ce0


	//   ....[60]....
        /*0a38*/ 	.word	0x00009100


	//   ....[61]....
        /*0a3c*/ 	.word	0x00009120


	//   ....[62]....
        /*0a40*/ 	.word	0x00009140


	//   ....[63]....
        /*0a44*/ 	.word	0x00009160


	//   ....[64]....
        /*0a48*/ 	.word	0x00009180


	//   ....[65]....
        /*0a4c*/ 	.word	0x000091a0


	//   ....[66]....
        /*0a50*/ 	.word	0x000095d0


	//   ....[67]....
        /*0a54*/ 	.word	0x000095f0


	//   ....[68]....
        /*0a58*/ 	.word	0x00009610


	//   ....[69]....
        /*0a5c*/ 	.word	0x00009630


	//   ....[70]....
        /*0a60*/ 	.word	0x00009650


	//   ....[71]....
        /*0a64*/ 	.word	0x00009670


	//   ....[72]....
        /*0a68*/ 	.word	0x00009aa0


	//   ....[73]....
        /*0a6c*/ 	.word	0x00009ac0


	//   ....[74]....
        /*0a70*/ 	.word	0x00009ae0


	//   ....[75]....
        /*0a74*/ 	.word	0x00009b00


	//   ....[76]....
        /*0a78*/ 	.word	0x00009b20


	//   ....[77]....
        /*0a7c*/ 	.word	0x00009b40


	//   ....[78]....
        /*0a80*/ 	.word	0x00009f70


	//   ....[79]....
        /*0a84*/ 	.word	0x00009f90


	//   ....[80]....
        /*0a88*/ 	.word	0x00009fb0


	//   ....[81]....
        /*0a8c*/ 	.word	0x00009fd0


	//   ....[82]....
        /*0a90*/ 	.word	0x00009ff0


	//   ....[83]....
        /*0a94*/ 	.word	0x0000a010


	//   ....[84]....
        /*0a98*/ 	.word	0x0000a440


	//   ....[85]....
        /*0a9c*/ 	.word	0x0000a460


	//   ....[86]....
        /*0aa0*/ 	.word	0x0000a480


	//   ....[87]....
        /*0aa4*/ 	.word	0x0000a4a0


	//   ....[88]....
        /*0aa8*/ 	.word	0x0000a4c0


	//   ....[89]....
        /*0aac*/ 	.word	0x0000a4e0


	//   ....[90]....
        /*0ab0*/ 	.word	0x0000a910


	//   ....[91]....
        /*0ab4*/ 	.word	0x0000a930


	//   ....[92]....
        /*0ab8*/ 	.word	0x0000a950


	//   ....[93]....
        /*0abc*/ 	.word	0x0000a970


	//   ....[94]....
        /*0ac0*/ 	.word	0x0000a990


	//   ....[95]....
        /*0ac4*/ 	.word	0x0000a9b0


	//   ....[96]....
        /*0ac8*/ 	.word	0x0000adf0


	//   ....[97]....
        /*0acc*/ 	.word	0x0000ae10


	//   ....[98]....
        /*0ad0*/ 	.word	0x0000ae30


	//   ....[99]....
        /*0ad4*/ 	.word	0x0000ae50


	//   ....[100]....
        /*0ad8*/ 	.word	0x0000ae70


	//   ....[101]....
        /*0adc*/ 	.word	0x0000ae90


	//   ....[102]....
        /*0ae0*/ 	.word	0x0000b2d0


	//   ....[103]....
        /*0ae4*/ 	.word	0x0000b2f0


	//   ....[104]....
        /*0ae8*/ 	.word	0x0000b310


	//   ....[105]....
        /*0aec*/ 	.word	0x0000b330


	//   ....[106]....
        /*0af0*/ 	.word	0x0000b350


	//   ....[107]....
        /*0af4*/ 	.word	0x0000b370


	//   ....[108]....
        /*0af8*/ 	.word	0x0000b7b0


	//   ....[109]....
        /*0afc*/ 	.word	0x0000b7d0


	//   ....[110]....
        /*0b00*/ 	.word	0x0000b7f0


	//   ....[111]....
        /*0b04*/ 	.word	0x0000b810


	//   ....[112]....
        /*0b08*/ 	.word	0x0000b830


	//   ....[113]....
        /*0b0c*/ 	.word	0x0000b850


	//   ....[114]....
        /*0b10*/ 	.word	0x0000bc90


	//   ....[115]....
        /*0b14*/ 	.word	0x0000bcb0


	//   ....[116]....
        /*0b18*/ 	.word	0x0000bcd0


	//   ....[117]....
        /*0b1c*/ 	.word	0x0000bcf0


	//   ....[118]....
        /*0b20*/ 	.word	0x0000bd10


	//   ....[119]....
        /*0b24*/ 	.word	0x0000bd30


	//   ....[120]....
        /*0b28*/ 	.word	0x0000c170


	//   ....[121]....
        /*0b2c*/ 	.word	0x0000c190


	//   ....[122]....
        /*0b30*/ 	.word	0x0000c1b0


	//   ....[123]....
        /*0b34*/ 	.word	0x0000c1d0


	//   ....[124]....
        /*0b38*/ 	.word	0x0000c1f0


	//   ....[125]....
        /*0b3c*/ 	.word	0x0000c210


	//   ....[126]....
        /*0b40*/ 	.word	0x0000c650


	//   ....[127]....
        /*0b44*/ 	.word	0x0000c670


	//   ....[128]....
        /*0b48*/ 	.word	0x0000c690


	//   ....[129]....
        /*0b4c*/ 	.word	0x0000c6b0


	//   ....[130]....
        /*0b50*/ 	.word	0x0000c6d0


	//   ....[131]....
        /*0b54*/ 	.word	0x0000c6f0


	//   ....[132]....
        /*0b58*/ 	.word	0x0000cb30


	//   ....[133]....
        /*0b5c*/ 	.word	0x0000cb50


	//   ....[134]....
        /*0b60*/ 	.word	0x0000cb70


	//   ....[135]....
        /*0b64*/ 	.word	0x0000cb90


	//   ....[136]....
        /*0b68*/ 	.word	0x0000cbb0


	//   ....[137]....
        /*0b6c*/ 	.word	0x0000cbd0


	//   ....[138]....
        /*0b70*/ 	.word	0x0000d010


	//   ....[139]....
        /*0b74*/ 	.word	0x0000d030


	//   ....[140]....
        /*0b78*/ 	.word	0x0000d050


	//   ....[141]....
        /*0b7c*/ 	.word	0x0000d070


	//   ....[142]....
        /*0b80*/ 	.word	0x0000d090


	//   ....[143]....
        /*0b84*/ 	.word	0x0000d0b0


	//   ....[144]....
        /*0b88*/ 	.word	0x0000d4d0


	//   ....[145]....
        /*0b8c*/ 	.word	0x0000d4f0


	//   ....[146]....
        /*0b90*/ 	.word	0x0000d510


	//   ....[147]....
        /*0b94*/ 	.word	0x0000d530


	//   ....[148]....
        /*0b98*/ 	.word	0x0000d550


	//   ....[149]....
        /*0b9c*/ 	.word	0x0000d570


	//   ....[150]....
        /*0ba0*/ 	.word	0x0000d940


	//   ....[151]....
        /*0ba4*/ 	.word	0x0000d960


	//   ....[152]....
        /*0ba8*/ 	.word	0x0000d980


	//   ....[153]....
        /*0bac*/ 	.word	0x0000d9a0


	//   ....[154]....
        /*0bb0*/ 	.word	0x0000d9c0


	//   ....[155]....
        /*0bb4*/ 	.word	0x0000d9e0


	//   ....[156]....
        /*0bb8*/ 	.word	0x0000de10


	//   ....[157]....
        /*0bbc*/ 	.word	0x0000de30


	//   ....[158]....
        /*0bc0*/ 	.word	0x0000de50


	//   ....[159]....
        /*0bc4*/ 	.word	0x0000de70


	//   ....[160]....
        /*0bc8*/ 	.word	0x0000de90


	//   ....[161]....
        /*0bcc*/ 	.word	0x0000deb0


	//   ....[162]....
        /*0bd0*/ 	.word	0x0000e2f0


	//   ....[163]....
        /*0bd4*/ 	.word	0x0000e310


	//   ....[164]....
        /*0bd8*/ 	.word	0x0000e330


	//   ....[165]....
        /*0bdc*/ 	.word	0x0000e350


	//   ....[166]....
        /*0be0*/ 	.word	0x0000e370


	//   ....[167]....
        /*0be4*/ 	.word	0x0000e390


	//   ....[168]....
        /*0be8*/ 	.word	0x0000e7d0


	//   ....[169]....
        /*0bec*/ 	.word	0x0000e7f0


	//   ....[170]....
        /*0bf0*/ 	.word	0x0000e810


	//   ....[171]....
        /*0bf4*/ 	.word	0x0000e830


	//   ....[172]....
        /*0bf8*/ 	.word	0x0000e850


	//   ....[173]....
        /*0bfc*/ 	.word	0x0000e870


	//   ....[174]....
        /*0c00*/ 	.word	0x0000ecb0


	//   ....[175]....
        /*0c04*/ 	.word	0x0000ecd0


	//   ....[176]....
        /*0c08*/ 	.word	0x0000ecf0


	//   ....[177]....
        /*0c0c*/ 	.word	0x0000ed10


	//   ....[178]....
        /*0c10*/ 	.word	0x0000ed30


	//   ....[179]....
        /*0c14*/ 	.word	0x0000ed50


	//   ....[180]....
        /*0c18*/ 	.word	0x0000f190


	//   ....[181]....
        /*0c1c*/ 	.word	0x0000f1b0


	//   ....[182]....
        /*0c20*/ 	.word	0x0000f1d0


	//   ....[183]....
        /*0c24*/ 	.word	0x0000f1f0


	//   ....[184]....
        /*0c28*/ 	.word	0x0000f210


	//   ....[185]....
        /*0c2c*/ 	.word	0x0000f230


	//   ....[186]....
        /*0c30*/ 	.word	0x0000f670


	//   ....[187]....
        /*0c34*/ 	.word	0x0000f690


	//   ....[188]....
        /*0c38*/ 	.word	0x0000f6b0


	//   ....[189]....
        /*0c3c*/ 	.word	0x0000f6d0


	//   ....[190]....
        /*0c40*/ 	.word	0x0000f6f0


	//   ....[191]....
        /*0c44*/ 	.word	0x0000f710


	//   ....[192]....
        /*0c48*/ 	.word	0x0000fb60


	//   ....[193]....
        /*0c4c*/ 	.word	0x0000fb80


	//   ....[194]....
        /*0c50*/ 	.word	0x0000fba0


	//   ....[195]....
        /*0c54*/ 	.word	0x0000fbc0


	//   ....[196]....
        /*0c58*/ 	.word	0x0000fbe0


	//   ....[197]....
        /*0c5c*/ 	.word	0x0000fc00


	//   ....[198]....
        /*0c60*/ 	.word	0x00010050


	//   ....[199]....
        /*0c64*/ 	.word	0x00010070


	//   ....[200]....
        /*0c68*/ 	.word	0x00010090


	//   ....[201]....
        /*0c6c*/ 	.word	0x000100b0


	//   ....[202]....
        /*0c70*/ 	.word	0x000100d0


	//   ....[203]....
        /*0c74*/ 	.word	0x000100f0


	//   ....[204]....
        /*0c78*/ 	.word	0x00010540


	//   ....[205]....
        /*0c7c*/ 	.word	0x00010560


	//   ....[206]....
        /*0c80*/ 	.word	0x00010580


	//   ....[207]....
        /*0c84*/ 	.word	0x000105a0


	//   ....[208]....
        /*0c88*/ 	.word	0x000105c0


	//   ....[209]....
        /*0c8c*/ 	.word	0x000105e0


	//   ....[210]....
        /*0c90*/ 	.word	0x00010a30


	//   ....[211]....
        /*0c94*/ 	.word	0x00010a50


	//   ....[212]....
        /*0c98*/ 	.word	0x00010a70


	//   ....[213]....
        /*0c9c*/ 	.word	0x00010a90


	//   ....[214]....
        /*0ca0*/ 	.word	0x00010ab0


	//   ....[215]....
        /*0ca4*/ 	.word	0x00010ad0


	//   ....[216]....
        /*0ca8*/ 	.word	0x00010f20


	//   ....[217]....
        /*0cac*/ 	.word	0x00010f40


	//   ....[218]....
        /*0cb0*/ 	.word	0x00010f60


	//   ....[219]....
        /*0cb4*/ 	.word	0x00010f80


	//   ....[220]....
        /*0cb8*/ 	.word	0x00010fa0


	//   ....[221]....
        /*0cbc*/ 	.word	0x00010fc0


	//   ....[222]....
        /*0cc0*/ 	.word	0x00011410


	//   ....[223]....
        /*0cc4*/ 	.word	0x00011430


	//   ....[224]....
        /*0cc8*/ 	.word	0x00011450


	//   ....[225]....
        /*0ccc*/ 	.word	0x00011470


	//   ....[226]....
        /*0cd0*/ 	.word	0x00011490


	//   ....[227]....
        /*0cd4*/ 	.word	0x000114b0


	//   ....[228]....
        /*0cd8*/ 	.word	0x00011900


	//   ....[229]....
        /*0cdc*/ 	.word	0x00011920


	//   ....[230]....
        /*0ce0*/ 	.word	0x00011940


	//   ....[231]....
        /*0ce4*/ 	.word	0x00011960


	//   ....[232]....
        /*0ce8*/ 	.word	0x00011980


	//   ....[233]....
        /*0cec*/ 	.word	0x000119a0


	//   ....[234]....
        /*0cf0*/ 	.word	0x00011df0


	//   ....[235]....
        /*0cf4*/ 	.word	0x00011e10


	//   ....[236]....
        /*0cf8*/ 	.word	0x00011e30


	//   ....[237]....
        /*0cfc*/ 	.word	0x00011e50


	//   ....[238]....
        /*0d00*/ 	.word	0x00011e70


	//   ....[239]....
        /*0d04*/ 	.word	0x00011e90


	//   ....[240]....
        /*0d08*/ 	.word	0x00013830


	//   ....[241]....
        /*0d0c*/ 	.word	0x000138d0


	//   ....[242]....
        /*0d10*/ 	.word	0x00013970


	//   ....[243]....
        /*0d14*/ 	.word	0x00013a00


	//   ....[244]....
        /*0d18*/ 	.word	0x00013a90


	//   ....[245]....
        /*0d1c*/ 	.word	0x00013b30


	//   ....[246]....
        /*0d20*/ 	.word	0x00013bd0


	//   ....[247]....
        /*0d24*/ 	.word	0x00013c60


	//   ....[248]....
        /*0d28*/ 	.word	0x00013cf0


	//   ....[249]....
        /*0d2c*/ 	.word	0x00013d90


	//   ....[250]....
        /*0d30*/ 	.word	0x00013e30


	//   ....[251]....
        /*0d34*/ 	.word	0x00013ec0


	//   ....[252]....
        /*0d38*/ 	.word	0x00013f50


	//   ....[253]....
        /*0d3c*/ 	.word	0x00013ff0


	//   ....[254]....
        /*0d40*/ 	.word	0x00014090


	//   ....[255]....
        /*0d44*/ 	.word	0x00014120


	//   ....[0]....
        /*0d48*/ 	.word	0x000141b0


	//   ....[1]....
        /*0d4c*/ 	.word	0x00014250


	//   ....[2]....
        /*0d50*/ 	.word	0x000142f0


	//   ....[3]....
        /*0d54*/ 	.word	0x00014380


	//   ....[4]....
        /*0d58*/ 	.word	0x00014410


	//   ....[5]....
        /*0d5c*/ 	.word	0x000144b0


	//   ....[6]....
        /*0d60*/ 	.word	0x00014550


	//   ....[7]....
        /*0d64*/ 	.word	0x000145e0


	//   ....[8]....
        /*0d68*/ 	.word	0x00014670


	//   ....[9]....
        /*0d6c*/ 	.word	0x00014710


	//   ....[10]....
        /*0d70*/ 	.word	0x000147b0


	//   ....[11]....
        /*0d74*/ 	.word	0x00014840


	//   ....[12]....
        /*0d78*/ 	.word	0x000148d0


	//   ....[13]....
        /*0d7c*/ 	.word	0x00014970


	//   ....[14]....
        /*0d80*/ 	.word	0x00014a10


	//   ....[15]....
        /*0d84*/ 	.word	0x00014aa0


	//   ....[16]....
        /*0d88*/ 	.word	0x00014b30


	//   ....[17]....
        /*0d8c*/ 	.word	0x00014bd0


	//   ....[18]....
        /*0d90*/ 	.word	0x00014c70


	//   ....[19]....
        /*0d94*/ 	.word	0x00014d00


	//   ....[20]....
        /*0d98*/ 	.word	0x00014d90


	//   ....[21]....
        /*0d9c*/ 	.word	0x00014e30


	//   ....[22]....
        /*0da0*/ 	.word	0x00014ed0


	//   ....[23]....
        /*0da4*/ 	.word	0x00014f60


	//   ....[24]....
        /*0da8*/ 	.word	0x00014ff0


	//   ....[25]....
        /*0dac*/ 	.word	0x00015090


	//   ....[26]....
        /*0db0*/ 	.word	0x00015130


	//   ....[27]....
        /*0db4*/ 	.word	0x000151c0


	//   ....[28]....
        /*0db8*/ 	.word	0x00015250


	//   ....[29]....
        /*0dbc*/ 	.word	0x000152f0


	//   ....[30]....
        /*0dc0*/ 	.word	0x00015390


	//   ....[31]....
        /*0dc4*/ 	.word	0x00015420


	//   ....[32]....
        /*0dc8*/ 	.word	0x000154b0


	//   ....[33]....
        /*0dcc*/ 	.word	0x00015540


	//   ....[34]....
        /*0dd0*/ 	.word	0x000155a0


	//   ....[35]....
        /*0dd4*/ 	.word	0x00015600


	//   ....[36]....
        /*0dd8*/ 	.word	0x00015660


	//   ....[37]....
        /*0ddc*/ 	.word	0x000156b0


	//   ....[38]....
        /*0de0*/ 	.word	0x00015740


	//   ....[39]....
        /*0de4*/ 	.word	0x000157d0


	//   ....[40]....
        /*0de8*/ 	.word	0x00015830


	//   ....[41]....
        /*0dec*/ 	.word	0x00015890


	//   ....[42]....
        /*0df0*/ 	.word	0x000158f0


	//   ....[43]....
        /*0df4*/ 	.word	0x00015940


	//   ....[44]....
        /*0df8*/ 	.word	0x000159d0


	//   ....[45]....
        /*0dfc*/ 	.word	0x00015a60


	//   ....[46]....
        /*0e00*/ 	.word	0x00015ac0


	//   ....[47]....
        /*0e04*/ 	.word	0x00015b20


	//   ....[48]....
        /*0e08*/ 	.word	0x00015b80


	//   ....[49]....
        /*0e0c*/ 	.word	0x00015bd0


	//   ....[50]....
        /*0e10*/ 	.word	0x00015c60


	//   ....[51]....
        /*0e14*/ 	.word	0x00015cf0


	//   ....[52]....
        /*0e18*/ 	.word	0x00015d50


	//   ....[53]....
        /*0e1c*/ 	.word	0x00015db0


	//   ....[54]....
        /*0e20*/ 	.word	0x00015e10


	//   ....[55]....
        /*0e24*/ 	.word	0x00015e60


	//   ....[56]....
        /*0e28*/ 	.word	0x00015ef0


	//   ....[57]....
        /*0e2c*/ 	.word	0x00015f80


	//   ....[58]....
        /*0e30*/ 	.word	0x00015fe0


	//   ....[59]....
        /*0e34*/ 	.word	0x00016040


	//   ....[60]....
        /*0e38*/ 	.word	0x000160a0


	//   ....[61]....
        /*0e3c*/ 	.word	0x000160f0


	//   ....[62]....
        /*0e40*/ 	.word	0x00016180


	//   ....[63]....
        /*0e44*/ 	.word	0x00016210


	//   ....[64]....
        /*0e48*/ 	.word	0x00016270


	//   ....[65]....
        /*0e4c*/ 	.word	0x000162d0


	//   ....[66]....
        /*0e50*/ 	.word	0x00016330


	//   ....[67]....
        /*0e54*/ 	.word	0x00016380


	//   ....[68]....
        /*0e58*/ 	.word	0x00016410


	//   ....[69]....
        /*0e5c*/ 	.word	0x000164a0


	//   ....[70]....
        /*0e60*/ 	.word	0x00016500


	//   ....[71]....
        /*0e64*/ 	.word	0x00016560


	//   ....[72]....
        /*0e68*/ 	.word	0x000165c0


	//   ....[73]....
        /*0e6c*/ 	.word	0x00016610


	//   ....[74]....
        /*0e70*/ 	.word	0x000166a0


	//   ....[75]....
        /*0e74*/ 	.word	0x00016730


	//   ....[76]....
        /*0e78*/ 	.word	0x00016790


	//   ....[77]....
        /*0e7c*/ 	.word	0x000167f0


	//   ....[78]....
        /*0e80*/ 	.word	0x00016850


	//   ....[79]....
        /*0e84*/ 	.word	0x000168a0


	//   ....[80]....
        /*0e88*/ 	.word	0x00016930


	//   ....[81]....
        /*0e8c*/ 	.word	0x000169c0


	//   ....[82]....
        /*0e90*/ 	.word	0x00016a20


	//   ....[83]....
        /*0e94*/ 	.word	0x00016a80


	//   ....[84]....
        /*0e98*/ 	.word	0x00016ae0


	//   ....[85]....
        /*0e9c*/ 	.word	0x00016b30


	//   ....[86]....
        /*0ea0*/ 	.word	0x00016bc0


	//   ....[87]....
        /*0ea4*/ 	.word	0x00016c50


	//   ....[88]....
        /*0ea8*/ 	.word	0x00016cb0


	//   ....[89]....
        /*0eac*/ 	.word	0x00016d10


	//   ....[90]....
        /*0eb0*/ 	.word	0x00016d70


	//   ....[91]....
        /*0eb4*/ 	.word	0x00016dc0


	//   ....[92]....
        /*0eb8*/ 	.word	0x00016e50


	//   ....[93]....
        /*0ebc*/ 	.word	0x00016ee0


	//   ....[94]....
        /*0ec0*/ 	.word	0x00016f40


	//   ....[95]....
        /*0ec4*/ 	.word	0x00016fa0


	//   ....[96]....
        /*0ec8*/ 	.word	0x00017000


	//   ....[97]....
        /*0ecc*/ 	.word	0x00017050


	//   ....[98]....
        /*0ed0*/ 	.word	0x000170e0


	//   ....[99]....
        /*0ed4*/ 	.word	0x00017170


	//   ....[100]....
        /*0ed8*/ 	.word	0x000171d0


	//   ....[101]....
        /*0edc*/ 	.word	0x00017230


	//   ....[102]....
        /*0ee0*/ 	.word	0x00017290


	//   ....[103]....
        /*0ee4*/ 	.word	0x000172e0


	//   ....[104]....
        /*0ee8*/ 	.word	0x00017370


	//   ....[105]....
        /*0eec*/ 	.word	0x00017400


	//   ....[106]....
        /*0ef0*/ 	.word	0x00017460


	//   ....[107]....
        /*0ef4*/ 	.word	0x000174c0


	//   ....[108]....
        /*0ef8*/ 	.word	0x00017520


	//   ....[109]....
        /*0efc*/ 	.word	0x00017570


	//   ....[110]....
        /*0f00*/ 	.word	0x00017600


	//   ....[111]....
        /*0f04*/ 	.word	0x00017690


	//   ....[112]....
        /*0f08*/ 	.word	0x000176f0


	//   ....[113]....
        /*0f0c*/ 	.word	0x00017750


	//   ....[114]....
        /*0f10*/ 	.word	0x000177b0


	//   ....[115]....
        /*0f14*/ 	.word	0x00017800


	//   ....[116]....
        /*0f18*/ 	.word	0x00017890


	//   ....[117]....
        /*0f1c*/ 	.word	0x00017910


	//   ....[118]....
        /*0f20*/ 	.word	0x00017970


	//   ....[119]....
        /*0f24*/ 	.word	0x000179d0


	//   ....[120]....
        /*0f28*/ 	.word	0x00017a30


	//   ....[121]....
        /*0f2c*/ 	.word	0x00017aa0


	//   ....[122]....
        /*0f30*/ 	.word	0x00017b30


	//   ....[123]....
        /*0f34*/ 	.word	0x00017bb0


	//   ....[124]....
        /*0f38*/ 	.word	0x00017c10


	//   ....[125]....
        /*0f3c*/ 	.word	0x00017c70


	//   ....[126]....
        /*0f40*/ 	.word	0x00017ce0


	//   ....[127]....
        /*0f44*/ 	.word	0x00017d40


	//   ....[128]....
        /*0f48*/ 	.word	0x00017de0


	//   ....[129]....
        /*0f4c*/ 	.word	0x00017e70


	//   ....[130]....
        /*0f50*/ 	.word	0x00017ed0


	//   ....[131]....
        /*0f54*/ 	.word	0x00017f30


	//   ....[132]....
        /*0f58*/ 	.word	0x00017f90


	//   ....[133]....
        /*0f5c*/ 	.word	0x00017fe0


	//   ....[134]....
        /*0f60*/ 	.word	0x00018080


	//   ....[135]....
        /*0f64*/ 	.word	0x00018110


	//   ....[136]....
        /*0f68*/ 	.word	0x00018170


	//   ....[137]....
        /*0f6c*/ 	.word	0x000181d0


	//   ....[138]....
        /*0f70*/ 	.word	0x00018230


	//   ....[139]....
        /*0f74*/ 	.word	0x00018280


	//   ....[140]....
        /*0f78*/ 	.word	0x00018320


	//   ....[141]....
        /*0f7c*/ 	.word	0x000183b0


	//   ....[142]....
        /*0f80*/ 	.word	0x00018410


	//   ....[143]....
        /*0f84*/ 	.word	0x00018470


	//   ....[144]....
        /*0f88*/ 	.word	0x000184d0


	//   ....[145]....
        /*0f8c*/ 	.word	0x00018520


	//   ....[146]....
        /*0f90*/ 	.word	0x000185c0


	//   ....[147]....
        /*0f94*/ 	.word	0x00018650


	//   ....[148]....
        /*0f98*/ 	.word	0x000186b0


	//   ....[149]....
        /*0f9c*/ 	.word	0x00018710


	//   ....[150]....
        /*0fa0*/ 	.word	0x00018770


	//   ....[151]....
        /*0fa4*/ 	.word	0x000187c0


	//   ....[152]....
        /*0fa8*/ 	.word	0x00018860


	//   ....[153]....
        /*0fac*/ 	.word	0x000188f0


	//   ....[154]....
        /*0fb0*/ 	.word	0x00018950


	//   ....[155]....
        /*0fb4*/ 	.word	0x000189b0


	//   ....[156]....
        /*0fb8*/ 	.word	0x00018a10


	//   ....[157]....
        /*0fbc*/ 	.word	0x00018a60


	//   ....[158]....
        /*0fc0*/ 	.word	0x00018b00


	//   ....[159]....
        /*0fc4*/ 	.word	0x00018b90


	//   ....[160]....
        /*0fc8*/ 	.word	0x00018bf0


	//   ....[161]....
        /*0fcc*/ 	.word	0x00018c50


	//   ....[162]....
        /*0fd0*/ 	.word	0x00018cb0


	//   ....[163]....
        /*0fd4*/ 	.word	0x00018d00


	//   ....[164]....
        /*0fd8*/ 	.word	0x00018da0


	//   ....[165]....
        /*0fdc*/ 	.word	0x00018e30


	//   ....[166]....
        /*0fe0*/ 	.word	0x00018e90


	//   ....[167]....
        /*0fe4*/ 	.word	0x00018ef0


	//   ....[168]....
        /*0fe8*/ 	.word	0x00018f50


	//   ....[169]....
        /*0fec*/ 	.word	0x00018fa0


	//   ....[170]....
        /*0ff0*/ 	.word	0x00019040


	//   ....[171]....
        /*0ff4*/ 	.word	0x000190d0


	//   ....[172]....
        /*0ff8*/ 	.word	0x00019130


	//   ....[173]....
        /*0ffc*/ 	.word	0x00019190


	//   ....[174]....
        /*1000*/ 	.word	0x000191f0


	//   ....[175]....
        /*1004*/ 	.word	0x00019240


	//   ....[176]....
        /*1008*/ 	.word	0x000192e0


	//   ....[177]....
        /*100c*/ 	.word	0x00019370


	//   ....[178]....
        /*1010*/ 	.word	0x000193d0


	//   ....[179]....
        /*1014*/ 	.word	0x00019430


	//   ....[180]....
        /*1018*/ 	.word	0x00019490


	//   ....[181]....
        /*101c*/ 	.word	0x000194e0


	//   ....[182]....
        /*1020*/ 	.word	0x00019580


	//   ....[183]....
        /*1024*/ 	.word	0x00019610


	//   ....[184]....
        /*1028*/ 	.word	0x00019670


	//   ....[185]....
        /*102c*/ 	.word	0x000196d0


	//   ....[186]....
        /*1030*/ 	.word	0x00019730


	//   ....[187]....
        /*1034*/ 	.word	0x00019780


	//   ....[188]....
        /*1038*/ 	.word	0x00019820


	//   ....[189]....
        /*103c*/ 	.word	0x000198b0


	//   ....[190]....
        /*1040*/ 	.word	0x00019910


	//   ....[191]....
        /*1044*/ 	.word	0x00019970


	//   ....[192]....
        /*1048*/ 	.word	0x000199d0


	//   ....[193]....
        /*104c*/ 	.word	0x00019a20


	//   ....[194]....
        /*1050*/ 	.word	0x00019ac0


	//   ....[195]....
        /*1054*/ 	.word	0x00019b50


	//   ....[196]....
        /*1058*/ 	.word	0x00019bb0


	//   ....[197]....
        /*105c*/ 	.word	0x00019c10


	//   ....[198]....
        /*1060*/ 	.word	0x00019c70


	//   ....[199]....
        /*1064*/ 	.word	0x00019cc0


	//   ....[200]....
        /*1068*/ 	.word	0x00019d60


	//   ....[201]....
        /*106c*/ 	.word	0x00019df0


	//   ....[202]....
        /*1070*/ 	.word	0x00019e50


	//   ....[203]....
        /*1074*/ 	.word	0x00019eb0


	//   ....[204]....
        /*1078*/ 	.word	0x00019f10


	//   ....[205]....
        /*107c*/ 	.word	0x00019f60


	//   ....[206]....
        /*1080*/ 	.word	0x0001a000


	//   ....[207]....
        /*1084*/ 	.word	0x0001a090


	//   ....[208]....
        /*1088*/ 	.word	0x0001a0f0


	//   ....[209]....
        /*108c*/ 	.word	0x0001a150


	//   ....[210]....
        /*1090*/ 	.word	0x0001a1b0


	//   ....[211]....
        /*1094*/ 	.word	0x0001a200


	//   ....[212]....
        /*1098*/ 	.word	0x0001a2a0


	//   ....[213]....
        /*109c*/ 	.word	0x0001a320


	//   ....[214]....
        /*10a0*/ 	.word	0x0001a380


	//   ....[215]....
        /*10a4*/ 	.word	0x0001a3e0


	//   ....[216]....
        /*10a8*/ 	.word	0x0001a440


	//   ....[217]....
        /*10ac*/ 	.word	0x0001a4b0


	//   ....[218]....
        /*10b0*/ 	.word	0x0001a550


	//   ....[219]....
        /*10b4*/ 	.word	0x0001a5d0


	//   ....[220]....
        /*10b8*/ 	.word	0x0001a630


	//   ....[221]....
        /*10bc*/ 	.word	0x0001a690


	//   ....[222]....
        /*10c0*/ 	.word	0x0001a700


	//   ....[223]....
        /*10c4*/ 	.word	0x0001a760


	//----- nvinfo : EIATTR_VRC_CTA_INIT_COUNT
	.align		4
.L_525:
        /*10c8*/ 	.byte	0x02, 0x4a
	.zero		1
	.zero		1


	//----- nvinfo : EIATTR_EXIT_INSTR_OFFSETS
	.align		4
        /*10cc*/ 	.byte	0x04, 0x1c
        /*10ce*/ 	.short	(.L_527 - .L_526)


	//   ....[0]....
.L_526:
        /*10d0*/ 	.word	0x00000090


	//   ....[1]....
        /*10d4*/ 	.word	0x000030f0


	//   ....[2]....
        /*10d8*/ 	.word	0x000085e0


	//   ....[3]....
        /*10dc*/ 	.word	0x000137d0


	//----- nvinfo : EIATTR_MAX_THREADS
	.align		4
.L_527:
        /*10e0*/ 	.byte	0x04, 0x05
        /*10e2*/ 	.short	(.L_529 - .L_528)
.L_528:
        /*10e4*/ 	.word	0x00000100
        /*10e8*/ 	.word	0x00000001
        /*10ec*/ 	.word	0x00000001


	//----- nvinfo : EIATTR_CRS_STACK_SIZE
	.align		4
.L_529:
        /*10f0*/ 	.byte	0x04, 0x1e
        /*10f2*/ 	.short	(.L_531 - .L_530)
.L_530:
        /*10f4*/ 	.word	0x00000000


	//----- nvinfo : EIATTR_CBANK_PARAM_SIZE
	.align		4
.L_531:
        /*10f8*/ 	.byte	0x03, 0x19
        /*10fa*/ 	.short	0x0070


	//----- nvinfo : EIATTR_PARAM_CBANK
	.align		4
        /*10fc*/ 	.byte	0x04, 0x0a
        /*10fe*/ 	.short	(.L_533 - .L_532)
	.align		4
.L_532:
        /*1100*/ 	.word	index@(.nv.constant0._ZN18transformer_engine71_GLOBAL__N__fadcdbdc_38_quantize_transpose_vector_blockwise_cu_d4a478bd37block_scaled_1d_cast_transpose_kernelILb1Ef6__half13__nv_fp8_e5m2EEvPKT1_PT2_S8_PT0_SA_mmmmmmfNS_6detail25FP8BlockwiseRowwiseOptionENSB_28FP8BlockwiseColumnwiseOptionEbPKf)
        /*1104*/ 	.short	0x0380
        /*1106*/ 	.short	0x0070


	//----- nvinfo : EIATTR_SW_WAR
	.align		4
.L_533:
        /*1108*/ 	.byte	0x04, 0x36
        /*110a*/ 	.short	(.L_535 - .L_534)
.L_534:
        /*110c*/ 	.word	0x00000008
.L_535:


//--------------------- .nv.info._ZN18transformer_engine71_GLOBAL__N__fadcdbdc_38_quantize_transpose_vector_blockwise_cu_d4a478bd37block_scaled_1d_cast_transpose_kernelILb0Eff13__nv_fp8_e4m3EEvPKT1_PT2_S7_PT0_S9_mmmmmmfNS_6detail25FP8BlockwiseRowwiseOptionENSA_28FP8BlockwiseColumnwiseOptionEbPKf --------------------------
	.section	.nv.info._ZN18transformer_engine71_GLOBAL__N__fadcdbdc_38_quantize_transpose_vector_blockwise_cu_d4a478bd37block_scaled_1d_cast_transpose_kernelILb0Eff13__nv_fp8_e4m3EEvPKT1_PT2_S7_PT0_S9_mmmmmmfNS_6detail25FP8BlockwiseRowwiseOptionENSA_28FP8BlockwiseColumnwiseOptionEbPKf,"",@"SHT_CUDA_INFO"
	.sectionflags	@""
	.align	4


	//----- nvinfo : EIATTR_CUDA_API_VERSION
	.align		4
        /*0000*/ 	.byte	0x04, 0x37
        /*0002*/ 	.short	(.L_537 - .L_536)
.L_536:
        /*0004*/ 	.word	0x00000082


	//----- nvinfo : EIATTR_KPARAM_INFO
	.align		4
.L_537:
        /*0008*/ 	.byte	0x04, 0x17
        /*000a*/ 	.short	(.L_539 - .L_538)
.L_538:
        /*000c*/ 	.word	0x00000000
        /*0010*/ 	.short	0x000f
        /*0012*/ 	.short	0x0068
        /*0014*/ 	.byte	0x00, 0xf5, 0x21, 0x00


	//----- nvinfo : EIATTR_KPARAM_INFO
	.align		4
.L_539:
        /*0018*/ 	.byte	0x04, 0x17
        /*001a*/ 	.short	(.L_541 - .L_540)
.L_540:
        /*001c*/ 	.word	0x00000000
        /*0020*/ 	.short	0x000e
        /*0022*/ 	.short	0x0064
        /*0024*/ 	.byte	0x00, 0xf0, 0x05, 0x00


	//----- nvinfo : EIATTR_KPARAM_INFO
	.align		4
.L_541:
        /*0028*/ 	.byte	0x04, 0x17
        /*002a*/ 	.short	(.L_543 - .L_542)
.L_542:
        /*002c*/ 	.word	0x00000000
        /*0030*/ 	.short	0x000d
        /*0032*/ 	.short	0x0060
        /*0034*/ 	.byte	0x00, 0xf0, 0x11, 0x00


	//----- nvinfo : EIATTR_KPARAM_INFO
	.align		4
.L_543:
        /*0038*/ 	.byte	0x04, 0x17
        /*003a*/ 	.short	(.L_545 - .L_544)
.L_544:
        /*003c*/ 	.word	0x00000000
        /*0040*/ 	.short	0x000c
        /*0042*/ 	.short	0x005c
        /*0044*/ 	.byte	0x00, 0xf0, 0x11, 0x00


	//----- nvinfo : EIATTR_KPARAM_INFO
	.align		4
.L_545:
        /*0048*/ 	.byte	0x04, 0x17
        /*004a*/ 	.short	(.L_547 - .L_546)
.L_546:
        /*004c*/ 	.word	0x00000000
        /*0050*/ 	.short	0x000b
        /*0052*/ 	.short	0x0058
        /*0054*/ 	.byte	0x00, 0xf0, 0x11, 0x00


	//----- nvinfo : EIATTR_KPARAM_INFO
	.align		4
.L_547:
        /*0058*/ 	.byte	0x04, 0x17
        /*005a*/ 	.short	(.L_549 - .L_548)
.L_548:
        /*005c*/ 	.word	0x00000000
        /*0060*/ 	.short	0x000a
        /*0062*/ 	.short	0x0050
        /*0064*/ 	.byte	0x00, 0xf0, 0x21, 0x00


	//----- nvinfo : EIATTR_KPARAM_INFO
	.align		4
.L_549:
        /*0068*/ 	.byte	0x04, 0x17
        /*006a*/ 	.short	(.L_551 - .L_550)
.L_550:
        /*006c*/ 	.word	0x00000000
        /*0070*/ 	.short	0x0009
        /*0072*/ 	.short	0x0048
        /*0074*/ 	.byte	0x00, 0xf0, 0x21, 0x00


	//----- nvinfo : EIATTR_KPARAM_INFO
	.align		4
.L_551:
        /*0078*/ 	.byte	0x04, 0x17
        /*007a*/ 	.short	(.L_553 - .L_552)
.L_552:
        /*007c*/ 	.word	0x00000000
        /*0080*/ 	.short	0x0008
        /*0082*/ 	.short	0x0040
        /*0084*/ 	.byte	0x00, 0xf0, 0x21, 0x00


	//----- nvinfo : EIATTR_KPARAM_INFO
	.align		4
.L_553:
        /*0088*/ 	.byte	0x04, 0x17
        /*008a*/ 	.short	(.L_555 - .L_554)
.L_554:
        /*008c*/ 	.word	0x00000000
        /*0090*/ 	.short	0x0007
        /*0092*/ 	.short	0x0038
        /*0094*/ 	.byte	0x00, 0xf0, 0x21, 0x00


	//----- nvinfo : EIATTR_KPARAM_INFO
	.align		4
.L_555:
        /*0098*/ 	.byte	0x04, 0x17
        /*009a*/ 	.short	(.L_557 - .L_556)
.L_556:
        /*009c*/ 	.word	0x00000000
        /*00a0*/ 	.short	0x0006
        /*00a2*/ 	.short	0x0030
        /*00a4*/ 	.byte	0x00, 0xf0, 0x21, 0x00


	//----- nvinfo : EIATTR_KPARAM_INFO
	.align		4
.L_557:
        /*00a8*/ 	.byte	0x04, 0x17
        /*00aa*/ 	.short	(.L_559 - .L_558)
.L_558:
        /*00ac*/ 	.word	0x00000000
        /*00b0*/ 	.short	0x0005
        /*00b2*/ 	.short	0x0028
        /*00b4*/ 	.byte	0x00, 0xf0, 0x21, 0x00


	//----- nvinfo : EIATTR_KPARAM_INFO
	.align		4
.L_559:
        /*00b8*/ 	.byte	0x04, 0x17
        /*00ba*/ 	.short	(.L_561 - .L_560)
.L_560:
        /*00bc*/ 	.word	0x00000000
        /*00c0*/ 	.short	0x0004
        /*00c2*/ 	.short	0x0020
        /*00c4*/ 	.byte	0x00, 0xf5, 0x21, 0x00


	//----- nvinfo : EIATTR_KPARAM_INFO
	.align		4
.L_561:
        /*00c8*/ 	.byte	0x04, 0x17
        /*00ca*/ 	.short	(.L_563 - .L_562)
.L_562:
        /*00cc*/ 	.word	0x00000000
        /*00d0*/ 	.short	0x0003
        /*00d2*/ 	.short	0x0018
        /*00d4*/ 	.byte	0x00, 0xf5, 0x21, 0x00


	//----- nvinfo : EIATTR_KPARAM_INFO
	.align		4
.L_563:
        /*00d8*/ 	.byte	0x04, 0x17
        /*00da*/ 	.short	(.L_565 - .L_564)
.L_564:
        /*00dc*/ 	.word	0x00000000
        /*00e0*/ 	.short	0x0002
        /*00e2*/ 	.short	0x0010
        /*00e4*/ 	.byte	0x00, 0xf5, 0x21, 0x00


	//----- nvinfo : EIATTR_KPARAM_INFO
	.align		4
.L_565:
        /*00e8*/ 	.byte	0x04, 0x17
        /*00ea*/ 	.short	(.L_567 - .L_566)
.L_566:
        /*00ec*/ 	.word	0x00000000
        /*00f0*/ 	.short	0x0001
        /*00f2*/ 	.short	0x0008
        /*00f4*/ 	.byte	0x00, 0xf5, 0x21, 0x00


	//----- nvinfo : EIATTR_KPARAM_INFO
	.align		4
.L_567:
        /*00f8*/ 	.byte	0x04, 0x17
        /*00fa*/ 	.short	(.L_569 - .L_568)
.L_568:
        /*00fc*/ 	.word	0x00000000
        /*0100*/ 	.short	0x0000
        /*0102*/ 	.short	0x0000
        /*0104*/ 	.byte	0x00, 0xf5, 0x21, 0x00


	//----- nvinfo : EIATTR_SPARSE_MMA_MASK
	.align		4
.L_569:
        /*0108*/ 	.byte	0x03, 0x50
        /*010a*/ 	.short	0x0000


	//----- nvinfo : EIATTR_MAXREG_COUNT
	.align		4
        /*010c*/ 	.byte	0x03, 0x1b
        /*010e*/ 	.short	0x00ff


	//----- nvinfo : EIATTR_NUM_BARRIERS
	.align		4
        /*0110*/ 	.byte	0x02, 0x4c
        /*0112*/ 	.byte	0x01
	.zero		1


	//----- nvinfo : EIATTR_MERCURY_ISA_VERSION
	.align		4
        /*0114*/ 	.byte	0x03, 0x5f
        /*0116*/ 	.short	0x0101


	//----- nvinfo : EIATTR_INT_WARP_WIDE_INSTR_OFFSETS
	.align		4
        /*0118*/ 	.byte	0x04, 0x31
        /*011a*/ 	.short	(.L_571 - .L_570)


	//   ....[0]....
.L_570:
        /*011c*/ 	.word	0x00001dc0


	//   ....[1]....
        /*0120*/ 	.word	0x00001e00


	//   ....[2]....
        /*0124*/ 	.word	0x00001e80


	//   ....[3]....
        /*0128*/ 	.word	0x00002c40


	//   ....[4]....
        /*012c*/ 	.word	0x00002c50


	//   ....[5]....
        /*0130*/ 	.word	0x00002c60


	//   ....[6]....
        /*0134*/ 	.word	0x000039d0


	//   ....[7]....
        /*0138*/ 	.word	0x000039e0


	//   ....[8]....
        /*013c*/ 	.word	0x000039f0


	//   ....[9]....
        /*0140*/ 	.word	0x00004730


	//   ....[10]....
        /*0144*/ 	.word	0x00004740


	//   ....[11]....
        /*0148*/ 	.word	0x00004750


	//   ....[12]....
        /*014c*/ 	.word	0x00005540


	//   ....[13]....
        /*0150*/ 	.word	0x000055c0


	//   ....[14]....
        /*0154*/ 	.word	0x00005710


	//   ....[15]....
        /*0158*/ 	.word	0x000064d0


	//   ....[16]....
        /*015c*/ 	.word	0x000064f0


	//   ....[17]....
        /*0160*/ 	.word	0x00006500


	//   ....[18]....
        /*0164*/ 	.word	0x000071e0


	//   ....[19]....
        /*0168*/ 	.word	0x000071f0


	//   ....[20]....
        /*016c*/ 	.word	0x00007200


	//   ....[21]....
        /*0170*/ 	.word	0x00007ff0


	//   ....[22]....
        /*0174*/ 	.word	0x00008010


	//   ....[23]....
        /*0178*/ 	.word	0x00008020


	//----- nvinfo : EIATTR_COOP_GROUP_MASK_REGIDS
	.align		4
.L_571:
        /*017c*/ 	.byte	0x04, 0x29
        /*017e*/ 	.short	(.L_573 - .L_572)


	//   ....[0]....
.L_572:
        /*0180*/ 	.word	0x05000020


	//   ....[1]....
        /*0184*/ 	.word	0x05000020


	//   ....[2]....
        /*0188*/ 	.word	0x05000020


	//   ....[3]....
        /*018c*/ 	.word	0x05000020


	//   ....[4]....
        /*0190*/ 	.word	0x05000020


	//   ....[5]....
        /*0194*/ 	.word	0x05000020


	//   ....[6]....
        /*0198*/ 	.word	0x05000020


	//   ....[7]....
        /*019c*/ 	.word	0x05000020


	//   ....[8]....
        /*01a0*/ 	.word	0x05000020


	//   ....[9]....
        /*01a4*/ 	.word	0x05000020


	//   ....[10]....
        /*01a8*/ 	.word	0x05000020


	//   ....[11]....
        /*01ac*/ 	.word	0x05000020


	//   ....[12]....
        /*01b0*/ 	.word	0x05000020


	//   ....[13]....
        /*01b4*/ 	.word	0x05000020


	//   ....[14]....
        /*01b8*/ 	.word	0x05000020


	//   ....[15]....
        /*01bc*/ 	.word	0x05000020


	//   ....[16]....
        /*01c0*/ 	.word	0x05000031


	//   ....[17]....
        /*01c4*/ 	.word	0x05000031


	//   ....[18]....
        /*01c8*/ 	.word	0x05000031


	//   ....[19]....
        /*01cc*/ 	.word	0x05000031


	//   ....[20]....
        /*01d0*/ 	.word	0x05000031


	//   ....[21]....
        /*01d4*/ 	.word	0x05000031


	//   ....[22]....
        /*01d8*/ 	.word	0x05000031


	//   ....[23]....
        /*01dc*/ 	.word	0x05000031


	//   ....[24]....
        /*01e0*/ 	.word	0x05000031


	//   ....[25]....
        /*01e4*/ 	.word	0x05000031


	//   ....[26]....
        /*01e8*/ 	.word	0x05000031


	//   ....[27]....
        /*01ec*/ 	.word	0x05000031


	//   ....[28]....
        /*01f0*/ 	.word	0x05000031


	//   ....[29]....
        /*01f4*/ 	.word	0x05000031


	//   ....[30]....
        /*01f8*/ 	.word	0x05000031


	//   ....[31]....
        /*01fc*/ 	.word	0x05000031


	//   ....[32]....
        /*0200*/ 	.word	0xffffffff


	//   ....[33]....
        /*0204*/ 	.word	0xffffffff


	//   ....[34]....
        /*0208*/ 	.word	0xffffffff


	//   ....[35]....
        /*020c*/ 	.word	0xffffffff


	//   ....[36]....
        /*0210*/ 	.word	0xffffffff


	//   ....[37]....
        /*0214*/ 	.word	0xffffffff


	//   ....[38]....
        /*0218*/ 	.word	0xffffffff


	//   ....[39]....
        /*021c*/ 	.word	0xffffffff


	//   ....[40]....
        /*0220*/ 	.word	0xffffffff


	//   ....[41]....
        /*0224*/ 	.word	0xffffffff


	//   ....[42]....
        /*0228*/ 	.word	0xffffffff


	//   ....[43]....
        /*022c*/ 	.word	0xffffffff


	//   ....[44]....
        /*0230*/ 	.word	0xffffffff


	//   ....[45]....
        /*0234*/ 	.word	0xffffffff


	//   ....[46]....
        /*0238*/ 	.word	0xffffffff


	//   ....[47]....
        /*023c*/ 	.word	0xffffffff


	//   ....[48]....
        /*0240*/ 	.word	0xffffffff


	//   ....[49]....
        /*0244*/ 	.word	0xffffffff


	//   ....[50]....
        /*0248*/ 	.word	0xffffffff


	//   ....[51]....
        /*024c*/ 	.word	0xffffffff


	//   ....[52]....
        /*0250*/ 	.word	0xffffffff


	//   ....[53]....
        /*0254*/ 	.word	0xffffffff


	//   ....[54]....
        /*0258*/ 	.word	0xffffffff


	//   ....[55]....
        /*025c*/ 	.word	0xffffffff


	//   ....[56]....
        /*0260*/ 	.word	0xffffffff


	//   ....[57]....
        /*0264*/ 	.word	0xffffffff


	//   ....[58]....
        /*0268*/ 	.word	0xffffffff


	//   ....[59]....
        /*026c*/ 	.word	0xffffffff


	//   ....[60]....
        /*0270*/ 	.word	0xffffffff


	//   ....[61]....
        /*0274*/ 	.word	0xffffffff


	//   ....[62]....
        /*0278*/ 	.word	0xffffffff


	//   ....[63]....
        /*027c*/ 	.word	0xffffffff


	//   ....[64]....
        /*0280*/ 	.word	0xffffffff


	//   ....[65]....
        /*0284*/ 	.word	0xffffffff


	//   ....[66]....
        /*0288*/ 	.word	0xffffffff


	//   ....[67]....
        /*028c*/ 	.word	0xffffffff


	//   ....[68]....
        /*0290*/ 	.word	0xffffffff


	//   ....[69]....
        /*0294*/ 	.word	0xffffffff


	//   ....[70]....
        /*0298*/ 	.word	0xffffffff


	//   ....[71]....
        /*029c*/ 	.word	0xffffffff


	//   ....[72]....
        /*02a0*/ 	.word	0xffffffff


	//   ....[73]....
        /*02a4*/ 	.word	0xffffffff


	//   ....[74]....
        /*02a8*/ 	.word	0xffffffff


	//   ....[75]....
        /*02ac*/ 	.word	0xffffffff


	//   ....[76]....
        /*02b0*/ 	.word	0xffffffff


	//   ....[77]....
        /*02b4*/ 	.word	0xffffffff


	//   ....[78]....
        /*02b8*/ 	.word	0xffffffff


	//   ....[79]....
        /*02bc*/ 	.word	0xffffffff


	//   ....[80]....
        /*02c0*/ 	.word	0xffffffff


	//   ....[81]....
        /*02c4*/ 	.word	0xffffffff


	//   ....[82]....
        /*02c8*/ 	.word	0xffffffff


	//   ....[83]....
        /*02cc*/ 	.word	0xffffffff


	//   ....[84]....
        /*02d0*/ 	.word	0xffffffff


	//   ....[85]....
        /*02d4*/ 	.word	0xffffffff


	//   ....[86]....
        /*02d8*/ 	.word	0xffffffff


	//   ....[87]....
        /*02dc*/ 	.word	0xffffffff


	//   ....[88]....
        /*02e0*/ 	.word	0xffffffff


	//   ....[89]....
        /*02e4*/ 	.word	0xffffffff


	//   ....[90]....
        /*02e8*/ 	.word	0xffffffff


	//   ....[91]....
        /*02ec*/ 	.word	0xffffffff


	//   ....[92]....
        /*02f0*/ 	.word	0xffffffff


	//   ....[93]....
        /*02f4*/ 	.word	0xffffffff


	//   ....[94]....
        /*02f8*/ 	.word	0xffffffff


	//   ....[95]....
        /*02fc*/ 	.word	0xffffffff


	//   ....[96]....
        /*0300*/ 	.word	0xffffffff


	//   ....[97]....
        /*0304*/ 	.word	0xffffffff


	//   ....[98]....
        /*0308*/ 	.word	0xffffffff


	//   ....[99]....
        /*030c*/ 	.word	0xffffffff


	//   ....[100]....
        /*0310*/ 	.word	0xffffffff


	//   ....[101]....
        /*0314*/ 	.word	0xffffffff


	//   ....[102]....
        /*0318*/ 	.word	0xffffffff


	//   ....[103]....
        /*031c*/ 	.word	0xffffffff


	//   ....[104]....
        /*0320*/ 	.word	0xffffffff


	//   ....[105]....
        /*0324*/ 	.word	0xffffffff


	//   ....[106]....
        /*0328*/ 	.word	0xffffffff


	//   ....[107]....
        /*032c*/ 	.word	0xffffffff


	//   ....[108]....
        /*0330*/ 	.word	0xffffffff


	//   ....[109]....
        /*0334*/ 	.word	0xffffffff


	//   ....[110]....
        /*0338*/ 	.word	0xffffffff


	//   ....[111]....
        /*033c*/ 	.word	0xffffffff


	//   ....[112]....
        /*0340*/ 	.word	0xffffffff


	//   ....[113]....
        /*0344*/ 	.word	0xffffffff


	//   ....[114]....
        /*0348*/ 	.word	0xffffffff


	//   ....[115]....
        /*034c*/ 	.word	0xffffffff


	//   ....[116]....
        /*0350*/ 	.word	0xffffffff


	//   ....[117]....
        /*0354*/ 	.word	0xffffffff


	//   ....[118]....
        /*0358*/ 	.word	0xffffffff


	//   ....[119]....
        /*035c*/ 	.word	0xffffffff


	//   ....[120]....
        /*0360*/ 	.word	0xffffffff


	//   ....[121]....
        /*0364*/ 	.word	0xffffffff


	//   ....[122]....
        /*0368*/ 	.word	0xffffffff


	//   ....[123]....
        /*036c*/ 	.word	0xffffffff


	//   ....[124]....
        /*0370*/ 	.word	0xffffffff


	//   ....[125]....
        /*0374*/ 	.word	0xffffffff


	//   ....[126]....
        /*0378*/ 	.word	0xffffffff


	//   ....[127]....
        /*037c*/ 	.word	0xffffffff


	//   ....[128]....
        /*0380*/ 	.word	0xffffffff


	//   ....[129]....
        /*0384*/ 	.word	0xffffffff


	//   ....[130]....
        /*0388*/ 	.word	0xffffffff


	//   ....[131]....
        /*038c*/ 	.word	0xffffffff


	//   ....[132]....
        /*0390*/ 	.word	0xffffffff


	//   ....[133]....
        /*0394*/ 	.word	0xffffffff


	//   ....[134]....
        /*0398*/ 	.word	0xffffffff


	//   ....[135]....
        /*039c*/ 	.word	0xffffffff


	//   ....[136]....
        /*03a0*/ 	.word	0xffffffff


	//   ....[137]....
        /*03a4*/ 	.word	0xffffffff


	//   ....[138]....
        /*03a8*/ 	.word	0xffffffff


	//   ....[139]....
        /*03ac*/ 	.word	0xffffffff


	//   ....[140]....
        /*03b0*/ 	.word	0xffffffff


	//   ....[141]....
        /*03b4*/ 	.word	0xffffffff


	//   ....[142]....
        /*03b8*/ 	.word	0xffffffff


	//   ....[143]....
        /*03bc*/ 	.word	0xffffffff


	//   ....[144]....
        /*03c0*/ 	.word	0xffffffff


	//   ....[145]....
        /*03c4*/ 	.word	0xffffffff


	//   ....[146]....
        /*03c8*/ 	.word	0xffffffff


	//   ....[147]....
        /*03cc*/ 	.word	0xffffffff


	//   ....[148]....
        /*03d0*/ 	.word	0xffffffff


	//   ....[149]....
        /*03d4*/ 	.word	0xffffffff


	//   ....[150]....
        /*03d8*/ 	.word	0xffffffff


	//   ....[151]....
        /*03dc*/ 	.word	0xffffffff


	//   ....[152]....
        /*03e0*/ 	.word	0xffffffff


	//   ....[153]....
        /*03e4*/ 	.word	0xffffffff


	//   ....[154]....
        /*03e8*/ 	.word	0xffffffff


	//   ....[155]....
        /*03ec*/ 	.word	0xffffffff


	//   ....[156]....
        /*03f0*/ 	.word	0xffffffff


	//   ....[157]....
        /*03f4*/ 	.word	0xffffffff


	//   ....[158]....
        /*03f8*/ 	.word	0xffffffff


	//   ....[159]....
        /*03fc*/ 	.word	0xffffffff


	//   ....[160]....
        /*0400*/ 	.word	0xffffffff


	//   ....[161]....
        /*0404*/ 	.word	0xffffffff


	//   ....[162]....
        /*0408*/ 	.word	0xffffffff


	//   ....[163]....
        /*040c*/ 	.word	0xffffffff


	//   ....[164]....
        /*0410*/ 	.word	0xffffffff


	//   ....[165]....
        /*0414*/ 	.word	0xffffffff


	//   ....[166]....
        /*0418*/ 	.word	0xffffffff


	//   ....[167]....
        /*041c*/ 	.word	0xffffffff


	//   ....[168]....
        /*0420*/ 	.word	0xffffffff


	//   ....[169]....
        /*0424*/ 	.word	0xffffffff


	//   ....[170]....
        /*0428*/ 	.word	0xffffffff


	//   ....[171]....
        /*042c*/ 	.word	0xffffffff


	//   ....[172]....
        /*0430*/ 	.word	0xffffffff


	//   ....[173]....
        /*0434*/ 	.word	0xffffffff


	//   ....[174]....
        /*0438*/ 	.word	0xffffffff


	//   ....[175]....
        /*043c*/ 	.word	0xffffffff


	//   ....[176]....
        /*0440*/ 	.word	0xffffffff


	//   ....[177]....
        /*0444*/ 	.word	0xffffffff


	//   ....[178]....
        /*0448*/ 	.word	0xffffffff


	//   ....[179]....
        /*044c*/ 	.word	0xffffffff


	//   ....[180]....
        /*0450*/ 	.word	0xffffffff


	//   ....[181]....
        /*0454*/ 	.word	0xffffffff


	//   ....[182]....
        /*0458*/ 	.word	0xffffffff


	//   ....[183]....
        /*045c*/ 	.word	0xffffffff


	//   ....[184]....
        /*0460*/ 	.word	0xffffffff


	//   ....[185]....
        /*0464*/ 	.word	0xffffffff


	//   ....[186]....
        /*0468*/ 	.word	0xffffffff


	//   ....[187]....
        /*046c*/ 	.word	0xffffffff


	//   ....[188]....
        /*0470*/ 	.word	0xffffffff


	//   ....[189]....
        /*0474*/ 	.word	0xffffffff


	//   ....[190]....
        /*0478*/ 	.word	0xffffffff


	//   ....[191]....
        /*047c*/ 	.word	0xffffffff


	//   ....[192]....
        /*0480*/ 	.word	0xffffffff


	//   ....[193]....
        /*0484*/ 	.word	0xffffffff


	//   ....[194]....
        /*0488*/ 	.word	0xffffffff


	//   ....[195]....
        /*048c*/ 	.word	0xffffffff


	//   ....[196]....
        /*0490*/ 	.word	0xffffffff


	//   ....[197]....
        /*0494*/ 	.word	0xffffffff


	//   ....[198]....
        /*0498*/ 	.word	0xffffffff


	//   ....[199]....
        /*049c*/ 	.word	0xffffffff


	//   ....[200]....
        /*04a0*/ 	.word	0xffffffff


	//   ....[201]....
        /*04a4*/ 	.word	0xffffffff


	//   ....[202]....
        /*04a8*/ 	.word	0xffffffff


	//   ....[203]....
        /*04ac*/ 	.word	0xffffffff


	//   ....[204]....
        /*04b0*/ 	.word	0xffffffff


	//   ....[205]....
        /*04b4*/ 	.word	0xffffffff


	//   ....[206]....
        /*04b8*/ 	.word	0xffffffff


	//   ....[207]....
        /*04bc*/ 	.word	0xffffffff


	//   ....[208]....
        /*04c0*/ 	.word	0xffffffff


	//   ....[209]....
        /*04c4*/ 	.word	0xffffffff


	//   ....[210]....
        /*04c8*/ 	.word	0xffffffff


	//   ....[211]....
        /*04cc*/ 	.word	0xffffffff


	//   ....[212]....
        /*04d0*/ 	.word	0xffffffff


	//   ....[213]....
        /*04d4*/ 	.word	0xffffffff


	//   ....[214]....
        /*04d8*/ 	.word	0xffffffff


	//   ....[215]....
        /*04dc*/ 	.word	0xffffffff


	//   ....[216]....
        /*04e0*/ 	.word	0xffffffff


	//   ....[217]....
        /*04e4*/ 	.word	0xffffffff


	//   ....[218]....
        /*04e8*/ 	.word	0xffffffff


	//   ....[219]....
        /*04ec*/ 	.word	0xffffffff


	//   ....[220]....
        /*04f0*/ 	.word	0xffffffff


	//   ....[221]....
        /*04f4*/ 	.word	0xffffffff


	//   ....[222]....
        /*04f8*/ 	.word	0xffffffff


	//   ....[223]....
        /*04fc*/ 	.word	0xffffffff


	//   ....[224]....
        /*0500*/ 	.word	0x05000006


	//   ....[225]....
        /*0504*/ 	.word	0x05000006


	//   ....[226]....
        /*0508*/ 	.word	0x05000006


	//   ....[227]....
        /*050c*/ 	.word	0x05000006


	//   ....[228]....
        /*0510*/ 	.word	0x05000006


	//   ....[229]....
        /*0514*/ 	.word	0x05000006


	//   ....[230]....
        /*0518*/ 	.word	0x05000006


	//   ....[231]....
        /*051c*/ 	.word	0x05000006


	//   ....[232]....
        /*0520*/ 	.word	0x05000006


	//   ....[233]....
        /*0524*/ 	.word	0x05000006


	//   ....[234]....
        /*0528*/ 	.word	0x05000006


	//   ....[235]....
        /*052c*/ 	.word	0x05000006


	//   ....[236]....
        /*0530*/ 	.word	0x05000006


	//   ....[237]....
        /*0534*/ 	.word	0x05000006


	//   ....[238]....
        /*0538*/ 	.word	0x05000006


	//   ....[239]....
        /*053c*/ 	.word	0x05000006


	//   ....[240]....
        /*0540*/ 	.word	0x05000006


	//   ....[241]....
        /*0544*/ 	.word	0x05000006


	//   ....[242]....
        /*0548*/ 	.word	0x05000006


	//   ....[243]....
        /*054c*/ 	.word	0x05000006


	//   ....[244]....
        /*0550*/ 	.word	0x05000006


	//   ....[245]....
        /*0554*/ 	.word	0x05000006


	//   ....[246]....
        /*0558*/ 	.word	0x05000006


	//   ....[247]....
        /*055c*/ 	.word	0x05000006


	//   ....[248]....
        /*0560*/ 	.word	0x05000006


	//   ....[249]....
        /*0564*/ 	.word	0x05000006


	//   ....[250]....
        /*0568*/ 	.word	0x05000006


	//   ....[251]....
        /*056c*/ 	.word	0x05000006


	//   ....[252]....
        /*0570*/ 	.word	0x05000006


	//   ....[253]....
        /*0574*/ 	.word	0x05000006


	//   ....[254]....
        /*0578*/ 	.word	0x05000006


	//   ....[255]....
        /*057c*/ 	.word	0x05000006


	//   ....[0]....
        /*0580*/ 	.word	0x05000006


	//   ....[1]....
        /*0584*/ 	.word	0x05000006


	//   ....[2]....
        /*0588*/ 	.word	0x05000006


	//   ....[3]....
        /*058c*/ 	.word	0x05000006


	//   ....[4]....
        /*0590*/ 	.word	0x05000006


	//   ....[5]....
        /*0594*/ 	.word	0x05000006


	//   ....[6]....
        /*0598*/ 	.word	0x05000006


	//   ....[7]....
        /*059c*/ 	.word	0x05000006


	//   ....[8]....
        /*05a0*/ 	.word	0x05000006


	//   ....[9]....
        /*05a4*/ 	.word	0x05000006


	//   ....[10]....
        /*05a8*/ 	.word	0x05000006


	//   ....[11]....
        /*05ac*/ 	.word	0x05000006


	//   ....[12]....
        /*05b0*/ 	.word	0x05000006


	//   ....[13]....
        /*05b4*/ 	.word	0x05000006


	//   ....[14]....
        /*05b8*/ 	.word	0x05000006


	//   ....[15]....
        /*05bc*/ 	.word	0x05000006


	//   ....[16]....
        /*05c0*/ 	.word	0x05000006


	//   ....[17]....
        /*05c4*/ 	.word	0x05000006


	//   ....[18]....
        /*05c8*/ 	.word	0x05000006


	//   ....[19]....
        /*05cc*/ 	.word	0x05000006


	//   ....[20]....
        /*05d0*/ 	.word	0x05000006


	//   ....[21]....
        /*05d4*/ 	.word	0x05000006


	//   ....[22]....
        /*05d8*/ 	.word	0x05000006


	//   ....[23]....
        /*05dc*/ 	.word	0x05000006


	//   ....[24]....
        /*05e0*/ 	.word	0x05000006


	//   ....[25]....
        /*05e4*/ 	.word	0x05000006


	//   ....[26]....
        /*05e8*/ 	.word	0x05000006


	//   ....[27]....
        /*05ec*/ 	.word	0x05000006


	//   ....[28]....
        /*05f0*/ 	.word	0x05000006


	//   ....[29]....
        /*05f4*/ 	.word	0x05000006


	//   ....[30]....
        /*05f8*/ 	.word	0x05000006


	//   ....[31]....
        /*05fc*/ 	.word	0x05000006


	//   ....[32]....
        /*0600*/ 	.word	0x05000006


	//   ....[33]....
        /*0604*/ 	.word	0x05000006


	//   ....[34]....
        /*0608*/ 	.word	0x05000006


	//   ....[35]....
        /*060c*/ 	.word	0x05000006


	//   ....[36]....
        /*0610*/ 	.word	0x05000006


	//   ....[37]....
        /*0614*/ 	.word	0x05000006


	//   ....[38]....
        /*0618*/ 	.word	0x05000006


	//   ....[39]....
        /*061c*/ 	.word	0x05000006


	//   ....[40]....
        /*0620*/ 	.word	0x05000006


	//   ....[41]....
        /*0624*/ 	.word	0x05000006


	//   ....[42]....
        /*0628*/ 	.word	0x05000006


	//   ....[43]....
        /*062c*/ 	.word	0x05000006


	//   ....[44]....
        /*0630*/ 	.word	0x05000006


	//   ....[45]....
        /*0634*/ 	.word	0x05000006


	//   ....[46]....
        /*0638*/ 	.word	0x05000006


	//   ....[47]....
        /*063c*/ 	.word	0x05000006


	//   ....[48]....
        /*0640*/ 	.word	0x05000006


	//   ....[49]....
        /*0644*/ 	.word	0x05000006


	//   ....[50]....
        /*0648*/ 	.word	0x05000006


	//   ....[51]....
        /*064c*/ 	.word	0x05000006


	//   ....[52]....
        /*0650*/ 	.word	0x05000006


	//   ....[53]....
        /*0654*/ 	.word	0x05000006


	//   ....[54]....
        /*0658*/ 	.word	0x05000006


	//   ....[55]....
        /*065c*/ 	.word	0x05000006


	//   ....[56]....
        /*0660*/ 	.word	0x05000006


	//   ....[57]....
        /*0664*/ 	.word	0x05000006


	//   ....[58]....
        /*0668*/ 	.word	0x05000006


	//   ....[59]....
        /*066c*/ 	.word	0x05000006


	//   ....[60]....
        /*0670*/ 	.word	0x05000006


	//   ....[61]....
        /*0674*/ 	.word	0x05000006


	//   ....[62]....
        /*0678*/ 	.word	0x05000006


	//   ....[63]....
        /*067c*/ 	.word	0x05000006


	//   ....[64]....
        /*0680*/ 	.word	0x05000006


	//   ....[65]....
        /*0684*/ 	.word	0x05000006


	//   ....[66]....
        /*0688*/ 	.word	0x05000006


	//   ....[67]....
        /*068c*/ 	.word	0x05000006


	//   ....[68]....
        /*0690*/ 	.word	0x05000006


	//   ....[69]....
        /*0694*/ 	.word	0x05000006


	//   ....[70]....
        /*0698*/ 	.word	0x05000006


	//   ....[71]....
        /*069c*/ 	.word	0x05000006


	//   ....[72]....
        /*06a0*/ 	.word	0x05000006


	//   ....[73]....
        /*06a4*/ 	.word	0x05000006


	//   ....[74]....
        /*06a8*/ 	.word	0x05000006


	//   ....[75]....
        /*06ac*/ 	.word	0x05000006


	//   ....[76]....
        /*06b0*/ 	.word	0x05000006


	//   ....[77]....
        /*06b4*/ 	.word	0x05000006


	//   ....[78]....
        /*06b8*/ 	.word	0x05000006


	//   ....[79]....
        /*06bc*/ 	.word	0x05000006


	//   ....[80]....
        /*06c0*/ 	.word	0x05000006


	//   ....[81]....
        /*06c4*/ 	.word	0x05000006


	//   ....[82]....
        /*06c8*/ 	.word	0x05000006


	//   ....[83]....
        /*06cc*/ 	.word	0x05000006


	//   ....[84]....
        /*06d0*/ 	.word	0x05000006


	//   ....[85]....
        /*06d4*/ 	.word	0x05000006


	//   ....[86]....
        /*06d8*/ 	.word	0x05000006


	//   ....[87]....
        /*06dc*/ 	.word	0x05000006


	//   ....[88]....
        /*06e0*/ 	.word	0x05000006


	//   ....[89]....
        /*06e4*/ 	.word	0x05000006


	//   ....[90]....
        /*06e8*/ 	.word	0x05000006


	//   ....[91]....
        /*06ec*/ 	.word	0x05000006


	//   ....[92]....
        /*06f0*/ 	.word	0x05000006


	//   ....[93]....
        /*06f4*/ 	.word	0x05000006


	//   ....[94]....
        /*06f8*/ 	.word	0x05000006


	//   ....[95]....
        /*06fc*/ 	.word	0x05000006


	//   ....[96]....
        /*0700*/ 	.word	0x05000006


	//   ....[97]....
        /*0704*/ 	.word	0x05000006


	//   ....[98]....
        /*0708*/ 	.word	0x05000006


	//   ....[99]....
        /*070c*/ 	.word	0x05000006


	//   ....[100]....
        /*0710*/ 	.word	0x05000006


	//   ....[101]....
        /*0714*/ 	.word	0x05000006


	//   ....[102]....
        /*0718*/ 	.word	0x05000006


	//   ....[103]....
        /*071c*/ 	.word	0x05000006


	//   ....[104]....
        /*0720*/ 	.word	0x05000006


	//   ....[105]....
        /*0724*/ 	.word	0x05000006


	//   ....[106]....
        /*0728*/ 	.word	0x05000006


	//   ....[107]....
        /*072c*/ 	.word	0x05000006


	//   ....[108]....
        /*0730*/ 	.word	0x05000006


	//   ....[109]....
        /*0734*/ 	.word	0x05000006


	//   ....[110]....
        /*0738*/ 	.word	0x05000006


	//   ....[111]....
        /*073c*/ 	.word	0x05000006


	//   ....[112]....
        /*0740*/ 	.word	0x05000006


	//   ....[113]....
        /*0744*/ 	.word	0x05000006


	//   ....[114]....
        /*0748*/ 	.word	0x05000006


	//   ....[115]....
        /*074c*/ 	.word	0x05000006


	//   ....[116]....
        /*0750*/ 	.word	0x05000006


	//   ....[117]....
        /*0754*/ 	.word	0x05000006


	//   ....[118]....
        /*0758*/ 	.word	0x05000006


	//   ....[119]....
        /*075c*/ 	.word	0x05000006


	//   ....[120]....
        /*0760*/ 	.word	0x05000006


	//   ....[121]....
        /*0764*/ 	.word	0x05000006


	//   ....[122]....
        /*0768*/ 	.word	0x05000006


	//   ....[123]....
        /*076c*/ 	.word	0x05000006


	//   ....[124]....
        /*0770*/ 	.word	0x05000006


	//   ....[125]....
        /*0774*/ 	.word	0x05000006


	//   ....[126]....
        /*0778*/ 	.word	0x05000006


	//   ....[127]....
        /*077c*/ 	.word	0x05000006


	//   ....[128]....
        /*0780*/ 	.word	0x05000006


	//   ....[129]....
        /*0784*/ 	.word	0x05000006


	//   ....[130]....
        /*0788*/ 	.word	0x05000006


	//   ....[131]....
        /*078c*/ 	.word	0x05000006


	//   ....[132]....
        /*0790*/ 	.word	0x05000006


	//   ....[133]....
        /*0794*/ 	.word	0x05000006


	//   ....[134]....
        /*0798*/ 	.word	0x05000006


	//   ....[135]....
        /*079c*/ 	.word	0x05000006


	//   ....[136]....
        /*07a0*/ 	.word	0x05000006


	//   ....[137]....
        /*07a4*/ 	.word	0x05000006


	//   ....[138]....
        /*07a8*/ 	.word	0x05000006


	//   ....[139]....
        /*07ac*/ 	.word	0x05000006


	//   ....[140]....
        /*07b0*/ 	.word	0x05000006


	//   ....[141]....
        /*07b4*/ 	.word	0x05000006


	//   ....[142]....
        /*07b8*/ 	.word	0x05000006


	//   ....[143]....
        /*07bc*/ 	.word	0x05000006


	//   ....[144]....
        /*07c0*/ 	.word	0x05000006


	//   ....[145]....
        /*07c4*/ 	.word	0x05000006


	//   ....[146]....
        /*07c8*/ 	.word	0x05000006


	//   ....[147]....
        /*07cc*/ 	.word	0x05000006


	//   ....[148]....
        /*07d0*/ 	.word	0x05000006


	//   ....[149]....
        /*07d4*/ 	.word	0x05000006


	//   ....[150]....
        /*07d8*/ 	.word	0x05000006


	//   ....[151]....
        /*07dc*/ 	.word	0x05000006


	//   ....[152]....
        /*07e0*/ 	.word	0x05000006


	//   ....[153]....
        /*07e4*/ 	.word	0x05000006


	//   ....[154]....
        /*07e8*/ 	.word	0x05000006


	//   ....[155]....
        /*07ec*/ 	.word	0x05000006


	//   ....[156]....
        /*07f0*/ 	.word	0x05000006


	//   ....[157]....
        /*07f4*/ 	.word	0x05000006


	//   ....[158]....
        /*07f8*/ 	.word	0x05000006


	//   ....[159]....
        /*07fc*/ 	.word	0x05000006


	//   ....[160]....
        /*0800*/ 	.word	0x05000006


	//   ....[161]....
        /*0804*/ 	.word	0x05000006


	//   ....[162]....
        /*0808*/ 	.word	0x05000006


	//   ....[163]....
        /*080c*/ 	.word	0x05000006


	//   ....[164]....
        /*0810*/ 	.word	0x05000006


	//   ....[165]....
        /*0814*/ 	.word	0x05000006


	//   ....[166]....
        /*0818*/ 	.word	0x05000006


	//   ....[167]....
        /*081c*/ 	.word	0x05000006


	//   ....[168]....
        /*0820*/ 	.word	0x05000006


	//   ....[169]....
        /*0824*/ 	.word	0x05000006


	//   ....[170]....
        /*0828*/ 	.word	0x05000006


	//   ....[171]....
        /*082c*/ 	.word	0x05000006


	//   ....[172]....
        /*0830*/ 	.word	0x05000006


	//   ....[173]....
        /*0834*/ 	.word	0x05000006


	//   ....[174]....
        /*0838*/ 	.word	0x05000006


	//   ....[175]....
        /*083c*/ 	.word	0x05000006


	//   ....[176]....
        /*0840*/ 	.word	0x05000006


	//   ....[177]....
        /*0844*/ 	.word	0x05000006


	//   ....[178]....
        /*0848*/ 	.word	0x05000006


	//   ....[179]....
        /*084c*/ 	.word	0x05000006


	//   ....[180]....
        /*0850*/ 	.word	0x05000006


	//   ....[181]....
        /*0854*/ 	.word	0x05000006


	//   ....[182]....
        /*0858*/ 	.word	0x05000006


	//   ....[183]....
        /*085c*/ 	.word	0x05000006


	//   ....[184]....
        /*0860*/ 	.word	0x05000006


	//   ....[185]....
        /*0864*/ 	.word	0x05000006


	//   ....[186]....
        /*0868*/ 	.word	0x05000006


	//   ....[187]....
        /*086c*/ 	.word	0x05000006


	//   ....[188]....
        /*0870*/ 	.word	0x05000006


	//   ....[189]....
        /*0874*/ 	.word	0x05000006


	//   ....[190]....
        /*0878*/ 	.word	0x05000006


	//   ....[191]....
        /*087c*/ 	.word	0x05000006


	//----- nvinfo : EIATTR_COOP_GROUP_INSTR_OFFSETS
	.align		4
.L_573:
        /*0880*/ 	.byte	0x04, 0x28
        /*0882*/ 	.short	(.L_575 - .L_574)


	//   ....[0]....
.L_574:
        /*0884*/ 	.word	0x00002040


	//   ....[1]....
        /*0888*/ 	.word	0x00002060


	//   ....[2]....
        /*088c*/ 	.word	0x00002080


	//   ....[3]....
        /*0890*/ 	.word	0x000020a0


	//   ....[4]....
        /*0894*/ 	.word	0x00002da0


	//   ....[5]....
        /*0898*/ 	.word	0x00002dc0


	//   ....[6]....
        /*089c*/ 	.word	0x00002de0


	//   ....[7]....
        /*08a0*/ 	.word	0x00002e00


	//   ....[8]....
        /*08a4*/ 	.word	0x00003b30


	//   ....[9]....
        /*08a8*/ 	.word	0x00003b50


	//   ....[10]....
        /*08ac*/ 	.word	0x00003b70


	//   ....[11]....
        /*08b0*/ 	.word	0x00003b90


	//   ....[12]....
        /*08b4*/ 	.word	0x000048b0


	//   ....[13]....
        /*08b8*/ 	.word	0x000048d0


	//   ....[14]....
        /*08bc*/ 	.word	0x000048f0


	//   ....[15]....
        /*08c0*/ 	.word	0x00004910


	//   ....[16]....
        /*08c4*/ 	.word	0x00005860


	//   ....[17]....
        /*08c8*/ 	.word	0x00005880


	//   ....[18]....
        /*08cc*/ 	.word	0x000058a0


	//   ....[19]....
        /*08d0*/ 	.word	0x000058c0


	//   ....[20]....
        /*08d4*/ 	.word	0x000065a0


	//   ....[21]....
        /*08d8*/ 	.word	0x000065c0


	//   ....[22]....
        /*08dc*/ 	.word	0x000065e0


	//   ....[23]....
        /*08e0*/ 	.word	0x00006600


	//   ....[24]....
        /*08e4*/ 	.word	0x000073c0


	//   ....[25]....
        /*08e8*/ 	.word	0x000073e0


	//   ....[26]....
        /*08ec*/ 	.word	0x00007400


	//   ....[27]....
        /*08f0*/ 	.word	0x00007420


	//   ....[28]....
        /*08f4*/ 	.word	0x000080c0


	//   ....[29]....
        /*08f8*/ 	.word	0x000080e0


	//   ....[30]....
        /*08fc*/ 	.word	0x00008100


	//   ....[31]....
        /*0900*/ 	.word	0x00008120


	//   ....[32]....
        /*0904*/ 	.word	0x00008ff0


	//   ....[33]....
        /*0908*/ 	.word	0x00009010


	//   ....[34]....
        /*090c*/ 	.word	0x00009030


	//   ....[35]....
        /*0910*/ 	.word	0x00009050


	//   ....[36]....
        /*0914*/ 	.word	0x00009070


	//   ....[37]....
        /*0918*/ 	.word	0x00009090


	//   ....[38]....
        /*091c*/ 	.word	0x000094a0


	//   ....[39]....
        /*0920*/ 	.word	0x000094c0


	//   ....[40]....
        /*0924*/ 	.word	0x000094e0


	//   ....[41]....
        /*0928*/ 	.word	0x00009500


	//   ....[42]....
        /*092c*/ 	.word	0x00009520


	//   ....[43]....
        /*0930*/ 	.word	0x00009540


	//   ....[44]....
        /*0934*/ 	.word	0x000099b0


	//   ....[45]....
        /*0938*/ 	.word	0x000099d0


	//   ....[46]....
        /*093c*/ 	.word	0x000099f0


	//   ....[47]....
        /*0940*/ 	.word	0x00009a10


	//   ....[48]....
        /*0944*/ 	.word	0x00009a30


	//   ....[49]....
        /*0948*/ 	.word	0x00009a50


	//   ....[50]....
        /*094c*/ 	.word	0x00009ec0


	//   ....[51]....
        /*0950*/ 	.word	0x00009ee0


	//   ....[52]....
        /*0954*/ 	.word	0x00009f00


	//   ....[53]....
        /*0958*/ 	.word	0x00009f20


	//   ....[54]....
        /*095c*/ 	.word	0x00009f40


	//   ....[55]....
        /*0960*/ 	.word	0x00009f60


	//   ....[56]....
        /*0964*/ 	.word	0x0000a3d0


	//   ....[57]....
        /*0968*/ 	.word	0x0000a3f0


	//   ....[58]....
        /*096c*/ 	.word	0x0000a410


	//   ....[59]....
        /*0970*/ 	.word	0x0000a430


	//   ....[60]....
        /*0974*/ 	.word	0x0000a450


	//   ....[61]....
        /*0978*/ 	.word	0x0000a470


	//   ....[62]....
        /*097c*/ 	.word	0x0000a8e0


	//   ....[63]....
        /*0980*/ 	.word	0x0000a900


	//   ....[64]....
        /*0984*/ 	.word	0x0000a920


	//   ....[65]....
        /*0988*/ 	.word	0x0000a940


	//   ....[66]....
        /*098c*/ 	.word	0x0000a960


	//   ....[67]....
        /*0990*/ 	.word	0x0000a980


	//   ....[68]....
        /*0994*/ 	.word	0x0000adf0


	//   ....[69]....
        /*0998*/ 	.word	0x0000ae10


	//   ....[70]....
        /*099c*/ 	.word	0x0000ae30


	//   ....[71]....
        /*09a0*/ 	.word	0x0000ae50


	//   ....[72]....
        /*09a4*/ 	.word	0x0000ae70


	//   ....[73]....
        /*09a8*/ 	.word	0x0000ae90


	//   ....[74]....
        /*09ac*/ 	.word	0x0000b300


	//   ....[75]....
        /*09b0*/ 	.word	0x0000b320


	//   ....[76]....
        /*09b4*/ 	.word	0x0000b340


	//   ....[77]....
        /*09b8*/ 	.word	0x0000b360


	//   ....[78]....
        /*09bc*/ 	.word	0x0000b380


	//   ....[79]....
        /*09c0*/ 	.word	0x0000b3a0


	//   ....[80]....
        /*09c4*/ 	.word	0x0000b810


	//   ....[81]....
        /*09c8*/ 	.word	0x0000b830


	//   ....[82]....
        /*09cc*/ 	.word	0x0000b850


	//   ....[83]....
        /*09d0*/ 	.word	0x0000b870


	//   ....[84]....
        /*09d4*/ 	.word	0x0000b890


	//   ....[85]....
        /*09d8*/ 	.word	0x0000b8b0


	//   ....[86]....
        /*09dc*/ 	.word	0x0000bd20


	//   ....[87]....
        /*09e0*/ 	.word	0x0000bd40


	//   ....[88]....
        /*09e4*/ 	.word	0x0000bd60


	//   ....[89]....
        /*09e8*/ 	.word	0x0000bd80


	//   ....[90]....
        /*09ec*/ 	.word	0x0000bda0


	//   ....[91]....
        /*09f0*/ 	.word	0x0000bdc0


	//   ....[92]....
        /*09f4*/ 	.word	0x0000c230


	//   ....[93]....
        /*09f8*/ 	.word	0x0000c250


	//   ....[94]....
        /*09fc*/ 	.word	0x0000c270


	//   ....[95]....
        /*0a00*/ 	.word	0x0000c290


	//   ....[96]....
        /*0a04*/ 	.word	0x0000c2b0


	//   ....[97]....
        /*0a08*/ 	.word	0x0000c2d0


	//   ....[98]....
        /*0a0c*/ 	.word	0x0000c740


	//   ....[99]....
        /*0a10*/ 	.word	0x0000c760


	//   ....[100]....
        /*0a14*/ 	.word	0x0000c780


	//   ....[101]....
        /*0a18*/ 	.word	0x0000c7a0


	//   ....[102]....
        /*0a1c*/ 	.word	0x0000c7c0


	//   ....[103]....
        /*0a20*/ 	.word	0x0000c7e0


	//   ....[104]....
        /*0a24*/ 	.word	0x0000cc50


	//   ....[105]....
        /*0a28*/ 	.word	0x0000cc70


	//   ....[106]....
        /*0a2c*/ 	.word	0x0000cc90


	//   ....[107]....
        /*0a30*/ 	.word	0x0000ccb0


	//   ....[108]....
        /*0a34*/ 	.word	0x0000ccd0


	//   ....[109]....
        /*0a38*/ 	.word	0x0000ccf0


	//   ....[110]....
        /*0a3c*/ 	.word	0x0000d160


	//   ....[111]....
        /*0a40*/ 	.word	0x0000d180


	//   ....[112]....
        /*0a44*/ 	.word	0x0000d1a0


	//   ....[113]....
        /*0a48*/ 	.word	0x0000d1c0


	//   ....[114]....
        /*0a4c*/ 	.word	0x0000d1e0


	//   ....[115]....
        /*0a50*/ 	.word	0x0000d200


	//   ....[116]....
        /*0a54*/ 	.word	0x0000d670


	//   ....[117]....
        /*0a58*/ 	.word	0x0000d690


	//   ....[118]....
        /*0a5c*/ 	.word	0x0000d6b0


	//   ....[119]....
        /*0a60*/ 	.word	0x0000d6d0


	//   ....[120]....
        /*0a64*/ 	.word	0x0000d6f0


	//   ....[121]....
        /*0a68*/ 	.word	0x0000d710


	//   ....[122]....
        /*0a6c*/ 	.word	0x0000db80


	//   ....[123]....
        /*0a70*/ 	.word	0x0000dba0


	//   ....[124]....
        /*0a74*/ 	.word	0x0000dbc0


	//   ....[125]....
        /*0a78*/ 	.word	0x0000dbe0


	//   ....[126]....
        /*0a7c*/ 	.word	0x0000dc00


	//   ....[127]....
        /*0a80*/ 	.word	0x0000dc20


	//   ....[128]....
        /*0a84*/ 	.word	0x0000e0b0


	//   ....[129]....
        /*0a88*/ 	.word	0x0000e0d0


	//   ....[130]....
        /*0a8c*/ 	.word	0x0000e0f0


	//   ....[131]....
        /*0a90*/ 	.word	0x0000e110


	//   ....[132]....
        /*0a94*/ 	.word	0x0000e130


	//   ....[133]....
        /*0a98*/ 	.word	0x0000e150


	//   ....[134]....
        /*0a9c*/ 	.word	0x0000e570


	//   ....[135]....
        /*0aa0*/ 	.word	0x0000e590


	//   ....[136]....
        /*0aa4*/ 	.word	0x0000e5b0


	//   ....[137]....
        /*0aa8*/ 	.word	0x0000e5d0


	//   ....[138]....
        /*0aac*/ 	.word	0x0000e5f0


	//   ....[139]....
        /*0ab0*/ 	.word	0x0000e610


	//   ....[140]....
        /*0ab4*/ 	.word	0x0000ea90


	//   ....[141]....
        /*0ab8*/ 	.word	0x0000eab0


	//   ....[142]....
        /*0abc*/ 	.word	0x0000ead0


	//   ....[143]....
        /*0ac0*/ 	.word	0x0000eaf0


	//   ....[144]....
        /*0ac4*/ 	.word	0x0000eb10


	//   ....[145]....
        /*0ac8*/ 	.word	0x0000eb30


	//   ....[146]....
        /*0acc*/ 	.word	0x0000efb0


	//   ....[147]....
        /*0ad0*/ 	.word	0x0000efd0


	//   ....[148]....
        /*0ad4*/ 	.word	0x0000eff0


	//   ....[149]....
        /*0ad8*/ 	.word	0x0000f010


	//   ....[150]....
        /*0adc*/ 	.word	0x0000f030


	//   ....[151]....
        /*0ae0*/ 	.word	0x0000f050


	//   ....[152]....
        /*0ae4*/ 	.word	0x0000f4d0


	//   ....[153]....
        /*0ae8*/ 	.word	0x0000f4f0


	//   ....[154]....
        /*0aec*/ 	.word	0x0000f510


	//   ....[155]....
        /*0af0*/ 	.word	0x0000f530


	//   ....[156]....
        /*0af4*/ 	.word	0x0000f550


	//   ....[157]....
        /*0af8*/ 	.word	0x0000f570


	//   ....[158]....
        /*0afc*/ 	.word	0x0000f9f0


	//   ....[159]....
        /*0b00*/ 	.word	0x0000fa10


	//   ....[160]....
        /*0b04*/ 	.word	0x0000fa30


	//   ....[161]....
        /*0b08*/ 	.word	0x0000fa50


	//   ....[162]....
        /*0b0c*/ 	.word	0x0000fa70


	//   ....[163]....
        /*0b10*/ 	.word	0x0000fa90


	//   ....[164]....
        /*0b14*/ 	.word	0x0000ff10


	//   ....[165]....
        /*0b18*/ 	.word	0x0000ff30


	//   ....[166]....
        /*0b1c*/ 	.word	0x0000ff50


	//   ....[167]....
        /*0b20*/ 	.word	0x0000ff70


	//   ....[168]....
        /*0b24*/ 	.word	0x0000ff90


	//   ....[169]....
        /*0b28*/ 	.word	0x0000ffb0


	//   ....[170]....
        /*0b2c*/ 	.word	0x00010430


	//   ....[171]....
        /*0b30*/ 	.word	0x00010450


	//   ....[172]....
        /*0b34*/ 	.word	0x00010470


	//   ....[173]....
        /*0b38*/ 	.word	0x00010490


	//   ....[174]....
        /*0b3c*/ 	.word	0x000104b0


	//   ....[175]....
        /*0b40*/ 	.word	0x000104d0


	//   ....[176]....
        /*0b44*/ 	.word	0x00010950


	//   ....[177]....
        /*0b48*/ 	.word	0x00010970


	//   ....[178]....
        /*0b4c*/ 	.word	0x00010990


	//   ....[179]....
        /*0b50*/ 	.word	0x000109b0


	//   ....[180]....
        /*0b54*/ 	.word	0x000109d0


	//   ....[181]....
        /*0b58*/ 	.word	0x000109f0


	//   ....[182]....
        /*0b5c*/ 	.word	0x00010e70


	//   ....[183]....
        /*0b60*/ 	.word	0x00010e90


	//   ....[184]....
        /*0b64*/ 	.word	0x00010eb0


	//   ....[185]....
        /*0b68*/ 	.word	0x00010ed0


	//   ....[186]....
        /*0b6c*/ 	.word	0x00010ef0


	//   ....[187]....
        /*0b70*/ 	.word	0x00010f10


	//   ....[188]....
        /*0b74*/ 	.word	0x00011390


	//   ....[189]....
        /*0b78*/ 	.word	0x000113b0


	//   ....[190]....
        /*0b7c*/ 	.word	0x000113d0


	//   ....[191]....
        /*0b80*/ 	.word	0x000113f0


	//   ....[192]....
        /*0b84*/ 	.word	0x00011410


	//   ....[193]....
        /*0b88*/ 	.word	0x00011430


	//   ....[194]....
        /*0b8c*/ 	.word	0x000118b0


	//   ....[195]....
        /*0b90*/ 	.word	0x000118d0


	//   ....[196]....
        /*0b94*/ 	.word	0x000118f0


	//   ....[197]....
        /*0b98*/ 	.word	0x00011910


	//   ....[198]....
        /*0b9c*/ 	.word	0x00011930


	//   ....[199]....
        /*0ba0*/ 	.word	0x00011950


	//   ....[200]....
        /*0ba4*/ 	.word	0x00011dd0


	//   ....[201]....
        /*0ba8*/ 	.word	0x00011df0


	//   ....[202]....
        /*0bac*/ 	.word	0x00011e10


	//   ....[203]....
        /*0bb0*/ 	.word	0x00011e30


	//   ....[204]....
        /*0bb4*/ 	.word	0x00011e50


	//   ....[205]....
        /*0bb8*/ 	.word	0x00011e70


	//   ....[206]....
        /*0bbc*/ 	.word	0x000122f0


	//   ....[207]....
        /*0bc0*/ 	.word	0x00012310


	//   ....[208]....
        /*0bc4*/ 	.word	0x00012330


	//   ....[209]....
        /*0bc8*/ 	.word	0x00012350


	//   ....[210]....
        /*0bcc*/ 	.word	0x00012370


	//   ....[211]....
        /*0bd0*/ 	.word	0x00012390


	//   ....[212]....
        /*0bd4*/ 	.word	0x00012810


	//   ....[213]....
        /*0bd8*/ 	.word	0x00012830


	//   ....[214]....
        /*0bdc*/ 	.word	0x00012850


	//   ....[215]....
        /*0be0*/ 	.word	0x00012870


	//   ....[216]....
        /*0be4*/ 	.word	0x00012890


	//   ....[217]....
        /*0be8*/ 	.word	0x000128b0


	//   ....[218]....
        /*0bec*/ 	.word	0x00012d30


	//   ....[219]....
        /*0bf0*/ 	.word	0x00012d50


	//   ....[220]....
        /*0bf4*/ 	.word	0x00012d70


	//   ....[221]....
        /*0bf8*/ 	.word	0x00012d90


	//   ....[222]....
        /*0bfc*/ 	.word	0x00012db0


	//   ....[223]....
        /*0c00*/ 	.word	0x00012dd0


	//   ....[224]....
        /*0c04*/ 	.word	0x000152a0


	//   ....[225]....
        /*0c08*/ 	.word	0x00015340


	//   ....[226]....
        /*0c0c*/ 	.word	0x000153e0


	//   ....[227]....
        /*0c10*/ 	.word	0x00015480


	//   ....[228]....
        /*0c14*/ 	.word	0x00015510


	//   ....[229]....
        /*0c18*/ 	.word	0x000155b0


	//   ....[230]....
        /*0c1c*/ 	.word	0x00015650


	//   ....[231]....
        /*0c20*/ 	.word	0x000156f0


	//   ....[232]....
        /*0c24*/ 	.word	0x00015780


	//   ....[233]....
        /*0c28*/ 	.word	0x00015820


	//   ....[234]....
        /*0c2c*/ 	.word	0x000158c0


	//   ....[235]....
        /*0c30*/ 	.word	0x00015960


	//   ....[236]....
        /*0c34*/ 	.word	0x000159f0


	//   ....[237]....
        /*0c38*/ 	.word	0x00015a90


	//   ....[238]....
        /*0c3c*/ 	.word	0x00015b30


	//   ....[239]....
        /*0c40*/ 	.word	0x00015bd0


	//   ....[240]....
        /*0c44*/ 	.word	0x00015c60


	//   ....[241]....
        /*0c48*/ 	.word	0x00015d00


	//   ....[242]....
        /*0c4c*/ 	.word	0x00015da0


	//   ....[243]....
        /*0c50*/ 	.word	0x00015e30


	//   ....[244]....
        /*0c54*/ 	.word	0x00015ec0


	//   ....[245]....
        /*0c58*/ 	.word	0x00015f60


	//   ....[246]....
        /*0c5c*/ 	.word	0x00016000


	//   ....[247]....
        /*0c60*/ 	.word	0x00016090


	//   ....[248]....
        /*0c64*/ 	.word	0x00016120


	//   ....[249]....
        /*0c68*/ 	.word	0x000161c0


	//   ....[250]....
        /*0c6c*/ 	.word	0x00016260


	//   ....[251]....
        /*0c70*/ 	.word	0x000162f0


	//   ....[252]....
        /*0c74*/ 	.word	0x00016380


	//   ....[253]....
        /*0c78*/ 	.word	0x00016420


	//   ....[254]....
        /*0c7c*/ 	.word	0x000164c0


	//   ....[255]....
        /*0c80*/ 	.word	0x00016550


	//   ....[0]....
        /*0c84*/ 	.word	0x000165e0


	//   ....[1]....
        /*0c88*/ 	.word	0x00016660


	//   ....[2]....
        /*0c8c*/ 	.word	0x000166c0


	//   ....[3]....
        /*0c90*/ 	.word	0x00016730


	//   ....[4]....
        /*0c94*/ 	.word	0x00016790


	//   ....[5]....
        /*0c98*/ 	.word	0x000167f0


	//   ....[6]....
        /*0c9c*/ 	.word	0x00016880


	//   ....[7]....
        /*0ca0*/ 	.word	0x00016900


	//   ....[8]....
        /*0ca4*/ 	.word	0x00016960


	//   ....[9]....
        /*0ca8*/ 	.word	0x000169d0


	//   ....[10]....
        /*0cac*/ 	.word	0x00016a30


	//   ....[11]....
        /*0cb0*/ 	.word	0x00016a90


	//   ....[12]....
        /*0cb4*/ 	.word	0x00016b20


	//   ....[13]....
        /*0cb8*/ 	.word	0x00016ba0


	//   ....[14]....
        /*0cbc*/ 	.word	0x00016c00


	//   ....[15]....
        /*0cc0*/ 	.word	0x00016c70


	//   ....[16]....
        /*0cc4*/ 	.word	0x00016cd0


	//   ....[17]....
        /*0cc8*/ 	.word	0x00016d30


	//   ....[18]....
        /*0ccc*/ 	.word	0x00016dc0


	//   ....[19]....
        /*0cd0*/ 	.word	0x00016e40


	//   ....[20]....
        /*0cd4*/ 	.word	0x00016ea0


	//   ....[21]....
        /*0cd8*/ 	.word	0x00016f10


	//   ....[22]....
        /*0cdc*/ 	.word	0x00016f70


	//   ....[23]....
        /*0ce0*/ 	.word	0x00016fd0


	//   ....[24]....
        /*0ce4*/ 	.word	0x00017060


	//   ....[25]....
        /*0ce8*/ 	.word	0x000170e0


	//   ....[26]....
        /*0cec*/ 	.word	0x00017140


	//   ....[27]....
        /*0cf0*/ 	.word	0x000171b0


	//   ....[28]....
        /*0cf4*/ 	.word	0x00017210


	//   ....[29]....
        /*0cf8*/ 	.word	0x00017270


	//   ....[30]....
        /*0cfc*/ 	.word	0x00017300


	//   ....[31]....
        /*0d00*/ 	.word	0x00017380


	//   ....[32]....
        /*0d04*/ 	.word	0x000173e0


	//   ....[33]....
        /*0d08*/ 	.word	0x00017450


	//   ....[34]....
        /*0d0c*/ 	.word	0x000174b0


	//   ....[35]....
        /*0d10*/ 	.word	0x00017510


	//   ....[36]....
        /*0d14*/ 	.word	0x000175a0


	//   ....[37]....
        /*0d18*/ 	.word	0x00017620


	//   ....[38]....
        /*0d1c*/ 	.word	0x00017680


	//   ....[39]....
        /*0d20*/ 	.word	0x000176f0


	//   ....[40]....
        /*0d24*/ 	.word	0x00017750


	//   ....[41]....
        /*0d28*/ 	.word	0x000177b0


	//   ....[42]....
        /*0d2c*/ 	.word	0x00017840


	//   ....[43]....
        /*0d30*/ 	.word	0x000178c0


	//   ....[44]....
        /*0d34*/ 	.word	0x00017920


	//   ....[45]....
        /*0d38*/ 	.word	0x00017990


	//   ....[46]....
        /*0d3c*/ 	.word	0x000179f0


	//   ....[47]....
        /*0d40*/ 	.word	0x00017a50


	//   ....[48]....
        /*0d44*/ 	.word	0x00017ae0


	//   ....[49]....
        /*0d48*/ 	.word	0x00017b60


	//   ....[50]....
        /*0d4c*/ 	.word	0x00017bc0


	//   ....[51]....
        /*0d50*/ 	.word	0x00017c30


	//   ....[52]....
        /*0d54*/ 	.word	0x00017c90


	//   ....[53]....
        /*0d58*/ 	.word	0x00017cf0


	//   ....[54]....
        /*0d5c*/ 	.word	0x00017d80


	//   ....[55]....
        /*0d60*/ 	.word	0x00017e00


	//   ....[56]....
        /*0d64*/ 	.word	0x00017e60


	//   ....[57]....
        /*0d68*/ 	.word	0x00017ed0


	//   ....[58]....
        /*0d6c*/ 	.word	0x00017f30


	//   ....[59]....
        /*0d70*/ 	.word	0x00017f90


	//   ....[60]....
        /*0d74*/ 	.word	0x00018020


	//   ....[61]....
        /*0d78*/ 	.word	0x000180a0


	//   ....[62]....
        /*0d7c*/ 	.word	0x00018100


	//   ....[63]....
        /*0d80*/ 	.word	0x00018170


	//   ....[64]....
        /*0d84*/ 	.word	0x000181d0


	//   ....[65]....
        /*0d88*/ 	.word	0x00018230


	//   ....[66]....
        /*0d8c*/ 	.word	0x000182c0


	//   ....[67]....
        /*0d90*/ 	.word	0x00018340


	//   ....[68]....
        /*0d94*/ 	.word	0x000183a0


	//   ....[69]....
        /*0d98*/ 	.word	0x00018410


	//   ....[70]....
        /*0d9c*/ 	.word	0x00018470


	//   ....[71]....
        /*0da0*/ 	.word	0x000184d0


	//   ....[72]....
        /*0da4*/ 	.word	0x00018560


	//   ....[73]....
        /*0da8*/ 	.word	0x000185e0


	//   ....[74]....
        /*0dac*/ 	.word	0x00018640


	//   ....[75]....
        /*0db0*/ 	.word	0x000186b0


	//   ....[76]....
        /*0db4*/ 	.word	0x00018710


	//   ....[77]....
        /*0db8*/ 	.word	0x00018770


	//   ....[78]....
        /*0dbc*/ 	.word	0x00018800


	//   ....[79]....
        /*0dc0*/ 	.word	0x00018880


	//   ....[80]....
        /*0dc4*/ 	.word	0x000188e0


	//   ....[81]....
        /*0dc8*/ 	.word	0x00018950


	//   ....[82]....
        /*0dcc*/ 	.word	0x000189b0


	//   ....[83]....
        /*0dd0*/ 	.word	0x00018a10


	//   ....[84]....
        /*0dd4*/ 	.word	0x00018aa0


	//   ....[85]....
        /*0dd8*/ 	.word	0x00018b20


	//   ....[86]....
        /*0ddc*/ 	.word	0x00018b80


	//   ....[87]....
        /*0de0*/ 	.word	0x00018bf0


	//   ....[88]....
        /*0de4*/ 	.word	0x00018c50


	//   ....[89]....
        /*0de8*/ 	.word	0x00018cb0


	//   ....[90]....
        /*0dec*/ 	.word	0x00018d40


	//   ....[91]....
        /*0df0*/ 	.word	0x00018dc0


	//   ....[92]....
        /*0df4*/ 	.word	0x00018e20


	//   ....[93]....
        /*0df8*/ 	.word	0x00018e90


	//   ....[94]....
        /*0dfc*/ 	.word	0x00018ef0


	//   ....[95]....
        /*0e00*/ 	.word	0x00018f50


	//   ....[96]....
        /*0e04*/ 	.word	0x00018fe0


	//   ....[97]....
        /*0e08*/ 	.word	0x00019060


	//   ....[98]....
        /*0e0c*/ 	.word	0x000190c0


	//   ....[99]....
        /*0e10*/ 	.word	0x00019130


	//   ....[100]....
        /*0e14*/ 	.word	0x00019190


	//   ....[101]....
        /*0e18*/ 	.word	0x000191f0


	//   ....[102]....
        /*0e1c*/ 	.word	0x00019280


	//   ....[103]....
        /*0e20*/ 	.word	0x00019300


	//   ....[104]....
        /*0e24*/ 	.word	0x00019360


	//   ....[105]....
        /*0e28*/ 	.word	0x000193d0


	//   ....[106]....
        /*0e2c*/ 	.word	0x00019430


	//   ....[107]....
        /*0e30*/ 	.word	0x00019490


	//   ....[108]....
        /*0e34*/ 	.word	0x00019520


	//   ....[109]....
        /*0e38*/ 	.word	0x000195a0


	//   ....[110]....
        /*0e3c*/ 	.word	0x00019600


	//   ....[111]....
        /*0e40*/ 	.word	0x00019670


	//   ....[112]....
        /*0e44*/ 	.word	0x000196d0


	//   ....[113]....
        /*0e48*/ 	.word	0x00019730


	//   ....[114]....
        /*0e4c*/ 	.word	0x000197c0


	//   ....[115]....
        /*0e50*/ 	.word	0x00019840


	//   ....[116]....
        /*0e54*/ 	.word	0x000198a0


	//   ....[117]....
        /*0e58*/ 	.word	0x00019910


	//   ....[118]....
        /*0e5c*/ 	.word	0x00019970


	//   ....[119]....
        /*0e60*/ 	.word	0x000199d0


	//   ....[120]....
        /*0e64*/ 	.word	0x00019a60


	//   ....[121]....
        /*0e68*/ 	.word	0x00019ae0


	//   ....[122]....
        /*0e6c*/ 	.word	0x00019b40


	//   ....[123]....
        /*0e70*/ 	.word	0x00019bb0


	//   ....[124]....
        /*0e74*/ 	.word	0x00019c10


	//   ....[125]....
        /*0e78*/ 	.word	0x00019c70


	//   ....[126]....
        /*0e7c*/ 	.word	0x00019d00


	//   ....[127]....
        /*0e80*/ 	.word	0x00019d80


	//   ....[128]....
        /*0e84*/ 	.word	0x00019de0


	//   ....[129]....
        /*0e88*/ 	.word	0x00019e50


	//   ....[130]....
        /*0e8c*/ 	.word	0x00019eb0


	//   ....[131]....
        /*0e90*/ 	.word	0x00019f10


	//   ....[132]....
        /*0e94*/ 	.word	0x00019fa0


	//   ....[133]....
        /*0e98*/ 	.word	0x0001a020


	//   ....[134]....
        /*0e9c*/ 	.word	0x0001a080


	//   ....[135]....
        /*0ea0*/ 	.word	0x0001a0f0


	//   ....[136]....
        /*0ea4*/ 	.word	0x0001a150


	//   ....[137]....
        /*0ea8*/ 	.word	0x0001a1b0


	//   ....[138]....
        /*0eac*/ 	.word	0x0001a240


	//   ....[139]....
        /*0eb0*/ 	.word	0x0001a2c0


	//   ....[140]....
        /*0eb4*/ 	.word	0x0001a320


	//   ....[141]....
        /*0eb8*/ 	.word	0x0001a390


	//   ....[142]....
        /*0ebc*/ 	.word	0x0001a3f0


	//   ....[143]....
        /*0ec0*/ 	.word	0x0001a450


	//   ....[144]....
        /*0ec4*/ 	.word	0x0001a4e0


	//   ....[145]....
        /*0ec8*/ 	.word	0x0001a560


	//   ....[146]....
        /*0ecc*/ 	.word	0x0001a5c0


	//   ....[147]....
        /*0ed0*/ 	.word	0x0001a630


	//   ....[148]....
        /*0ed4*/ 	.word	0x0001a690


	//   ....[149]....
        /*0ed8*/ 	.word	0x0001a6f0


	//   ....[150]....
        /*0edc*/ 	.word	0x0001a780


	//   ....[151]....
        /*0ee0*/ 	.word	0x0001a800


	//   ....[152]....
        /*0ee4*/ 	.word	0x0001a860


	//   ....[153]....
        /*0ee8*/ 	.word	0x0001a8d0


	//   ....[154]....
        /*0eec*/ 	.word	0x0001a930


	//   ....[155]....
        /*0ef0*/ 	.word	0x0001a990


	//   ....[156]....
        /*0ef4*/ 	.word	0x0001aa20


	//   ....[157]....
        /*0ef8*/ 	.word	0x0001aaa0


	//   ....[158]....
        /*0efc*/ 	.word	0x0001ab00


	//   ....[159]....
        /*0f00*/ 	.word	0x0001ab70


	//   ....[160]....
        /*0f04*/ 	.word	0x0001abd0


	//   ....[161]....
        /*0f08*/ 	.word	0x0001ac30


	//   ....[162]....
        /*0f0c*/ 	.word	0x0001acc0


	//   ....[163]....
        /*0f10*/ 	.word	0x0001ad40


	//   ....[164]....
        /*0f14*/ 	.word	0x0001ada0


	//   ....[165]....
        /*0f18*/ 	.word	0x0001ae10


	//   ....[166]....
        /*0f1c*/ 	.word	0x0001ae70


	//   ....[167]....
        /*0f20*/ 	.word	0x0001aed0


	//   ....[168]....
        /*0f24*/ 	.word	0x0001af60


	//   ....[169]....
        /*0f28*/ 	.word	0x0001afe0


	//   ....[170]....
        /*0f2c*/ 	.word	0x0001b040


	//   ....[171]....
        /*0f30*/ 	.word	0x0001b0b0


	//   ....[172]....
        /*0f34*/ 	.word	0x0001b110


	//   ....[173]....
        /*0f38*/ 	.word	0x0001b170


	//   ....[174]....
        /*0f3c*/ 	.word	0x0001b200


	//   ....[175]....
        /*0f40*/ 	.word	0x0001b280


	//   ....[176]....
        /*0f44*/ 	.word	0x0001b2e0


	//   ....[177]....
        /*0f48*/ 	.word	0x0001b350


	//   ....[178]....
        /*0f4c*/ 	.word	0x0001b3b0


	//   ....[179]....
        /*0f50*/ 	.word	0x0001b410


	//   ....[180]....
        /*0f54*/ 	.word	0x0001b4a0


	//   ....[181]....
        /*0f58*/ 	.word	0x0001b520


	//   ....[182]....
        /*0f5c*/ 	.word	0x0001b580


	//   ....[183]....
        /*0f60*/ 	.word	0x0001b5f0


	//   ....[184]....
        /*0f64*/ 	.word	0x0001b650


	//   ....[185]....
        /*0f68*/ 	.word	0x0001b6b0


	//   ....[186]....
        /*0f6c*/ 	.word	0x0001b740


	//   ....[187]....
        /*0f70*/ 	.word	0x0001b7c0


	//   ....[188]....
        /*0f74*/ 	.word	0x0001b820


	//   ....[189]....
        /*0f78*/ 	.word	0x0001b890


	//   ....[190]....
        /*0f7c*/ 	.word	0x0001b8f0


	//   ....[191]....
        /*0f80*/ 	.word	0x0001b950


	//----- nvinfo : EIATTR_VRC_CTA_INIT_COUNT
	.align		4
.L_575:
        /*0f84*/ 	.byte	0x02, 0x4a
	.zero		1
	.zero		1


	//----- nvinfo : EIATTR_EXIT_INSTR_OFFSETS
	.align		4
        /*0f88*/ 	.byte	0x04, 0x1c
        /*0f8a*/ 	.short	(.L_577 - .L_576)


	//   ....[0]....
.L_576:
        /*0f8c*/ 	.word	0x00000090


	//   ....[1]....
        /*0f90*/ 	.word	0x000054f0


	//   ....[2]....
        /*0f94*/ 	.word	0x00008d10


	//   ....[3]....
        /*0f98*/ 	.word	0x00014c20


	//   ....[4]....
        /*0f9c*/ 	.word	0x00014f20


	//   ....[5]....
        /*0fa0*/ 	.word	0x00015220


	//   ....[6]....
        /*0fa4*/ 	.word	0x00015240


	//----- nvinfo : EIATTR_MAX_THREADS
	.align		4
.L_577:
        /*0fa8*/ 	.byte	0x04, 0x05
        /*0faa*/ 	.short	(.L_579 - .L_578)
.L_578:
        /*0fac*/ 	.word	0x00000100
        /*0fb0*/ 	.word	0x00000001
        /*0fb4*/ 	.word	0x00000001


	//----- nvinfo : EIATTR_CRS_STACK_SIZE
	.align		4
.L_579:
        /*0fb8*/ 	.byte	0x04, 0x1e
        /*0fba*/ 	.short	(.L_581 - .L_580)
.L_580:
        /*0fbc*/ 	.word	0x00000000


	//----- nvinfo : EIATTR_CBANK_PARAM_SIZE
	.align		4
.L_581:
        /*0fc0*/ 	.byte	0x03, 0x19
        /*0fc2*/ 	.short	0x0070


	//----- nvinfo : EIATTR_PARAM_CBANK
	.align		4
        /*0fc4*/ 	.byte	0x04, 0x0a
        /*0fc6*/ 	.short	(.L_583 - .L_582)
	.align		4
.L_582:
        /*0fc8*/ 	.word	index@(.nv.constant0._ZN18transformer_engine71_GLOBAL__N__fadcdbdc_38_quantize_transpose_vector_blockwise_cu_d4a478bd37block_scaled_1d_cast_transpose_kernelILb0Eff13__nv_fp8_e4m3EEvPKT1_PT2_S7_PT0_S9_mmmmmmfNS_6detail25FP8BlockwiseRowwiseOptionENSA_28FP8BlockwiseColumnwiseOptionEbPKf)
        /*0fcc*/ 	.short	0x0380
        /*0fce*/ 	.short	0x0070


	//----- nvinfo : EIATTR_SW_WAR
	.align		4
.L_583:
        /*0fd0*/ 	.byte	0x04, 0x36
        /*0fd2*/ 	.short	(.L_585 - .L_584)
.L_584:
        /*0fd4*/ 	.word	0x00000008
.L_585:


//--------------------- .nv.info._ZN18transformer_engine71_GLOBAL__N__fadcdbdc_38_quantize_transpose_vector_blockwise_cu_d4a478bd37block_scaled_1d_cast_transpose_kernelILb1Eff13__nv_fp8_e4m3EEvPKT1_PT2_S7_PT0_S9_mmmmmmfNS_6detail25FP8BlockwiseRowwiseOptionENSA_28FP8BlockwiseColumnwiseOptionEbPKf --------------------------
	.section	.nv.info._ZN18transformer_engine71_GLOBAL__N__fadcdbdc_38_quantize_transpose_vector_blockwise_cu_d4a478bd37block_scaled_1d_cast_transpose_kernelILb1Eff13__nv_fp8_e4m3EEvPKT1_PT2_S7_PT0_S9_mmmmmmfNS_6detail25FP8BlockwiseRowwiseOptionENSA_28FP8BlockwiseColumnwiseOptionEbPKf,"",@"SHT_CUDA_INFO"
	.sectionflags	@""
	.align	4


	//----- nvinfo : EIATTR_CUDA_API_VERSION
	.align		4
        /*0000*/ 	.byte	0x04, 0x37
        /*0002*/ 	.short	(.L_587 - .L_586)
.L_586:
        /*0004*/ 	.word	0x00000082


	//----- nvinfo : EIATTR_KPARAM_INFO
	.align		4
.L_587:
        /*0008*/ 	.byte	0x04, 0x17
        /*000a*/ 	.short	(.L_589 - .L_588)
.L_588:
        /*000c*/ 	.word	0x00000000
        /*0010*/ 	.short	0x000f
        /*0012*/ 	.short	0x0068
        /*0014*/ 	.byte	0x00, 0xf5, 0x21, 0x00


	//----- nvinfo : EIATTR_KPARAM_INFO
	.align		4
.L_589:
        /*0018*/ 	.byte	0x04, 0x17
        /*001a*/ 	.short	(.L_591 - .L_590)
.L_590:
        /*001c*/ 	.word	0x00000000
        /*0020*/ 	.short	0x000e
        /*0022*/ 	.short	0x0064
        /*0024*/ 	.byte	0x00, 0xf0, 0x05, 0x00


	//----- nvinfo : EIATTR_KPARAM_INFO
	.align		4
.L_591:
        /*0028*/ 	.byte	0x04, 0x17
        /*002a*/ 	.short	(.L_593 - .L_592)
.L_592:
        /*002c*/ 	.word	0x00000000
        /*0030*/ 	.short	0x000d
        /*0032*/ 	.short	0x0060
        /*0034*/ 	.byte	0x00, 0xf0, 0x11, 0x00


	//----- nvinfo : EIATTR_KPARAM_INFO
	.align		4
.L_593:
        /*0038*/ 	.byte	0x04, 0x17
        /*003a*/ 	.short	(.L_595 - .L_594)
.L_594:
        /*003c*/ 	.word	0x00000000
        /*0040*/ 	.short	0x000c
        /*0042*/ 	.short	0x005c
        /*0044*/ 	.byte	0x00, 0xf0, 0x11, 0x00


	//----- nvinfo : EIATTR_KPARAM_INFO
	.align		4
.L_595:
        /*0048*/ 	.byte	0x04, 0x17
        /*004a*/ 	.short	(.L_597 - .L_596)
.L_596:
        /*004c*/ 	.word	0x00000000
        /*0050*/ 	.short	0x000b
        /*0052*/ 	.short	0x0058
        /*0054*/ 	.byte	0x00, 0xf0, 0x11, 0x00


	//----- nvinfo : EIATTR_KPARAM_INFO
	.align		4
.L_597:
        /*0058*/ 	.byte	0x04, 0x17
        /*005a*/ 	.short	(.L_599 - .L_598)
.L_598:
        /*005c*/ 	.word	0x00000000
        /*0060*/ 	.short	0x000a
        /*0062*/ 	.short	0x0050
        /*0064*/ 	.byte	0x00, 0xf0, 0x21, 0x00


	//----- nvinfo : EIATTR_KPARAM_INFO
	.align		4
.L_599:
        /*0068*/ 	.byte	0x04, 0x17
        /*006a*/ 	.short	(.L_601 - .L_600)
.L_600:
        /*006c*/ 	.word	0x00000000
        /*0070*/ 	.short	0x0009
        /*0072*/ 	.short	0x0048
        /*0074*/ 	.byte	0x00, 0xf0, 0x21, 0x00


	//----- nvinfo : EIATTR_KPARAM_INFO
	.align		4
.L_601:
        /*0078*/ 	.byte	0x04, 0x17
        /*007a*/ 	.short	(.L_603 - .L_602)
.L_602:
        /*007c*/ 	.word	0x00000000
        /*0080*/ 	.short	0x0008
        /*0082*/ 	.short	0x0040
        /*0084*/ 	.byte	0x00, 0xf0, 0x21, 0x00


	//----- nvinfo : EIATTR_KPARAM_INFO
	.align		4
.L_603:
        /*0088*/ 	.byte	0x04, 0x17
        /*008a*/ 	.short	(.L_605 - .L_604)
.L_604:
        /*008c*/ 	.word	0x00000000
        /*0090*/ 	.short	0x0007
        /*0092*/ 	.short	0x0038
        /*0094*/ 	.byte	0x00, 0xf0, 0x21, 0x00


	//----- nvinfo : EIATTR_KPARAM_INFO
	.align		4
.L_605:
        /*0098*/ 	.byte	0x04, 0x17
        /*009a*/ 	.short	(.L_607 - .L_606)
.L_606:
        /*009c*/ 	.word	0x00000000
        /*00a0*/ 	.short	0x0006
        /*00a2*/ 	.short	0x0030
        /*00a4*/ 	.byte	0x00, 0xf0, 0x21, 0x00


	//----- nvinfo : EIATTR_KPARAM_INFO
	.align		4
.L_607:
        /*00a8*/ 	.byte	0x04, 0x17
        /*00aa*/ 	.short	(.L_609 - .L_608)
.L_608:
        /*00ac*/ 	.word	0x00000000
        /*00b0*/ 	.short	0x0005
        /*00b2*/ 	.short	0x0028
        /*00b4*/ 	.byte	0x00, 0xf0, 0x21, 0x00


	//----- nvinfo : EIATTR_KPARAM_INFO
	.align		4
.L_609:
        /*00b8*/ 	.byte	0x04, 0x17
        /*00ba*/ 	.short	(.L_611 - .L_610)
.L_610:
        /*00bc*/ 	.word	0x00000000
        /*00c0*/ 	.short	0x0004
        /*00c2*/ 	.short	0x0020
        /*00c4*/ 	.byte	0x00, 0xf5, 0x21, 0x00


	//----- nvinfo : EIATTR_KPARAM_INFO
	.align		4
.L_611:
        /*00c8*/ 	.byte	0x04, 0x17
        /*00ca*/ 	.short	(.L_613 - .L_612)
.L_612:
        /*00cc*/ 	.word	0x00000000
        /*00d0*/ 	.short	0x0003
        /*00d2*/ 	.short	0x0018
        /*00d4*/ 	.byte	0x00, 0xf5, 0x21, 0x00


	//----- nvinfo : EIATTR_KPARAM_INFO
	.align		4
.L_613:
        /*00d8*/ 	.byte	0x04, 0x17
        /*00da*/ 	.short	(.L_615 - .L_614)
.L_614:
        /*00dc*/ 	.word	0x00000000
        /*00e0*/ 	.short	0x0002
        /*00e2*/ 	.short	0x0010
        /*00e4*/ 	.byte	0x00, 0xf5, 0x21, 0x00


	//----- nvinfo : EIATTR_KPARAM_INFO
	.align		4
.L_615:
        /*00e8*/ 	.byte	0x04, 0x17
        /*00ea*/ 	.short	(.L_617 - .L_616)
.L_616:
        /*00ec*/ 	.word	0x00000000
        /*00f0*/ 	.short	0x0001
        /*00f2*/ 	.short	0x0008
        /*00f4*/ 	.byte	0x00, 0xf5, 0x21, 0x00


	//----- nvinfo : EIATTR_KPARAM_INFO
	.align		4
.L_617:
        /*00f8*/ 	.byte	0x04, 0x17
        /*00fa*/ 	.short	(.L_619 - .L_618)
.L_618:
        /*00fc*/ 	.word	0x00000000
        /*0100*/ 	.short	0x0000
        /*0102*/ 	.short	0x0000
        /*0104*/ 	.byte	0x00, 0xf5, 0x21, 0x00


	//----- nvinfo : EIATTR_SPARSE_MMA_MASK
	.align		4
.L_619:
        /*0108*/ 	.byte	0x03, 0x50
        /*010a*/ 	.short	0x0000


	//----- nvinfo : EIATTR_MAXREG_COUNT
	.align		4
        /*010c*/ 	.byte	0x03, 0x1b
        /*010e*/ 	.short	0x00ff


	//----- nvinfo : EIATTR_NUM_BARRIERS
	.align		4
        /*0110*/ 	.byte	0x02, 0x4c
        /*0112*/ 	.byte	0x01
	.zero		1


	//----- nvinfo : EIATTR_MERCURY_ISA_VERSION
	.align		4
        /*0114*/ 	.byte	0x03, 0x5f
        /*0116*/ 	.short	0x0101


	//----- nvinfo : EIATTR_INT_WARP_WIDE_INSTR_OFFSETS
	.align		4
        /*0118*/ 	.byte	0x04, 0x31
        /*011a*/ 	.short	(.L_621 - .L_620)


	//   ....[0]....
.L_620:
        /*011c*/ 	.word	0x00000730


	//   ....[1]....
        /*0120*/ 	.word	0x00000740


	//   ....[2]....
        /*0124*/ 	.word	0x00000760


	//   ....[3]....
        /*0128*/ 	.word	0x00000e40


	//   ....[4]....
        /*012c*/ 	.word	0x00000ef0


	//   ....[5]....
        /*0130*/ 	.word	0x00001060


	//   ....[6]....
        /*0134*/ 	.word	0x000017b0


	//   ....[7]....
        /*0138*/ 	.word	0x000017d0


	//   ....[8]....
        /*013c*/ 	.word	0x00001a30


	//   ....[9]....
        /*0140*/ 	.word	0x00002110


	//   ....[10]....
        /*0144*/ 	.word	0x00002130


	//   ....[11]....
        /*0148*/ 	.word	0x00002390


	//   ....[12]....
        /*014c*/ 	.word	0x00002f30


	//   ....[13]....
        /*0150*/ 	.word	0x00002f40


	//   ....[14]....
        /*0154*/ 	.word	0x00002f50


	//   ....[15]....
        /*0158*/ 	.word	0x000035d0


	//   ....[16]....
        /*015c*/ 	.word	0x000035f0


	//   ....[17]....
        /*0160*/ 	.word	0x00003610


	//   ....[18]....
        /*0164*/ 	.word	0x000041a0


	//   ....[19]....
        /*0168*/ 	.word	0x00004260


	//   ....[20]....
        /*016c*/ 	.word	0x00004280


	//   ....[21]....
        /*0170*/ 	.word	0x00004860


	//   ....[22]....
        /*0174*/ 	.word	0x00004880


	//   ....[23]....
        /*0178*/ 	.word	0x00004930


	//   ....[24]....
        /*017c*/ 	.word	0x00005460


	//   ....[25]....
        /*0180*/ 	.word	0x00005470


	//   ....[26]....
        /*0184*/ 	.word	0x00005480


	//   ....[27]....
        /*0188*/ 	.word	0x00005b30


	//   ....[28]....
        /*018c*/ 	.word	0x00005b70


	//   ....[29]....
        /*0190*/ 	.word	0x00005c10


	//   ....[30]....
        /*0194*/ 	.word	0x00006720


	//   ....[31]....
        /*0198*/ 	.word	0x000067e0


	//   ....[32]....
        /*019c*/ 	.word	0x00006800


	//   ....[33]....
        /*01a0*/ 	.word	0x00006df0


	//   ....[34]....
        /*01a4*/ 	.word	0x00006e10


	//   ....[35]....
        /*01a8*/ 	.word	0x00006ec0


	//----- nvinfo : EIATTR_COOP_GROUP_MASK_REGIDS
	.align		4
.L_621:
        /*01ac*/ 	.byte	0x04, 0x29
        /*01ae*/ 	.short	(.L_623 - .L_622)


	//   ....[0]....
.L_622:
        /*01b0*/ 	.word	0x0500001e


	//   ....[1]....
        /*01b4*/ 	.word	0x0500001e


	//   ....[2]....
        /*01b8*/ 	.word	0x0500001e


	//   ....[3]....
        /*01bc*/ 	.word	0x0500001e


	//   ....[4]....
        /*01c0*/ 	.word	0x0500001e


	//   ....[5]....
        /*01c4*/ 	.word	0x0500001e


	//   ....[6]....
        /*01c8*/ 	.word	0x0500001e


	//   ....[7]....
        /*01cc*/ 	.word	0x0500001e


	//   ....[8]....
        /*01d0*/ 	.word	0x0500001e


	//   ....[9]....
        /*01d4*/ 	.word	0x0500001e


	//   ....[10]....
        /*01d8*/ 	.word	0x0500001e


	//   ....[11]....
        /*01dc*/ 	.word	0x0500001e


	//   ....[12]....
        /*01e0*/ 	.word	0x0500001e


	//   ....[13]....
        /*01e4*/ 	.word	0x0500001e


	//   ....[14]....
        /*01e8*/ 	.word	0x0500001e


	//   ....[15]....
        /*01ec*/ 	.word	0x0500001e


	//   ....[16]....
        /*01f0*/ 	.word	0x05000031


	//   ....[17]....
        /*01f4*/ 	.word	0x05000031


	//   ....[18]....
        /*01f8*/ 	.word	0x05000031


	//   ....[19]....
        /*01fc*/ 	.word	0x05000031


	//   ....[20]....
        /*0200*/ 	.word	0x05000031


	//   ....[21]....
        /*0204*/ 	.word	0x05000031


	//   ....[22]....
        /*0208*/ 	.word	0x05000031


	//   ....[23]....
        /*020c*/ 	.word	0x05000031


	//   ....[24]....
        /*0210*/ 	.word	0x05000031


	//   ....[25]....
        /*0214*/ 	.word	0x05000031


	//   ....[26]....
        /*0218*/ 	.word	0x05000031


	//   ....[27]....
        /*021c*/ 	.word	0x05000031


	//   ....[28]....
        /*0220*/ 	.word	0x05000031


	//   ....[29]....
        /*0224*/ 	.word	0x05000031


	//   ....[30]....
        /*0228*/ 	.word	0x05000031


	//   ....[31]....
        /*022c*/ 	.word	0x05000031


	//   ....[32]....
        /*0230*/ 	.word	0x05000031


	//   ....[33]....
        /*0234*/ 	.word	0x05000031


	//   ....[34]....
        /*0238*/ 	.word	0x05000031


	//   ....[35]....
        /*023c*/ 	.word	0x05000031


	//   ....[36]....
        /*0240*/ 	.word	0x05000031


	//   ....[37]....
        /*0244*/ 	.word	0x05000031


	//   ....[38]....
        /*0248*/ 	.word	0x05000031


	//   ....[39]....
        /*024c*/ 	.word	0x05000031


	//   ....[40]....
        /*0250*/ 	.word	0x05000031


	//   ....[41]....
        /*0254*/ 	.word	0x05000031


	//   ....[42]....
        /*0258*/ 	.word	0x05000031


	//   ....[43]....
        /*025c*/ 	.word	0x05000031


	//   ....[44]....
        /*0260*/ 	.word	0x05000031


	//   ....[45]....
        /*0264*/ 	.word	0x05000031


	//   ....[46]....
        /*0268*/ 	.word	0x05000031


	//   ....[47]....
        /*026c*/ 	.word	0x05000031


	//   ....[48]....
        /*0270*/ 	.word	0xffffffff


	//   ....[49]....
        /*0274*/ 	.word	0xffffffff


	//   ....[50]....
        /*0278*/ 	.word	0xffffffff


	//   ....[51]....
        /*027c*/ 	.word	0xffffffff


	//   ....[52]....
        /*0280*/ 	.word	0xffffffff


	//   ....[53]....
        /*0284*/ 	.word	0xffffffff


	//   ....[54]....
        /*0288*/ 	.word	0xffffffff


	//   ....[55]....
        /*028c*/ 	.word	0xffffffff


	//   ....[56]....
        /*0290*/ 	.word	0xffffffff


	//   ....[57]....
        /*0294*/ 	.word	0xffffffff


	//   ....[58]....
        /*0298*/ 	.word	0xffffffff


	//   ....[59]....
        /*029c*/ 	.word	0xffffffff


	//   ....[60]....
        /*02a0*/ 	.word	0xffffffff


	//   ....[61]....
        /*02a4*/ 	.word	0xffffffff


	//   ....[62]....
        /*02a8*/ 	.word	0xffffffff


	//   ....[63]....
        /*02ac*/ 	.word	0xffffffff


	//   ....[64]....
        /*02b0*/ 	.word	0xffffffff


	//   ....[65]....
        /*02b4*/ 	.word	0xffffffff


	//   ....[66]....
        /*02b8*/ 	.word	0xffffffff


	//   ....[67]....
        /*02bc*/ 	.word	0xffffffff


	//   ....[68]....
        /*02c0*/ 	.word	0xffffffff


	//   ....[69]....
        /*02c4*/ 	.word	0xffffffff


	//   ....[70]....
        /*02c8*/ 	.word	0xffffffff


	//   ....[71]....
        /*02cc*/ 	.word	0xffffffff


	//   ....[72]....
        /*02d0*/ 	.word	0xffffffff


	//   ....[73]....
        /*02d4*/ 	.word	0xffffffff


	//   ....[74]....
        /*02d8*/ 	.word	0xffffffff


	//   ....[75]....
        /*02dc*/ 	.word	0xffffffff


	//   ....[76]....
        /*02e0*/ 	.word	0xffffffff


	//   ....[77]....
        /*02e4*/ 	.word	0xffffffff


	//   ....[78]....
        /*02e8*/ 	.word	0xffffffff


	//   ....[79]....
        /*02ec*/ 	.word	0xffffffff


	//   ....[80]....
        /*02f0*/ 	.word	0xffffffff


	//   ....[81]....
        /*02f4*/ 	.word	0xffffffff


	//   ....[82]....
        /*02f8*/ 	.word	0xffffffff


	//   ....[83]....
        /*02fc*/ 	.word	0xffffffff


	//   ....[84]....
        /*0300*/ 	.word	0xffffffff


	//   ....[85]....
        /*0304*/ 	.word	0xffffffff


	//   ....[86]....
        /*0308*/ 	.word	0xffffffff


	//   ....[87]....
        /*030c*/ 	.word	0xffffffff


	//   ....[88]....
        /*0310*/ 	.word	0xffffffff


	//   ....[89]....
        /*0314*/ 	.word	0xffffffff


	//   ....[90]....
        /*0318*/ 	.word	0xffffffff


	//   ....[91]....
        /*031c*/ 	.word	0xffffffff


	//   ....[92]....
        /*0320*/ 	.word	0xffffffff


	//   ....[93]....
        /*0324*/ 	.word	0xffffffff


	//   ....[94]....
        /*0328*/ 	.word	0xffffffff


	//   ....[95]....
        /*032c*/ 	.word	0xffffffff


	//   ....[96]....
        /*0330*/ 	.word	0xffffffff


	//   ....[97]....
        /*0334*/ 	.word	0xffffffff


	//   ....[98]....
        /*0338*/ 	.word	0xffffffff


	//   ....[99]....
        /*033c*/ 	.word	0xffffffff


	//   ....[100]....
        /*0340*/ 	.word	0xffffffff


	//   ....[101]....
        /*0344*/ 	.word	0xffffffff


	//   ....[102]....
        /*0348*/ 	.word	0xffffffff


	//   ....[103]....
        /*034c*/ 	.word	0xffffffff


	//   ....[104]....
        /*0350*/ 	.word	0xffffffff


	//   ....[105]....
        /*0354*/ 	.word	0xffffffff


	//   ....[106]....
        /*0358*/ 	.word	0xffffffff


	//   ....[107]....
        /*035c*/ 	.word	0xffffffff


	//   ....[108]....
        /*0360*/ 	.word	0xffffffff


	//   ....[109]....
        /*0364*/ 	.word	0xffffffff


	//   ....[110]....
        /*0368*/ 	.word	0xffffffff


	//   ....[111]....
        /*036c*/ 	.word	0xffffffff


	//   ....[112]....
        /*0370*/ 	.word	0xffffffff


	//   ....[113]....
        /*0374*/ 	.word	0xffffffff


	//   ....[114]....
        /*0378*/ 	.word	0xffffffff


	//   ....[115]....
        /*037c*/ 	.word	0xffffffff


	//   ....[116]....
        /*0380*/ 	.word	0xffffffff


	//   ....[117]....
        /*0384*/ 	.word	0xffffffff


	//   ....[118]....
        /*0388*/ 	.word	0xffffffff


	//   ....[119]....
        /*038c*/ 	.word	0xffffffff


	//   ....[120]....
        /*0390*/ 	.word	0xffffffff


	//   ....[121]....
        /*0394*/ 	.word	0xffffffff


	//   ....[122]....
        /*0398*/ 	.word	0xffffffff


	//   ....[123]....
        /*039c*/ 	.word	0xffffffff


	//   ....[124]....
        /*03a0*/ 	.word	0xffffffff


	//   ....[125]....
        /*03a4*/ 	.word	0xffffffff


	//   ....[126]....
        /*03a8*/ 	.word	0xffffffff


	//   ....[127]....
        /*03ac*/ 	.word	0xffffffff


	//   ....[128]....
        /*03b0*/ 	.word	0xffffffff


	//   ....[129]....
        /*03b4*/ 	.word	0xffffffff


	//   ....[130]....
        /*03b8*/ 	.word	0xffffffff


	//   ....[131]....
        /*03bc*/ 	.word	0xffffffff


	//   ....[132]....
        /*03c0*/ 	.word	0xffffffff


	//   ....[133]....
        /*03c4*/ 	.word	0xffffffff


	//   ....[134]....
        /*03c8*/ 	.word	0xffffffff


	//   ....[135]....
        /*03cc*/ 	.word	0xffffffff


	//   ....[136]....
        /*03d0*/ 	.word	0xffffffff


	//   ....[137]....
        /*03d4*/ 	.word	0xffffffff


	//   ....[138]....
        /*03d8*/ 	.word	0xffffffff


	//   ....[139]....
        /*03dc*/ 	.word	0xffffffff


	//   ....[140]....
        /*03e0*/ 	.word	0xffffffff


	//   ....[141]....
        /*03e4*/ 	.word	0xffffffff


	//   ....[142]....
        /*03e8*/ 	.word	0xffffffff


	//   ....[143]....
        /*03ec*/ 	.word	0xffffffff


	//   ....[144]....
        /*03f0*/ 	.word	0xffffffff


	//   ....[145]....
        /*03f4*/ 	.word	0xffffffff


	//   ....[146]....
        /*03f8*/ 	.word	0xffffffff


	//   ....[147]....
        /*03fc*/ 	.word	0xffffffff


	//   ....[148]....
        /*0400*/ 	.word	0xffffffff


	//   ....[149]....
        /*0404*/ 	.word	0xffffffff


	//   ....[150]....
        /*0408*/ 	.word	0xffffffff


	//   ....[151]....
        /*040c*/ 	.word	0xffffffff


	//   ....[152]....
        /*0410*/ 	.word	0xffffffff


	//   ....[153]....
        /*0414*/ 	.word	0xffffffff


	//   ....[154]....
        /*0418*/ 	.word	0xffffffff


	//   ....[155]....
        /*041c*/ 	.word	0xffffffff


	//   ....[156]....
        /*0420*/ 	.word	0xffffffff


	//   ....[157]....
        /*0424*/ 	.word	0xffffffff


	//   ....[158]....
        /*0428*/ 	.word	0xffffffff


	//   ....[159]....
        /*042c*/ 	.word	0xffffffff


	//   ....[160]....
        /*0430*/ 	.word	0xffffffff


	//   ....[161]....
        /*0434*/ 	.word	0xffffffff


	//   ....[162]....
        /*0438*/ 	.word	0xffffffff


	//   ....[163]....
        /*043c*/ 	.word	0xffffffff


	//   ....[164]....
        /*0440*/ 	.word	0xffffffff


	//   ....[165]....
        /*0444*/ 	.word	0xffffffff


	//   ....[166]....
        /*0448*/ 	.word	0xffffffff


	//   ....[167]....
        /*044c*/ 	.word	0xffffffff


	//   ....[168]....
        /*0450*/ 	.word	0xffffffff


	//   ....[169]....
        /*0454*/ 	.word	0xffffffff


	//   ....[170]....
        /*0458*/ 	.word	0xffffffff


	//   ....[171]....
        /*045c*/ 	.word	0xffffffff


	//   ....[172]....
        /*0460*/ 	.word	0xffffffff


	//   ....[173]....
        /*0464*/ 	.word	0xffffffff


	//   ....[174]....
        /*0468*/ 	.word	0xffffffff


	//   ....[175]....
        /*046c*/ 	.word	0xffffffff


	//   ....[176]....
        /*0470*/ 	.word	0xffffffff


	//   ....[177]....
        /*0474*/ 	.word	0xffffffff


	//   ....[178]....
        /*0478*/ 	.word	0xffffffff


	//   ....[179]....
        /*047c*/ 	.word	0xffffffff


	//   ....[180]....
        /*0480*/ 	.word	0xffffffff


	//   ....[181]....
        /*0484*/ 	.word	0xffffffff


	//   ....[182]....
        /*0488*/ 	.word	0xffffffff


	//   ....[183]....
        /*048c*/ 	.word	0xffffffff


	//   ....[184]....
        /*0490*/ 	.word	0xffffffff


	//   ....[185]....
        /*0494*/ 	.word	0xffffffff


	//   ....[186]....
        /*0498*/ 	.word	0xffffffff


	//   ....[187]....
        /*049c*/ 	.word	0xffffffff


	//   ....[188]....
        /*04a0*/ 	.word	0xffffffff


	//   ....[189]....
        /*04a4*/ 	.word	0xffffffff


	//   ....[190]....
        /*04a8*/ 	.word	0xffffffff


	//   ....[191]....
        /*04ac*/ 	.word	0xffffffff


	//   ....[192]....
        /*04b0*/ 	.word	0xffffffff


	//   ....[193]....
        /*04b4*/ 	.word	0xffffffff


	//   ....[194]....
        /*04b8*/ 	.word	0xffffffff


	//   ....[195]....
        /*04bc*/ 	.word	0xffffffff


	//   ....[196]....
        /*04c0*/ 	.word	0xffffffff


	//   ....[197]....
        /*04c4*/ 	.word	0xffffffff


	//   ....[198]....
        /*04c8*/ 	.word	0xffffffff


	//   ....[199]....
        /*04cc*/ 	.word	0xffffffff


	//   ....[200]....
        /*04d0*/ 	.word	0xffffffff


	//   ....[201]....
        /*04d4*/ 	.word	0xffffffff


	//   ....[202]....
        /*04d8*/ 	.word	0xffffffff


	//   ....[203]....
        /*04dc*/ 	.word	0xffffffff


	//   ....[204]....
        /*04e0*/ 	.word	0xffffffff


	//   ....[205]....
        /*04e4*/ 	.word	0xffffffff


	//   ....[206]....
        /*04e8*/ 	.word	0xffffffff


	//   ....[207]....
        /*04ec*/ 	.word	0xffffffff


	//   ....[208]....
        /*04f0*/ 	.word	0xffffffff


	//   ....[209]....
        /*04f4*/ 	.word	0xffffffff


	//   ....[210]....
        /*04f8*/ 	.word	0xffffffff


	//   ....[211]....
        /*04fc*/ 	.word	0xffffffff


	//   ....[212]....
        /*0500*/ 	.word	0xffffffff


	//   ....[213]....
        /*0504*/ 	.word	0xffffffff


	//   ....[214]....
        /*0508*/ 	.word	0xffffffff


	//   ....[215]....
        /*050c*/ 	.word	0xffffffff


	//   ....[216]....
        /*0510*/ 	.word	0xffffffff


	//   ....[217]....
        /*0514*/ 	.word	0xffffffff


	//   ....[218]....
        /*0518*/ 	.word	0xffffffff


	//   ....[219]....
        /*051c*/ 	.word	0xffffffff


	//   ....[220]....
        /*0520*/ 	.word	0xffffffff


	//   ....[221]....
        /*0524*/ 	.word	0xffffffff


	//   ....[222]....
        /*0528*/ 	.word	0xffffffff


	//   ....[223]....
        /*052c*/ 	.word	0xffffffff


	//   ....[224]....
        /*0530*/ 	.word	0xffffffff


	//   ....[225]....
        /*0534*/ 	.word	0xffffffff


	//   ....[226]....
        /*0538*/ 	.word	0xffffffff


	//   ....[227]....
        /*053c*/ 	.word	0xffffffff


	//   ....[228]....
        /*0540*/ 	.word	0xffffffff


	//   ....[229]....
        /*0544*/ 	.word	0xffffffff


	//   ....[230]....
        /*0548*/ 	.word	0xffffffff


	//   ....[231]....
        /*054c*/ 	.word	0xffffffff


	//   ....[232]....
        /*0550*/ 	.word	0xffffffff


	//   ....[233]....
        /*0554*/ 	.word	0xffffffff


	//   ....[234]....
        /*0558*/ 	.word	0xffffffff


	//   ....[235]....
        /*055c*/ 	.word	0xffffffff


	//   ....[236]....
        /*0560*/ 	.word	0xffffffff


	//   ....[237]....
        /*0564*/ 	.word	0xffffffff


	//   ....[238]....
        /*0568*/ 	.word	0xffffffff


	//   ....[239]....
        /*056c*/ 	.word	0xffffffff


	//   ....[240]....
        /*0570*/ 	.word	0x05000006


	//   ....[241]....
        /*0574*/ 	.word	0x05000006


	//   ....[242]....
        /*0578*/ 	.word	0x05000006


	//   ....[243]....
        /*057c*/ 	.word	0x05000006


	//   ....[244]....
        /*0580*/ 	.word	0x05000006


	//   ....[245]....
        /*0584*/ 	.word	0x05000006


	//   ....[246]....
        /*0588*/ 	.word	0x05000006


	//   ....[247]....
        /*058c*/ 	.word	0x05000006


	//   ....[248]....
        /*0590*/ 	.word	0x05000006


	//   ....[249]....
        /*0594*/ 	.word	0x05000006


	//   ....[250]....
        /*0598*/ 	.word	0x05000006


	//   ....[251]....
        /*059c*/ 	.word	0x05000006


	//   ....[252]....
        /*05a0*/ 	.word	0x05000006


	//   ....[253]....
        /*05a4*/ 	.word	0x05000006


	//   ....[254]....
        /*05a8*/ 	.word	0x05000006


	//   ....[255]....
        /*05ac*/ 	.word	0x05000006


	//   ....[0]....
        /*05b0*/ 	.word	0x05000006


	//   ....[1]....
        /*05b4*/ 	.word	0x05000006


	//   ....[2]....
        /*05b8*/ 	.word	0x05000006


	//   ....[3]....
        /*05bc*/ 	.word	0x05000006


	//   ....[4]....
        /*05c0*/ 	.word	0x05000006


	//   ....[5]....
        /*05c4*/ 	.word	0x05000006


	//   ....[6]....
        /*05c8*/ 	.word	0x05000006


	//   ....[7]....
        /*05cc*/ 	.word	0x05000006


	//   ....[8]....
        /*05d0*/ 	.word	0x05000006


	//   ....[9]....
        /*05d4*/ 	.word	0x05000006


	//   ....[10]....
        /*05d8*/ 	.word	0x05000006


	//   ....[11]....
        /*05dc*/ 	.word	0x05000006


	//   ....[12]....
        /*05e0*/ 	.word	0x05000006


	//   ....[13]....
        /*05e4*/ 	.word	0x05000006


	//   ....[14]....
        /*05e8*/ 	.word	0x05000006


	//   ....[15]....
        /*05ec*/ 	.word	0x05000006


	//   ....[16]....
        /*05f0*/ 	.word	0x05000006


	//   ....[17]....
        /*05f4*/ 	.word	0x05000006


	//   ....[18]....
        /*05f8*/ 	.word	0x05000006


	//   ....[19]....
        /*05fc*/ 	.word	0x05000006


	//   ....[20]....
        /*0600*/ 	.word	0x05000006


	//   ....[21]....
        /*0604*/ 	.word	0x05000006


	//   ....[22]....
        /*0608*/ 	.word	0x05000006


	//   ....[23]....
        /*060c*/ 	.word	0x05000006


	//   ....[24]....
        /*0610*/ 	.word	0x05000006


	//   ....[25]....
        /*0614*/ 	.word	0x05000006


	//   ....[26]....
        /*0618*/ 	.word	0x05000006


	//   ....[27]....
        /*061c*/ 	.word	0x05000006


	//   ....[28]....
        /*0620*/ 	.word	0x05000006


	//   ....[29]....
        /*0624*/ 	.word	0x05000006


	//   ....[30]....
        /*0628*/ 	.word	0x05000006


	//   ....[31]....
        /*062c*/ 	.word	0x05000006


	//   ....[32]....
        /*0630*/ 	.word	0x05000006


	//   ....[33]....
        /*0634*/ 	.word	0x05000006


	//   ....[34]....
        /*0638*/ 	.word	0x05000006


	//   ....[35]....
        /*063c*/ 	.word	0x05000006


	//   ....[36]....
        /*0640*/ 	.word	0x05000006


	//   ....[37]....
        /*0644*/ 	.word	0x05000006


	//   ....[38]....
        /*0648*/ 	.word	0x05000006


	//   ....[39]....
        /*064c*/ 	.word	0x05000006


	//   ....[40]....
        /*0650*/ 	.word	0x05000006


	//   ....[41]....
        /*0654*/ 	.word	0x05000006


	//   ....[42]....
        /*0658*/ 	.word	0x05000006


	//   ....[43]....
        /*065c*/ 	.word	0x05000006


	//   ....[44]....
        /*0660*/ 	.word	0x05000006


	//   ....[45]....
        /*0664*/ 	.word	0x05000006


	//   ....[46]....
        /*0668*/ 	.word	0x05000006


	//   ....[47]....
        /*066c*/ 	.word	0x05000006


	//   ....[48]....
        /*0670*/ 	.word	0x05000006


	//   ....[49]....
        /*0674*/ 	.word	0x05000006


	//   ....[50]....
        /*0678*/ 	.word	0x05000006


	//   ....[51]....
        /*067c*/ 	.word	0x05000006


	//   ....[52]....
        /*0680*/ 	.word	0x05000006


	//   ....[53]....
        /*0684*/ 	.word	0x05000006


	//   ....[54]....
        /*0688*/ 	.word	0x05000006


	//   ....[55]....
        /*068c*/ 	.word	0x05000006


	//   ....[56]....
        /*0690*/ 	.word	0x05000006


	//   ....[57]....
        /*0694*/ 	.word	0x05000006


	//   ....[58]....
        /*0698*/ 	.word	0x05000006


	//   ....[59]....
        /*069c*/ 	.word	0x05000006


	//   ....[60]....
        /*06a0*/ 	.word	0x05000006


	//   ....[61]....
        /*06a4*/ 	.word	0x05000006


	//   ....[62]....
        /*06a8*/ 	.word	0x05000006


	//   ....[63]....
        /*06ac*/ 	.word	0x05000006


	//   ....[64]....
        /*06b0*/ 	.word	0x05000006


	//   ....[65]....
        /*06b4*/ 	.word	0x05000006


	//   ....[66]....
        /*06b8*/ 	.word	0x05000006


	//   ....[67]....
        /*06bc*/ 	.word	0x05000006


	//   ....[68]....
        /*06c0*/ 	.word	0x05000006


	//   ....[69]....
        /*06c4*/ 	.word	0x05000006


	//   ....[70]....
        /*06c8*/ 	.word	0x05000006


	//   ....[71]....
        /*06cc*/ 	.word	0x05000006


	//   ....[72]....
        /*06d0*/ 	.word	0x05000006


	//   ....[73]....
        /*06d4*/ 	.word	0x05000006


	//   ....[74]....
        /*06d8*/ 	.word	0x05000006


	//   ....[75]....
        /*06dc*/ 	.word	0x05000006


	//   ....[76]....
        /*06e0*/ 	.word	0x05000006


	//   ....[77]....
        /*06e4*/ 	.word	0x05000006


	//   ....[78]....
        /*06e8*/ 	.word	0x05000006


	//   ....[79]....
        /*06ec*/ 	.word	0x05000006


	//   ....[80]....
        /*06f0*/ 	.word	0x05000006


	//   ....[81]....
        /*06f4*/ 	.word	0x05000006


	//   ....[82]....
        /*06f8*/ 	.word	0x05000006


	//   ....[83]....
        /*06fc*/ 	.word	0x05000006


	//   ....[84]....
        /*0700*/ 	.word	0x05000006


	//   ....[85]....
        /*0704*/ 	.word	0x05000006


	//   ....[86]....
        /*0708*/ 	.word	0x05000006


	//   ....[87]....
        /*070c*/ 	.word	0x05000006


	//   ....[88]....
        /*0710*/ 	.word	0x05000006


	//   ....[89]....
        /*0714*/ 	.word	0x05000006


	//   ....[90]....
        /*0718*/ 	.word	0x05000006


	//   ....[91]....
        /*071c*/ 	.word	0x05000006


	//   ....[92]....
        /*0720*/ 	.word	0x05000006


	//   ....[93]....
        /*0724*/ 	.word	0x05000006


	//   ....[94]....
        /*0728*/ 	.word	0x05000006


	//   ....[95]....
        /*072c*/ 	.word	0x05000006


	//   ....[96]....
        /*0730*/ 	.word	0x05000006


	//   ....[97]....
        /*0734*/ 	.word	0x05000006


	//   ....[98]....
        /*0738*/ 	.word	0x05000006


	//   ....[99]....
        /*073c*/ 	.word	0x05000006


	//   ....[100]....
        /*0740*/ 	.word	0x05000006


	//   ....[101]....
        /*0744*/ 	.word	0x05000006


	//   ....[102]....
        /*0748*/ 	.word	0x05000006


	//   ....[103]....
        /*074c*/ 	.word	0x05000006


	//   ....[104]....
        /*0750*/ 	.word	0x05000006


	//   ....[105]....
        /*0754*/ 	.word	0x05000006


	//   ....[106]....
        /*0758*/ 	.word	0x05000006


	//   ....[107]....
        /*075c*/ 	.word	0x05000006


	//   ....[108]....
        /*0760*/ 	.word	0x05000006


	//   ....[109]....
        /*0764*/ 	.word	0x05000006


	//   ....[110]....
        /*0768*/ 	.word	0x05000006


	//   ....[111]....
        /*076c*/ 	.word	0x05000006


	//   ....[112]....
        /*0770*/ 	.word	0x05000006


	//   ....[113]....
        /*0774*/ 	.word	0x05000006


	//   ....[114]....
        /*0778*/ 	.word	0x05000006


	//   ....[115]....
        /*077c*/ 	.word	0x05000006


	//   ....[116]....
        /*0780*/ 	.word	0x05000006


	//   ....[117]....
        /*0784*/ 	.word	0x05000006


	//   ....[118]....
        /*0788*/ 	.word	0x05000006


	//   ....[119]....
        /*078c*/ 	.word	0x05000006


	//   ....[120]....
        /*0790*/ 	.word	0x05000006


	//   ....[121]....
        /*0794*/ 	.word	0x05000006


	//   ....[122]....
        /*0798*/ 	.word	0x05000006


	//   ....[123]....
        /*079c*/ 	.word	0x05000006


	//   ....[124]....
        /*07a0*/ 	.word	0x05000006


	//   ....[125]....
        /*07a4*/ 	.word	0x05000006


	//   ....[126]....
        /*07a8*/ 	.word	0x05000006


	//   ....[127]....
        /*07ac*/ 	.word	0x05000006


	//   ....[128]....
        /*07b0*/ 	.word	0x05000006


	//   ....[129]....
        /*07b4*/ 	.word	0x05000006


	//   ....[130]....
        /*07b8*/ 	.word	0x05000006


	//   ....[131]....
        /*07bc*/ 	.word	0x05000006


	//   ....[132]....
        /*07c0*/ 	.word	0x05000006


	//   ....[133]....
        /*07c4*/ 	.word	0x05000006


	//   ....[134]....
        /*07c8*/ 	.word	0x05000006


	//   ....[135]....
        /*07cc*/ 	.word	0x05000006


	//   ....[136]....
        /*07d0*/ 	.word	0x05000006


	//   ....[137]....
        /*07d4*/ 	.word	0x05000006


	//   ....[138]....
        /*07d8*/ 	.word	0x05000006


	//   ....[139]....
        /*07dc*/ 	.word	0x05000006


	//   ....[140]....
        /*07e0*/ 	.word	0x05000006


	//   ....[141]....
        /*07e4*/ 	.word	0x05000006


	//   ....[142]....
        /*07e8*/ 	.word	0x05000006


	//   ....[143]....
        /*07ec*/ 	.word	0x05000006


	//   ....[144]....
        /*07f0*/ 	.word	0x05000006


	//   ....[145]....
        /*07f4*/ 	.word	0x05000006


	//   ....[146]....
        /*07f8*/ 	.word	0x05000006


	//   ....[147]....
        /*07fc*/ 	.word	0x05000006


	//   ....[148]....
        /*0800*/ 	.word	0x05000006


	//   ....[149]....
        /*0804*/ 	.word	0x05000006


	//   ....[150]....
        /*0808*/ 	.word	0x05000006


	//   ....[151]....
        /*080c*/ 	.word	0x05000006


	//   ....[152]....
        /*0810*/ 	.word	0x05000006


	//   ....[153]....
        /*0814*/ 	.word	0x05000006


	//   ....[154]....
        /*0818*/ 	.word	0x05000006


	//   ....[155]....
        /*081c*/ 	.word	0x05000006


	//   ....[156]....
        /*0820*/ 	.word	0x05000006


	//   ....[157]....
        /*0824*/ 	.word	0x05000006


	//   ....[158]....
        /*0828*/ 	.word	0x05000006


	//   ....[159]....
        /*082c*/ 	.word	0x05000006


	//   ....[160]....
        /*0830*/ 	.word	0x05000006


	//   ....[161]....
        /*0834*/ 	.word	0x05000006


	//   ....[162]....
        /*0838*/ 	.word	0x05000006


	//   ....[163]....
        /*083c*/ 	.word	0x05000006


	//   ....[164]....
        /*0840*/ 	.word	0x05000006


	//   ....[165]....
        /*0844*/ 	.word	0x05000006


	//   ....[166]....
        /*0848*/ 	.word	0x05000006


	//   ....[167]....
        /*084c*/ 	.word	0x05000006


	//   ....[168]....
        /*0850*/ 	.word	0x05000006


	//   ....[169]....
        /*0854*/ 	.word	0x05000006


	//   ....[170]....
        /*0858*/ 	.word	0x05000006


	//   ....[171]....
        /*085c*/ 	.word	0x05000006


	//   ....[172]....
        /*0860*/ 	.word	0x05000006


	//   ....[173]....
        /*0864*/ 	.word	0x05000006


	//   ....[174]....
        /*0868*/ 	.word	0x05000006


	//   ....[175]....
        /*086c*/ 	.word	0x05000006


	//   ....[176]....
        /*0870*/ 	.word	0x05000006


	//   ....[177]....
        /*0874*/ 	.word	0x05000006


	//   ....[178]....
        /*0878*/ 	.word	0x05000006


	//   ....[179]....
        /*087c*/ 	.word	0x05000006


	//   ....[180]....
        /*0880*/ 	.word	0x05000006


	//   ....[181]....
        /*0884*/ 	.word	0x05000006


	//   ....[182]....
        /*0888*/ 	.word	0x05000006


	//   ....[183]....
        /*088c*/ 	.word	0x05000006


	//   ....[184]....
        /*0890*/ 	.word	0x05000006


	//   ....[185]....
        /*0894*/ 	.word	0x05000006


	//   ....[186]....
        /*0898*/ 	.word	0x05000006


	//   ....[187]....
        /*089c*/ 	.word	0x05000006


	//   ....[188]....
        /*08a0*/ 	.word	0x05000006


	//   ....[189]....
        /*08a4*/ 	.word	0x05000006


	//   ....[190]....
        /*08a8*/ 	.word	0x05000006


	//   ....[191]....
        /*08ac*/ 	.word	0x05000006


	//   ....[192]....
        /*08b0*/ 	.word	0x05000006


	//   ....[193]....
        /*08b4*/ 	.word	0x05000006


	//   ....[194]....
        /*08b8*/ 	.word	0x05000006


	//   ....[195]....
        /*08bc*/ 	.word	0x05000006


	//   ....[196]....
        /*08c0*/ 	.word	0x05000006


	//   ....[197]....
        /*08c4*/ 	.word	0x05000006


	//   ....[198]....
        /*08c8*/ 	.word	0x05000006


	//   ....[199]....
        /*08cc*/ 	.word	0x05000006


	//   ....[200]....
        /*08d0*/ 	.word	0x05000006


	//   ....[201]....
        /*08d4*/ 	.word	0x05000006


	//   ....[202]....
        /*08d8*/ 	.word	0x05000006


	//   ....[203]....
        /*08dc*/ 	.word	0x05000006


	//   ....[204]....
        /*08e0*/ 	.word	0x05000006


	//   ....[205]....
        /*08e4*/ 	.word	0x05000006


	//   ....[206]....
        /*08e8*/ 	.word	0x05000006


	//   ....[207]....
        /*08ec*/ 	.word	0x05000006


	//   ....[208]....
        /*08f0*/ 	.word	0x05000006


	//   ....[209]....
        /*08f4*/ 	.word	0x05000006


	//   ....[210]....
        /*08f8*/ 	.word	0x05000006


	//   ....[211]....
        /*08fc*/ 	.word	0x05000006


	//   ....[212]....
        /*0900*/ 	.word	0x05000006


	//   ....[213]....
        /*0904*/ 	.word	0x05000006


	//   ....[214]....
        /*0908*/ 	.word	0x05000006


	//   ....[215]....
        /*090c*/ 	.word	0x05000006


	//   ....[216]....
        /*0910*/ 	.word	0x05000006


	//   ....[217]....
        /*0914*/ 	.word	0x05000006


	//   ....[218]....
        /*0918*/ 	.word	0x05000006


	//   ....[219]....
        /*091c*/ 	.word	0x05000006


	//   ....[220]....
        /*0920*/ 	.word	0x05000006


	//   ....[221]....
        /*0924*/ 	.word	0x05000006


	//   ....[222]....
        /*0928*/ 	.word	0x05000006


	//   ....[223]....
        /*092c*/ 	.word	0x05000006


	//----- nvinfo : EIATTR_COOP_GROUP_INSTR_OFFSETS
	.align		4
.L_623:
        /*0930*/ 	.byte	0x04, 0x28
        /*0932*/ 	.short	(.L_625 - .L_624)


	//   ....[0]....
.L_624:
        /*0934*/ 	.word	0x00000900


	//   ....[1]....
        /*0938*/ 	.word	0x00000920


	//   ....[2]....
        /*093c*/ 	.word	0x00000940


	//   ....[3]....
        /*0940*/ 	.word	0x00000960


	//   ....[4]....
        /*0944*/ 	.word	0x00001220


	//   ....[5]....
        /*0948*/ 	.word	0x00001240


	//   ....[6]....
        /*094c*/ 	.word	0x00001260


	//   ....[7]....
        /*0950*/ 	.word	0x00001280


	//   ....[8]....
        /*0954*/ 	.word	0x00001bb0


	//   ....[9]....
        /*0958*/ 	.word	0x00001bd0


	//   ....[10]....
        /*095c*/ 	.word	0x00001bf0


	//   ....[11]....
        /*0960*/ 	.word	0x00001c10


	//   ....[12]....
        /*0964*/ 	.word	0x00002530


	//   ....[13]....
        /*0968*/ 	.word	0x00002550


	//   ....[14]....
        /*096c*/ 	.word	0x00002570


	//   ....[15]....
        /*0970*/ 	.word	0x00002590


	//   ....[16]....
        /*0974*/ 	.word	0x00003110


	//   ....[17]....
        /*0978*/ 	.word	0x00003130


	//   ....[18]....
        /*097c*/ 	.word	0x00003150


	//   ....[19]....
        /*0980*/ 	.word	0x00003170


	//   ....[20]....
        /*0984*/ 	.word	0x000039a0


	//   ....[21]....
        /*0988*/ 	.word	0x000039c0


	//   ....[22]....
        /*098c*/ 	.word	0x000039e0


	//   ....[23]....
        /*0990*/ 	.word	0x00003a00


	//   ....[24]....
        /*0994*/ 	.word	0x00004360


	//   ....[25]....
        /*0998*/ 	.word	0x00004380


	//   ....[26]....
        /*099c*/ 	.word	0x000043a0


	//   ....[27]....
        /*09a0*/ 	.word	0x000043c0


	//   ....[28]....
        /*09a4*/ 	.word	0x00004c40


	//   ....[29]....
        /*09a8*/ 	.word	0x00004c60


	//   ....[30]....
        /*09ac*/ 	.word	0x00004c80


	//   ....[31]....
        /*09b0*/ 	.word	0x00004ca0


	//   ....[32]....
        /*09b4*/ 	.word	0x00005640


	//   ....[33]....
        /*09b8*/ 	.word	0x00005660


	//   ....[34]....
        /*09bc*/ 	.word	0x00005680


	//   ....[35]....
        /*09c0*/ 	.word	0x000056a0


	//   ....[36]....
        /*09c4*/ 	.word	0x00005f10


	//   ....[37]....
        /*09c8*/ 	.word	0x00005f30


	//   ....[38]....
        /*09cc*/ 	.word	0x00005f50


	//   ....[39]....
        /*09d0*/ 	.word	0x00005f70


	//   ....[40]....
        /*09d4*/ 	.word	0x000068e0


	//   ....[41]....
        /*09d8*/ 	.word	0x00006900


	//   ....[42]....
        /*09dc*/ 	.word	0x00006920


	//   ....[43]....
        /*09e0*/ 	.word	0x00006940


	//   ....[44]....
        /*09e4*/ 	.word	0x000071d0


	//   ....[45]....
        /*09e8*/ 	.word	0x000071f0


	//   ....[46]....
        /*09ec*/ 	.word	0x00007210


	//   ....[47]....
        /*09f0*/ 	.word	0x00007230


	//   ....[48]....
        /*09f4*/ 	.word	0x00007c20


	//   ....[49]....
        /*09f8*/ 	.word	0x00007c40


	//   ....[50]....
        /*09fc*/ 	.word	0x00007c60


	//   ....[51]....
        /*0a00*/ 	.word	0x00007c80


	//   ....[52]....
        /*0a04*/ 	.word	0x00007ca0


	//   ....[53]....
        /*0a08*/ 	.word	0x00007cc0


	//   ....[54]....
        /*0a0c*/ 	.word	0x00008050


	//   ....[55]....
        /*0a10*/ 	.word	0x00008070


	//   ....[56]....
        /*0a14*/ 	.word	0x00008090


	//   ....[57]....
        /*0a18*/ 	.word	0x000080b0


	//   ....[58]....
        /*0a1c*/ 	.word	0x000080d0


	//   ....[59]....
        /*0a20*/ 	.word	0x000080f0


	//   ....[60]....
        /*0a24*/ 	.word	0x000084e0


	//   ....[61]....
        /*0a28*/ 	.word	0x00008500


	//   ....[62]....
        /*0a2c*/ 	.word	0x00008520


	//   ....[63]....
        /*0a30*/ 	.word	0x00008540


	//   ....[64]....
        /*0a34*/ 	.word	0x00008560


	//   ....[65]....
        /*0a38*/ 	.word	0x00008580


	//   ....[66]....
        /*0a3c*/ 	.word	0x00008980


	//   ....[67]....
        /*0a40*/ 	.word	0x000089a0


	//   ....[68]....
        /*0a44*/ 	.word	0x000089c0


	//   ....[69]....
        /*0a48*/ 	.word	0x000089e0


	//   ....[70]....
        /*0a4c*/ 	.word	0x00008a00


	//   ....[71]....
        /*0a50*/ 	.word	0x00008a20


	//   ....[72]....
        /*0a54*/ 	.word	0x00008e20


	//   ....[73]....
        /*0a58*/ 	.word	0x00008e40


	//   ....[74]....
        /*0a5c*/ 	.word	0x00008e60


	//   ....[75]....
        /*0a60*/ 	.word	0x00008e80


	//   ....[76]....
        /*0a64*/ 	.word	0x00008ea0


	//   ....[77]....
        /*0a68*/ 	.word	0x00008ec0


	//   ....[78]....
        /*0a6c*/ 	.word	0x000092c0


	//   ....[79]....
        /*0a70*/ 	.word	0x000092e0


	//   ....[80]....
        /*0a74*/ 	.word	0x00009300


	//   ....[81]....
        /*0a78*/ 	.word	0x00009320


	//   ....[82]....
        /*0a7c*/ 	.word	0x00009340


	//   ....[83]....
        /*0a80*/ 	.word	0x00009360


	//   ....[84]....
        /*0a84*/ 	.word	0x00009760


	//   ....[85]....
        /*0a88*/ 	.word	0x00009780


	//   ....[86]....
        /*0a8c*/ 	.word	0x000097a0


	//   ....[87]....
        /*0a90*/ 	.word	0x000097c0


	//   ....[88]....
        /*0a94*/ 	.word	0x000097e0


	//   ....[89]....
        /*0a98*/ 	.word	0x00009800


	//   ....[90]....
        /*0a9c*/ 	.word	0x00009c00


	//   ....[91]....
        /*0aa0*/ 	.word	0x00009c20


	//   ....[92]....
        /*0aa4*/ 	.word	0x00009c40


	//   ....[93]....
        /*0aa8*/ 	.word	0x00009c60


	//   ....[94]....
        /*0aac*/ 	.word	0x00009c80


	//   ....[95]....
        /*0ab0*/ 	.word	0x00009ca0


	//   ....[96]....
        /*0ab4*/ 	.word	0x0000a0a0


	//   ....[97]....
        /*0ab8*/ 	.word	0x0000a0c0


	//   ....[98]....
        /*0abc*/ 	.word	0x0000a0e0


	//   ....[99]....
        /*0ac0*/ 	.word	0x0000a100


	//   ....[100]....
        /*0ac4*/ 	.word	0x0000a120


	//   ....[101]....
        /*0ac8*/ 	.word	0x0000a140


	//   ....[102]....
        /*0acc*/ 	.word	0x0000a540


	//   ....[103]....
        /*0ad0*/ 	.word	0x0000a560


	//   ....[104]....
        /*0ad4*/ 	.word	0x0000a580


	//   ....[105]....
        /*0ad8*/ 	.word	0x0000a5a0


	//   ....[106]....
        /*0adc*/ 	.word	0x0000a5c0


	//   ....[107]....
        /*0ae0*/ 	.word	0x0000a5e0


	//   ....[108]....
        /*0ae4*/ 	.word	0x0000a9e0


	//   ....[109]....
        /*0ae8*/ 	.word	0x0000aa00


	//   ....[110]....
        /*0aec*/ 	.word	0x0000aa20


	//   ....[111]....
        /*0af0*/ 	.word	0x0000aa40


	//   ....[112]....
        /*0af4*/ 	.word	0x0000aa60


	//   ....[113]....
        /*0af8*/ 	.word	0x0000aa80


	//   ....[114]....
        /*0afc*/ 	.word	0x0000ae80


	//   ....[115]....
        /*0b00*/ 	.word	0x0000aea0


	//   ....[116]....
        /*0b04*/ 	.word	0x0000aec0


	//   ....[117]....
        /*0b08*/ 	.word	0x0000aee0


	//   ....[118]....
        /*0b0c*/ 	.word	0x0000af00


	//   ....[119]....
        /*0b10*/ 	.word	0x0000af20


	//   ....[120]....
        /*0b14*/ 	.word	0x0000b320


	//   ....[121]....
        /*0b18*/ 	.word	0x0000b340


	//   ....[122]....
        /*0b1c*/ 	.word	0x0000b360


	//   ....[123]....
        /*0b20*/ 	.word	0x0000b380


	//   ....[124]....
        /*0b24*/ 	.word	0x0000b3a0


	//   ....[125]....
        /*0b28*/ 	.word	0x0000b3c0


	//   ....[126]....
        /*0b2c*/ 	.word	0x0000b7c0


	//   ....[127]....
        /*0b30*/ 	.word	0x0000b7e0


	//   ....[128]....
        /*0b34*/ 	.word	0x0000b800


	//   ....[129]....
        /*0b38*/ 	.word	0x0000b820


	//   ....[130]....
        /*0b3c*/ 	.word	0x0000b840


	//   ....[131]....
        /*0b40*/ 	.word	0x0000b860


	//   ....[132]....
        /*0b44*/ 	.word	0x0000bc50


	//   ....[133]....
        /*0b48*/ 	.word	0x0000bc70


	//   ....[134]....
        /*0b4c*/ 	.word	0x0000bc90


	//   ....[135]....
        /*0b50*/ 	.word	0x0000bcb0


	//   ....[136]....
        /*0b54*/ 	.word	0x0000bcd0


	//   ....[137]....
        /*0b58*/ 	.word	0x0000bcf0


	//   ....[138]....
        /*0b5c*/ 	.word	0x0000c0e0


	//   ....[139]....
        /*0b60*/ 	.word	0x0000c100


	//   ....[140]....
        /*0b64*/ 	.word	0x0000c120


	//   ....[141]....
        /*0b68*/ 	.word	0x0000c140


	//   ....[142]....
        /*0b6c*/ 	.word	0x0000c160


	//   ....[143]....
        /*0b70*/ 	.word	0x0000c180


	//   ....[144]....
        /*0b74*/ 	.word	0x0000c540


	//   ....[145]....
        /*0b78*/ 	.word	0x0000c560


	//   ....[146]....
        /*0b7c*/ 	.word	0x0000c580


	//   ....[147]....
        /*0b80*/ 	.word	0x0000c5a0


	//   ....[148]....
        /*0b84*/ 	.word	0x0000c5c0


	//   ....[149]....
        /*0b88*/ 	.word	0x0000c5e0


	//   ....[150]....
        /*0b8c*/ 	.word	0x0000c980


	//   ....[151]....
        /*0b90*/ 	.word	0x0000c9a0


	//   ....[152]....
        /*0b94*/ 	.word	0x0000c9c0


	//   ....[153]....
        /*0b98*/ 	.word	0x0000c9e0


	//   ....[154]....
        /*0b9c*/ 	.word	0x0000ca00


	//   ....[155]....
        /*0ba0*/ 	.word	0x0000ca20


	//   ....[156]....
        /*0ba4*/ 	.word	0x0000ce20


	//   ....[157]....
        /*0ba8*/ 	.word	0x0000ce40


	//   ....[158]....
        /*0bac*/ 	.word	0x0000ce60


	//   ....[159]....
        /*0bb0*/ 	.word	0x0000ce80


	//   ....[160]....
        /*0bb4*/ 	.word	0x0000cea0


	//   ....[161]....
        /*0bb8*/ 	.word	0x0000cec0


	//   ....[162]....
        /*0bbc*/ 	.word	0x0000d2d0


	//   ....[163]....
        /*0bc0*/ 	.word	0x0000d2f0


	//   ....[164]....
        /*0bc4*/ 	.word	0x0000d310


	//   ....[165]....
        /*0bc8*/ 	.word	0x0000d330


	//   ....[166]....
        /*0bcc*/ 	.word	0x0000d350


	//   ....[167]....
        /*0bd0*/ 	.word	0x0000d370


	//   ....[168]....
        /*0bd4*/ 	.word	0x0000d780


	//   ....[169]....
        /*0bd8*/ 	.word	0x0000d7a0


	//   ....[170]....
        /*0bdc*/ 	.word	0x0000d7c0


	//   ....[171]....
        /*0be0*/ 	.word	0x0000d7e0


	//   ....[172]....
        /*0be4*/ 	.word	0x0000d800


	//   ....[173]....
        /*0be8*/ 	.word	0x0000d820


	//   ....[174]....
        /*0bec*/ 	.word	0x0000dc30


	//   ....[175]....
        /*0bf0*/ 	.word	0x0000dc50


	//   ....[176]....
        /*0bf4*/ 	.word	0x0000dc70


	//   ....[177]....
        /*0bf8*/ 	.word	0x0000dc90


	//   ....[178]....
        /*0bfc*/ 	.word	0x0000dcb0


	//   ....[179]....
        /*0c00*/ 	.word	0x0000dcd0


	//   ....[180]....
        /*0c04*/ 	.word	0x0000e0e0


	//   ....[181]....
        /*0c08*/ 	.word	0x0000e100


	//   ....[182]....
        /*0c0c*/ 	.word	0x0000e120


	//   ....[183]....
        /*0c10*/ 	.word	0x0000e140


	//   ....[184]....
        /*0c14*/ 	.word	0x0000e160


	//   ....[185]....
        /*0c18*/ 	.word	0x0000e180


	//   ....[186]....
        /*0c1c*/ 	.word	0x0000e590


	//   ....[187]....
        /*0c20*/ 	.word	0x0000e5b0


	//   ....[188]....
        /*0c24*/ 	.word	0x0000e5d0


	//   ....[189]....
        /*0c28*/ 	.word	0x0000e5f0


	//   ....[190]....
        /*0c2c*/ 	.word	0x0000e610


	//   ....[191]....
        /*0c30*/ 	.word	0x0000e630


	//   ....[192]....
        /*0c34*/ 	.word	0x0000ea40


	//   ....[193]....
        /*0c38*/ 	.word	0x0000ea60


	//   ....[194]....
        /*0c3c*/ 	.word	0x0000ea80


	//   ....[195]....
        /*0c40*/ 	.word	0x0000eaa0


	//   ....[196]....
        /*0c44*/ 	.word	0x0000eac0


	//   ....[197]....
        /*0c48*/ 	.word	0x0000eae0


	//   ....[198]....
        /*0c4c*/ 	.word	0x0000eef0


	//   ....[199]....
        /*0c50*/ 	.word	0x0000ef10


	//   ....[200]....
        /*0c54*/ 	.word	0x0000ef30


	//   ....[201]....
        /*0c58*/ 	.word	0x0000ef50


	//   ....[202]....
        /*0c5c*/ 	.word	0x0000ef70


	//   ....[203]....
        /*0c60*/ 	.word	0x0000ef90


	//   ....[204]....
        /*0c64*/ 	.word	0x0000f3a0


	//   ....[205]....
        /*0c68*/ 	.word	0x0000f3c0


	//   ....[206]....
        /*0c6c*/ 	.word	0x0000f3e0


	//   ....[207]....
        /*0c70*/ 	.word	0x0000f400


	//   ....[208]....
        /*0c74*/ 	.word	0x0000f420


	//   ....[209]....
        /*0c78*/ 	.word	0x0000f440


	//   ....[210]....
        /*0c7c*/ 	.word	0x0000f850


	//   ....[211]....
        /*0c80*/ 	.word	0x0000f870


	//   ....[212]....
        /*0c84*/ 	.word	0x0000f890


	//   ....[213]....
        /*0c88*/ 	.word	0x0000f8b0


	//   ....[214]....
        /*0c8c*/ 	.word	0x0000f8d0


	//   ....[215]....
        /*0c90*/ 	.word	0x0000f8f0


	//   ....[216]....
        /*0c94*/ 	.word	0x0000fd00


	//   ....[217]....
        /*0c98*/ 	.word	0x0000fd20


	//   ....[218]....
        /*0c9c*/ 	.word	0x0000fd40


	//   ....[219]....
        /*0ca0*/ 	.word	0x0000fd60


	//   ....[220]....
        /*0ca4*/ 	.word	0x0000fd80


	//   ....[221]....
        /*0ca8*/ 	.word	0x0000fda0


	//   ....[222]....
        /*0cac*/ 	.word	0x000101b0


	//   ....[223]....
        /*0cb0*/ 	.word	0x000101d0


	//   ....[224]....
        /*0cb4*/ 	.word	0x000101f0


	//   ....[225]....
        /*0cb8*/ 	.word	0x00010210


	//   ....[226]....
        /*0cbc*/ 	.word	0x00010230


	//   ....[227]....
        /*0cc0*/ 	.word	0x00010250


	//   ....[228]....
        /*0cc4*/ 	.word	0x00010650


	//   ....[229]....
        /*0cc8*/ 	.word	0x00010670


	//   ....[230]....
        /*0ccc*/ 	.word	0x00010690


	//   ....[231]....
        /*0cd0*/ 	.word	0x000106b0


	//   ....[232]....
        /*0cd4*/ 	.word	0x000106d0


	//   ....[233]....
        /*0cd8*/ 	.word	0x000106f0


	//   ....[234]....
        /*0cdc*/ 	.word	0x00010af0


	//   ....[235]....
        /*0ce0*/ 	.word	0x00010b10


	//   ....[236]....
        /*0ce4*/ 	.word	0x00010b30


	//   ....[237]....
        /*0ce8*/ 	.word	0x00010b50


	//   ....[238]....
        /*0cec*/ 	.word	0x00010b70


	//   ....[239]....
        /*0cf0*/ 	.word	0x00010b90


	//   ....[240]....
        /*0cf4*/ 	.word	0x00012100


	//   ....[241]....
        /*0cf8*/ 	.word	0x000121a0


	//   ....[242]....
        /*0cfc*/ 	.word	0x00012240


	//   ....[243]....
        /*0d00*/ 	.word	0x000122e0


	//   ....[244]....
        /*0d04*/ 	.word	0x00012380


	//   ....[245]....
        /*0d08*/ 	.word	0x00012410


	//   ....[246]....
        /*0d0c*/ 	.word	0x000124b0


	//   ....[247]....
        /*0d10*/ 	.word	0x00012550


	//   ....[248]....
        /*0d14*/ 	.word	0x000125f0


	//   ....[249]....
        /*0d18*/ 	.word	0x00012680


	//   ....[250]....
        /*0d1c*/ 	.word	0x00012720


	//   ....[251]....
        /*0d20*/ 	.word	0x000127c0


	//   ....[252]....
        /*0d24*/ 	.word	0x00012860


	//   ....[253]....
        /*0d28*/ 	.word	0x000128f0


	//   ....[254]....
        /*0d2c*/ 	.word	0x00012990


	//   ....[255]....
        /*0d30*/ 	.word	0x00012a30


	//   ....[0]....
        /*0d34*/ 	.word	0x00012ac0


	//   ....[1]....
        /*0d38*/ 	.word	0x00012b60


	//   ....[2]....
        /*0d3c*/ 	.word	0x00012c00


	//   ....[3]....
        /*0d40*/ 	.word	0x00012c90


	//   ....[4]....
        /*0d44*/ 	.word	0x00012d30


	//   ....[5]....
        /*0d48*/ 	.word	0x00012dc0


	//   ....[6]....
        /*0d4c*/ 	.word	0x00012e60


	//   ....[7]....
        /*0d50*/ 	.word	0x00012ef0


	//   ....[8]....
        /*0d54*/ 	.word	0x00012f90


	//   ....[9]....
        /*0d58*/ 	.word	0x00013020


	//   ....[10]....
        /*0d5c*/ 	.word	0x000130c0


	//   ....[11]....
        /*0d60*/ 	.word	0x00013150


	//   ....[12]....
        /*0d64*/ 	.word	0x000131f0


	//   ....[13]....
        /*0d68*/ 	.word	0x00013280


	//   ....[14]....
        /*0d6c*/ 	.word	0x00013320


	//   ....[15]....
        /*0d70*/ 	.word	0x000133b0


	//   ....[16]....
        /*0d74*/ 	.word	0x00013440


	//   ....[17]....
        /*0d78*/ 	.word	0x000134e0


	//   ....[18]....
        /*0d7c*/ 	.word	0x00013580


	//   ....[19]....
        /*0d80*/ 	.word	0x00013610


	//   ....[20]....
        /*0d84*/ 	.word	0x000136b0


	//   ....[21]....
        /*0d88*/ 	.word	0x00013740


	//   ....[22]....
        /*0d8c*/ 	.word	0x000137e0


	//   ....[23]....
        /*0d90*/ 	.word	0x00013870


	//   ....[24]....
        /*0d94*/ 	.word	0x00013910


	//   ....[25]....
        /*0d98*/ 	.word	0x000139a0


	//   ....[26]....
        /*0d9c*/ 	.word	0x00013a40


	//   ....[27]....
        /*0da0*/ 	.word	0x00013ad0


	//   ....[28]....
        /*0da4*/ 	.word	0x00013b70


	//   ....[29]....
        /*0da8*/ 	.word	0x00013c00


	//   ....[30]....
        /*0dac*/ 	.word	0x00013ca0


	//   ....[31]....
        /*0db0*/ 	.word	0x00013d30


	//   ....[32]....
        /*0db4*/ 	.word	0x00013dc0


	//   ....[33]....
        /*0db8*/ 	.word	0x00013e40


	//   ....[34]....
        /*0dbc*/ 	.word	0x00013ea0


	//   ....[35]....
        /*0dc0*/ 	.word	0x00013f10


	//   ....[36]....
        /*0dc4*/ 	.word	0x00013f70


	//   ....[37]....
        /*0dc8*/ 	.word	0x00013fd0


	//   ....[38]....
        /*0dcc*/ 	.word	0x00014060


	//   ....[39]....
        /*0dd0*/ 	.word	0x000140e0


	//   ....[40]....
        /*0dd4*/ 	.word	0x00014140


	//   ....[41]....
        /*0dd8*/ 	.word	0x000141b0


	//   ....[42]....
        /*0ddc*/ 	.word	0x00014210


	//   ....[43]....
        /*0de0*/ 	.word	0x00014260


	//   ....[44]....
        /*0de4*/ 	.word	0x000142f0


	//   ....[45]....
        /*0de8*/ 	.word	0x00014370


	//   ....[46]....
        /*0dec*/ 	.word	0x000143d0


	//   ....[47]....
        /*0df0*/ 	.word	0x00014440


	//   ....[48]....
        /*0df4*/ 	.word	0x000144a0


	//   ....[49]....
        /*0df8*/ 	.word	0x000144f0


	//   ....[50]....
        /*0dfc*/ 	.word	0x00014580


	//   ....[51]....
        /*0e00*/ 	.word	0x00014600


	//   ....[52]....
        /*0e04*/ 	.word	0x00014660


	//   ....[53]....
        /*0e08*/ 	.word	0x000146d0


	//   ....[54]....
        /*0e0c*/ 	.word	0x00014730


	//   ....[55]....
        /*0e10*/ 	.word	0x00014780


	//   ....[56]....
        /*0e14*/ 	.word	0x00014810


	//   ....[57]....
        /*0e18*/ 	.word	0x00014890


	//   ....[58]....
        /*0e1c*/ 	.word	0x000148f0


	//   ....[59]....
        /*0e20*/ 	.word	0x00014960


	//   ....[60]....
        /*0e24*/ 	.word	0x000149c0


	//   ....[61]....
        /*0e28*/ 	.word	0x00014a10


	//   ....[62]....
        /*0e2c*/ 	.word	0x00014aa0


	//   ....[63]....
        /*0e30*/ 	.word	0x00014b20


	//   ....[64]....
        /*0e34*/ 	.word	0x00014b80


	//   ....[65]....
        /*0e38*/ 	.word	0x00014bf0


	//   ....[66]....
        /*0e3c*/ 	.word	0x00014c50


	//   ....[67]....
        /*0e40*/ 	.word	0x00014ca0


	//   ....[68]....
        /*0e44*/ 	.word	0x00014d30


	//   ....[69]....
        /*0e48*/ 	.word	0x00014db0


	//   ....[70]....
        /*0e4c*/ 	.word	0x00014e10


	//   ....[71]....
        /*0e50*/ 	.word	0x00014e80


	//   ....[72]....
        /*0e54*/ 	.word	0x00014ee0


	//   ....[73]....
        /*0e58*/ 	.word	0x00014f30


	//   ....[74]....
        /*0e5c*/ 	.word	0x00014fc0


	//   ....[75]....
        /*0e60*/ 	.word	0x00015040


	//   ....[76]....
        /*0e64*/ 	.word	0x000150a0


	//   ....[77]....
        /*0e68*/ 	.word	0x00015110


	//   ....[78]....
        /*0e6c*/ 	.word	0x00015170


	//   ....[79]....
        /*0e70*/ 	.word	0x000151c0


	//   ....[80]....
        /*0e74*/ 	.word	0x00015250


	//   ....[81]....
        /*0e78*/ 	.word	0x000152d0


	//   ....[82]....
        /*0e7c*/ 	.word	0x00015330


	//   ....[83]....
        /*0e80*/ 	.word	0x000153a0


	//   ....[84]....
        /*0e84*/ 	.word	0x00015400


	//   ....[85]....
        /*0e88*/ 	.word	0x00015450


	//   ....[86]....
        /*0e8c*/ 	.word	0x000154e0


	//   ....[87]....
        /*0e90*/ 	.word	0x00015560


	//   ....[88]....
        /*0e94*/ 	.word	0x000155c0


	//   ....[89]....
        /*0e98*/ 	.word	0x00015630


	//   ....[90]....
        /*0e9c*/ 	.word	0x00015690


	//   ....[91]....
        /*0ea0*/ 	.word	0x000156e0


	//   ....[92]....
        /*0ea4*/ 	.word	0x00015770


	//   ....[93]....
        /*0ea8*/ 	.word	0x000157f0


	//   ....[94]....
        /*0eac*/ 	.word	0x00015850


	//   ....[95]....
        /*0eb0*/ 	.word	0x000158c0


	//   ....[96]....
        /*0eb4*/ 	.word	0x00015920


	//   ....[97]....
        /*0eb8*/ 	.word	0x00015970


	//   ....[98]....
        /*0ebc*/ 	.word	0x00015a00


	//   ....[99]....
        /*0ec0*/ 	.word	0x00015a80


	//   ....[100]....
        /*0ec4*/ 	.word	0x00015ae0


	//   ....[101]....
        /*0ec8*/ 	.word	0x00015b50


	//   ....[102]....
        /*0ecc*/ 	.word	0x00015bb0


	//   ....[103]....
        /*0ed0*/ 	.word	0x00015c00


	//   ....[104]....
        /*0ed4*/ 	.word	0x00015c90


	//   ....[105]....
        /*0ed8*/ 	.word	0x00015d10


	//   ....[106]....
        /*0edc*/ 	.word	0x00015d70


	//   ....[107]....
        /*0ee0*/ 	.word	0x00015de0


	//   ....[108]....
        /*0ee4*/ 	.word	0x00015e40


	//   ....[109]....
        /*0ee8*/ 	.word	0x00015e90


	//   ....[110]....
        /*0eec*/ 	.word	0x00015f20


	//   ....[111]....
        /*0ef0*/ 	.word	0x00015fa0


	//   ....[112]....
        /*0ef4*/ 	.word	0x00016000


	//   ....[113]....
        /*0ef8*/ 	.word	0x00016070


	//   ....[114]....
        /*0efc*/ 	.word	0x000160d0


	//   ....[115]....
        /*0f00*/ 	.word	0x00016120


	//   ....[116]....
        /*0f04*/ 	.word	0x000161b0


	//   ....[117]....
        /*0f08*/ 	.word	0x00016230


	//   ....[118]....
        /*0f0c*/ 	.word	0x00016290


	//   ....[119]....
        /*0f10*/ 	.word	0x00016300


	//   ....[120]....
        /*0f14*/ 	.word	0x00016360


	//   ....[121]....
        /*0f18*/ 	.word	0x000163c0


	//   ....[122]....
        /*0f1c*/ 	.word	0x00016450


	//   ....[123]....
        /*0f20*/ 	.word	0x000164d0


	//   ....[124]....
        /*0f24*/ 	.word	0x00016530


	//   ....[125]....
        /*0f28*/ 	.word	0x000165a0


	//   ....[126]....
        /*0f2c*/ 	.word	0x00016600


	//   ....[127]....
        /*0f30*/ 	.word	0x00016660


	//   ....[128]....
        /*0f34*/ 	.word	0x000166f0


	//   ....[129]....
        /*0f38*/ 	.word	0x00016770


	//   ....[130]....
        /*0f3c*/ 	.word	0x000167d0


	//   ....[131]....
        /*0f40*/ 	.word	0x00016840


	//   ....[132]....
        /*0f44*/ 	.word	0x000168a0


	//   ....[133]....
        /*0f48*/ 	.word	0x00016900


	//   ....[134]....
        /*0f4c*/ 	.word	0x00016990


	//   ....[135]....
        /*0f50*/ 	.word	0x00016a10


	//   ....[136]....
        /*0f54*/ 	.word	0x00016a70


	//   ....[137]....
        /*0f58*/ 	.word	0x00016ae0


	//   ....[138]....
        /*0f5c*/ 	.word	0x00016b40


	//   ....[139]....
        /*0f60*/ 	.word	0x00016b90


	//   ....[140]....
        /*0f64*/ 	.word	0x00016c20


	//   ....[141]....
        /*0f68*/ 	.word	0x00016ca0


	//   ....[142]....
        /*0f6c*/ 	.word	0x00016d00


	//   ....[143]....
        /*0f70*/ 	.word	0x00016d70


	//   ....[144]....
        /*0f74*/ 	.word	0x00016dd0


	//   ....[145]....
        /*0f78*/ 	.word	0x00016e20


	//   ....[146]....
        /*0f7c*/ 	.word	0x00016eb0


	//   ....[147]....
        /*0f80*/ 	.word	0x00016f30


	//   ....[148]....
        /*0f84*/ 	.word	0x00016f90


	//   ....[149]....
        /*0f88*/ 	.word	0x00017000


	//   ....[150]....
        /*0f8c*/ 	.word	0x00017060


	//   ....[151]....
        /*0f90*/ 	.word	0x000170b0


	//   ....[152]....
        /*0f94*/ 	.word	0x00017140


	//   ....[153]....
        /*0f98*/ 	.word	0x000171c0


	//   ....[154]....
        /*0f9c*/ 	.word	0x00017220


	//   ....[155]....
        /*0fa0*/ 	.word	0x00017290


	//   ....[156]....
        /*0fa4*/ 	.word	0x000172f0


	//   ....[157]....
        /*0fa8*/ 	.word	0x00017340


	//   ....[158]....
        /*0fac*/ 	.word	0x000173d0


	//   ....[159]....
        /*0fb0*/ 	.word	0x00017450


	//   ....[160]....
        /*0fb4*/ 	.word	0x000174b0


	//   ....[161]....
        /*0fb8*/ 	.word	0x00017520


	//   ....[162]....
        /*0fbc*/ 	.word	0x00017580


	//   ....[163]....
        /*0fc0*/ 	.word	0x000175d0


	//   ....[164]....
        /*0fc4*/ 	.word	0x00017660


	//   ....[165]....
        /*0fc8*/ 	.word	0x000176e0


	//   ....[166]....
        /*0fcc*/ 	.word	0x00017740


	//   ....[167]....
        /*0fd0*/ 	.word	0x000177b0


	//   ....[168]....
        /*0fd4*/ 	.word	0x00017810


	//   ....[169]....
        /*0fd8*/ 	.word	0x00017860


	//   ....[170]....
        /*0fdc*/ 	.word	0x000178f0


	//   ....[171]....
        /*0fe0*/ 	.word	0x00017970


	//   ....[172]....
        /*0fe4*/ 	.word	0x000179d0


	//   ....[173]....
        /*0fe8*/ 	.word	0x00017a40


	//   ....[174]....
        /*0fec*/ 	.word	0x00017aa0


	//   ....[175]....
        /*0ff0*/ 	.word	0x00017af0


	//   ....[176]....
        /*0ff4*/ 	.word	0x00017b80


	//   ....[177]....
        /*0ff8*/ 	.word	0x00017c00


	//   ....[178]....
        /*0ffc*/ 	.word	0x00017c60


	//   ....[179]....
        /*1000*/ 	.word	0x00017cd0


	//   ....[180]....
        /*1004*/ 	.word	0x00017d30


	//   ....[181]....
        /*1008*/ 	.word	0x00017d80


	//   ....[182]....
        /*100c*/ 	.word	0x00017e10


	//   ....[183]....
        /*1010*/ 	.word	0x00017e90


	//   ....[184]....
        /*1014*/ 	.word	0x00017ef0


	//   ....[185]....
        /*1018*/ 	.word	0x00017f60


	//   ....[186]....
        /*101c*/ 	.word	0x00017fc0


	//   ....[187]....
        /*1020*/ 	.word	0x00018010


	//   ....[188]....
        /*1024*/ 	.word	0x000180a0


	//   ....[189]....
        /*1028*/ 	.word	0x00018120


	//   ....[190]....
        /*102c*/ 	.word	0x00018180


	//   ....[191]....
        /*1030*/ 	.word	0x000181f0


	//   ....[192]....
        /*1034*/ 	.word	0x00018250


	//   ....[193]....
        /*1038*/ 	.word	0x000182a0


	//   ....[194]....
        /*103c*/ 	.word	0x00018330


	//   ....[195]....
        /*1040*/ 	.word	0x000183b0


	//   ....[196]....
        /*1044*/ 	.word	0x00018410


	//   ....[197]....
        /*1048*/ 	.word	0x00018480


	//   ....[198]....
        /*104c*/ 	.word	0x000184e0


	//   ....[199]....
        /*1050*/ 	.word	0x00018530


	//   ....[200]....
        /*1054*/ 	.word	0x000185c0


	//   ....[201]....
        /*1058*/ 	.word	0x00018640


	//   ....[202]....
        /*105c*/ 	.word	0x000186a0


	//   ....[203]....
        /*1060*/ 	.word	0x00018710


	//   ....[204]....
        /*1064*/ 	.word	0x00018770


	//   ....[205]....
        /*1068*/ 	.word	0x000187c0


	//   ....[206]....
        /*106c*/ 	.word	0x00018850


	//   ....[207]....
        /*1070*/ 	.word	0x000188d0


	//   ....[208]....
        /*1074*/ 	.word	0x00018930


	//   ....[209]....
        /*1078*/ 	.word	0x000189a0


	//   ....[210]....
        /*107c*/ 	.word	0x00018a00


	//   ....[211]....
        /*1080*/ 	.word	0x00018a50


	//   ....[212]....
        /*1084*/ 	.word	0x00018ae0


	//   ....[213]....
        /*1088*/ 	.word	0x00018b60


	//   ....[214]....
        /*108c*/ 	.word	0x00018bc0


	//   ....[215]....
        /*1090*/ 	.word	0x00018c30


	//   ....[216]....
        /*1094*/ 	.word	0x00018c90


	//   ....[217]....
        /*1098*/ 	.word	0x00018cf0


	//   ....[218]....
        /*109c*/ 	.word	0x00018d80


	//   ....[219]....
        /*10a0*/ 	.word	0x00018e00


	//   ....[220]....
        /*10a4*/ 	.word	0x00018e60


	//   ....[221]....
        /*10a8*/ 	.word	0x00018ed0


	//   ....[222]....
        /*10ac*/ 	.word	0x00018f30


	//   ....[223]....
        /*10b0*/ 	.word	0x00018f90


	//----- nvinfo : EIATTR_VRC_CTA_INIT_COUNT
	.align		4
.L_625:
        /*10b4*/ 	.byte	0x02, 0x4a
	.zero		1
	.zero		1


	//----- nvinfo : EIATTR_EXIT_INSTR_OFFSETS
	.align		4
        /*10b8*/ 	.byte	0x04, 0x1c
        /*10ba*/ 	.short	(.L_627 - .L_626)


	//   ....[0]....
.L_626:
        /*10bc*/ 	.word	0x00000090


	//   ....[1]....
        /*10c0*/ 	.word	0x00002d60


	//   ....[2]....
        /*10c4*/ 	.word	0x000079f0


	//   ....[3]....
        /*10c8*/ 	.word	0x000120a0


	//----- nvinfo : EIATTR_MAX_THREADS
	.align		4
.L_627:
        /*10cc*/ 	.byte	0x04, 0x05
        /*10ce*/ 	.short	(.L_629 - .L_628)
.L_628:
        /*10d0*/ 	.word	0x00000100
        /*10d4*/ 	.word	0x00000001
        /*10d8*/ 	.word	0x00000001


	//----- nvinfo : EIATTR_CRS_STACK_SIZE
	.align		4
.L_629:
        /*10dc*/ 	.byte	0x04, 0x1e
        /*10de*/ 	.short	(.L_631 - .L_630)
.L_630:
        /*10e0*/ 	.word	0x00000000


	//----- nvinfo : EIATTR_CBANK_PARAM_SIZE
	.align		4
.L_631:
        /*10e4*/ 	.byte	0x03, 0x19
        /*10e6*/ 	.short	0x0070


	//----- nvinfo : EIATTR_PARAM_CBANK
	.align		4
        /*10e8*/ 	.byte	0x04, 0x0a
        /*10ea*/ 	.short	(.L_633 - .L_632)
	.align		4
.L_632:
        /*10ec*/ 	.word	index@(.nv.constant0._ZN18transformer_engine71_GLOBAL__N__fadcdbdc_38_quantize_transpose_vector_blockwise_cu_d4a478bd37block_scaled_1d_cast_transpose_kernelILb1Eff13__nv_fp8_e4m3EEvPKT1_PT2_S7_PT0_S9_mmmmmmfNS_6detail25FP8BlockwiseRowwiseOptionENSA_28FP8BlockwiseColumnwiseOptionEbPKf)
        /*10f0*/ 	.short	0x0380
        /*10f2*/ 	.short	0x0070


	//----- nvinfo : EIATTR_SW_WAR
	.align		4
.L_633:
        /*10f4*/ 	.byte	0x04, 0x36
        /*10f6*/ 	.short	(.L_635 - .L_634)
.L_634:
        /*10f8*/ 	.word	0x00000008
.L_635:


//--------------------- .nv.info._ZN18transformer_engine71_GLOBAL__N__fadcdbdc_38_quantize_transpose_vector_blockwise_cu_d4a478bd37block_scaled_1d_cast_transpose_kernelILb0Eff13__nv_fp8_e5m2EEvPKT1_PT2_S7_PT0_S9_mmmmmmfNS_6detail25FP8BlockwiseRowwiseOptionENSA_28FP8BlockwiseColumnwiseOptionEbPKf --------------------------
	.section	.nv.info._ZN18transformer_engine71_GLOBAL__N__fadcdbdc_38_quantize_transpose_vector_blockwise_cu_d4a478bd37block_scaled_1d_cast_transpose_kernelILb0Eff13__nv_fp8_e5m2EEvPKT1_PT2_S7_PT0_S9_mmmmmmfNS_6detail25FP8BlockwiseRowwiseOptionENSA_28FP8BlockwiseColumnwiseOptionEbPKf,"",@"SHT_CUDA_INFO"
	.sectionflags	@""
	.align	4


	//----- nvinfo : EIATTR_CUDA_API_VERSION
	.align		4
        /*0000*/ 	.byte	0x04, 0x37
        /*0002*/ 	.short	(.L_637 - .L_636)
.L_636:
        /*0004*/ 	.word	0x00000082


	//----- nvinfo : EIATTR_KPARAM_INFO
	.align		4
.L_637:
        /*0008*/ 	.byte	0x04, 0x17
        /*000a*/ 	.short	(.L_639 - .L_638)
.L_638:
        /*000c*/ 	.word	0x00000000
        /*0010*/ 	.short	0x000f
        /*0012*/ 	.short	0x0068
        /*0014*/ 	.byte	0x00, 0xf5, 0x21, 0x00


	//----- nvinfo : EIATTR_KPARAM_INFO
	.align		4
.L_639:
        /*0018*/ 	.byte	0x04, 0x17
        /*001a*/ 	.short	(.L_641 - .L_640)
.L_640:
        /*001c*/ 	.word	0x00000000
        /*0020*/ 	.short	0x000e
        /*0022*/ 	.short	0x0064
        /*0024*/ 	.byte	0x00, 0xf0, 0x05, 0x00


	//----- nvinfo : EIATTR_KPARAM_INFO
	.align		4
.L_641:
        /*0028*/ 	.byte	0x04, 0x17
        /*002a*/ 	.short	(.L_643 - .L_642)
.L_642:
        /*002c*/ 	.word	0x00000000
        /*0030*/ 	.short	0x000d
        /*0032*/ 	.short	0x0060
        /*0034*/ 	.byte	0x00, 0xf0, 0x11, 0x00


	//----- nvinfo : EIATTR_KPARAM_INFO
	.align		4
.L_643:
        /*0038*/ 	.byte	0x04, 0x17
        /*003a*/ 	.short	(.L_645 - .L_644)
.L_644:
        /*003c*/ 	.word	0x00000000
        /*0040*/ 	.short	0x000c
        /*0042*/ 	.short	0x005c
        /*0044*/ 	.byte	0x00, 0xf0, 0x11, 0x00


	//----- nvinfo : EIATTR_KPARAM_INFO
	.align		4
.L_645:
        /*0048*/ 	.byte	0x04, 0x17
        /*004a*/ 	.short	(.L_647 - .L_646)
.L_646:
        /*004c*/ 	.word	0x00000000
        /*0050*/ 	.short	0x000b
        /*0052*/ 	.short	0x0058
        /*0054*/ 	.byte	0x00, 0xf0, 0x11, 0x00


	//----- nvinfo : EIATTR_KPARAM_INFO
	.align		4
.L_647:
        /*0058*/ 	.byte	0x04, 0x17
        /*005a*/ 	.short	(.L_649 - .L_648)
.L_648:
        /*005c*/ 	.word	0x00000000
        /*0060*/ 	.short	0x000a
        /*0062*/ 	.short	0x0050
        /*0064*/ 	.byte	0x00, 0xf0, 0x21, 0x00


	//----- nvinfo : EIATTR_KPARAM_INFO
	.align		4
.L_649:
        /*0068*/ 	.byte	0x04, 0x17
        /*006a*/ 	.short	(.L_651 - .L_650)
.L_650:
        /*006c*/ 	.word	0x00000000
        /*0070*/ 	.short	0x0009
        /*0072*/ 	.short	0x0048
        /*0074*/ 	.byte	0x00, 0xf0, 0x21, 0x00


	//----- nvinfo : EIATTR_KPARAM_INFO
	.align		4
.L_651:
        /*0078*/ 	.byte	0x04, 0x17
        /*007a*/ 	.short	(.L_653 - .L_652)
.L_652:
        /*007c*/ 	.word	0x00000000
        /*0080*/ 	.short	0x0008
        /*0082*/ 	.short	0x0040
        /*0084*/ 	.byte	0x00, 0xf0, 0x21, 0x00


	//----- nvinfo : EIATTR_KPARAM_INFO
	.align		4
.L_653:
        /*0088*/ 	.byte	0x04, 0x17
        /*008a*/ 	.short	(.L_655 - .L_654)
.L_654:
        /*008c*/ 	.word	0x00000000
        /*0090*/ 	.short	0x0007
        /*0092*/ 	.short	0x0038
        /*0094*/ 	.byte	0x00, 0xf0, 0x21, 0x00


	//----- nvinfo : EIATTR_KPARAM_INFO
	.align		4
.L_655:
        /*0098*/ 	.byte	0x04, 0x17
        /*009a*/ 	.short	(.L_657 - .L_656)
.L_656:
        /*009c*/ 	.word	0x00000000
        /*00a0*/ 	.short	0x0006
        /*00a2*/ 	.short	0x0030
        /*00a4*/ 	.byte	0x00, 0xf0, 0x21, 0x00


	//----- nvinfo : EIATTR_KPARAM_INFO
	.align		4
.L_657:
        /*00a8*/ 	.byte	0x04, 0x17
        /*00aa*/ 	.short	(.L_659 - .L_658)
.L_658:
        /*00ac*/ 	.word	0x00000000
        /*00b0*/ 	.short	0x0005
        /*00b2*/ 	.short	0x0028
        /*00b4*/ 	.byte	0x00, 0xf0, 0x21, 0x00


	//----- nvinfo : EIATTR_KPARAM_INFO
	.align		4
.L_659:
        /*00b8*/ 	.byte	0x04, 0x17
        /*00ba*/ 	.short	(.L_661 - .L_660)
.L_660:
        /*00bc*/ 	.word	0x00000000
        /*00c0*/ 	.short	0x0004
        /*00c2*/ 	.short	0x0020
        /*00c4*/ 	.byte	0x00, 0xf5, 0x21, 0x00


	//----- nvinfo : EIATTR_KPARAM_INFO
	.align		4
.L_661:
        /*00c8*/ 	.byte	0x04, 0x17
        /*00ca*/ 	.short	(.L_663 - .L_662)
.L_662:
        /*00cc*/ 	.word	0x00000000
        /*00d0*/ 	.short	0x0003
        /*00d2*/ 	.short	0x0018
        /*00d4*/ 	.byte	0x00, 0xf5, 0x21, 0x00


	//----- nvinfo : EIATTR_KPARAM_INFO
	.align		4
.L_663:
        /*00d8*/ 	.byte	0x04, 0x17
        /*00da*/ 	.short	(.L_665 - .L_664)
.L_664:
        /*00dc*/ 	.word	0x00000000
        /*00e0*/ 	.short	0x0002
        /*00e2*/ 	.short	0x0010
        /*00e4*/ 	.byte	0x00, 0xf5, 0x21, 0x00


	//----- nvinfo : EIATTR_KPARAM_INFO
	.align		4
.L_665:
        /*00e8*/ 	.byte	0x04, 0x17
        /*00ea*/ 	.short	(.L_667 - .L_666)
.L_666:
        /*00ec*/ 	.word	0x00000000
        /*00f0*/ 	.short	0x0001
        /*00f2*/ 	.short	0x0008
        /*00f4*/ 	.byte	0x00, 0xf5, 0x21, 0x00


	//----- nvinfo : EIATTR_KPARAM_INFO
	.align		4
.L_667:
        /*00f8*/ 	.byte	0x04, 0x17
        /*00fa*/ 	.short	(.L_669 - .L_668)
.L_668:
        /*00fc*/ 	.word	0x00000000
        /*0100*/ 	.short	0x0000
        /*0102*/ 	.short	0x0000
        /*0104*/ 	.byte	0x00, 0xf5, 0x21, 0x00


	//----- nvinfo : EIATTR_SPARSE_MMA_MASK
	.align		4
.L_669:
        /*0108*/ 	.byte	0x03, 0x50
        /*010a*/ 	.short	0x0000


	//----- nvinfo : EIATTR_MAXREG_COUNT
	.align		4
        /*010c*/ 	.byte	0x03, 0x1b
        /*010e*/ 	.short	0x00ff


	//----- nvinfo : EIATTR_NUM_BARRIERS
	.align		4
        /*0110*/ 	.byte	0x02, 0x4c
        /*0112*/ 	.byte	0x01
	.zero		1


	//----- nvinfo : EIATTR_MERCURY_ISA_VERSION
	.align		4
        /*0114*/ 	.byte	0x03, 0x5f
        /*0116*/ 	.short	0x0101


	//----- nvinfo : EIATTR_INT_WARP_WIDE_INSTR_OFFSETS
	.align		4
        /*0118*/ 	.byte	0x04, 0x31
        /*011a*/ 	.short	(.L_671 - .L_670)


	//   ....[0]....
.L_670:
        /*011c*/ 	.word	0x00001dc0


	//   ....[1]....
        /*0120*/ 	.word	0x00001e00


	//   ....[2]....
        /*0124*/ 	.word	0x00001e80


	//   ....[3]....
        /*0128*/ 	.word	0x00002c40


	//   ....[4]....
        /*012c*/ 	.word	0x00002c50


	//   ....[5]....
        /*0130*/ 	.word	0x00002c60


	//   ....[6]....
        /*0134*/ 	.word	0x000039d0


	//   ....[7]....
        /*0138*/ 	.word	0x000039e0


	//   ....[8]....
        /*013c*/ 	.word	0x000039f0


	//   ....[9]....
        /*0140*/ 	.word	0x00004730


	//   ....[10]....
        /*0144*/ 	.word	0x00004740


	//   ....[11]....
        /*0148*/ 	.word	0x00004750


	//   ....[12]....
        /*014c*/ 	.word	0x00005540


	//   ....[13]....
        /*0150*/ 	.word	0x000055c0


	//   ....[14]....
        /*0154*/ 	.word	0x00005710


	//   ....[15]....
        /*0158*/ 	.word	0x000064d0


	//   ....[16]....
        /*015c*/ 	.word	0x000064f0


	//   ....[17]....
        /*0160*/ 	.word	0x00006500


	//   ....[18]....
        /*0164*/ 	.word	0x000071e0


	//   ....[19]....
        /*0168*/ 	.word	0x000071f0


	//   ....[20]....
        /*016c*/ 	.word	0x00007200


	//   ....[21]....
        /*0170*/ 	.word	0x00007ff0


	//   ....[22]....
        /*0174*/ 	.word	0x00008010


	//   ....[23]....
        /*0178*/ 	.word	0x00008020


	//----- nvinfo : EIATTR_COOP_GROUP_MASK_REGIDS
	.align		4
.L_671:
        /*017c*/ 	.byte	0x04, 0x29
        /*017e*/ 	.short	(.L_673 - .L_672)


	//   ....[0]....
.L_672:
        /*0180*/ 	.word	0x05000020


	//   ....[1]....
        /*0184*/ 	.word	0x05000020


	//   ....[2]....
        /*0188*/ 	.word	0x05000020


	//   ....[3]....
        /*018c*/ 	.word	0x05000020


	//   ....[4]....
        /*0190*/ 	.word	0x05000020


	//   ....[5]....
        /*0194*/ 	.word	0x05000020


	//   ....[6]....
        /*0198*/ 	.word	0x05000020


	//   ....[7]....
        /*019c*/ 	.word	0x05000020


	//   ....[8]....
        /*01a0*/ 	.word	0x05000020


	//   ....[9]....
        /*01a4*/ 	.word	0x05000020


	//   ....[10]....
        /*01a8*/ 	.word	0x05000020


	//   ....[11]....
        /*01ac*/ 	.word	0x05000020


	//   ....[12]....
        /*01b0*/ 	.word	0x05000020


	//   ....[13]....
        /*01b4*/ 	.word	0x05000020


	//   ....[14]....
        /*01b8*/ 	.word	0x05000020


	//   ....[15]....
        /*01bc*/ 	.word	0x05000020


	//   ....[16]....
        /*01c0*/ 	.word	0x05000031


	//   ....[17]....
        /*01c4*/ 	.word	0x05000031


	//   ....[18]....
        /*01c8*/ 	.word	0x05000031


	//   ....[19]....
        /*01cc*/ 	.word	0x05000031


	//   ....[20]....
        /*01d0*/ 	.word	0x05000031


	//   ....[21]....
        /*01d4*/ 	.word	0x05000031


	//   ....[22]....
        /*01d8*/ 	.word	0x05000031


	//   ....[23]....
        /*01dc*/ 	.word	0x05000031


	//   ....[24]....
        /*01e0*/ 	.word	0x05000031


	//   ....[25]....
        /*01e4*/ 	.word	0x05000031


	//   ....[26]....
        /*01e8*/ 	.word	0x05000031


	//   ....[27]....
        /*01ec*/ 	.word	0x05000031


	//   ....[28]....
        /*01f0*/ 	.word	0x05000031


	//   ....[29]....
        /*01f4*/ 	.word	0x05000031


	//   ....[30]....
        /*01f8*/ 	.word	0x05000031


	//   ....[31]....
        /*01fc*/ 	.word	0x05000031


	//   ....[32]....
        /*0200*/ 	.word	0xffffffff


	//   ....[33]....
        /*0204*/ 	.word	0xffffffff


	//   ....[34]....
        /*0208*/ 	.word	0xffffffff


	//   ....[35]....
        /*020c*/ 	.word	0xffffffff


	//   ....[36]....
        /*0210*/ 	.word	0xffffffff


	//   ....[37]....
        /*0214*/ 	.word	0xffffffff


	//   ....[38]....
        /*0218*/ 	.word	0xffffffff


	//   ....[39]....
        /*021c*/ 	.word	0xffffffff


	//   ....[40]....
        /*0220*/ 	.word	0xffffffff


	//   ....[41]....
        /*0224*/ 	.word	0xffffffff


	//   ....[42]....
        /*0228*/ 	.word	0xffffffff


	//   ....[43]....
        /*022c*/ 	.word	0xffffffff


	//   ....[44]....
        /*0230*/ 	.word	0xffffffff


	//   ....[45]....
        /*0234*/ 	.word	0xffffffff


	//   ....[46]....
        /*0238*/ 	.word	0xffffffff


	//   ....[47]....
        /*023c*/ 	.word	0xffffffff


	//   ....[48]....
        /*0240*/ 	.word	0xffffffff


	//   ....[49]....
        /*0244*/ 	.word	0xffffffff


	//   ....[50]....
        /*0248*/ 	.word	0xffffffff


	//   ....[51]....
        /*024c*/ 	.word	0xffffffff


	//   ....[52]....
        /*0250*/ 	.word	0xffffffff


	//   ....[53]....
        /*0254*/ 	.word	0xffffffff


	//   ....[54]....
        /*0258*/ 	.word	0xffffffff


	//   ....[55]....
        /*025c*/ 	.word	0xffffffff


	//   ....[56]....
        /*0260*/ 	.word	0xffffffff


	//   ....[57]....
        /*0264*/ 	.word	0xffffffff


	//   ....[58]....
        /*0268*/ 	.word	0xffffffff


	//   ....[59]....
        /*026c*/ 	.word	0xffffffff


	//   ....[60]....
        /*0270*/ 	.word	0xffffffff


	//   ....[61]....
        /*0274*/ 	.word	0xffffffff


	//   ....[62]....
        /*0278*/ 	.word	0xffffffff


	//   ....[63]....
        /*027c*/ 	.word	0xffffffff


	//   ....[64]....
        /*0280*/ 	.word	0xffffffff


	//   ....[65]....
        /*0284*/ 	.word	0xffffffff


	//   ....[66]....
        /*0288*/ 	.word	0xffffffff


	//   ....[67]....
        /*028c*/ 	.word	0xffffffff


	//   ....[68]....
        /*0290*/ 	.word	0xffffffff


	//   ....[69]....
        /*0294*/ 	.word	0xffffffff


	//   ....[70]....
        /*0298*/ 	.word	0xffffffff


	//   ....[71]....
        /*029c*/ 	.word	0xffffffff


	//   ....[72]....
        /*02a0*/ 	.word	0xffffffff


	//   ....[73]....
        /*02a4*/ 	.word	0xffffffff


	//   ....[74]....
        /*02a8*/ 	.word	0xffffffff


	//   ....[75]....
        /*02ac*/ 	.word	0xffffffff


	//   ....[76]....
        /*02b0*/ 	.word	0xffffffff


	//   ....[77]....
        /*02b4*/ 	.word	0xffffffff


	//   ....[78]....
        /*02b8*/ 	.word	0xffffffff


	//   ....[79]....
        /*02bc*/ 	.word	0xffffffff


	//   ....[80]....
        /*02c0*/ 	.word	0xffffffff


	//   ....[81]....
        /*02c4*/ 	.word	0xffffffff


	//   ....[82]....
        /*02c8*/ 	.word	0xffffffff


	//   ....[83]....
        /*02cc*/ 	.word	0xffffffff


	//   ....[84]....
        /*02d0*/ 	.word	0xffffffff


	//   ....[85]....
        /*02d4*/ 	.word	0xffffffff


	//   ....[86]....
        /*02d8*/ 	.word	0xffffffff


	//   ....[87]....
        /*02dc*/ 	.word	0xffffffff


	//   ....[88]....
        /*02e0*/ 	.word	0xffffffff


	//   ....[89]....
        /*02e4*/ 	.word	0xffffffff


	//   ....[90]....
        /*02e8*/ 	.word	0xffffffff


	//   ....[91]....
        /*02ec*/ 	.word	0xffffffff


	//   ....[92]....
        /*02f0*/ 	.word	0xffffffff


	//   ....[93]....
        /*02f4*/ 	.word	0xffffffff


	//   ....[94]....
        /*02f8*/ 	.word	0xffffffff


	//   ....[95]....
        /*02fc*/ 	.word	0xffffffff


	//   ....[96]....
        /*0300*/ 	.word	0xffffffff


	//   ....[97]....
        /*0304*/ 	.word	0xffffffff


	//   ....[98]....
        /*0308*/ 	.word	0xffffffff


	//   ....[99]....
        /*030c*/ 	.word	0xffffffff


	//   ....[100]....
        /*0310*/ 	.word	0xffffffff


	//   ....[101]....
        /*0314*/ 	.word	0xffffffff


	//   ....[102]....
        /*0318*/ 	.word	0xffffffff


	//   ....[103]....
        /*031c*/ 	.word	0xffffffff


	//   ....[104]....
        /*0320*/ 	.word	0xffffffff


	//   ....[105]....
        /*0324*/ 	.word	0xffffffff


	//   ....[106]....
        /*0328*/ 	.word	0xffffffff


	//   ....[107]....
        /*032c*/ 	.word	0xffffffff


	//   ....[108]....
        /*0330*/ 	.word	0xffffffff


	//   ....[109]....
        /*0334*/ 	.word	0xffffffff


	//   ....[110]....
        /*0338*/ 	.word	0xffffffff


	//   ....[111]....
        /*033c*/ 	.word	0xffffffff


	//   ....[112]....
        /*0340*/ 	.word	0xffffffff


	//   ....[113]....
        /*0344*/ 	.word	0xffffffff


	//   ....[114]....
        /*0348*/ 	.word	0xffffffff


	//   ....[115]....
        /*034c*/ 	.word	0xffffffff


	//   ....[116]....
        /*0350*/ 	.word	0xffffffff


	//   ....[117]....
        /*0354*/ 	.word	0xffffffff


	//   ....[118]....
        /*0358*/ 	.word	0xffffffff


	//   ....[119]....
        /*035c*/ 	.word	0xffffffff


	//   ....[120]....
        /*0360*/ 	.word	0xffffffff


	//   ....[121]....
        /*0364*/ 	.word	0xffffffff


	//   ....[122]....
        /*0368*/ 	.word	0xffffffff


	//   ....[123]....
        /*036c*/ 	.word	0xffffffff


	//   ....[124]....
        /*0370*/ 	.word	0xffffffff


	//   ....[125]....
        /*0374*/ 	.word	0xffffffff


	//   ....[126]....
        /*0378*/ 	.word	0xffffffff


	//   ....[127]....
        /*037c*/ 	.word	0xffffffff


	//   ....[128]....
        /*0380*/ 	.word	0xffffffff


	//   ....[129]....
        /*0384*/ 	.word	0xffffffff


	//   ....[130]....
        /*0388*/ 	.word	0xffffffff


	//   ....[131]....
        /*038c*/ 	.word	0xffffffff


	//   ....[132]....
        /*0390*/ 	.word	0xffffffff


	//   ....[133]....
        /*0394*/ 	.word	0xffffffff


	//   ....[134]....
        /*0398*/ 	.word	0xffffffff


	//   ....[135]....
        /*039c*/ 	.word	0xffffffff


	//   ....[136]....
        /*03a0*/ 	.word	0xffffffff


	//   ....[137]....
        /*03a4*/ 	.word	0xffffffff


	//   ....[138]....
        /*03a8*/ 	.word	0xffffffff


	//   ....[139]....
        /*03ac*/ 	.word	0xffffffff


	//   ....[140]....
        /*03b0*/ 	.word	0xffffffff


	//   ....[141]....
        /*03b4*/ 	.word	0xffffffff


	//   ....[142]....
        /*03b8*/ 	.word	0xffffffff


	//   ....[143]....
        /*03bc*/ 	.word	0xffffffff


	//   ....[144]....
        /*03c0*/ 	.word	0xffffffff


	//   ....[145]....
        /*03c4*/ 	.word	0xffffffff


	//   ....[146]....
        /*03c8*/ 	.word	0xffffffff


	//   ....[147]....
        /*03cc*/ 	.word	0xffffffff


	//   ....[148]....
        /*03d0*/ 	.word	0xffffffff


	//   ....[149]....
        /*03d4*/ 	.word	0xffffffff


	//   ....[150]....
        /*03d8*/ 	.word	0xffffffff


	//   ....[151]....
        /*03dc*/ 	.word	0xffffffff


	//   ....[152]....
        /*03e0*/ 	.word	0xffffffff


	//   ....[153]....
        /*03e4*/ 	.word	0xffffffff


	//   ....[154]....
        /*03e8*/ 	.word	0xffffffff


	//   ....[155]....
        /*03ec*/ 	.word	0xffffffff


	//   ....[156]....
        /*03f0*/ 	.word	0xffffffff


	//   ....[157]....
        /*03f4*/ 	.word	0xffffffff


	//   ....[158]....
        /*03f8*/ 	.word	0xffffffff


	//   ....[159]....
        /*03fc*/ 	.word	0xffffffff


	//   ....[160]....
        /*0400*/ 	.word	0xffffffff


	//   ....[161]....
        /*0404*/ 	.word	0xffffffff


	//   ....[162]....
        /*0408*/ 	.word	0xffffffff


	//   ....[163]....
        /*040c*/ 	.word	0xffffffff


	//   ....[164]....
        /*0410*/ 	.word	0xffffffff


	//   ....[165]....
        /*0414*/ 	.word	0xffffffff


	//   ....[166]....
        /*0418*/ 	.word	0xffffffff


	//   ....[167]....
        /*041c*/ 	.word	0xffffffff


	//   ....[168]....
        /*0420*/ 	.word	0xffffffff


	//   ....[169]....
        /*0424*/ 	.word	0xffffffff


	//   ....[170]....
        /*0428*/ 	.word	0xffffffff


	//   ....[171]....
        /*042c*/ 	.word	0xffffffff


	//   ....[172]....
        /*0430*/ 	.word	0xffffffff


	//   ....[173]....
        /*0434*/ 	.word	0xffffffff


	//   ....[174]....
        /*0438*/ 	.word	0xffffffff


	//   ....[175]....
        /*043c*/ 	.word	0xffffffff


	//   ....[176]....
        /*0440*/ 	.word	0xffffffff


	//   ....[177]....
        /*0444*/ 	.word	0xffffffff


	//   ....[178]....
        /*0448*/ 	.word	0xffffffff


	//   ....[179]....
        /*044c*/ 	.word	0xffffffff


	//   ....[180]....
        /*0450*/ 	.word	0xffffffff


	//   ....[181]....
        /*0454*/ 	.word	0xffffffff


	//   ....[182]....
        /*0458*/ 	.word	0xffffffff


	//   ....[183]....
        /*045c*/ 	.word	0xffffffff


	//   ....[184]....
        /*0460*/ 	.word	0xffffffff


	//   ....[185]....
        /*0464*/ 	.word	0xffffffff


	//   ....[186]....
        /*0468*/ 	.word	0xffffffff


	//   ....[187]....
        /*046c*/ 	.word	0xffffffff


	//   ....[188]....
        /*0470*/ 	.word	0xffffffff


	//   ....[189]....
        /*0474*/ 	.word	0xffffffff


	//   ....[190]....
        /*0478*/ 	.word	0xffffffff


	//   ....[191]....
        /*047c*/ 	.word	0xffffffff


	//   ....[192]....
        /*0480*/ 	.word	0xffffffff


	//   ....[193]....
        /*0484*/ 	.word	0xffffffff


	//   ....[194]....
        /*0488*/ 	.word	0xffffffff


	//   ....[195]....
        /*048c*/ 	.word	0xffffffff


	//   ....[196]....
        /*0490*/ 	.word	0xffffffff


	//   ....[197]....
        /*0494*/ 	.word	0xffffffff


	//   ....[198]....
        /*0498*/ 	.word	0xffffffff


	//   ....[199]....
        /*049c*/ 	.word	0xffffffff


	//   ....[200]....
        /*04a0*/ 	.word	0xffffffff


	//   ....[201]....
        /*04a4*/ 	.word	0xffffffff


	//   ....[202]....
        /*04a8*/ 	.word	0xffffffff


	//   ....[203]....
        /*04ac*/ 	.word	0xffffffff


	//   ....[204]....
        /*04b0*/ 	.word	0xffffffff


	//   ....[205]....
        /*04b4*/ 	.word	0xffffffff


	//   ....[206]....
        /*04b8*/ 	.word	0xffffffff


	//   ....[207]....
        /*04bc*/ 	.word	0xffffffff


	//   ....[208]....
        /*04c0*/ 	.word	0xffffffff


	//   ....[209]....
        /*04c4*/ 	.word	0xffffffff


	//   ....[210]....
        /*04c8*/ 	.word	0xffffffff


	//   ....[211]....
        /*04cc*/ 	.word	0xffffffff


	//   ....[212]....
        /*04d0*/ 	.word	0xffffffff


	//   ....[213]....
        /*04d4*/ 	.word	0xffffffff


	//   ....[214]....
        /*04d8*/ 	.word	0xffffffff


	//   ....[215]....
        /*04dc*/ 	.word	0xffffffff


	//   ....[216]....
        /*04e0*/ 	.word	0xffffffff


	//   ....[217]....
        /*04e4*/ 	.word	0xffffffff


	//   ....[218]....
        /*04e8*/ 	.word	0xffffffff


	//   ....[219]....
        /*04ec*/ 	.word	0xffffffff


	//   ....[220]....
        /*04f0*/ 	.word	0xffffffff


	//   ....[221]....
        /*04f4*/ 	.word	0xffffffff


	//   ....[222]....
        /*04f8*/ 	.word	0xffffffff


	//   ....[223]....
        /*04fc*/ 	.word	0xffffffff


	//   ....[224]....
        /*0500*/ 	.word	0x05000006


	//   ....[225]....
        /*0504*/ 	.word	0x05000006


	//   ....[226]....
        /*0508*/ 	.word	0x05000006


	//   ....[227]....
        /*050c*/ 	.word	0x05000006


	//   ....[228]....
        /*0510*/ 	.word	0x05000006


	//   ....[229]....
        /*0514*/ 	.word	0x05000006


	//   ....[230]....
        /*0518*/ 	.word	0x05000006


	//   ....[231]....
        /*051c*/ 	.word	0x05000006


	//   ....[232]....
        /*0520*/ 	.word	0x05000006


	//   ....[233]....
        /*0524*/ 	.word	0x05000006


	//   ....[234]....
        /*0528*/ 	.word	0x05000006


	//   ....[235]....
        /*052c*/ 	.word	0x05000006


	//   ....[236]....
        /*0530*/ 	.word	0x05000006


	//   ....[237]....
        /*0534*/ 	.word	0x05000006


	//   ....[238]....
        /*0538*/ 	.word	0x05000006


	//   ....[239]....
        /*053c*/ 	.word	0x05000006


	//   ....[240]....
        /*0540*/ 	.word	0x05000006


	//   ....[241]....
        /*0544*/ 	.word	0x05000006


	//   ....[242]....
        /*0548*/ 	.word	0x05000006


	//   ....[243]....
        /*054c*/ 	.word	0x05000006


	//   ....[244]....
        /*0550*/ 	.word	0x05000006


	//   ....[245]....
        /*0554*/ 	.word	0x05000006


	//   ....[246]....
        /*0558*/ 	.word	0x05000006


	//   ....[247]....
        /*055c*/ 	.word	0x05000006


	//   ....[248]....
        /*0560*/ 	.word	0x05000006


	//   ....[249]....
        /*0564*/ 	.word	0x05000006


	//   ....[250]....
        /*0568*/ 	.word	0x05000006


	//   ....[251]....
        /*056c*/ 	.word	0x05000006


	//   ....[252]....
        /*0570*/ 	.word	0x05000006


	//   ....[253]....
        /*0574*/ 	.word	0x05000006


	//   ....[254]....
        /*0578*/ 	.word	0x05000006


	//   ....[255]....
        /*057c*/ 	.word	0x05000006


	//   ....[0]....
        /*0580*/ 	.word	0x05000006


	//   ....[1]....
        /*0584*/ 	.word	0x05000006


	//   ....[2]....
        /*0588*/ 	.word	0x05000006


	//   ....[3]....
        /*058c*/ 	.word	0x05000006


	//   ....[4]....
        /*0590*/ 	.word	0x05000006


	//   ....[5]....
        /*0594*/ 	.word	0x05000006


	//   ....[6]....
        /*0598*/ 	.word	0x05000006


	//   ....[7]....
        /*059c*/ 	.word	0x05000006


	//   ....[8]....
        /*05a0*/ 	.word	0x05000006


	//   ....[9]....
        /*05a4*/ 	.word	0x05000006


	//   ....[10]....
        /*05a8*/ 	.word	0x05000006


	//   ....[11]....
        /*05ac*/ 	.word	0x05000006


	//   ....[12]....
        /*05b0*/ 	.word	0x05000006


	//   ....[13]....
        /*05b4*/ 	.word	0x05000006


	//   ....[14]....
        /*05b8*/ 	.word	0x05000006


	//   ....[15]....
        /*05bc*/ 	.word	0x05000006


	//   ....[16]....
        /*05c0*/ 	.word	0x05000006


	//   ....[17]....
        /*05c4*/ 	.word	0x05000006


	//   ....[18]....
        /*05c8*/ 	.word	0x05000006


	//   ....[19]....
        /*05cc*/ 	.word	0x05000006


	//   ....[20]....
        /*05d0*/ 	.word	0x05000006


	//   ....[21]....
        /*05d4*/ 	.word	0x05000006


	//   ....[22]....
        /*05d8*/ 	.word	0x05000006


	//   ....[23]....
        /*05dc*/ 	.word	0x05000006


	//   ....[24]....
        /*05e0*/ 	.word	0x05000006


	//   ....[25]....
        /*05e4*/ 	.word	0x05000006


	//   ....[26]....
        /*05e8*/ 	.word	0x05000006


	//   ....[27]....
        /*05ec*/ 	.word	0x05000006


	//   ....[28]....
        /*05f0*/ 	.word	0x05000006


	//   ....[29]....
        /*05f4*/ 	.word	0x05000006


	//   ....[30]....
        /*05f8*/ 	.word	0x05000006


	//   ....[31]....
        /*05fc*/ 	.word	0x05000006


	//   ....[32]....
        /*0600*/ 	.word	0x05000006


	//   ....[33]....
        /*0604*/ 	.word	0x05000006


	//   ....[34]....
        /*0608*/ 	.word	0x05000006


	//   ....[35]....
        /*060c*/ 	.word	0x05000006


	//   ....[36]....
        /*0610*/ 	.word	0x05000006


	//   ....[37]....
        /*0614*/ 	.word	0x05000006


	//   ....[38]....
        /*0618*/ 	.word	0x05000006


	//   ....[39]....
        /*061c*/ 	.word	0x05000006


	//   ....[40]....
        /*0620*/ 	.word	0x05000006


	//   ....[41]....
        /*0624*/ 	.word	0x05000006


	//   ....[42]....
        /*0628*/ 	.word	0x05000006


	//   ....[43]....
        /*062c*/ 	.word	0x05000006


	//   ....[44]....
        /*0630*/ 	.word	0x05000006


	//   ....[45]....
        /*0634*/ 	.word	0x05000006


	//   ....[46]....
        /*0638*/ 	.word	0x05000006


	//   ....[47]....
        /*063c*/ 	.word	0x05000006


	//   ....[48]....
        /*0640*/ 	.word	0x05000006


	//   ....[49]....
        /*0644*/ 	.word	0x05000006


	//   ....[50]....
        /*0648*/ 	.word	0x05000006


	//   ....[51]....
        /*064c*/ 	.word	0x05000006


	//   ....[52]....
        /*0650*/ 	.word	0x05000006


	//   ....[53]....
        /*0654*/ 	.word	0x05000006


	//   ....[54]....
        /*0658*/ 	.word	0x05000006


	//   ....[55]....
        /*065c*/ 	.word	0x05000006


	//   ....[56]....
        /*0660*/ 	.word	0x05000006


	//   ....[57]....
        /*0664*/ 	.word	0x05000006


	//   ....[58]....
        /*0668*/ 	.word	0x05000006


	//   ....[59]....
        /*066c*/ 	.word	0x05000006


	//   ....[60]....
        /*0670*/ 	.word	0x05000006


	//   ....[61]....
        /*0674*/ 	.word	0x05000006


	//   ....[62]....
        /*0678*/ 	.word	0x05000006


	//   ....[63]....
        /*067c*/ 	.word	0x05000006


	//   ....[64]....
        /*0680*/ 	.word	0x05000006


	//   ....[65]....
        /*0684*/ 	.word	0x05000006


	//   ....[66]....
        /*0688*/ 	.word	0x05000006


	//   ....[67]....
        /*068c*/ 	.word	0x05000006


	//   ....[68]....
        /*0690*/ 	.word	0x05000006


	//   ....[69]....
        /*0694*/ 	.word	0x05000006


	//   ....[70]....
        /*0698*/ 	.word	0x05000006


	//   ....[71]....
        /*069c*/ 	.word	0x05000006


	//   ....[72]....
        /*06a0*/ 	.word	0x05000006


	//   ....[73]....
        /*06a4*/ 	.word	0x05000006


	//   ....[74]....
        /*06a8*/ 	.word	0x05000006


	//   ....[75]....
        /*06ac*/ 	.word	0x05000006


	//   ....[76]....
        /*06b0*/ 	.word	0x05000006


	//   ....[77]....
        /*06b4*/ 	.word	0x05000006


	//   ....[78]....
        /*06b8*/ 	.word	0x05000006


	//   ....[79]....
        /*06bc*/ 	.word	0x05000006


	//   ....[80]....
        /*06c0*/ 	.word	0x05000006


	//   ....[81]....
        /*06c4*/ 	.word	0x05000006


	//   ....[82]....
        /*06c8*/ 	.word	0x05000006


	//   ....[83]....
        /*06cc*/ 	.word	0x05000006


	//   ....[84]....
        /*06d0*/ 	.word	0x05000006


	//   ....[85]....
        /*06d4*/ 	.word	0x05000006


	//   ....[86]....
        /*06d8*/ 	.word	0x05000006


	//   ....[87]....
        /*06dc*/ 	.word	0x05000006


	//   ....[88]....
        /*06e0*/ 	.word	0x05000006


	//   ....[89]....
        /*06e4*/ 	.word	0x05000006


	//   ....[90]....
        /*06e8*/ 	.word	0x05000006


	//   ....[91]....
        /*06ec*/ 	.word	0x05000006


	//   ....[92]....
        /*06f0*/ 	.word	0x05000006


	//   ....[93]....
        /*06f4*/ 	.word	0x05000006


	//   ....[94]....
        /*06f8*/ 	.word	0x05000006


	//   ....[95]....
        /*06fc*/ 	.word	0x05000006


	//   ....[96]....
        /*0700*/ 	.word	0x05000006


	//   ....[97]....
        /*0704*/ 	.word	0x05000006


	//   ....[98]....
        /*0708*/ 	.word	0x05000006


	//   ....[99]....
        /*070c*/ 	.word	0x05000006


	//   ....[100]....
        /*0710*/ 	.word	0x05000006


	//   ....[101]....
        /*0714*/ 	.word	0x05000006


	//   ....[102]....
        /*0718*/ 	.word	0x05000006


	//   ....[103]....
        /*071c*/ 	.word	0x05000006


	//   ....[104]....
        /*0720*/ 	.word	0x05000006


	//   ....[105]....
        /*0724*/ 	.word	0x05000006


	//   ....[106]....
        /*0728*/ 	.word	0x05000006


	//   ....[107]....
        /*072c*/ 	.word	0x05000006


	//   ....[108]....
        /*0730*/ 	.word	0x05000006


	//   ....[109]....
        /*0734*/ 	.word	0x05000006


	//   ....[110]....
        /*0738*/ 	.word	0x05000006


	//   ....[111]....
        /*073c*/ 	.word	0x05000006


	//   ....[112]....
        /*0740*/ 	.word	0x05000006


	//   ....[113]....
        /*0744*/ 	.word	0x05000006


	//   ....[114]....
        /*0748*/ 	.word	0x05000006


	//   ....[115]....
        /*074c*/ 	.word	0x05000006


	//   ....[116]....
        /*0750*/ 	.word	0x05000006


	//   ....[117]....
        /*0754*/ 	.word	0x05000006


	//   ....[118]....
        /*0758*/ 	.word	0x05000006


	//   ....[119]....
        /*075c*/ 	.word	0x05000006


	//   ....[120]....
        /*0760*/ 	.word	0x05000006


	//   ....[121]....
        /*0764*/ 	.word	0x05000006


	//   ....[122]....
        /*0768*/ 	.word	0x05000006


	//   ....[123]....
        /*076c*/ 	.word	0x05000006


	//   ....[124]....
        /*0770*/ 	.word	0x05000006


	//   ....[125]....
        /*0774*/ 	.word	0x05000006


	//   ....[126]....
        /*0778*/ 	.word	0x05000006


	//   ....[127]....
        /*077c*/ 	.word	0x05000006


	//   ....[128]....
        /*0780*/ 	.word	0x05000006


	//   ....[129]....
        /*0784*/ 	.word	0x05000006


	//   ....[130]....
        /*0788*/ 	.word	0x05000006


	//   ....[131]....
        /*078c*/ 	.word	0x05000006


	//   ....[132]....
        /*0790*/ 	.word	0x05000006


	//   ....[133]....
        /*0794*/ 	.word	0x05000006


	//   ....[134]....
        /*0798*/ 	.word	0x05000006


	//   ....[135]....
        /*079c*/ 	.word	0x05000006


	//   ....[136]....
        /*07a0*/ 	.word	0x05000006


	//   ....[137]....
        /*07a4*/ 	.word	0x05000006


	//   ....[138]....
        /*07a8*/ 	.word	0x05000006


	//   ....[139]....
        /*07ac*/ 	.word	0x05000006


	//   ....[140]....
        /*07b0*/ 	.word	0x05000006


	//   ....[141]....
        /*07b4*/ 	.word	0x05000006


	//   ....[142]....
        /*07b8*/ 	.word	0x05000006


	//   ....[143]....
        /*07bc*/ 	.word	0x05000006


	//   ....[144]....
        /*07c0*/ 	.word	0x05000006


	//   ....[145]....
        /*07c4*/ 	.word	0x05000006


	//   ....[146]....
        /*07c8*/ 	.word	0x05000006


	//   ....[147]....
        /*07cc*/ 	.word	0x05000006


	//   ....[148]....
        /*07d0*/ 	.word	0x05000006


	//   ....[149]....
        /*07d4*/ 	.word	0x05000006


	//   ....[150]....
        /*07d8*/ 	.word	0x05000006


	//   ....[151]....
        /*07dc*/ 	.word	0x05000006


	//   ....[152]....
        /*07e0*/ 	.word	0x05000006


	//   ....[153]....
        /*07e4*/ 	.word	0x05000006


	//   ....[154]....
        /*07e8*/ 	.word	0x05000006


	//   ....[155]....
        /*07ec*/ 	.word	0x05000006


	//   ....[156]....
        /*07f0*/ 	.word	0x05000006


	//   ....[157]....
        /*07f4*/ 	.word	0x05000006


	//   ....[158]....
        /*07f8*/ 	.word	0x05000006


	//   ....[159]....
        /*07fc*/ 	.word	0x05000006


	//   ....[160]....
        /*0800*/ 	.word	0x05000006


	//   ....[161]....
        /*0804*/ 	.word	0x05000006


	//   ....[162]....
        /*0808*/ 	.word	0x05000006


	//   ....[163]....
        /*080c*/ 	.word	0x05000006


	//   ....[164]....
        /*0810*/ 	.word	0x05000006


	//   ....[165]....
        /*0814*/ 	.word	0x05000006


	//   ....[166]....
        /*0818*/ 	.word	0x05000006


	//   ....[167]....
        /*081c*/ 	.word	0x05000006


	//   ....[168]....
        /*0820*/ 	.word	0x05000006


	//   ....[169]....
        /*0824*/ 	.word	0x05000006


	//   ....[170]....
        /*0828*/ 	.word	0x05000006


	//   ....[171]....
        /*082c*/ 	.word	0x05000006


	//   ....[172]....
        /*0830*/ 	.word	0x05000006


	//   ....[173]....
        /*0834*/ 	.word	0x05000006


	//   ....[174]....
        /*0838*/ 	.word	0x05000006


	//   ....[175]....
        /*083c*/ 	.word	0x05000006


	//   ....[176]....
        /*0840*/ 	.word	0x05000006


	//   ....[177]....
        /*0844*/ 	.word	0x05000006


	//   ....[178]....
        /*0848*/ 	.word	0x05000006


	//   ....[179]....
        /*084c*/ 	.word	0x05000006


	//   ....[180]....
        /*0850*/ 	.word	0x05000006


	//   ....[181]....
        /*0854*/ 	.word	0x05000006


	//   ....[182]....
        /*0858*/ 	.word	0x05000006


	//   ....[183]....
        /*085c*/ 	.word	0x05000006


	//   ....[184]....
        /*0860*/ 	.word	0x05000006


	//   ....[185]....
        /*0864*/ 	.word	0x05000006


	//   ....[186]....
        /*0868*/ 	.word	0x05000006


	//   ....[187]....
        /*086c*/ 	.word	0x05000006


	//   ....[188]....
        /*0870*/ 	.word	0x05000006


	//   ....[189]....
        /*0874*/ 	.word	0x05000006


	//   ....[190]....
        /*0878*/ 	.word	0x05000006


	//   ....[191]....
        /*087c*/ 	.word	0x05000006


	//----- nvinfo : EIATTR_COOP_GROUP_INSTR_OFFSETS
	.align		4
.L_673:
        /*0880*/ 	.byte	0x04, 0x28
        /*0882*/ 	.short	(.L_675 - .L_674)


	//   ....[0]....
.L_674:
        /*0884*/ 	.word	0x00002040


	//   ....[1]....
        /*0888*/ 	.word	0x00002060


	//   ....[2]....
        /*088c*/ 	.word	0x00002080


	//   ....[3]....
        /*0890*/ 	.word	0x000020a0


	//   ....[4]....
        /*0894*/ 	.word	0x00002da0


	//   ....[5]....
        /*0898*/ 	.word	0x00002dc0


	//   ....[6]....
        /*089c*/ 	.word	0x00002de0


	//   ....[7]....
        /*08a0*/ 	.word	0x00002e00


	//   ....[8]....
        /*08a4*/ 	.word	0x00003b30


	//   ....[9]....
        /*08a8*/ 	.word	0x00003b50


	//   ....[10]....
        /*08ac*/ 	.word	0x00003b70


	//   ....[11]....
        /*08b0*/ 	.word	0x00003b90


	//   ....[12]....
        /*08b4*/ 	.word	0x000048b0


	//   ....[13]....
        /*08b8*/ 	.word	0x000048d0


	//   ....[14]....
        /*08bc*/ 	.word	0x000048f0


	//   ....[15]....
        /*08c0*/ 	.word	0x00004910


	//   ....[16]....
        /*08c4*/ 	.word	0x00005860


	//   ....[17]....
        /*08c8*/ 	.word	0x00005880


	//   ....[18]....
        /*08cc*/ 	.word	0x000058a0


	//   ....[19]....
        /*08d0*/ 	.word	0x000058c0


	//   ....[20]....
        /*08d4*/ 	.word	0x000065a0


	//   ....[21]....
        /*08d8*/ 	.word	0x000065c0


	//   ....[22]....
        /*08dc*/ 	.word	0x000065e0


	//   ....[23]....
        /*08e0*/ 	.word	0x00006600


	//   ....[24]....
        /*08e4*/ 	.word	0x000073c0


	//   ....[25]....
        /*08e8*/ 	.word	0x000073e0


	//   ....[26]....
        /*08ec*/ 	.word	0x00007400


	//   ....[27]....
        /*08f0*/ 	.word	0x00007420


	//   ....[28]....
        /*08f4*/ 	.word	0x000080c0


	//   ....[29]....
        /*08f8*/ 	.word	0x000080e0


	//   ....[30]....
        /*08fc*/ 	.word	0x00008100


	//   ....[31]....
        /*0900*/ 	.word	0x00008120


	//   ....[32]....
        /*0904*/ 	.word	0x00008ff0


	//   ....[33]....
        /*0908*/ 	.word	0x00009010


	//   ....[34]....
        /*090c*/ 	.word	0x00009030


	//   ....[35]....
        /*0910*/ 	.word	0x00009050


	//   ....[36]....
        /*0914*/ 	.word	0x00009070


	//   ....[37]....
        /*0918*/ 	.word	0x00009090


	//   ....[38]....
        /*091c*/ 	.word	0x000094a0


	//   ....[39]....
        /*0920*/ 	.word	0x000094c0


	//   ....[40]....
        /*0924*/ 	.word	0x000094e0


	//   ....[41]....
        /*0928*/ 	.word	0x00009500


	//   ....[42]....
        /*092c*/ 	.word	0x00009520


	//   ....[43]....
        /*0930*/ 	.word	0x00009540


	//   ....[44]....
        /*0934*/ 	.word	0x000099b0


	//   ....[45]....
        /*0938*/ 	.word	0x000099d0


	//   ....[46]....
        /*093c*/ 	.word	0x000099f0


	//   ....[47]....
        /*0940*/ 	.word	0x00009a10


	//   ....[48]....
        /*0944*/ 	.word	0x00009a30


	//   ....[49]....
        /*0948*/ 	.word	0x00009a50


	//   ....[50]....
        /*094c*/ 	.word	0x00009ec0


	//   ....[51]....
        /*0950*/ 	.word	0x00009ee0


	//   ....[52]....
        /*0954*/ 	.word	0x00009f00


	//   ....[53]....
        /*0958*/ 	.word	0x00009f20


	//   ....[54]....
        /*095c*/ 	.word	0x00009f40


	//   ....[55]....
        /*0960*/ 	.word	0x00009f60


	//   ....[56]....
        /*0964*/ 	.word	0x0000a3d0


	//   ....[57]....
        /*0968*/ 	.word	0x0000a3f0


	//   ....[58]....
        /*096c*/ 	.word	0x0000a410


	//   ....[59]....
        /*0970*/ 	.word	0x0000a430


	//   ....[60]....
        /*0974*/ 	.word	0x0000a450


	//   ....[61]....
        /*0978*/ 	.word	0x0000a470


	//   ....[62]....
        /*097c*/ 	.word	0x0000a8e0


	//   ....[63]....
        /*0980*/ 	.word	0x0000a900


	//   ....[64]....
        /*0984*/ 	.word	0x0000a920


	//   ....[65]....
        /*0988*/ 	.word	0x0000a940


	//   ....[66]....
        /*098c*/ 	.word	0x0000a960


	//   ....[67]....
        /*0990*/ 	.word	0x0000a980


	//   ....[68]....
        /*0994*/ 	.word	0x0000adf0


	//   ....[69]....
        /*0998*/ 	.word	0x0000ae10


	//   ....[70]....
        /*099c*/ 	.word	0x0000ae30


	//   ....[71]....
        /*09a0*/ 	.word	0x0000ae50


	//   ....[72]....
        /*09a4*/ 	.word	0x0000ae70


	//   ....[73]....
        /*09a8*/ 	.word	0x0000ae90


	//   ....[74]....
        /*09ac*/ 	.word	0x0000b300


	//   ....[75]....
        /*09b0*/ 	.word	0x0000b320


	//   ....[76]....
        /*09b4*/ 	.word	0x0000b340


	//   ....[77]....
        /*09b8*/ 	.word	0x0000b360


	//   ....[78]....
        /*09bc*/ 	.word	0x0000b380


	//   ....[79]....
        /*09c0*/ 	.word	0x0000b3a0


	//   ....[80]....
        /*09c4*/ 	.word	0x0000b810


	//   ....[81]....
        /*09c8*/ 	.word	0x0000b830


	//   ....[82]....
        /*09cc*/ 	.word	0x0000b850


	//   ....[83]....
        /*09d0*/ 	.word	0x0000b870


	//   ....[84]....
        /*09d4*/ 	.word	0x0000b890


	//   ....[85]....
        /*09d8*/ 	.word	0x0000b8b0


	//   ....[86]....
        /*09dc*/ 	.word	0x0000bd20


	//   ....[87]....
        /*09e0*/ 	.word	0x0000bd40


	//   ....[88]....
        /*09e4*/ 	.word	0x0000bd60


	//   ....[89]....
        /*09e8*/ 	.word	0x0000bd80


	//   ....[90]....
        /*09ec*/ 	.word	0x0000bda0


	//   ....[91]....
        /*09f0*/ 	.word	0x0000bdc0


	//   ....[92]....
        /*09f4*/ 	.word	0x0000c230


	//   ....[93]....
        /*09f8*/ 	.word	0x0000c250


	//   ....[94]....
        /*09fc*/ 	.word	0x0000c270


	//   ....[95]....
        /*0a00*/ 	.word	0x0000c290


	//   ....[96]....
        /*0a04*/ 	.word	0x0000c2b0


	//   ....[97]....
        /*0a08*/ 	.word	0x0000c2d0


	//   ....[98]....
        /*0a0c*/ 	.word	0x0000c740


	//   ....[99]....
        /*0a10*/ 	.word	0x0000c760


	//   ....[100]....
        /*0a14*/ 	.word	0x0000c780


	//   ....[101]....
        /*0a18*/ 	.word	0x0000c7a0


	//   ....[102]....
        /*0a1c*/ 	.word	0x0000c7c0


	//   ....[103]....
        /*0a20*/ 	.word	0x0000c7e0


	//   ....[104]....
        /*0a24*/ 	.word	0x0000cc50


	//   ....[105]....
        /*0a28*/ 	.word	0x0000cc70


	//   ....[106]....
        /*0a2c*/ 	.word	0x0000cc90


	//   ....[107]....
        /*0a30*/ 	.word	0x0000ccb0


	//   ....[108]....
        /*0a34*/ 	.word	0x0000ccd0


	//   ....[109]....
        /*0a38*/ 	.word	0x0000ccf0


	//   ....[110]....
        /*0a3c*/ 	.word	0x0000d160


	//   ....[111]....
        /*0a40*/ 	.word	0x0000d180


	//   ....[112]....
        /*0a44*/ 	.word	0x0000d1a0


	//   ....[113]....
        /*0a48*/ 	.word	0x0000d1c0


	//   ....[114]....
        /*0a4c*/ 	.word	0x0000d1e0


	//   ....[115]....
        /*0a50*/ 	.word	0x0000d200


	//   ....[116]....
        /*0a54*/ 	.word	0x0000d670


	//   ....[117]....
        /*0a58*/ 	.word	0x0000d690


	//   ....[118]....
        /*0a5c*/ 	.word	0x0000d6b0


	//   ....[119]....
        /*0a60*/ 	.word	0x0000d6d0


	//   ....[120]....
        /*0a64*/ 	.word	0x0000d6f0


	//   ....[121]....
        /*0a68*/ 	.word	0x0000d710


	//   ....[122]....
        /*0a6c*/ 	.word	0x0000db80


	//   ....[123]....
        /*0a70*/ 	.word	0x0000dba0


	//   ....[124]....
        /*0a74*/ 	.word	0x0000dbc0


	//   ....[125]....
        /*0a78*/ 	.word	0x0000dbe0


	//   ....[126]....
        /*0a7c*/ 	.word	0x0000dc00


	//   ....[127]....
        /*0a80*/ 	.word	0x0000dc20


	//   ....[128]....
        /*0a84*/ 	.word	0x0000e0b0


	//   ....[129]....
        /*0a88*/ 	.word	0x0000e0d0


	//   ....[130]....
        /*0a8c*/ 	.word	0x0000e0f0


	//   ....[131]....
        /*0a90*/ 	.word	0x0000e110


	//   ....[132]....
        /*0a94*/ 	.word	0x0000e130


	//   ....[133]....
        /*0a98*/ 	.word	0x0000e150


	//   ....[134]....
        /*0a9c*/ 	.word	0x0000e570


	//   ....[135]....
        /*0aa0*/ 	.word	0x0000e590


	//   ....[136]....
        /*0aa4*/ 	.word	0x0000e5b0


	//   ....[137]....
        /*0aa8*/ 	.word	0x0000e5d0


	//   ....[138]....
        /*0aac*/ 	.word	0x0000e5f0


	//   ....[139]....
        /*0ab0*/ 	.word	0x0000e610


	//   ....[140]....
        /*0ab4*/ 	.word	0x0000ea90


	//   ....[141]....
        /*0ab8*/ 	.word	0x0000eab0


	//   ....[142]....
        /*0abc*/ 	.word	0x0000ead0


	//   ....[143]....
        /*0ac0*/ 	.word	0x0000eaf0


	//   ....[144]....
        /*0ac4*/ 	.word	0x0000eb10


	//   ....[145]....
        /*0ac8*/ 	.word	0x0000eb30


	//   ....[146]....
        /*0acc*/ 	.word	0x0000efb0


	//   ....[147]....
        /*0ad0*/ 	.word	0x0000efd0


	//   ....[148]....
        /*0ad4*/ 	.word	0x0000eff0


	//   ....[149]....
        /*0ad8*/ 	.word	0x0000f010


	//   ....[150]....
        /*0adc*/ 	.word	0x0000f030


	//   ....[151]....
        /*0ae0*/ 	.word	0x0000f050


	//   ....[152]....
        /*0ae4*/ 	.word	0x0000f4d0


	//   ....[153]....
        /*0ae8*/ 	.word	0x0000f4f0


	//   ....[154]....
        /*0aec*/ 	.word	0x0000f510


	//   ....[155]....
        /*0af0*/ 	.word	0x0000f530


	//   ....[156]....
        /*0af4*/ 	.word	0x0000f550


	//   ....[157]....
        /*0af8*/ 	.word	0x0000f570


	//   ....[158]....
        /*0afc*/ 	.word	0x0000f9f0


	//   ....[159]....
        /*0b00*/ 	.word	0x0000fa10


	//   ....[160]....
        /*0b04*/ 	.word	0x0000fa30


	//   ....[161]....
        /*0b08*/ 	.word	0x0000fa50


	//   ....[162]....
        /*0b0c*/ 	.word	0x0000fa70


	//   ....[163]....
        /*0b10*/ 	.word	0x0000fa90


	//   ....[164]....
        /*0b14*/ 	.word	0x0000ff10


	//   ....[165]....
        /*0b18*/ 	.word	0x0000ff30


	//   ....[166]....
        /*0b1c*/ 	.word	0x0000ff50


	//   ....[167]....
        /*0b20*/ 	.word	0x0000ff70


	//   ....[168]....
        /*0b24*/ 	.word	0x0000ff90


	//   ....[169]....
        /*0b28*/ 	.word	0x0000ffb0


	//   ....[170]....
        /*0b2c*/ 	.word	0x00010430


	//   ....[171]....
        /*0b30*/ 	.word	0x00010450


	//   ....[172]....
        /*0b34*/ 	.word	0x00010470


	//   ....[173]....
        /*0b38*/ 	.word	0x00010490


	//   ....[174]....
        /*0b3c*/ 	.word	0x000104b0


	//   ....[175]....
        /*0b40*/ 	.word	0x000104d0


	//   ....[176]....
        /*0b44*/ 	.word	0x00010950


	//   ....[177]....
        /*0b48*/ 	.word	0x00010970


	//   ....[178]....
        /*0b4c*/ 	.word	0x00010990


	//   ....[179]....
        /*0b50*/ 	.word	0x000109b0


	//   ....[180]....
        /*0b54*/ 	.word	0x000109d0


	//   ....[181]....
        /*0b58*/ 	.word	0x000109f0


	//   ....[182]....
        /*0b5c*/ 	.word	0x00010e70


	//   ....[183]....
        /*0b60*/ 	.word	0x00010e90


	//   ....[184]....
        /*0b64*/ 	.word	0x00010eb0


	//   ....[185]....
        /*0b68*/ 	.word	0x00010ed0


	//   ....[186]....
        /*0b6c*/ 	.word	0x00010ef0


	//   ....[187]....
        /*0b70*/ 	.word	0x00010f10


	//   ....[188]....
        /*0b74*/ 	.word	0x00011390


	//   ....[189]....
        /*0b78*/ 	.word	0x000113b0


	//   ....[190]....
        /*0b7c*/ 	.word	0x000113d0


	//   ....[191]....
        /*0b80*/ 	.word	0x000113f0


	//   ....[192]....
        /*0b84*/ 	.word	0x00011410


	//   ....[193]....
        /*0b88*/ 	.word	0x00011430


	//   ....[194]....
        /*0b8c*/ 	.word	0x000118b0


	//   ....[195]....
        /*0b90*/ 	.word	0x000118d0


	//   ....[196]....
        /*0b94*/ 	.word	0x000118f0


	//   ....[197]....
        /*0b98*/ 	.word	0x00011910


	//   ....[198]....
        /*0b9c*/ 	.word	0x00011930


	//   ....[199]....
        /*0ba0*/ 	.word	0x00011950


	//   ....[200]....
        /*0ba4*/ 	.word	0x00011dd0


	//   ....[201]....
        /*0ba8*/ 	.word	0x00011df0


	//   ....[202]....
        /*0bac*/ 	.word	0x00011e10


	//   ....[203]....
        /*0bb0*/ 	.word	0x00011e30


	//   ....[204]....
        /*0bb4*/ 	.word	0x00011e50


	//   ....[205]....
        /*0bb8*/ 	.word	0x00011e70


	//   ....[206]....
        /*0bbc*/ 	.word	0x000122f0


	//   ....[207]....
        /*0bc0*/ 	.word	0x00012310


	//   ....[208]....
        /*0bc4*/ 	.word	0x00012330


	//   ....[209]....
        /*0bc8*/ 	.word	0x00012350


	//   ....[210]....
        /*0bcc*/ 	.word	0x00012370


	//   ....[211]....
        /*0bd0*/ 	.word	0x00012390


	//   ....[212]....
        /*0bd4*/ 	.word	0x00012810


	//   ....[213]....
        /*0bd8*/ 	.word	0x00012830


	//   ....[214]....
        /*0bdc*/ 	.word	0x00012850


	//   ....[215]....
        /*0be0*/ 	.word	0x00012870


	//   ....[216]....
        /*0be4*/ 	.word	0x00012890


	//   ....[217]....
        /*0be8*/ 	.word	0x000128b0


	//   ....[218]....
        /*0bec*/ 	.word	0x00012d30


	//   ....[219]....
        /*0bf0*/ 	.word	0x00012d50


	//   ....[220]....
        /*0bf4*/ 	.word	0x00012d70


	//   ....[221]....
        /*0bf8*/ 	.word	0x00012d90


	//   ....[222]....
        /*0bfc*/ 	.word	0x00012db0


	//   ....[223]....
        /*0c00*/ 	.word	0x00012dd0


	//   ....[224]....
        /*0c04*/ 	.word	0x000152a0


	//   ....[225]....
        /*0c08*/ 	.word	0x00015340


	//   ....[226]....
        /*0c0c*/ 	.word	0x000153e0


	//   ....[227]....
        /*0c10*/ 	.word	0x00015480


	//   ....[228]....
        /*0c14*/ 	.word	0x00015510


	//   ....[229]....
        /*0c18*/ 	.word	0x000155b0


	//   ....[230]....
        /*0c1c*/ 	.word	0x00015650


	//   ....[231]....
        /*0c20*/ 	.word	0x000156f0


	//   ....[232]....
        /*0c24*/ 	.word	0x00015780


	//   ....[233]....
        /*0c28*/ 	.word	0x00015820


	//   ....[234]....
        /*0c2c*/ 	.word	0x000158c0


	//   ....[235]....
        /*0c30*/ 	.word	0x00015960


	//   ....[236]....
        /*0c34*/ 	.word	0x000159f0


	//   ....[237]....
        /*0c38*/ 	.word	0x00015a90


	//   ....[238]....
        /*0c3c*/ 	.word	0x00015b30


	//   ....[239]....
        /*0c40*/ 	.word	0x00015bd0


	//   ....[240]....
        /*0c44*/ 	.word	0x00015c60


	//   ....[241]....
        /*0c48*/ 	.word	0x00015d00


	//   ....[242]....
        /*0c4c*/ 	.word	0x00015da0


	//   ....[243]....
        /*0c50*/ 	.word	0x00015e30


	//   ....[244]....
        /*0c54*/ 	.word	0x00015ec0


	//   ....[245]....
        /*0c58*/ 	.word	0x00015f60


	//   ....[246]....
        /*0c5c*/ 	.word	0x00016000


	//   ....[247]....
        /*0c60*/ 	.word	0x00016090


	//   ....[248]....
        /*0c64*/ 	.word	0x00016120


	//   ....[249]....
        /*0c68*/ 	.word	0x000161c0


	//   ....[250]....
        /*0c6c*/ 	.word	0x00016260


	//   ....[251]....
        /*0c70*/ 	.word	0x000162f0


	//   ....[252]....
        /*0c74*/ 	.word	0x00016380


	//   ....[253]....
        /*0c78*/ 	.word	0x00016420


	//   ....[254]....
        /*0c7c*/ 	.word	0x000164c0


	//   ....[255]....
        /*0c80*/ 	.word	0x00016550


	//   ....[0]....
        /*0c84*/ 	.word	0x000165e0


	//   ....[1]....
        /*0c88*/ 	.word	0x00016660


	//   ....[2]....
        /*0c8c*/ 	.word	0x000166c0


	//   ....[3]....
        /*0c90*/ 	.word	0x00016730


	//   ....[4]....
        /*0c94*/ 	.word	0x00016790


	//   ....[5]....
        /*0c98*/ 	.word	0x000167f0


	//   ....[6]....
        /*0c9c*/ 	.word	0x00016880


	//   ....[7]....
        /*0ca0*/ 	.word	0x00016900


	//   ....[8]....
        /*0ca4*/ 	.word	0x00016960


	//   ....[9]....
        /*0ca8*/ 	.word	0x000169d0


	//   ....[10]....
        /*0cac*/ 	.word	0x00016a30


	//   ....[11]....
        /*0cb0*/ 	.word	0x00016a90


	//   ....[12]....
        /*0cb4*/ 	.word	0x00016b20


	//   ....[13]....
        /*0cb8*/ 	.word	0x00016ba0


	//   ....[14]....
        /*0cbc*/ 	.word	0x00016c00


	//   ....[15]....
        /*0cc0*/ 	.word	0x00016c70


	//   ....[16]....
        /*0cc4*/ 	.word	0x00016cd0


	//   ....[17]....
        /*0cc8*/ 	.word	0x00016d30


	//   ....[18]....
        /*0ccc*/ 	.word	0x00016dc0


	//   ....[19]....
        /*0cd0*/ 	.word	0x00016e40


	//   ....[20]....
        /*0cd4*/ 	.word	0x00016ea0


	//   ....[21]....
        /*0cd8*/ 	.word	0x00016f10


	//   ....[22]....
        /*0cdc*/ 	.word	0x00016f70


	//   ....[23]....
        /*0ce0*/ 	.word	0x00016fd0


	//   ....[24]....
        /*0ce4*/ 	.word	0x00017060


	//   ....[25]....
        /*0ce8*/ 	.word	0x000170e0


	//   ....[26]....
        /*0cec*/ 	.word	0x00017140


	//   ....[27]....
        /*0cf0*/ 	.word	0x000171b0


	//   ....[28]....
        /*0cf4*/ 	.word	0x00017210


	//   ....[29]....
        /*0cf8*/ 	.word	0x00017270


	//   ....[30]....
        /*0cfc*/ 	.word	0x00017300


	//   ....[31]....
        /*0d00*/ 	.word	0x00017380


	//   ....[32]....
        /*0d04*/ 	.word	0x000173e0


	//   ....[33]....
        /*0d08*/ 	.word	0x00017450


	//   ....[34]....
        /*0d0c*/ 	.word	0x000174b0


	//   ....[35]....
        /*0d10*/ 	.word	0x00017510


	//   ....[36]....
        /*0d14*/ 	.word	0x000175a0


	//   ....[37]....
        /*0d18*/ 	.word	0x00017620


	//   ....[38]....
        /*0d1c*/ 	.word	0x00017680


	//   ....[39]....
        /*0d20*/ 	.word	0x000176f0


	//   ....[40]....
        /*0d24*/ 	.word	0x00017750


	//   ....[41]....
        /*0d28*/ 	.word	0x000177b0


	//   ....[42]....
        /*0d2c*/ 	.word	0x00017840


	//   ....[43]....
        /*0d30*/ 	.word	0x000178c0


	//   ....[44]....
        /*0d34*/ 	.word	0x00017920


	//   ....[45]....
        /*0d38*/ 	.word	0x00017990


	//   ....[46]....
        /*0d3c*/ 	.word	0x000179f0


	//   ....[47]....
        /*0d40*/ 	.word	0x00017a50


	//   ....[48]....
        /*0d44*/ 	.word	0x00017ae0


	//   ....[49]....
        /*0d48*/ 	.word	0x00017b60


	//   ....[50]....
        /*0d4c*/ 	.word	0x00017bc0


	//   ....[51]....
        /*0d50*/ 	.word	0x00017c30


	//   ....[52]....
        /*0d54*/ 	.word	0x00017c90


	//   ....[53]....
        /*0d58*/ 	.word	0x00017cf0


	//   ....[54]....
        /*0d5c*/ 	.word	0x00017d80


	//   ....[55]....
        /*0d60*/ 	.word	0x00017e00


	//   ....[56]....
        /*0d64*/ 	.word	0x00017e60


	//   ....[57]....
        /*0d68*/ 	.word	0x00017ed0


	//   ....[58]....
        /*0d6c*/ 	.word	0x00017f30


	//   ....[59]....
        /*0d70*/ 	.word	0x00017f90


	//   ....[60]....
        /*0d74*/ 	.word	0x00018020


	//   ....[61]....
        /*0d78*/ 	.word	0x000180a0


	//   ....[62]....
        /*0d7c*/ 	.word	0x00018100


	//   ....[63]....
        /*0d80*/ 	.word	0x00018170


	//   ....[64]....
        /*0d84*/ 	.word	0x000181d0


	//   ....[65]....
        /*0d88*/ 	.word	0x00018230


	//   ....[66]....
        /*0d8c*/ 	.word	0x000182c0


	//   ....[67]....
        /*0d90*/ 	.word	0x00018340


	//   ....[68]....
        /*0d94*/ 	.word	0x000183a0


	//   ....[69]....
        /*0d98*/ 	.word	0x00018410


	//   ....[70]....
        /*0d9c*/ 	.word	0x00018470


	//   ....[71]....
        /*0da0*/ 	.word	0x000184d0


	//   ....[72]....
        /*0da4*/ 	.word	0x00018560


	//   ....[73]....
        /*0da8*/ 	.word	0x000185e0


	//   ....[74]....
        /*0dac*/ 	.word	0x00018640


	//   ....[75]....
        /*0db0*/ 	.word	0x000186b0


	//   ....[76]....
        /*0db4*/ 	.word	0x00018710


	//   ....[77]....
        /*0db8*/ 	.word	0x00018770


	//   ....[78]....
        /*0dbc*/ 	.word	0x00018800


	//   ....[79]....
        /*0dc0*/ 	.word	0x00018880


	//   ....[80]....
        /*0dc4*/ 	.word	0x000188e0


	//   ....[81]....
        /*0dc8*/ 	.word	0x00018950


	//   ....[82]....
        /*0dcc*/ 	.word	0x000189b0


	//   ....[83]....
        /*0dd0*/ 	.word	0x00018a10


	//   ....[84]....
        /*0dd4*/ 	.word	0x00018aa0


	//   ....[85]....
        /*0dd8*/ 	.word	0x00018b20


	//   ....[86]....
        /*0ddc*/ 	.word	0x00018b80


	//   ....[87]....
        /*0de0*/ 	.word	0x00018bf0


	//   ....[88]....
        /*0de4*/ 	.word	0x00018c50


	//   ....[89]....
        /*0de8*/ 	.word	0x00018cb0


	//   ....[90]....
        /*0dec*/ 	.word	0x00018d40


	//   ....[91]....
        /*0df0*/ 	.word	0x00018dc0


	//   ....[92]....
        /*0df4*/ 	.word	0x00018e20


	//   ....[93]....
        /*0df8*/ 	.word	0x00018e90


	//   ....[94]....
        /*0dfc*/ 	.word	0x00018ef0


	//   ....[95]....
        /*0e00*/ 	.word	0x00018f50


	//   ....[96]....
        /*0e04*/ 	.word	0x00018fe0


	//   ....[97]....
        /*0e08*/ 	.word	0x00019060


	//   ....[98]....
        /*0e0c*/ 	.word	0x000190c0


	//   ....[99]....
        /*0e10*/ 	.word	0x00019130


	//   ....[100]....
        /*0e14*/ 	.word	0x00019190


	//   ....[101]....
        /*0e18*/ 	.word	0x000191f0


	//   ....[102]....
        /*0e1c*/ 	.word	0x00019280


	//   ....[103]....
        /*0e20*/ 	.word	0x00019300


	//   ....[104]....
        /*0e24*/ 	.word	0x00019360


	//   ....[105]....
        /*0e28*/ 	.word	0x000193d0


	//   ....[106]....
        /*0e2c*/ 	.word	0x00019430


	//   ....[107]....
        /*0e30*/ 	.word	0x00019490


	//   ....[108]....
        /*0e34*/ 	.word	0x00019520


	//   ....[109]....
        /*0e38*/ 	.word	0x000195a0


	//   ....[110]....
        /*0e3c*/ 	.word	0x00019600


	//   ....[111]....
        /*0e40*/ 	.word	0x00019670


	//   ....[112]....
        /*0e44*/ 	.word	0x000196d0


	//   ....[113]....
        /*0e48*/ 	.word	0x00019730


	//   ....[114]....
        /*0e4c*/ 	.word	0x000197c0


	//   ....[115]....
        /*0e50*/ 	.word	0x00019840


	//   ....[116]....
        /*0e54*/ 	.word	0x000198a0


	//   ....[117]....
        /*0e58*/ 	.word	0x00019910


	//   ....[118]....
        /*0e5c*/ 	.word	0x00019970


	//   ....[119]....
        /*0e60*/ 	.word	0x000199d0


	//   ....[120]....
        /*0e64*/ 	.word	0x00019a60


	//   ....[121]....
        /*0e68*/ 	.word	0x00019ae0


	//   ....[122]....
        /*0e6c*/ 	.word	0x00019b40


	//   ....[123]....
        /*0e70*/ 	.word	0x00019bb0


	//   ....[124]....
        /*0e74*/ 	.word	0x00019c10


	//   ....[125]....
        /*0e78*/ 	.word	0x00019c70


	//   ....[126]....
        /*0e7c*/ 	.word	0x00019d00


	//   ....[127]....
        /*0e80*/ 	.word	0x00019d80


	//   ....[128]....
        /*0e84*/ 	.word	0x00019de0


	//   ....[129]....
        /*0e88*/ 	.word	0x00019e50


	//   ....[130]....
        /*0e8c*/ 	.word	0x00019eb0


	//   ....[131]....
        /*0e90*/ 	.word	0x00019f10


	//   ....[132]....
        /*0e94*/ 	.word	0x00019fa0


	//   ....[133]....
        /*0e98*/ 	.word	0x0001a020


	//   ....[134]....
        /*0e9c*/ 	.word	0x0001a080


	//   ....[135]....
        /*0ea0*/ 	.word	0x0001a0f0


	//   ....[136]....
        /*0ea4*/ 	.word	0x0001a150


	//   ....[137]....
        /*0ea8*/ 	.word	0x0001a1b0


	//   ....[138]....
        /*0eac*/ 	.word	0x0001a240


	//   ....[139]....
        /*0eb0*/ 	.word	0x0001a2c0


	//   ....[140]....
        /*0eb4*/ 	.word	0x0001a320


	//   ....[141]....
        /*0eb8*/ 	.word	0x0001a390


	//   ....[142]....
        /*0ebc*/ 	.word	0x0001a3f0


	//   ....[143]....
        /*0ec0*/ 	.word	0x0001a450


	//   ....[144]....
        /*0ec4*/ 	.word	0x0001a4e0


	//   ....[145]....
        /*0ec8*/ 	.word	0x0001a560


	//   ....[146]....
        /*0ecc*/ 	.word	0x0001a5c0


	//   ....[147]....
        /*0ed0*/ 	.word	0x0001a630


	//   ....[148]....
        /*0ed4*/ 	.word	0x0001a690


	//   ....[149]....
        /*0ed8*/ 	.word	0x0001a6f0


	//   ....[150]....
        /*0edc*/ 	.word	0x0001a780


	//   ....[151]....
        /*0ee0*/ 	.word	0x0001a800


	//   ....[152]....
        /*0ee4*/ 	.word	0x0001a860


	//   ....[153]....
        /*0ee8*/ 	.word	0x0001a8d0


	//   ....[154]....
        /*0eec*/ 	.word	0x0001a930


	//   ....[155]....
        /*0ef0*/ 	.word	0x0001a990


	//   ....[156]....
        /*0ef4*/ 	.word	0x0001aa20


	//   ....[157]....
        /*0ef8*/ 	.word	0x0001aaa0


	//   ....[158]....
        /*0efc*/ 	.word	0x0001ab00


	//   ....[159]....
        /*0f00*/ 	.word	0x0001ab70


	//   ....[160]....
        /*0f04*/ 	.word	0x0001abd0


	//   ....[161]....
        /*0f08*/ 	.word	0x0001ac30


	//   ....[162]....
        /*0f0c*/ 	.word	0x0001acc0


	//   ....[163]....
        /*0f10*/ 	.word	0x0001ad40


	//   ....[164]....
        /*0f14*/ 	.word	0x0001ada0


	//   ....[165]....
        /*0f18*/ 	.word	0x0001ae10


	//   ....[166]....
        /*0f1c*/ 	.word	0x0001ae70


	//   ....[167]....
        /*0f20*/ 	.word	0x0001aed0


	//   ....[168]....
        /*0f24*/ 	.word	0x0001af60


	//   ....[169]....
        /*0f28*/ 	.word	0x0001afe0


	//   ....[170]....
        /*0f2c*/ 	.word	0x0001b040


	//   ....[171]....
        /*0f30*/ 	.word	0x0001b0b0


	//   ....[172]....
        /*0f34*/ 	.word	0x0001b110


	//   ....[173]....
        /*0f38*/ 	.word	0x0001b170


	//   ....[174]....
        /*0f3c*/ 	.word	0x0001b200


	//   ....[175]....
        /*0f40*/ 	.word	0x0001b280


	//   ....[176]....
        /*0f44*/ 	.word	0x0001b2e0


	//   ....[177]....
        /*0f48*/ 	.word	0x0001b350


	//   ....[178]....
        /*0f4c*/ 	.word	0x0001b3b0


	//   ....[179]....
        /*0f50*/ 	.word	0x0001b410


	//   ....[180]....
        /*0f54*/ 	.word	0x0001b4a0


	//   ....[181]....
        /*0f58*/ 	.word	0x0001b520


	//   ....[182]....
        /*0f5c*/ 	.word	0x0001b580


	//   ....[183]....
        /*0f60*/ 	.word	0x0001b5f0


	//   ....[184]....
        /*0f64*/ 	.word	0x0001b650


	//   ....[185]....
        /*0f68*/ 	.word	0x0001b6b0


	//   ....[186]....
        /*0f6c*/ 	.word	0x0001b740


	//   ....[187]....
        /*0f70*/ 	.word	0x0001b7c0


	//   ....[188]....
        /*0f74*/ 	.word	0x0001b820


	//   ....[189]....
        /*0f78*/ 	.word	0x0001b890


	//   ....[190]....
        /*0f7c*/ 	.word	0x0001b8f0


	//   ....[191]....
        /*0f80*/ 	.word	0x0001b950


	//----- nvinfo : EIATTR_VRC_CTA_INIT_COUNT
	.align		4
.L_675:
        /*0f84*/ 	.byte	0x02, 0x4a
	.zero		1
	.zero		1


	//----- nvinfo : EIATTR_EXIT_INSTR_OFFSETS
	.align		4
        /*0f88*/ 	.byte	0x04, 0x1c
        /*0f8a*/ 	.short	(.L_677 - .L_676)


	//   ....[0]....
.L_676:
        /*0f8c*/ 	.word	0x00000090


	//   ....[1]....
        /*0f90*/ 	.word	0x000054f0


	//   ....[2]....
        /*0f94*/ 	.word	0x00008d10


	//   ....[3]....
        /*0f98*/ 	.word	0x00014c20


	//   ....[4]....
        /*0f9c*/ 	.word	0x00014f20


	//   ....[5]....
        /*0fa0*/ 	.word	0x00015220


	//   ....[6]....
        /*0fa4*/ 	.word	0x00015240


	//----- nvinfo : EIATTR_MAX_THREADS
	.align		4
.L_677:
        /*0fa8*/ 	.byte	0x04, 0x05
        /*0faa*/ 	.short	(.L_679 - .L_678)
.L_678:
        /*0fac*/ 	.word	0x00000100
        /*0fb0*/ 	.word	0x00000001
        /*0fb4*/ 	.word	0x00000001


	//----- nvinfo : EIATTR_CRS_STACK_SIZE
	.align		4
.L_679:
        /*0fb8*/ 	.byte	0x04, 0x1e
        /*0fba*/ 	.short	(.L_681 - .L_680)
.L_680:
        /*0fbc*/ 	.word	0x00000000


	//----- nvinfo : EIATTR_CBANK_PARAM_SIZE
	.align		4
.L_681:
        /*0fc0*/ 	.byte	0x03, 0x19
        /*0fc2*/ 	.short	0x0070


	//----- nvinfo : EIATTR_PARAM_CBANK
	.align		4
        /*0fc4*/ 	.byte	0x04, 0x0a
        /*0fc6*/ 	.short	(.L_683 - .L_682)
	.align		4
.L_682:
        /*0fc8*/ 	.word	index@(.nv.constant0._ZN18transformer_engine71_GLOBAL__N__fadcdbdc_38_quantize_transpose_vector_blockwise_cu_d4a478bd37block_scaled_1d_cast_transpose_kernelILb0Eff13__nv_fp8_e5m2EEvPKT1_PT2_S7_PT0_S9_mmmmmmfNS_6detail25FP8BlockwiseRowwiseOptionENSA_28FP8BlockwiseColumnwiseOptionEbPKf)
        /*0fcc*/ 	.short	0x0380
        /*0fce*/ 	.short	0x0070


	//----- nvinfo : EIATTR_SW_WAR
	.align		4
.L_683:
        /*0fd0*/ 	.byte	0x04, 0x36
        /*0fd2*/ 	.short	(.L_685 - .L_684)
.L_684:
        /*0fd4*/ 	.word	0x00000008
.L_685:


//--------------------- .nv.info._ZN18transformer_engine71_GLOBAL__N__fadcdbdc_38_quantize_transpose_vector_blockwise_cu_d4a478bd37block_scaled_1d_cast_transpose_kernelILb1Eff13__nv_fp8_e5m2EEvPKT1_PT2_S7_PT0_S9_mmmmmmfNS_6detail25FP8BlockwiseRowwiseOptionENSA_28FP8BlockwiseColumnwiseOptionEbPKf --------------------------
	.section	.nv.info._ZN18transformer_engine71_GLOBAL__N__fadcdbdc_38_quantize_transpose_vector_blockwise_cu_d4a478bd37block_scaled_1d_cast_transpose_kernelILb1Eff13__nv_fp8_e5m2EEvPKT1_PT2_S7_PT0_S9_mmmmmmfNS_6detail25FP8BlockwiseRowwiseOptionENSA_28FP8BlockwiseColumnwiseOptionEbPKf,"",@"SHT_CUDA_INFO"
	.sectionflags	@""
	.align	4


	//----- nvinfo : EIATTR_CUDA_API_VERSION
	.align		4
        /*0000*/ 	.byte	0x04, 0x37
        /*0002*/ 	.short	(.L_687 - .L_686)
.L_686:
        /*0004*/ 	.word	0x00000082


	//----- nvinfo : EIATTR_KPARAM_INFO
	.align		4
.L_687:
        /*0008*/ 	.byte	0x04, 0x17
        /*000a*/ 	.short	(.L_689 - .L_688)
.L_688:
        /*000c*/ 	.word	0x00000000
        /*0010*/ 	.short	0x000f
        /*0012*/ 	.short	0x0068
        /*0014*/ 	.byte	0x00, 0xf5, 0x21, 0x00


	//----- nvinfo : EIATTR_KPARAM_INFO
	.align		4
.L_689:
        /*0018*/ 	.byte	0x04, 0x17
        /*001a*/ 	.short	(.L_691 - .L_690)
.L_690:
        /*001c*/ 	.word	0x00000000
        /*0020*/ 	.short	0x000e
        /*0022*/ 	.short	0x0064
        /*0024*/ 	.byte	0x00, 0xf0, 0x05, 0x00


	//----- nvinfo : EIATTR_KPARAM_INFO
	.align		4
.L_691:
        /*0028*/ 	.byte	0x04, 0x17
        /*002a*/ 	.short	(.L_693 - .L_692)
.L_692:
        /*002c*/ 	.word	0x00000000
        /*0030*/ 	.short	0x000d
        /*0032*/ 	.short	0x0060
        /*0034*/ 	.byte	0x00, 0xf0, 0x11, 0x00


	//----- nvinfo : EIATTR_KPARAM_INFO
	.align		4
.L_693:
        /*0038*/ 	.byte	0x04, 0x17
        /*003a*/ 	.short	(.L_695 - .L_694)
.L_694:
        /*003c*/ 	.word	0x00000000
        /*0040*/ 	.short	0x000c
        /*0042*/ 	.short	0x005c
        /*0044*/ 	.byte	0x00, 0xf0, 0x11, 0x00


	//----- nvinfo : EIATTR_KPARAM_INFO
	.align		4
.L_695:
        /*0048*/ 	.byte	0x04, 0x17
        /*004a*/ 	.short	(.L_697 - .L_696)
.L_696:
        /*004c*/ 	.word	0x00000000
        /*0050*/ 	.short	0x000b
        /*0052*/ 	.short	0x0058
        /*0054*/ 	.byte	0x00, 0xf0, 0x11, 0x00


	//----- nvinfo : EIATTR_KPARAM_INFO
	.align		4
.L_697:
        /*0058*/ 	.byte	0x04, 0x17
        /*005a*/ 	.short	(.L_699 - .L_698)
.L_698:
        /*005c*/ 	.word	0x00000000
        /*0060*/ 	.short	0x000a
        /*0062*/ 	.short	0x0050
        /*0064*/ 	.byte	0x00, 0xf0, 0x21, 0x00


	//----- nvinfo : EIATTR_KPARAM_INFO
	.align		4
.L_699:
        /*0068*/ 	.byte	0x04, 0x17
        /*006a*/ 	.short	(.L_701 - .L_700)
.L_700:
        /*006c*/ 	.word	0x00000000
        /*0070*/ 	.short	0x0009
        /*0072*/ 	.short	0x0048
        /*0074*/ 	.byte	0x00, 0xf0, 0x21, 0x00


	//----- nvinfo : EIATTR_KPARAM_INFO
	.align		4
.L_701:
        /*0078*/ 	.byte	0x04, 0x17
        /*007a*/ 	.short	(.L_703 - .L_702)
.L_702:
        /*007c*/ 	.word	0x00000000
        /*0080*/ 	.short	0x0008
        /*0082*/ 	.short	0x0040
        /*0084*/ 	.byte	0x00, 0xf0, 0x21, 0x00


	//----- nvinfo : EIATTR_KPARAM_INFO
	.align		4
.L_703:
        /*0088*/ 	.byte	0x04, 0x17
        /*008a*/ 	.short	(.L_705 - .L_704)
.L_704:
        /*008c*/ 	.word	0x00000000
        /*0090*/ 	.short	0x0007
        /*0092*/ 	.short	0x0038
        /*0094*/ 	.byte	0x00, 0xf0, 0x21, 0x00


	//----- nvinfo : EIATTR_KPARAM_INFO
	.align		4
.L_705:
        /*0098*/ 	.byte	0x04, 0x17
        /*009a*/ 	.short	(.L_707 - .L_706)
.L_706:
        /*009c*/ 	.word	0x00000000
        /*00a0*/ 	.short	0x0006
        /*00a2*/ 	.short	0x0030
        /*00a4*/ 	.byte	0x00, 0xf0, 0x21, 0x00


	//----- nvinfo : EIATTR_KPARAM_INFO
	.align		4
.L_707:
        /*00a8*/ 	.byte	0x04, 0x17
        /*00aa*/ 	.short	(.L_709 - .L_708)
.L_708:
        /*00ac*/ 	.word	0x00000000
        /*00b0*/ 	.short	0x0005
        /*00b2*/ 	.short	0x0028
        /*00b4*/ 	.byte	0x00, 0xf0, 0x21, 0x00


	//----- nvinfo : EIATTR_KPARAM_INFO
	.align		4
.L_709:
        /*00b8*/ 	.byte	0x04, 0x17
        /*00ba*/ 	.short	(.L_711 - .L_710)
.L_710:
        /*00bc*/ 	.word	0x00000000
        /*00c0*/ 	.short	0x0004
        /*00c2*/ 	.short	0x0020
        /*00c4*/ 	.byte	0x00, 0xf5, 0x21, 0x00


	//----- nvinfo : EIATTR_KPARAM_INFO
	.align		4
.L_711:
        /*00c8*/ 	.byte	0x04, 0x17
        /*00ca*/ 	.short	(.L_713 - .L_712)
.L_712:
        /*00cc*/ 	.word	0x00000000
        /*00d0*/ 	.short	0x0003
        /*00d2*/ 	.short	0x0018
        /*00d4*/ 	.byte	0x00, 0xf5, 0x21, 0x00


	//----- nvinfo : EIATTR_KPARAM_INFO
	.align		4
.L_713:
        /*00d8*/ 	.byte	0x04, 0x17
        /*00da*/ 	.short	(.L_715 - .L_714)
.L_714:
        /*00dc*/ 	.word	0x00000000
        /*00e0*/ 	.short	0x0002
        /*00e2*/ 	.short	0x0010
        /*00e4*/ 	.byte	0x00, 0xf5, 0x21, 0x00


	//----- nvinfo : EIATTR_KPARAM_INFO
	.align		4
.L_715:
        /*00e8*/ 	.byte	0x04, 0x17
        /*00ea*/ 	.short	(.L_717 - .L_716)
.L_716:
        /*00ec*/ 	.word	0x00000000
        /*00f0*/ 	.short	0x0001
        /*00f2*/ 	.short	0x0008
        /*00f4*/ 	.byte	0x00, 0xf5, 0x21, 0x00


	//----- nvinfo : EIATTR_KPARAM_INFO
	.align		4
.L_717:
        /*00f8*/ 	.byte	0x04, 0x17
        /*00fa*/ 	.short	(.L_719 - .L_718)
.L_718:
        /*00fc*/ 	.word	0x00000000
        /*0100*/ 	.short	0x0000
        /*0102*/ 	.short	0x0000
        /*0104*/ 	.byte	0x00, 0xf5, 0x21, 0x00


	//----- nvinfo : EIATTR_SPARSE_MMA_MASK
	.align		4
.L_719:
        /*0108*/ 	.byte	0x03, 0x50
        /*010a*/ 	.short	0x0000


	//----- nvinfo : EIATTR_MAXREG_COUNT
	.align		4
        /*010c*/ 	.byte	0x03, 0x1b
        /*010e*/ 	.short	0x00ff


	//----- nvinfo : EIATTR_NUM_BARRIERS
	.align		4
        /*0110*/ 	.byte	0x02, 0x4c
        /*0112*/ 	.byte	0x01
	.zero		1


	//----- nvinfo : EIATTR_MERCURY_ISA_VERSION
	.align		4
        /*0114*/ 	.byte	0x03, 0x5f
        /*0116*/ 	.short	0x0101


	//----- nvinfo : EIATTR_INT_WARP_WIDE_INSTR_OFFSETS
	.align		4
        /*0118*/ 	.byte	0x04, 0x31
        /*011a*/ 	.short	(.L_721 - .L_720)


	//   ....[0]....
.L_720:
        /*011c*/ 	.word	0x00000730


	//   ....[1]....
        /*0120*/ 	.word	0x00000740


	//   ....[2]....
        /*0124*/ 	.word	0x00000760


	//   ....[3]....
        /*0128*/ 	.word	0x00000e40


	//   ....[4]....
        /*012c*/ 	.word	0x00000ef0


	//   ....[5]....
        /*0130*/ 	.word	0x00001060


	//   ....[6]....
        /*0134*/ 	.word	0x000017b0


	//   ....[7]....
        /*0138*/ 	.word	0x000017d0


	//   ....[8]....
        /*013c*/ 	.word	0x00001a30


	//   ....[9]....
        /*0140*/ 	.word	0x00002110


	//   ....[10]....
        /*0144*/ 	.word	0x00002130


	//   ....[11]....
        /*0148*/ 	.word	0x00002390


	//   ....[12]....
        /*014c*/ 	.word	0x00002f30


	//   ....[13]....
        /*0150*/ 	.word	0x00002f40


	//   ....[14]....
        /*0154*/ 	.word	0x00002f50


	//   ....[15]....
        /*0158*/ 	.word	0x000035d0


	//   ....[16]....
        /*015c*/ 	.word	0x000035f0


	//   ....[17]....
        /*0160*/ 	.word	0x00003610


	//   ....[18]....
        /*0164*/ 	.word	0x000041a0


	//   ....[19]....
        /*0168*/ 	.word	0x00004260


	//   ....[20]....
        /*016c*/ 	.word	0x00004280


	//   ....[21]....
        /*0170*/ 	.word	0x00004860


	//   ....[22]....
        /*0174*/ 	.word	0x00004880


	//   ....[23]....
        /*0178*/ 	.word	0x00004930


	//   ....[24]....
        /*017c*/ 	.word	0x00005460


	//   ....[25]....
        /*0180*/ 	.word	0x00005470


	//   ....[26]....
        /*0184*/ 	.word	0x00005480


	//   ....[27]....
        /*0188*/ 	.word	0x00005b30


	//   ....[28]....
        /*018c*/ 	.word	0x00005b70


	//   ....[29]....
        /*0190*/ 	.word	0x00005c10


	//   ....[30]....
        /*0194*/ 	.word	0x00006720


	//   ....[31]....
        /*0198*/ 	.word	0x000067e0


	//   ....[32]....
        /*019c*/ 	.word	0x00006800


	//   ....[33]....
        /*01a0*/ 	.word	0x00006df0


	//   ....[34]....
        /*01a4*/ 	.word	0x00006e10


	//   ....[35]....
        /*01a8*/ 	.word	0x00006ec0


	//----- nvinfo : EIATTR_COOP_GROUP_MASK_REGIDS
	.align		4
.L_721:
        /*01ac*/ 	.byte	0x04, 0x29
        /*01ae*/ 	.short	(.L_723 - .L_722)


	//   ....[0]....
.L_722:
        /*01b0*/ 	.word	0x0500001e


	//   ....[1]....
        /*01b4*/ 	.word	0x0500001e


	//   ....[2]....
        /*01b8*/ 	.word	0x0500001e


	//   ....[3]....
        /*01bc*/ 	.word	0x0500001e


	//   ....[4]....
        /*01c0*/ 	.word	0x0500001e


	//   ....[5]....
        /*01c4*/ 	.word	0x0500001e


	//   ....[6]....
        /*01c8*/ 	.word	0x0500001e


	//   ....[7]....
        /*01cc*/ 	.word	0x0500001e


	//   ....[8]....
        /*01d0*/ 	.word	0x0500001e


	//   ....[9]....
        /*01d4*/ 	.word	0x0500001e


	//   ....[10]....
        /*01d8*/ 	.word	0x0500001e


	//   ....[11]....
        /*01dc*/ 	.word	0x0500001e


	//   ....[12]....
        /*01e0*/ 	.word	0x0500001e


	//   ....[13]....
        /*01e4*/ 	.word	0x0500001e


	//   ....[14]....
        /*01e8*/ 	.word	0x0500001e


	//   ....[15]....
        /*01ec*/ 	.word	0x0500001e


	//   ....[16]....
        /*01f0*/ 	.word	0x05000031


	//   ....[17]....
        /*01f4*/ 	.word	0x05000031


	//   ....[18]....
        /*01f8*/ 	.word	0x05000031


	//   ....[19]....
        /*01fc*/ 	.word	0x05000031


	//   ....[20]....
        /*0200*/ 	.word	0x05000031


	//   ....[21]....
        /*0204*/ 	.word	0x05000031


	//   ....[22]....
        /*0208*/ 	.word	0x05000031


	//   ....[23]....
        /*020c*/ 	.word	0x05000031


	//   ....[24]....
        /*0210*/ 	.word	0x05000031


	//   ....[25]....
        /*0214*/ 	.word	0x05000031


	//   ....[26]....
        /*0218*/ 	.word	0x05000031


	//   ....[27]....
        /*021c*/ 	.word	0x05000031


	//   ....[28]....
        /*0220*/ 	.word	0x05000031


	//   ....[29]....
        /*0224*/ 	.word	0x05000031


	//   ....[30]....
        /*0228*/ 	.word	0x05000031


	//   ....[31]....
        /*022c*/ 	.word	0x05000031


	//   ....[32]....
        /*0230*/ 	.word	0x05000031


	//   ....[33]....
        /*0234*/ 	.word	0x05000031


	//   ....[34]....
        /*0238*/ 	.word	0x05000031


	//   ....[35]....
        /*023c*/ 	.word	0x05000031


	//   ....[36]....
        /*0240*/ 	.word	0x05000031


	//   ....[37]....
        /*0244*/ 	.word	0x05000031


	//   ....[38]....
        /*0248*/ 	.word	0x05000031


	//   ....[39]....
        /*024c*/ 	.word	0x05000031


	//   ....[40]....
        /*0250*/ 	.word	0x05000031


	//   ....[41]....
        /*0254*/ 	.word	0x05000031


	//   ....[42]....
        /*0258*/ 	.word	0x05000031


	//   ....[43]....
        /*025c*/ 	.word	0x05000031


	//   ....[44]....
        /*0260*/ 	.word	0x05000031


	//   ....[45]....
        /*0264*/ 	.word	0x05000031


	//   ....[46]....
        /*0268*/ 	.word	0x05000031


	//   ....[47]....
        /*026c*/ 	.word	0x05000031


	//   ....[48]....
        /*0270*/ 	.word	0xffffffff


	//   ....[49]....
        /*0274*/ 	.word	0xffffffff


	//   ....[50]....
        /*0278*/ 	.word	0xffffffff


	//   ....[51]....
        /*027c*/ 	.word	0xffffffff


	//   ....[52]....
        /*0280*/ 	.word	0xffffffff


	//   ....[53]....
        /*0284*/ 	.word	0xffffffff


	//   ....[54]....
        /*0288*/ 	.word	0xffffffff


	//   ....[55]....
        /*028c*/ 	.word	0xffffffff


	//   ....[56]....
        /*0290*/ 	.word	0xffffffff


	//   ....[57]....
        /*0294*/ 	.word	0xffffffff


	//   ....[58]....
        /*0298*/ 	.word	0xffffffff


	//   ....[59]....
        /*029c*/ 	.word	0xffffffff


	//   ....[60]....
        /*02a0*/ 	.word	0xffffffff


	//   ....[61]....
        /*02a4*/ 	.word	0xffffffff


	//   ....[62]....
        /*02a8*/ 	.word	0xffffffff


	//   ....[63]....
        /*02ac*/ 	.word	0xffffffff


	//   ....[64]....
        /*02b0*/ 	.word	0xffffffff


	//   ....[65]....
        /*02b4*/ 	.word	0xffffffff


	//   ....[66]....
        /*02b8*/ 	.word	0xffffffff


	//   ....[67]....
        /*02bc*/ 	.word	0xffffffff


	//   ....[68]....
        /*02c0*/ 	.word	0xffffffff


	//   ....[69]....
        /*02c4*/ 	.word	0xffffffff


	//   ....[70]....
        /*02c8*/ 	.word	0xffffffff


	//   ....[71]....
        /*02cc*/ 	.word	0xffffffff


	//   ....[72]....
        /*02d0*/ 	.word	0xffffffff


	//   ....[73]....
        /*02d4*/ 	.word	0xffffffff


	//   ....[74]....
        /*02d8*/ 	.word	0xffffffff


	//   ....[75]....
        /*02dc*/ 	.word	0xffffffff


	//   ....[76]....
        /*02e0*/ 	.word	0xffffffff


	//   ....[77]....
        /*02e4*/ 	.word	0xffffffff


	//   ....[78]....
        /*02e8*/ 	.word	0xffffffff


	//   ....[79]....
        /*02ec*/ 	.word	0xffffffff


	//   ....[80]....
        /*02f0*/ 	.word	0xffffffff


	//   ....[81]....
        /*02f4*/ 	.word	0xffffffff


	//   ....[82]....
        /*02f8*/ 	.word	0xffffffff


	//   ....[83]....
        /*02fc*/ 	.word	0xffffffff


	//   ....[84]....
        /*0300*/ 	.word	0xffffffff


	//   ....[85]....
        /*0304*/ 	.word	0xffffffff


	//   ....[86]....
        /*0308*/ 	.word	0xffffffff


	//   ....[87]....
        /*030c*/ 	.word	0xffffffff


	//   ....[88]....
        /*0310*/ 	.word	0xffffffff


	//   ....[89]....
        /*0314*/ 	.word	0xffffffff


	//   ....[90]....
        /*0318*/ 	.word	0xffffffff


	//   ....[91]....
        /*031c*/ 	.word	0xffffffff


	//   ....[92]....
        /*0320*/ 	.word	0xffffffff


	//   ....[93]....
        /*0324*/ 	.word	0xffffffff


	//   ....[94]....
        /*0328*/ 	.word	0xffffffff


	//   ....[95]....
        /*032c*/ 	.word	0xffffffff


	//   ....[96]....
        /*0330*/ 	.word	0xffffffff


	//   ....[97]....
        /*0334*/ 	.word	0xffffffff


	//   ....[98]....
        /*0338*/ 	.word	0xffffffff


	//   ....[99]....
        /*033c*/ 	.word	0xffffffff


	//   ....[100]....
        /*0340*/ 	.word	0xffffffff


	//   ....[101]....
        /*0344*/ 	.word	0xffffffff


	//   ....[102]....
        /*0348*/ 	.word	0xffffffff


	//   ....[103]....
        /*034c*/ 	.word	0xffffffff


	//   ....[104]....
        /*0350*/ 	.word	0xffffffff


	//   ....[105]....
        /*0354*/ 	.word	0xffffffff


	//   ....[106]....
        /*0358*/ 	.word	0xffffffff


	//   ....[107]....
        /*035c*/ 	.word	0xffffffff


	//   ....[108]....
        /*0360*/ 	.word	0xffffffff


	//   ....[109]....
        /*0364*/ 	.word	0xffffffff


	//   ....[110]....
        /*0368*/ 	.word	0xffffffff


	//   ....[111]....
        /*036c*/ 	.word	0xffffffff


	//   ....[112]....
        /*0370*/ 	.word	0xffffffff


	//   ....[113]....
        /*0374*/ 	.word	0xffffffff


	//   ....[114]....
        /*0378*/ 	.word	0xffffffff


	//   ....[115]....
        /*037c*/ 	.word	0xffffffff


	//   ....[116]....
        /*0380*/ 	.word	0xffffffff


	//   ....[117]....
        /*0384*/ 	.word	0xffffffff


	//   ....[118]....
        /*0388*/ 	.word	0xffffffff


	//   ....[119]....
        /*038c*/ 	.word	0xffffffff


	//   ....[120]....
        /*0390*/ 	.word	0xffffffff


	//   ....[121]....
        /*0394*/ 	.word	0xffffffff


	//   ....[122]....
        /*0398*/ 	.word	0xffffffff


	//   ....[123]....
        /*039c*/ 	.word	0xffffffff


	//   ....[124]....
        /*03a0*/ 	.word	0xffffffff


	//   ....[125]....
        /*03a4*/ 	.word	0xffffffff


	//   ....[126]....
        /*03a8*/ 	.word	0xffffffff


	//   ....[127]....
        /*03ac*/ 	.word	0xffffffff


	//   ....[128]....
        /*03b0*/ 	.word	0xffffffff


	//   ....[129]....
        /*03b4*/ 	.word	0xffffffff


	//   ....[130]....
        /*03b8*/ 	.word	0xffffffff


	//   ....[131]....
        /*03bc*/ 	.word	0xffffffff


	//   ....[132]....
        /*03c0*/ 	.word	0xffffffff


	//   ....[133]....
        /*03c4*/ 	.word	0xffffffff


	//   ....[134]....
        /*03c8*/ 	.word	0xffffffff


	//   ....[135]....
        /*03cc*/ 	.word	0xffffffff


	//   ....[136]....
        /*03d0*/ 	.word	0xffffffff


	//   ....[137]....
        /*03d4*/ 	.word	0xffffffff


	//   ....[138]....
        /*03d8*/ 	.word	0xffffffff


	//   ....[139]....
        /*03dc*/ 	.word	0xffffffff


	//   ....[140]....
        /*03e0*/ 	.word	0xffffffff


	//   ....[141]....
        /*03e4*/ 	.word	0xffffffff


	//   ....[142]....
        /*03e8*/ 	.word	0xffffffff


	//   ....[143]....
        /*03ec*/ 	.word	0xffffffff


	//   ....[144]....
        /*03f0*/ 	.word	0xffffffff


	//   ....[145]....
        /*03f4*/ 	.word	0xffffffff


	//   ....[146]....
        /*03f8*/ 	.word	0xffffffff


	//   ....[147]....
        /*03fc*/ 	.word	0xffffffff


	//   ....[148]....
        /*0400*/ 	.word	0xffffffff


	//   ....[149]....
        /*0404*/ 	.word	0xffffffff


	//   ....[150]....
        /*0408*/ 	.word	0xffffffff


	//   ....[151]....
        /*040c*/ 	.word	0xffffffff


	//   ....[152]....
        /*0410*/ 	.word	0xffffffff


	//   ....[153]....
        /*0414*/ 	.word	0xffffffff


	//   ....[154]....
        /*0418*/ 	.word	0xffffffff


	//   ....[155]....
        /*041c*/ 	.word	0xffffffff


	//   ....[156]....
        /*0420*/ 	.word	0xffffffff


	//   ....[157]....
        /*0424*/ 	.word	0xffffffff


	//   ....[158]....
        /*0428*/ 	.word	0xffffffff


	//   ....[159]....
        /*042c*/ 	.word	0xffffffff


	//   ....[160]....
        /*0430*/ 	.word	0xffffffff


	//   ....[161]....
        /*0434*/ 	.word	0xffffffff


	//   ....[162]....
        /*0438*/ 	.word	0xffffffff


	//   ....[163]....
        /*043c*/ 	.word	0xffffffff


	//   ....[164]....
        /*0440*/ 	.word	0xffffffff


	//   ....[165]....
        /*0444*/ 	.word	0xffffffff


	//   ....[166]....
        /*0448*/ 	.word	0xffffffff


	//   ....[167]....
        /*044c*/ 	.word	0xffffffff


	//   ....[168]....
        /*0450*/ 	.word	0xffffffff


	//   ....[169]....
        /*0454*/ 	.word	0xffffffff


	//   ....[170]....
        /*0458*/ 	.word	0xffffffff


	//   ....[171]....
        /*045c*/ 	.word	0xffffffff


	//   ....[172]....
        /*0460*/ 	.word	0xffffffff


	//   ....[173]....
        /*0464*/ 	.word	0xffffffff


	//   ....[174]....
        /*0468*/ 	.word	0xffffffff


	//   ....[175]....
        /*046c*/ 	.word	0xffffffff


	//   ....[176]....
        /*0470*/ 	.word	0xffffffff


	//   ....[177]....
        /*0474*/ 	.word	0xffffffff


	//   ....[178]....
        /*0478*/ 	.word	0xffffffff


	//   ....[179]....
        /*047c*/ 	.word	0xffffffff


	//   ....[180]....
        /*0480*/ 	.word	0xffffffff


	//   ....[181]....
        /*0484*/ 	.word	0xffffffff


	//   ....[182]....
        /*0488*/ 	.word	0xffffffff


	//   ....[183]....
        /*048c*/ 	.word	0xffffffff


	//   ....[184]....
        /*0490*/ 	.word	0xffffffff


	//   ....[185]....
        /*0494*/ 	.word	0xffffffff


	//   ....[186]....
        /*0498*/ 	.word	0xffffffff


	//   ....[187]....
        /*049c*/ 	.word	0xffffffff


	//   ....[188]....
        /*04a0*/ 	.word	0xffffffff


	//   ....[189]....
        /*04a4*/ 	.word	0xffffffff


	//   ....[190]....
        /*04a8*/ 	.word	0xffffffff


	//   ....[191]....
        /*04ac*/ 	.word	0xffffffff


	//   ....[192]....
        /*04b0*/ 	.word	0xffffffff


	//   ....[193]....
        /*04b4*/ 	.word	0xffffffff


	//   ....[194]....
        /*04b8*/ 	.word	0xffffffff


	//   ....[195]....
        /*04bc*/ 	.word	0xffffffff


	//   ....[196]....
        /*04c0*/ 	.word	0xffffffff


	//   ....[197]....
        /*04c4*/ 	.word	0xffffffff


	//   ....[198]....
        /*04c8*/ 	.word	0xffffffff


	//   ....[199]....
        /*04cc*/ 	.word	0xffffffff


	//   ....[200]....
        /*04d0*/ 	.word	0xffffffff


	//   ....[201]....
        /*04d4*/ 	.word	0xffffffff


	//   ....[202]....
        /*04d8*/ 	.word	0xffffffff


	//   ....[203]....
        /*04dc*/ 	.word	0xffffffff


	//   ....[204]....
        /*04e0*/ 	.word	0xffffffff


	//   ....[205]....
        /*04e4*/ 	.word	0xffffffff


	//   ....[206]....
        /*04e8*/ 	.word	0xffffffff


	//   ....[207]....
        /*04ec*/ 	.word	0xffffffff


	//   ....[208]....
        /*04f0*/ 	.word	0xffffffff


	//   ....[209]....
        /*04f4*/ 	.word	0xffffffff


	//   ....[210]....
        /*04f8*/ 	.word	0xffffffff


	//   ....[211]....
        /*04fc*/ 	.word	0xffffffff


	//   ....[212]....
        /*0500*/ 	.word	0xffffffff


	//   ....[213]....
        /*0504*/ 	.word	0xffffffff


	//   ....[214]....
        /*0508*/ 	.word	0xffffffff


	//   ....[215]....
        /*050c*/ 	.word	0xffffffff


	//   ....[216]....
        /*0510*/ 	.word	0xffffffff


	//   ....[217]....
        /*0514*/ 	.word	0xffffffff


	//   ....[218]....
        /*0518*/ 	.word	0xffffffff


	//   ....[219]....
        /*051c*/ 	.word	0xffffffff


	//   ....[220]....
        /*0520*/ 	.word	0xffffffff


	//   ....[221]....
        /*0524*/ 	.word	0xffffffff


	//   ....[222]....
        /*0528*/ 	.word	0xffffffff


	//   ....[223]....
        /*052c*/ 	.word	0xffffffff


	//   ....[224]....
        /*0530*/ 	.word	0xffffffff


	//   ....[225]....
        /*0534*/ 	.word	0xffffffff


	//   ....[226]....
        /*0538*/ 	.word	0xffffffff


	//   ....[227]....
        /*053c*/ 	.word	0xffffffff


	//   ....[228]....
        /*0540*/ 	.word	0xffffffff


	//   ....[229]....
        /*0544*/ 	.word	0xffffffff


	//   ....[230]....
        /*0548*/ 	.word	0xffffffff


	//   ....[231]....
        /*054c*/ 	.word	0xffffffff


	//   ....[232]....
        /*0550*/ 	.word	0xffffffff


	//   ....[233]....
        /*0554*/ 	.word	0xffffffff


	//   ....[234]....
        /*0558*/ 	.word	0xffffffff


	//   ....[235]....
        /*055c*/ 	.word	0xffffffff


	//   ....[236]....
        /*0560*/ 	.word	0xffffffff


	//   ....[237]....
        /*0564*/ 	.word	0xffffffff


	//   ....[238]....
        /*0568*/ 	.word	0xffffffff


	//   ....[239]....
        /*056c*/ 	.word	0xffffffff


	//   ....[240]....
        /*0570*/ 	.word	0x05000006


	//   ....[241]....
        /*0574*/ 	.word	0x05000006


	//   ....[242]....
        /*0578*/ 	.word	0x05000006


	//   ....[243]....
        /*057c*/ 	.word	0x05000006


	//   ....[244]....
        /*0580*/ 	.word	0x05000006


	//   ....[245]....
        /*0584*/ 	.word	0x05000006


	//   ....[246]....
        /*0588*/ 	.word	0x05000006


	//   ....[247]....
        /*058c*/ 	.word	0x05000006


	//   ....[248]....
        /*0590*/ 	.word	0x05000006


	//   ....[249]....
        /*0594*/ 	.word	0x05000006


	//   ....[250]....
        /*0598*/ 	.word	0x05000006


	//   ....[251]....
        /*059c*/ 	.word	0x05000006


	//   ....[252]....
        /*05a0*/ 	.word	0x05000006


	//   ....[253]....
        /*05a4*/ 	.word	0x05000006


	//   ....[254]....
        /*05a8*/ 	.word	0x05000006


	//   ....[255]....
        /*05ac*/ 	.word	0x05000006


	//   ....[0]....
        /*05b0*/ 	.word	0x05000006


	//   ....[1]....
        /*05b4*/ 	.word	0x05000006


	//   ....[2]....
        /*05b8*/ 	.word	0x05000006


	//   ....[3]....
        /*05bc*/ 	.word	0x05000006


	//   ....[4]....
        /*05c0*/ 	.word	0x05000006


	//   ....[5]....
        /*05c4*/ 	.word	0x05000006


	//   ....[6]....
        /*05c8*/ 	.word	0x05000006


	//   ....[7]....
        /*05cc*/ 	.word	0x05000006


	//   ....[8]....
        /*05d0*/ 	.word	0x05000006


	//   ....[9]....
        /*05d4*/ 	.word	0x05000006


	//   ....[10]....
        /*05d8*/ 	.word	0x05000006


	//   ....[11]....
        /*05dc*/ 	.word	0x05000006


	//   ....[12]....
        /*05e0*/ 	.word	0x05000006


	//   ....[13]....
        /*05e4*/ 	.word	0x05000006


	//   ....[14]....
        /*05e8*/ 	.word	0x05000006


	//   ....[15]....
        /*05ec*/ 	.word	0x05000006


	//   ....[16]....
        /*05f0*/ 	.word	0x05000006


	//   ....[17]....
        /*05f4*/ 	.word	0x05000006


	//   ....[18]....
        /*05f8*/ 	.word	0x05000006


	//   ....[19]....
        /*05fc*/ 	.word	0x05000006


	//   ....[20]....
        /*0600*/ 	.word	0x05000006


	//   ....[21]....
        /*0604*/ 	.word	0x05000006


	//   ....[22]....
        /*0608*/ 	.word	0x05000006


	//   ....[23]....
        /*060c*/ 	.word	0x05000006


	//   ....[24]....
        /*0610*/ 	.word	0x05000006


	//   ....[25]....
        /*0614*/ 	.word	0x05000006


	//   ....[26]....
        /*0618*/ 	.word	0x05000006


	//   ....[27]....
        /*061c*/ 	.word	0x05000006


	//   ....[28]....
        /*0620*/ 	.word	0x05000006


	//   ....[29]....
        /*0624*/ 	.word	0x05000006


	//   ....[30]....
        /*0628*/ 	.word	0x05000006


	//   ....[31]....
        /*062c*/ 	.word	0x05000006


	//   ....[32]....
        /*0630*/ 	.word	0x05000006


	//   ....[33]....
        /*0634*/ 	.word	0x05000006


	//   ....[34]....
        /*0638*/ 	.word	0x05000006


	//   ....[35]....
        /*063c*/ 	.word	0x05000006


	//   ....[36]....
        /*0640*/ 	.word	0x05000006


	//   ....[37]....
        /*0644*/ 	.word	0x05000006


	//   ....[38]....
        /*0648*/ 	.word	0x05000006


	//   ....[39]....
        /*064c*/ 	.word	0x05000006


	//   ....[40]....
        /*0650*/ 	.word	0x05000006


	//   ....[41]....
        /*0654*/ 	.word	0x05000006


	//   ....[42]....
        /*0658*/ 	.word	0x05000006


	//   ....[43]....
        /*065c*/ 	.word	0x05000006


	//   ....[44]....
        /*0660*/ 	.word	0x05000006


	//   ....[45]....
        /*0664*/ 	.word	0x05000006


	//   ....[46]....
        /*0668*/ 	.word	0x05000006


	//   ....[47]....
        /*066c*/ 	.word	0x05000006


	//   ....[48]....
        /*0670*/ 	.word	0x05000006


	//   ....[49]....
        /*0674*/ 	.word	0x05000006


	//   ....[50]....
        /*0678*/ 	.word	0x05000006


	//   ....[51]....
        /*067c*/ 	.word	0x05000006


	//   ....[52]....
        /*0680*/ 	.word	0x05000006


	//   ....[53]....
        /*0684*/ 	.word	0x05000006


	//   ....[54]....
        /*0688*/ 	.word	0x05000006


	//   ....[55]....
        /*068c*/ 	.word	0x05000006


	//   ....[56]....
        /*0690*/ 	.word	0x05000006


	//   ....[57]....
        /*0694*/ 	.word	0x05000006


	//   ....[58]....
        /*0698*/ 	.word	0x05000006


	//   ....[59]....
        /*069c*/ 	.word	0x05000006


	//   ....[60]....
        /*06a0*/ 	.word	0x05000006


	//   ....[61]....
        /*06a4*/ 	.word	0x05000006


	//   ....[62]....
        /*06a8*/ 	.word	0x05000006


	//   ....[63]....
        /*06ac*/ 	.word	0x05000006


	//   ....[64]....
        /*06b0*/ 	.word	0x05000006


	//   ....[65]....
        /*06b4*/ 	.word	0x05000006


	//   ....[66]....
        /*06b8*/ 	.word	0x05000006


	//   ....[67]....
        /*06bc*/ 	.word	0x05000006


	//   ....[68]....
        /*06c0*/ 	.word	0x05000006


	//   ....[69]....
        /*06c4*/ 	.word	0x05000006


	//   ....[70]....
        /*06c8*/ 	.word	0x05000006


	//   ....[71]....
        /*06cc*/ 	.word	0x05000006


	//   ....[72]....
        /*06d0*/ 	.word	0x05000006


	//   ....[73]....
        /*06d4*/ 	.word	0x05000006


	//   ....[74]....
        /*06d8*/ 	.word	0x05000006


	//   ....[75]....
        /*06dc*/ 	.word	0x05000006


	//   ....[76]....
        /*06e0*/ 	.word	0x05000006


	//   ....[77]....
        /*06e4*/ 	.word	0x05000006


	//   ....[78]....
        /*06e8*/ 	.word	0x05000006


	//   ....[79]....
        /*06ec*/ 	.word	0x05000006


	//   ....[80]....
        /*06f0*/ 	.word	0x05000006


	//   ....[81]....
        /*06f4*/ 	.word	0x05000006


	//   ....[82]....
        /*06f8*/ 	.word	0x05000006


	//   ....[83]....
        /*06fc*/ 	.word	0x05000006


	//   ....[84]....
        /*0700*/ 	.word	0x05000006


	//   ....[85]....
        /*0704*/ 	.word	0x05000006


	//   ....[86]....
        /*0708*/ 	.word	0x05000006


	//   ....[87]....
        /*070c*/ 	.word	0x05000006


	//   ....[88]....
        /*0710*/ 	.word	0x05000006


	//   ....[89]....
        /*0714*/ 	.word	0x05000006


	//   ....[90]....
        /*0718*/ 	.word	0x05000006


	//   ....[91]....
        /*071c*/ 	.word	0x05000006


	//   ....[92]....
        /*0720*/ 	.word	0x05000006


	//   ....[93]....
        /*0724*/ 	.word	0x05000006


	//   ....[94]....
        /*0728*/ 	.word	0x05000006


	//   ....[95]....
        /*072c*/ 	.word	0x05000006


	//   ....[96]....
        /*0730*/ 	.word	0x05000006


	//   ....[97]....
        /*0734*/ 	.word	0x05000006


	//   ....[98]....
        /*0738*/ 	.word	0x05000006


	//   ....[99]....
        /*073c*/ 	.word	0x05000006


	//   ....[100]....
        /*0740*/ 	.word	0x05000006


	//   ....[101]....
        /*0744*/ 	.word	0x05000006


	//   ....[102]....
        /*0748*/ 	.word	0x05000006


	//   ....[103]....
        /*074c*/ 	.word	0x05000006


	//   ....[104]....
        /*0750*/ 	.word	0x05000006


	//   ....[105]....
        /*0754*/ 	.word	0x05000006


	//   ....[106]....
        /*0758*/ 	.word	0x05000006


	//   ....[107]....
        /*075c*/ 	.word	0x05000006


	//   ....[108]....
        /*0760*/ 	.word	0x05000006


	//   ....[109]....
        /*0764*/ 	.word	0x05000006


	//   ....[110]....
        /*0768*/ 	.word	0x05000006


	//   ....[111]....
        /*076c*/ 	.word	0x05000006


	//   ....[112]....
        /*0770*/ 	.word	0x05000006


	//   ....[113]....
        /*0774*/ 	.word	0x05000006


	//   ....[114]....
        /*0778*/ 	.word	0x05000006


	//   ....[115]....
        /*077c*/ 	.word	0x05000006


	//   ....[116]....
        /*0780*/ 	.word	0x05000006


	//   ....[117]....
        /*0784*/ 	.word	0x05000006


	//   ....[118]....
        /*0788*/ 	.word	0x05000006


	//   ....[119]....
        /*078c*/ 	.word	0x05000006


	//   ....[120]....
        /*0790*/ 	.word	0x05000006


	//   ....[121]....
        /*0794*/ 	.word	0x05000006


	//   ....[122]....
        /*0798*/ 	.word	0x05000006


	//   ....[123]....
        /*079c*/ 	.word	0x05000006


	//   ....[124]....
        /*07a0*/ 	.word	0x05000006


	//   ....[125]....
        /*07a4*/ 	.word	0x05000006


	//   ....[126]....
        /*07a8*/ 	.word	0x05000006


	//   ....[127]....
        /*07ac*/ 	.word	0x05000006


	//   ....[128]....
        /*07b0*/ 	.word	0x05000006


	//   ....[129]....
        /*07b4*/ 	.word	0x05000006


	//   ....[130]....
        /*07b8*/ 	.word	0x05000006


	//   ....[131]....
        /*07bc*/ 	.word	0x05000006


	//   ....[132]....
        /*07c0*/ 	.word	0x05000006


	//   ....[133]....
        /*07c4*/ 	.word	0x05000006


	//   ....[134]....
        /*07c8*/ 	.word	0x05000006


	//   ....[135]....
        /*07cc*/ 	.word	0x05000006


	//   ....[136]....
        /*07d0*/ 	.word	0x05000006


	//   ....[137]....
        /*07d4*/ 	.word	0x05000006


	//   ....[138]....
        /*07d8*/ 	.word	0x05000006


	//   ....[139]....
        /*07dc*/ 	.word	0x05000006


	//   ....[140]....
        /*07e0*/ 	.word	0x05000006


	//   ....[141]....
        /*07e4*/ 	.word	0x05000006


	//   ....[142]....
        /*07e8*/ 	.word	0x05000006


	//   ....[143]....
        /*07ec*/ 	.word	0x05000006


	//   ....[144]....
        /*07f0*/ 	.word	0x05000006


	//   ....[145]....
        /*07f4*/ 	.word	0x05000006


	//   ....[146]....
        /*07f8*/ 	.word	0x05000006


	//   ....[147]....
        /*07fc*/ 	.word	0x05000006


	//   ....[148]....
        /*0800*/ 	.word	0x05000006


	//   ....[149]....
        /*0804*/ 	.word	0x05000006


	//   ....[150]....
        /*0808*/ 	.word	0x05000006


	//   ....[151]....
        /*080c*/ 	.word	0x05000006


	//   ....[152]....
        /*0810*/ 	.word	0x05000006


	//   ....[153]....
        /*0814*/ 	.word	0x05000006


	//   ....[154]....
        /*0818*/ 	.word	0x05000006


	//   ....[155]....
        /*081c*/ 	.word	0x05000006


	//   ....[156]....
        /*0820*/ 	.word	0x05000006


	//   ....[157]....
        /*0824*/ 	.word	0x05000006


	//   ....[158]....
        /*0828*/ 	.word	0x05000006


	//   ....[159]....
        /*082c*/ 	.word	0x05000006


	//   ....[160]....
        /*0830*/ 	.word	0x05000006


	//   ....[161]....
        /*0834*/ 	.word	0x05000006


	//   ....[162]....
        /*0838*/ 	.word	0x05000006


	//   ....[163]....
        /*083c*/ 	.word	0x05000006


	//   ....[164]....
        /*0840*/ 	.word	0x05000006


	//   ....[165]....
        /*0844*/ 	.word	0x05000006


	//   ....[166]....
        /*0848*/ 	.word	0x05000006


	//   ....[167]....
        /*084c*/ 	.word	0x05000006


	//   ....[168]....
        /*0850*/ 	.word	0x05000006


	//   ....[169]....
        /*0854*/ 	.word	0x05000006


	//   ....[170]....
        /*0858*/ 	.word	0x05000006


	//   ....[171]....
        /*085c*/ 	.word	0x05000006


	//   ....[172]....
        /*0860*/ 	.word	0x05000006


	//   ....[173]....
        /*0864*/ 	.word	0x05000006


	//   ....[174]....
        /*0868*/ 	.word	0x05000006


	//   ....[175]....
        /*086c*/ 	.word	0x05000006


	//   ....[176]....
        /*0870*/ 	.word	0x05000006


	//   ....[177]....
        /*0874*/ 	.word	0x05000006


	//   ....[178]....
        /*0878*/ 	.word	0x05000006


	//   ....[179]....
        /*087c*/ 	.word	0x05000006


	//   ....[180]....
        /*0880*/ 	.word	0x05000006


	//   ....[181]....
        /*0884*/ 	.word	0x05000006


	//   ....[182]....
        /*0888*/ 	.word	0x05000006


	//   ....[183]....
        /*088c*/ 	.word	0x05000006


	//   ....[184]....
        /*0890*/ 	.word	0x05000006


	//   ....[185]....
        /*0894*/ 	.word	0x05000006


	//   ....[186]....
        /*0898*/ 	.word	0x05000006


	//   ....[187]....
        /*089c*/ 	.word	0x05000006


	//   ....[188]....
        /*08a0*/ 	.word	0x05000006


	//   ....[189]....
        /*08a4*/ 	.word	0x05000006


	//   ....[190]....
        /*08a8*/ 	.word	0x05000006


	//   ....[191]....
        /*08ac*/ 	.word	0x05000006


	//   ....[192]....
        /*08b0*/ 	.word	0x05000006


	//   ....[193]....
        /*08b4*/ 	.word	0x05000006


	//   ....[194]....
        /*08b8*/ 	.word	0x05000006


	//   ....[195]....
        /*08bc*/ 	.word	0x05000006


	//   ....[196]....
        /*08c0*/ 	.word	0x05000006


	//   ....[197]....
        /*08c4*/ 	.word	0x05000006


	//   ....[198]....
        /*08c8*/ 	.word	0x05000006


	//   ....[199]....
        /*08cc*/ 	.word	0x05000006


	//   ....[200]....
        /*08d0*/ 	.word	0x05000006


	//   ....[201]....
        /*08d4*/ 	.word	0x05000006


	//   ....[202]....
        /*08d8*/ 	.word	0x05000006


	//   ....[203]....
        /*08dc*/ 	.word	0x05000006


	//   ....[204]....
        /*08e0*/ 	.word	0x05000006


	//   ....[205]....
        /*08e4*/ 	.word	0x05000006


	//   ....[206]....
        /*08e8*/ 	.word	0x05000006


	//   ....[207]....
        /*08ec*/ 	.word	0x05000006


	//   ....[208]....
        /*08f0*/ 	.word	0x05000006


	//   ....[209]....
        /*08f4*/ 	.word	0x05000006


	//   ....[210]....
        /*08f8*/ 	.word	0x05000006


	//   ....[211]....
        /*08fc*/ 	.word	0x05000006


	//   ....[212]....
        /*0900*/ 	.word	0x05000006


	//   ....[213]....
        /*0904*/ 	.word	0x05000006


	//   ....[214]....
        /*0908*/ 	.word	0x05000006


	//   ....[215]....
        /*090c*/ 	.word	0x05000006


	//   ....[216]....
        /*0910*/ 	.word	0x05000006


	//   ....[217]....
        /*0914*/ 	.word	0x05000006


	//   ....[218]....
        /*0918*/ 	.word	0x05000006


	//   ....[219]....
        /*091c*/ 	.word	0x05000006


	//   ....[220]....
        /*0920*/ 	.word	0x05000006


	//   ....[221]....
        /*0924*/ 	.word	0x05000006


	//   ....[222]....
        /*0928*/ 	.word	0x05000006


	//   ....[223]....
        /*092c*/ 	.word	0x05000006


	//----- nvinfo : EIATTR_COOP_GROUP_INSTR_OFFSETS
	.align		4
.L_723:
        /*0930*/ 	.byte	0x04, 0x28
        /*0932*/ 	.short	(.L_725 - .L_724)


	//   ....[0]....
.L_724:
        /*0934*/ 	.word	0x00000900


	//   ....[1]....
        /*0938*/ 	.word	0x00000920


	//   ....[2]....
        /*093c*/ 	.word	0x00000940


	//   ....[3]....
        /*0940*/ 	.word	0x00000960


	//   ....[4]....
        /*0944*/ 	.word	0x00001220


	//   ....[5]....
        /*0948*/ 	.word	0x00001240


	//   ....[6]....
        /*094c*/ 	.word	0x00001260


	//   ....[7]....
        /*0950*/ 	.word	0x00001280


	//   ....[8]....
        /*0954*/ 	.word	0x00001bb0


	//   ....[9]....
        /*0958*/ 	.word	0x00001bd0


	//   ....[10]....
        /*095c*/ 	.word	0x00001bf0


	//   ....[11]....
        /*0960*/ 	.word	0x00001c10


	//   ....[12]....
        /*0964*/ 	.word	0x00002530


	//   ....[13]....
        /*0968*/ 	.word	0x00002550


	//   ....[14]....
        /*096c*/ 	.word	0x00002570


	//   ....[15]....
        /*0970*/ 	.word	0x00002590


	//   ....[16]....
        /*0974*/ 	.word	0x00003110


	//   ....[17]....
        /*0978*/ 	.word	0x00003130


	//   ....[18]....
        /*097c*/ 	.word	0x00003150


	//   ....[19]....
        /*0980*/ 	.word	0x00003170


	//   ....[20]....
        /*0984*/ 	.word	0x000039a0


	//   ....[21]....
        /*0988*/ 	.word	0x000039c0


	//   ....[22]....
        /*098c*/ 	.word	0x000039e0


	//   ....[23]....
        /*0990*/ 	.word	0x00003a00


	//   ....[24]....
        /*0994*/ 	.word	0x00004360


	//   ....[25]....
        /*0998*/ 	.word	0x00004380


	//   ....[26]....
        /*099c*/ 	.word	0x000043a0


	//   ....[27]....
        /*09a0*/ 	.word	0x000043c0


	//   ....[28]....
        /*09a4*/ 	.word	0x00004c40


	//   ....[29]....
        /*09a8*/ 	.word	0x00004c60


	//   ....[30]....
        /*09ac*/ 	.word	0x00004c80


	//   ....[31]....
        /*09b0*/ 	.word	0x00004ca0


	//   ....[32]....
        /*09b4*/ 	.word	0x00005640


	//   ....[33]....
        /*09b8*/ 	.word	0x00005660


	//   ....[34]....
        /*09bc*/ 	.word	0x00005680


	//   ....[35]....
        /*09c0*/ 	.word	0x000056a0


	//   ....[36]....
        /*09c4*/ 	.word	0x00005f10


	//   ....[37]....
        /*09c8*/ 	.word	0x00005f30


	//   ....[38]....
        /*09cc*/ 	.word	0x00005f50


	//   ....[39]....
        /*09d0*/ 	.word	0x00005f70


	//   ....[40]....
        /*09d4*/ 	.word	0x000068e0


	//   ....[41]....
        /*09d8*/ 	.word	0x00006900


	//   ....[42]....
        /*09dc*/ 	.word	0x00006920


	//   ....[43]....
        /*09e0*/ 	.word	0x00006940


	//   ....[44]....
        /*09e4*/ 	.word	0x000071d0


	//   ....[45]....
        /*09e8*/ 	.word	0x000071f0


	//   ....[46]....
        /*09ec*/ 	.word	0x00007210


	//   ....[47]....
        /*09f0*/ 	.word	0x00007230


	//   ....[48]....
        /*09f4*/ 	.word	0x00007c20


	//   ....[49]....
        /*09f8*/ 	.word	0x00007c40


	//   ....[50]....
        /*09fc*/ 	.word	0x00007c60


	//   ....[51]....
        /*0a00*/ 	.word	0x00007c80


	//   ....[52]....
        /*0a04*/ 	.word	0x00007ca0


	//   ....[53]....
        /*0a08*/ 	.word	0x00007cc0


	//   ....[54]....
        /*0a0c*/ 	.word	0x00008050


	//   ....[55]....
        /*0a10*/ 	.word	0x00008070


	//   ....[56]....
        /*0a14*/ 	.word	0x00008090


	//   ....[57]....
        /*0a18*/ 	.word	0x000080b0


	//   ....[58]....
        /*0a1c*/ 	.word	0x000080d0


	//   ....[59]....
        /*0a20*/ 	.word	0x000080f0


	//   ....[60]....
        /*0a24*/ 	.word	0x000084e0


	//   ....[61]....
        /*0a28*/ 	.word	0x00008500


	//   ....[62]....
        /*0a2c*/ 	.word	0x00008520


	//   ....[63]....
        /*0a30*/ 	.word	0x00008540


	//   ....[64]....
        /*0a34*/ 	.word	0x00008560


	//   ....[65]....
        /*0a38*/ 	.word	0x00008580


	//   ....[66]....
        /*0a3c*/ 	.word	0x00008980


	//   ....[67]....
        /*0a40*/ 	.word	0x000089a0


	//   ....[68]....
        /*0a44*/ 	.word	0x000089c0


	//   ....[69]....
        /*0a48*/ 	.word	0x000089e0


	//   ....[70]....
        /*0a4c*/ 	.word	0x00008a00


	//   ....[71]....
        /*0a50*/ 	.word	0x00008a20


	//   ....[72]....
        /*0a54*/ 	.word	0x00008e20


	//   ....[73]....
        /*0a58*/ 	.word	0x00008e40


	//   ....[74]....
        /*0a5c*/ 	.word	0x00008e60


	//   ....[75]....
        /*0a60*/ 	.word	0x00008e80


	//   ....[76]....
        /*0a64*/ 	.word	0x00008ea0


	//   ....[77]....
        /*0a68*/ 	.word	0x00008ec0


	//   ....[78]....
        /*0a6c*/ 	.word	0x000092c0


	//   ....[79]....
        /*0a70*/ 	.word	0x000092e0


	//   ....[80]....
        /*0a74*/ 	.word	0x00009300


	//   ....[81]....
        /*0a78*/ 	.word	0x00009320


	//   ....[82]....
        /*0a7c*/ 	.word	0x00009340


	//   ....[83]....
        /*0a80*/ 	.word	0x00009360


	//   ....[84]....
        /*0a84*/ 	.word	0x00009760


	//   ....[85]....
        /*0a88*/ 	.word	0x00009780


	//   ....[86]....
        /*0a8c*/ 	.word	0x000097a0


	//   ....[87]....
        /*0a90*/ 	.word	0x000097c0


	//   ....[88]....
        /*0a94*/ 	.word	0x000097e0


	//   ....[89]....
        /*0a98*/ 	.word	0x00009800


	//   ....[90]....
        /*0a9c*/ 	.word	0x00009c00


	//   ....[91]....
        /*0aa0*/ 	.word	0x00009c20


	//   ....[92]....
        /*0aa4*/ 	.word	0x00009c40


	//   ....[93]....
        /*0aa8*/ 	.word	0x00009c60


	//   ....[94]....
        /*0aac*/ 	.word	0x00009c80


	//   ....[95]....
        /*0ab0*/ 	.word	0x00009ca0


	//   ....[96]....
        /*0ab4*/ 	.word	0x0000a0a0


	//   ....[97]....
        /*0ab8*/ 	.word	0x0000a0c0


	//   ....[98]....
        /*0abc*/ 	.word	0x0000a0e0


	//   ....[99]....
        /*0ac0*/ 	.word	0x0000a100


	//   ....[100]....
        /*0ac4*/ 	.word	0x0000a120


	//   ....[101]....
        /*0ac8*/ 	.word	0x0000a140


	//   ....[102]....
        /*0acc*/ 	.word	0x0000a540


	//   ....[103]....
        /*0ad0*/ 	.word	0x0000a560


	//   ....[104]....
        /*0ad4*/ 	.word	0x0000a580


	//   ....[105]....
        /*0ad8*/ 	.word	0x0000a5a0


	//   ....[106]....
        /*0adc*/ 	.word	0x0000a5c0


	//   ....[107]....
        /*0ae0*/ 	.word	0x0000a5e0


	//   ....[108]....
        /*0ae4*/ 	.word	0x0000a9e0


	//   ....[109]....
        /*0ae8*/ 	.word	0x0000aa00


	//   ....[110]....
        /*0aec*/ 	.word	0x0000aa20


	//   ....[111]....
        /*0af0*/ 	.word	0x0000aa40


	//   ....[112]....
        /*0af4*/ 	.word	0x0000aa60


	//   ....[113]....
        /*0af8*/ 	.word	0x0000aa80


	//   ....[114]....
        /*0afc*/ 	.word	0x0000ae80


	//   ....[115]....
        /*0b00*/ 	.word	0x0000aea0


	//   ....[116]....
        /*0b04*/ 	.word	0x0000aec0


	//   ....[117]....
        /*0b08*/ 	.word	0x0000aee0


	//   ....[118]....
        /*0b0c*/ 	.word	0x0000af00


	//   ....[119]....
        /*0b10*/ 	.word	0x0000af20


	//   ....[120]....
        /*0b14*/ 	.word	0x0000b320


	//   ....[121]....
        /*0b18*/ 	.word	0x0000b340


	//   ....[122]....
        /*0b1c*/ 	.word	0x0000b360


	//   ....[123]....
        /*0b20*/ 	.word	0x0000b380


	//   ....[124]....
        /*0b24*/ 	.word	0x0000b3a0


	//   ....[125]....
        /*0b28*/ 	.word	0x0000b3c0


	//   ....[126]....
        /*0b2c*/ 	.word	0x0000b7c0


	//   ....[127]....
        /*0b30*/ 	.word	0x0000b7e0


	//   ....[128]....
        /*0b34*/ 	.word	0x0000b800


	//   ....[129]....
        /*0b38*/ 	.word	0x0000b820


	//   ....[130]....
        /*0b3c*/ 	.word	0x0000b840


	//   ....[131]....
        /*0b40*/ 	.word	0x0000b860


	//   ....[132]....
        /*0b44*/ 	.word	0x0000bc50


	//   ....[133]....
        /*0b48*/ 	.word	0x0000bc70


	//   ....[134]....
        /*0b4c*/ 	.word	0x0000bc90


	//   ....[135]....
        /*0b50*/ 	.word	0x0000bcb0


	//   ....[136]....
        /*0b54*/ 	.word	0x0000bcd0


	//   ....[137]....
        /*0b58*/ 	.word	0x0000bcf0


	//   ....[138]....
        /*0b5c*/ 	.word	0x0000c0e0


	//   ....[139]....
        /*0b60*/ 	.word	0x0000c100


	//   ....[140]....
        /*0b64*/ 	.word	0x0000c120


	//   ....[141]....
        /*0b68*/ 	.word	0x0000c140


	//   ....[142]....
        /*0b6c*/ 	.word	0x0000c160


	//   ....[143]....
        /*0b70*/ 	.word	0x0000c180


	//   ....[144]....
        /*0b74*/ 	.word	0x0000c540


	//   ....[145]....
        /*0b78*/ 	.word	0x0000c560


	//   ....[146]....
        /*0b7c*/ 	.word	0x0000c580


	//   ....[147]....
        /*0b80*/ 	.word	0x0000c5a0


	//   ....[148]....
        /*0b84*/ 	.word	0x0000c5c0


	//   ....[149]....
        /*0b88*/ 	.word	0x0000c5e0


	//   ....[150]....
        /*0b8c*/ 	.word	0x0000c980


	//   ....[151]....
        /*0b90*/ 	.word	0x0000c9a0


	//   ....[152]....
        /*0b94*/ 	.word	0x0000c9c0


	//   ....[153]....
        /*0b98*/ 	.word	0x0000c9e0


	//   ....[154]....
        /*0b9c*/ 	.word	0x0000ca00


	//   ....[155]....
        /*0ba0*/ 	.word	0x0000ca20


	//   ....[156]....
        /*0ba4*/ 	.word	0x0000ce20


	//   ....[157]....
        /*0ba8*/ 	.word	0x0000ce40


	//   ....[158]....
        /*0bac*/ 	.word	0x0000ce60


	//   ....[159]....
        /*0bb0*/ 	.word	0x0000ce80


	//   ....[160]....
        /*0bb4*/ 	.word	0x0000cea0


	//   ....[161]....
        /*0bb8*/ 	.word	0x0000cec0


	//   ....[162]....
        /*0bbc*/ 	.word	0x0000d2d0


	//   ....[163]....
        /*0bc0*/ 	.word	0x0000d2f0


	//   ....[164]....
        /*0bc4*/ 	.word	0x0000d310


	//   ....[165]....
        /*0bc8*/ 	.word	0x0000d330


	//   ....[166]....
        /*0bcc*/ 	.word	0x0000d350


	//   ....[167]....
        /*0bd0*/ 	.word	0x0000d370


	//   ....[168]....
        /*0bd4*/ 	.word	0x0000d780


	//   ....[169]....
        /*0bd8*/ 	.word	0x0000d7a0


	//   ....[170]....
        /*0bdc*/ 	.word	0x0000d7c0


	//   ....[171]....
        /*0be0*/ 	.word	0x0000d7e0


	//   ....[172]....
        /*0be4*/ 	.word	0x0000d800


	//   ....[173]....
        /*0be8*/ 	.word	0x0000d820


	//   ....[174]....
        /*0bec*/ 	.word	0x0000dc30


	//   ....[175]....
        /*0bf0*/ 	.word	0x0000dc50


	//   ....[176]....
        /*0bf4*/ 	.word	0x0000dc70


	//   ....[177]....
        /*0bf8*/ 	.word	0x0000dc90


	//   ....[178]....
        /*0bfc*/ 	.word	0x0000dcb0


	//   ....[179]....
        /*0c00*/ 	.word	0x0000dcd0


	//   ....[180]....
        /*0c04*/ 	.word	0x0000e0e0


	//   ....[181]....
        /*0c08*/ 	.word	0x0000e100


	//   ....[182]....
        /*0c0c*/ 	.word	0x0000e120


	//   ....[183]....
        /*0c10*/ 	.word	0x0000e140


	//   ....[184]....
        /*0c14*/ 	.word	0x0000e160


	//   ....[185]....
        /*0c18*/ 	.word	0x0000e180


	//   ....[186]....
        /*0c1c*/ 	.word	0x0000e590


	//   ....[187]....
        /*0c20*/ 	.word	0x0000e5b0


	//   ....[188]....
        /*0c24*/ 	.word	0x0000e5d0


	//   ....[189]....
        /*0c28*/ 	.word	0x0000e5f0


	//   ....[190]....
        /*0c2c*/ 	.word	0x0000e610


	//   ....[191]....
        /*0c30*/ 	.word	0x0000e630


	//   ....[192]....
        /*0c34*/ 	.word	0x0000ea40


	//   ....[193]....
        /*0c38*/ 	.word	0x0000ea60


	//   ....[194]....
        /*0c3c*/ 	.word	0x0000ea80


	//   ....[195]....
        /*0c40*/ 	.word	0x0000eaa0


	//   ....[196]....
        /*0c44*/ 	.word	0x0000eac0


	//   ....[197]....
        /*0c48*/ 	.word	0x0000eae0


	//   ....[198]....
        /*0c4c*/ 	.word	0x0000eef0


	//   ....[199]....
        /*0c50*/ 	.word	0x0000ef10


	//   ....[200]....
        /*0c54*/ 	.word	0x0000ef30


	//   ....[201]....
        /*0c58*/ 	.word	0x0000ef50


	//   ....[202]....
        /*0c5c*/ 	.word	0x0000ef70


	//   ....[203]....
        /*0c60*/ 	.word	0x0000ef90


	//   ....[204]....
        /*0c64*/ 	.word	0x0000f3a0


	//   ....[205]....
        /*0c68*/ 	.word	0x0000f3c0


	//   ....[206]....
        /*0c6c*/ 	.word	0x0000f3e0


	//   ....[207]....
        /*0c70*/ 	.word	0x0000f400


	//   ....[208]....
        /*0c74*/ 	.word	0x0000f420


	//   ....[209]....
        /*0c78*/ 	.word	0x0000f440


	//   ....[210]....
        /*0c7c*/ 	.word	0x0000f850


	//   ....[211]....
        /*0c80*/ 	.word	0x0000f870


	//   ....[212]....
        /*0c84*/ 	.word	0x0000f890


	//   ....[213]....
        /*0c88*/ 	.word	0x0000f8b0


	//   ....[214]....
        /*0c8c*/ 	.word	0x0000f8d0


	//   ....[215]....
        /*0c90*/ 	.word	0x0000f8f0


	//   ....[216]....
        /*0c94*/ 	.word	0x0000fd00


	//   ....[217]....
        /*0c98*/ 	.word	0x0000fd20


	//   ....[218]....
        /*0c9c*/ 	.word	0x0000fd40


	//   ....[219]....
        /*0ca0*/ 	.word	0x0000fd60


	//   ....[220]....
        /*0ca4*/ 	.word	0x0000fd80


	//   ....[221]....
        /*0ca8*/ 	.word	0x0000fda0


	//   ....[222]....
        /*0cac*/ 	.word	0x000101b0


	//   ....[223]....
        /*0cb0*/ 	.word	0x000101d0


	//   ....[224]....
        /*0cb4*/ 	.word	0x000101f0


	//   ....[225]....
        /*0cb8*/ 	.word	0x00010210


	//   ....[226]....
        /*0cbc*/ 	.word	0x00010230


	//   ....[227]....
        /*0cc0*/ 	.word	0x00010250


	//   ....[228]....
        /*0cc4*/ 	.word	0x00010650


	//   ....[229]....
        /*0cc8*/ 	.word	0x00010670


	//   ....[230]....
        /*0ccc*/ 	.word	0x00010690


	//   ....[231]....
        /*0cd0*/ 	.word	0x000106b0


	//   ....[232]....
        /*0cd4*/ 	.word	0x000106d0


	//   ....[233]....
        /*0cd8*/ 	.word	0x000106f0


	//   ....[234]....
        /*0cdc*/ 	.word	0x00010af0


	//   ....[235]....
        /*0ce0*/ 	.word	0x00010b10


	//   ....[236]....
        /*0ce4*/ 	.word	0x00010b30


	//   ....[237]....
        /*0ce8*/ 	.word	0x00010b50


	//   ....[238]....
        /*0cec*/ 	.word	0x00010b70


	//   ....[239]....
        /*0cf0*/ 	.word	0x00010b90


	//   ....[240]....
        /*0cf4*/ 	.word	0x00012100


	//   ....[241]....
        /*0cf8*/ 	.word	0x000121a0


	//   ....[242]....
        /*0cfc*/ 	.word	0x00012240


	//   ....[243]....
        /*0d00*/ 	.word	0x000122e0


	//   ....[244]....
        /*0d04*/ 	.word	0x00012380


	//   ....[245]....
        /*0d08*/ 	.word	0x00012410


	//   ....[246]....
        /*0d0c*/ 	.word	0x000124b0


	//   ....[247]....
        /*0d10*/ 	.word	0x00012550


	//   ....[248]....
        /*0d14*/ 	.word	0x000125f0


	//   ....[249]....
        /*0d18*/ 	.word	0x00012680


	//   ....[250]....
        /*0d1c*/ 	.word	0x00012720


	//   ....[251]....
        /*0d20*/ 	.word	0x000127c0


	//   ....[252]....
        /*0d24*/ 	.word	0x00012860


	//   ....[253]....
        /*0d28*/ 	.word	0x000128f0


	//   ....[254]....
        /*0d2c*/ 	.word	0x00012990


	//   ....[255]....
        /*0d30*/ 	.word	0x00012a30


	//   ....[0]....
        /*0d34*/ 	.word	0x00012ac0


	//   ....[1]....
        /*0d38*/ 	.word	0x00012b60


	//   ....[2]....
        /*0d3c*/ 	.word	0x00012c00


	//   ....[3]....
        /*0d40*/ 	.word	0x00012c90


	//   ....[4]....
        /*0d44*/ 	.word	0x00012d30


	//   ....[5]....
        /*0d48*/ 	.word	0x00012dc0


	//   ....[6]....
        /*0d4c*/ 	.word	0x00012e60


	//   ....[7]....
        /*0d50*/ 	.word	0x00012ef0


	//   ....[8]....
        /*0d54*/ 	.word	0x00012f90


	//   ....[9]....
        /*0d58*/ 	.word	0x00013020


	//   ....[10]....
        /*0d5c*/ 	.word	0x000130c0


	//   ....[11]....
        /*0d60*/ 	.word	0x00013150


	//   ....[12]....
        /*0d64*/ 	.word	0x000131f0


	//   ....[13]....
        /*0d68*/ 	.word	0x00013280


	//   ....[14]....
        /*0d6c*/ 	.word	0x00013320


	//   ....[15]....
        /*0d70*/ 	.word	0x000133b0


	//   ....[16]....
        /*0d74*/ 	.word	0x00013440


	//   ....[17]....
        /*0d78*/ 	.word	0x000134e0


	//   ....[18]....
        /*0d7c*/ 	.word	0x00013580


	//   ....[19]....
        /*0d80*/ 	.word	0x00013610


	//   ....[20]....
        /*0d84*/ 	.word	0x000136b0


	//   ....[21]....
        /*0d88*/ 	.word	0x00013740


	//   ....[22]....
        /*0d8c*/ 	.word	0x000137e0


	//   ....[23]....
        /*0d90*/ 	.word	0x00013870


	//   ....[24]....
        /*0d94*/ 	.word	0x00013910


	//   ....[25]....
        /*0d98*/ 	.word	0x000139a0


	//   ....[26]....
        /*0d9c*/ 	.word	0x00013a40


	//   ....[27]....
        /*0da0*/ 	.word	0x00013ad0


	//   ....[28]....
        /*0da4*/ 	.word	0x00013b70


	//   ....[29]....
        /*0da8*/ 	.word	0x00013c00


	//   ....[30]....
        /*0dac*/ 	.word	0x00013ca0


	//   ....[31]....
        /*0db0*/ 	.word	0x00013d30


	//   ....[32]....
        /*0db4*/ 	.word	0x00013dc0


	//   ....[33]....
        /*0db8*/ 	.word	0x00013e40


	//   ....[34]....
        /*0dbc*/ 	.word	0x00013ea0


	//   ....[35]....
        /*0dc0*/ 	.word	0x00013f10


	//   ....[36]....
        /*0dc4*/ 	.word	0x00013f70


	//   ....[37]....
        /*0dc8*/ 	.word	0x00013fd0


	//   ....[38]....
        /*0dcc*/ 	.word	0x00014060


	//   ....[39]....
        /*0dd0*/ 	.word	0x000140e0


	//   ....[40]....
        /*0dd4*/ 	.word	0x00014140


	//   ....[41]....
        /*0dd8*/ 	.word	0x000141b0


	//   ....[42]....
        /*0ddc*/ 	.word	0x00014210


	//   ....[43]....
        /*0de0*/ 	.word	0x00014260


	//   ....[44]....
        /*0de4*/ 	.word	0x000142f0


	//   ....[45]....
        /*0de8*/ 	.word	0x00014370


	//   ....[46]....
        /*0dec*/ 	.word	0x000143d0


	//   ....[47]....
        /*0df0*/ 	.word	0x00014440


	//   ....[48]....
        /*0df4*/ 	.word	0x000144a0


	//   ....[49]....
        /*0df8*/ 	.word	0x000144f0


	//   ....[50]....
        /*0dfc*/ 	.word	0x00014580


	//   ....[51]....
        /*0e00*/ 	.word	0x00014600


	//   ....[52]....
        /*0e04*/ 	.word	0x00014660


	//   ....[53]....
        /*0e08*/ 	.word	0x000146d0


	//   ....[54]....
        /*0e0c*/ 	.word	0x00014730


	//   ....[55]....
        /*0e10*/ 	.word	0x00014780


	//   ....[56]....
        /*0e14*/ 	.word	0x00014810


	//   ....[57]....
        /*0e18*/ 	.word	0x00014890


	//   ....[58]....
        /*0e1c*/ 	.word	0x000148f0


	//   ....[59]....
        /*0e20*/ 	.word	0x00014960


	//   ....[60]....
        /*0e24*/ 	.word	0x000149c0


	//   ....[61]....
        /*0e28*/ 	.word	0x00014a10


	//   ....[62]....
        /*0e2c*/ 	.word	0x00014aa0


	//   ....[63]....
        /*0e30*/ 	.word	0x00014b20


	//   ....[64]....
        /*0e34*/ 	.word	0x00014b80


	//   ....[65]....
        /*0e38*/ 	.word	0x00014bf0


	//   ....[66]....
        /*0e3c*/ 	.word	0x00014c50


	//   ....[67]....
        /*0e40*/ 	.word	0x00014ca0


	//   ....[68]....
        /*0e44*/ 	.word	0x00014d30


	//   ....[69]....
        /*0e48*/ 	.word	0x00014db0


	//   ....[70]....
        /*0e4c*/ 	.word	0x00014e10


	//   ....[71]....
        /*0e50*/ 	.word	0x00014e80


	//   ....[72]....
        /*0e54*/ 	.word	0x00014ee0


	//   ....[73]....
        /*0e58*/ 	.word	0x00014f30


	//   ....[74]....
        /*0e5c*/ 	.word	0x00014fc0


	//   ....[75]....
        /*0e60*/ 	.word	0x00015040


	//   ....[76]....
        /*0e64*/ 	.word	0x000150a0


	//   ....[77]....
        /*0e68*/ 	.word	0x00015110


	//   ....[78]....
        /*0e6c*/ 	.word	0x00015170


	//   ....[79]....
        /*0e70*/ 	.word	0x000151c0


	//   ....[80]....
        /*0e74*/ 	.word	0x00015250


	//   ....[81]....
        /*0e78*/ 	.word	0x000152d0


	//   ....[82]....
        /*0e7c*/ 	.word	0x00015330


	//   ....[83]....
        /*0e80*/ 	.word	0x000153a0


	//   ....[84]....
        /*0e84*/ 	.word	0x00015400


	//   ....[85]....
        /*0e88*/ 	.word	0x00015450


	//   ....[86]....
        /*0e8c*/ 	.word	0x000154e0


	//   ....[87]....
        /*0e90*/ 	.word	0x00015560


	//   ....[88]....
        /*0e94*/ 	.word	0x000155c0


	//   ....[89]....
        /*0e98*/ 	.word	0x00015630


	//   ....[90]....
        /*0e9c*/ 	.word	0x00015690


	//   ....[91]....
        /*0ea0*/ 	.word	0x000156e0


	//   ....[92]....
        /*0ea4*/ 	.word	0x00015770


	//   ....[93]....
        /*0ea8*/ 	.word	0x000157f0


	//   ....[94]....
        /*0eac*/ 	.word	0x00015850


	//   ....[95]....
        /*0eb0*/ 	.word	0x000158c0


	//   ....[96]....
        /*0eb4*/ 	.word	0x00015920


	//   ....[97]....
        /*0eb8*/ 	.word	0x00015970


	//   ....[98]....
        /*0ebc*/ 	.word	0x00015a00


	//   ....[99]....
        /*0ec0*/ 	.word	0x00015a80


	//   ....[100]....
        /*0ec4*/ 	.word	0x00015ae0


	//   ....[101]....
        /*0ec8*/ 	.word	0x00015b50


	//   ....[102]....
        /*0ecc*/ 	.word	0x00015bb0


	//   ....[103]....
        /*0ed0*/ 	.word	0x00015c00


	//   ....[104]....
        /*0ed4*/ 	.word	0x00015c90


	//   ....[105]....
        /*0ed8*/ 	.word	0x00015d10


	//   ....[106]....
        /*0edc*/ 	.word	0x00015d70


	//   ....[107]....
        /*0ee0*/ 	.word	0x00015de0


	//   ....[108]....
        /*0ee4*/ 	.word	0x00015e40


	//   ....[109]....
        /*0ee8*/ 	.word	0x00015e90


	//   ....[110]....
        /*0eec*/ 	.word	0x00015f20


	//   ....[111]....
        /*0ef0*/ 	.word	0x00015fa0


	//   ....[112]....
        /*0ef4*/ 	.word	0x00016000


	//   ....[113]....
        /*0ef8*/ 	.word	0x00016070


	//   ....[114]....
        /*0efc*/ 	.word	0x000160d0


	//   ....[115]....
        /*0f00*/ 	.word	0x00016120


	//   ....[116]....
        /*0f04*/ 	.word	0x000161b0


	//   ....[117]....
        /*0f08*/ 	.word	0x00016230


	//   ....[118]....
        /*0f0c*/ 	.word	0x00016290


	//   ....[119]....
        /*0f10*/ 	.word	0x00016300


	//   ....[120]....
        /*0f14*/ 	.word	0x00016360


	//   ....[121]....
        /*0f18*/ 	.word	0x000163c0


	//   ....[122]....
        /*0f1c*/ 	.word	0x00016450


	//   ....[123]....
        /*0f20*/ 	.word	0x000164d0


	//   ....[124]....
        /*0f24*/ 	.word	0x00016530


	//   ....[125]....
        /*0f28*/ 	.word	0x000165a0


	//   ....[126]....
        /*0f2c*/ 	.word	0x00016600


	//   ....[127]....
        /*0f30*/ 	.word	0x00016660


	//   ....[128]....
        /*0f34*/ 	.word	0x000166f0


	//   ....[129]....
        /*0f38*/ 	.word	0x00016770


	//   ....[130]....
        /*0f3c*/ 	.word	0x000167d0


	//   ....[131]....
        /*0f40*/ 	.word	0x00016840


	//   ....[132]....
        /*0f44*/ 	.word	0x000168a0


	//   ....[133]....
        /*0f48*/ 	.word	0x00016900


	//   ....[134]....
        /*0f4c*/ 	.word	0x00016990


	//   ....[135]....
        /*0f50*/ 	.word	0x00016a10


	//   ....[136]....
        /*0f54*/ 	.word	0x00016a70


	//   ....[137]....
        /*0f58*/ 	.word	0x00016ae0


	//   ....[138]....
        /*0f5c*/ 	.word	0x00016b40


	//   ....[139]....
        /*0f60*/ 	.word	0x00016b90


	//   ....[140]....
        /*0f64*/ 	.word	0x00016c20


	//   ....[141]....
        /*0f68*/ 	.word	0x00016ca0


	//   ....[142]....
        /*0f6c*/ 	.word	0x00016d00


	//   ....[143]....
        /*0f70*/ 	.word	0x00016d70


	//   ....[144]....
        /*0f74*/ 	.word	0x00016dd0


	//   ....[145]....
        /*0f78*/ 	.word	0x00016e20


	//   ....[146]....
        /*0f7c*/ 	.word	0x00016eb0


	//   ....[147]....
        /*0f80*/ 	.word	0x00016f30


	//   ....[148]....
        /*0f84*/ 	.word	0x00016f90


	//   ....[149]....
        /*0f88*/ 	.word	0x00017000


	//   ....[150]....
        /*0f8c*/ 	.word	0x00017060


	//   ....[151]....
        /*0f90*/ 	.word	0x000170b0


	//   ....[152]....
        /*0f94*/ 	.word	0x00017140


	//   ....[153]....
        /*0f98*/ 	.word	0x000171c0


	//   ....[154]....
        /*0f9c*/ 	.word	0x00017220


	//   ....[155]....
        /*0fa0*/ 	.word	0x00017290


	//   ....[156]....
        /*0fa4*/ 	.word	0x000172f0


	//   ....[157]....
        /*0fa8*/ 	.word	0x00017340


	//   ....[158]....
        /*0fac*/ 	.word	0x000173d0


	//   ....[159]....
        /*0fb0*/ 	.word	0x00017450


	//   ....[160]....
        /*0fb4*/ 	.word	0x000174b0


	//   ....[161]....
        /*0fb8*/ 	.word	0x00017520


	//   ....[162]....
        /*0fbc*/ 	.word	0x00017580


	//   ....[163]....
        /*0fc0*/ 	.word	0x000175d0


	//   ....[164]....
        /*0fc4*/ 	.word	0x00017660


	//   ....[165]....
        /*0fc8*/ 	.word	0x000176e0


	//   ....[166]....
        /*0fcc*/ 	.word	0x00017740


	//   ....[167]....
        /*0fd0*/ 	.word	0x000177b0


	//   ....[168]....
        /*0fd4*/ 	.word	0x00017810


	//   ....[169]....
        /*0fd8*/ 	.word	0x00017860


	//   ....[170]....
        /*0fdc*/ 	.word	0x000178f0


	//   ....[171]....
        /*0fe0*/ 	.word	0x00017970


	//   ....[172]....
        /*0fe4*/ 	.word	0x000179d0


	//   ....[173]....
        /*0fe8*/ 	.word	0x00017a40


	//   ....[174]....
        /*0fec*/ 	.word	0x00017aa0


	//   ....[175]....
        /*0ff0*/ 	.word	0x00017af0


	//   ....[176]....
        /*0ff4*/ 	.word	0x00017b80


	//   ....[177]....
        /*0ff8*/ 	.word	0x00017c00


	//   ....[178]....
        /*0ffc*/ 	.word	0x00017c60


	//   ....[179]....
        /*1000*/ 	.word	0x00017cd0


	//   ....[180]....
        /*1004*/ 	.word	0x00017d30


	//   ....[181]....
        /*1008*/ 	.word	0x00017d80


	//   ....[182]....
        /*100c*/ 	.word	0x00017e10


	//   ....[183]....
        /*1010*/ 	.word	0x00017e90


	//   ....[184]....
        /*1014*/ 	.word	0x00017ef0


	//   ....[185]....
        /*1018*/ 	.word	0x00017f60


	//   ....[186]....
        /*101c*/ 	.word	0x00017fc0


	//   ....[187]....
        /*1020*/ 	.word	0x00018010


	//   ....[188]....
        /*1024*/ 	.word	0x000180a0


	//   ....[189]....
        /*1028*/ 	.word	0x00018120


	//   ....[190]....
        /*102c*/ 	.word	0x00018180


	//   ....[191]....
        /*1030*/ 	.word	0x000181f0


	//   ....[192]....
        /*1034*/ 	.word	0x00018250


	//   ....[193]....
        /*1038*/ 	.word	0x000182a0


	//   ....[194]....
        /*103c*/ 	.word	0x00018330


	//   ....[195]....
        /*1040*/ 	.word	0x000183b0


	//   ....[196]....
        /*1044*/ 	.word	0x00018410


	//   ....[197]....
        /*1048*/ 	.word	0x00018480


	//   ....[198]....
        /*104c*/ 	.word	0x000184e0


	//   ....[199]....
        /*1050*/ 	.word	0x00018530


	//   ....[200]....
        /*1054*/ 	.word	0x000185c0


	//   ....[201]....
        /*1058*/ 	.word	0x00018640


	//   ....[202]....
        /*105c*/ 	.word	0x000186a0


	//   ....[203]....
        /*1060*/ 	.word	0x00018710


	//   ....[204]....
        /*1064*/ 	.word	0x00018770


	//   ....[205]....
        /*1068*/ 	.word	0x000187c0


	//   ....[206]....
        /*106c*/ 	.word	0x00018850


	//   ....[207]....
        /*1070*/ 	.word	0x000188d0


	//   ....[208]....
        /*1074*/ 	.word	0x00018930


	//   ....[209]....
        /*1078*/ 	.word	0x000189a0


	//   ....[210]....
        /*107c*/ 	.word	0x00018a00


	//   ....[211]....
        /*1080*/ 	.word	0x00018a50


	//   ....[212]....
        /*1084*/ 	.word	0x00018ae0


	//   ....[213]....
        /*1088*/ 	.word	0x00018b60


	//   ....[214]....
        /*108c*/ 	.word	0x00018bc0


	//   ....[215]....
        /*1090*/ 	.word	0x00018c30


	//   ....[216]....
        /*1094*/ 	.word	0x00018c90


	//   ....[217]....
        /*1098*/ 	.word	0x00018cf0


	//   ....[218]....
        /*109c*/ 	.word	0x00018d80


	//   ....[219]....
        /*10a0*/ 	.word	0x00018e00


	//   ....[220]....
        /*10a4*/ 	.word	0x00018e60


	//   ....[221]....
        /*10a8*/ 	.word	0x00018ed0


	//   ....[222]....
        /*10ac*/ 	.word	0x00018f30


	//   ....[223]....
        /*10b0*/ 	.word	0x00018f90


	//----- nvinfo : EIATTR_VRC_CTA_INIT_COUNT
	.align		4
.L_725:
        /*10b4*/ 	.byte	0x02, 0x4a
	.zero		1
	.zero		1


	//----- nvinfo : EIATTR_EXIT_INSTR_OFFSETS
	.align		4
        /*10b8*/ 	.byte	0x04, 0x1c
        /*10ba*/ 	.short	(.L_727 - .L_726)


	//   ....[0]....
.L_726:
        /*10bc*/ 	.word	0x00000090


	//   ....[1]....
        /*10c0*/ 	.word	0x00002d60


	//   ....[2]....
        /*10c4*/ 	.word	0x000079f0


	//   ....[3]....
        /*10c8*/ 	.word	0x000120a0


	//----- nvinfo : EIATTR_MAX_THREADS
	.align		4
.L_727:
        /*10cc*/ 	.byte	0x04, 0x05
        /*10ce*/ 	.short	(.L_729 - .L_728)
.L_728:
        /*10d0*/ 	.word	0x00000100
        /*10d4*/ 	.word	0x00000001
        /*10d8*/ 	.word	0x00000001


	//----- nvinfo : EIATTR_CRS_STACK_SIZE
	.align		4
.L_729:
        /*10dc*/ 	.byte	0x04, 0x1e
        /*10de*/ 	.short	(.L_731 - .L_730)
.L_730:
        /*10e0*/ 	.word	0x00000000


	//----- nvinfo : EIATTR_CBANK_PARAM_SIZE
	.align		4
.L_731:
        /*10e4*/ 	.byte	0x03, 0x19
        /*10e6*/ 	.short	0x0070


	//----- nvinfo : EIATTR_PARAM_CBANK
	.align		4
        /*10e8*/ 	.byte	0x04, 0x0a
        /*10ea*/ 	.short	(.L_733 - .L_732)
	.align		4
.L_732:
        /*10ec*/ 	.word	index@(.nv.constant0._ZN18transformer_engine71_GLOBAL__N__fadcdbdc_38_quantize_transpose_vector_blockwise_cu_d4a478bd37block_scaled_1d_cast_transpose_kernelILb1Eff13__nv_fp8_e5m2EEvPKT1_PT2_S7_PT0_S9_mmmmmmfNS_6detail25FP8BlockwiseRowwiseOptionENSA_28FP8BlockwiseColumnwiseOptionEbPKf)
        /*10f0*/ 	.short	0x0380
        /*10f2*/ 	.short	0x0070


	//----- nvinfo : EIATTR_SW_WAR
	.align		4
.L_733:
        /*10f4*/ 	.byte	0x04, 0x36
        /*10f6*/ 	.short	(.L_735 - .L_734)
.L_734:
        /*10f8*/ 	.word	0x00000008
.L_735:


//--------------------- .nv.callgraph             --------------------------
	.section	.nv.callgraph,"",@"SHT_CUDA_CALLGRAPH"
	.align	4
	.sectionentsize	8
	.align		4
        /*0000*/ 	.word	0x00000000
	.align		4
        /*0004*/ 	.word	0xffffffff
	.align		4
        /*0008*/ 	.word	0x00000000
	.align		4
        /*000c*/ 	.word	0xfffffffe
	.align		4
        /*0010*/ 	.word	0x00000000
	.align		4
        /*0014*/ 	.word	0xfffffffd
	.align		4
        /*0018*/ 	.word	0x00000000
	.align		4
        /*001c*/ 	.word	0xfffffffc


//--------------------- .text._ZN18transformer_engine71_GLOBAL__N__fadcdbdc_38_quantize_transpose_vector_blockwise_cu_d4a478bd37block_scaled_1d_cast_transpose_kernelILb0Ef13__nv_bfloat1613__nv_fp8_e4m3EEvPKT1_PT2_S8_PT0_SA_mmmmmmfNS_6detail25FP8BlockwiseRowwiseOptionENSB_28FP8BlockwiseColumnwiseOptionEbPKf --------------------------
	.section	.text._ZN18transformer_engine71_GLOBAL__N__fadcdbdc_38_quantize_transpose_vector_blockwise_cu_d4a478bd37block_scaled_1d_cast_transpose_kernelILb0Ef13__nv_bfloat1613__nv_fp8_e4m3EEvPKT1_PT2_S8_PT0_SA_mmmmmmfNS_6detail25FP8BlockwiseRowwiseOptionENSB_28FP8BlockwiseColumnwiseOptionEbPKf,"ax",@progbits
	.align	128
.text._ZN18transformer_engine71_GLOBAL__N__fadcdbdc_38_quantize_transpose_vector_blockwise_cu_d4a478bd37block_scaled_1d_cast_transpose_kernelILb0Ef13__nv_bfloat1613__nv_fp8_e4m3EEvPKT1_PT2_S8_PT0_SA_mmmmmmfNS_6detail25FP8BlockwiseRowwiseOptionENSB_28FP8BlockwiseColumnwiseOptionEbPKf:
        .type           _ZN18transformer_engine71_GLOBAL__N__fadcdbdc_38_quantize_transpose_vector_blockwise_cu_d4a478bd37block_scaled_1d_cast_transpose_kernelILb0Ef13__nv_bfloat1613__nv_fp8_e4m3EEvPKT1_PT2_S8_PT0_SA_mmmmmmfNS_6detail25FP8BlockwiseRowwiseOptionENSB_28FP8BlockwiseColumnwiseOptionEbPKf,@function
        .size           _ZN18transformer_engine71_GLOBAL__N__fadcdbdc_38_quantize_transpose_vector_blockwise_cu_d4a478bd37block_scaled_1d_cast_transpose_kernelILb0Ef13__nv_bfloat1613__nv_fp8_e4m3EEvPKT1_PT2_S8_PT0_SA_mmmmmmfNS_6detail25FP8BlockwiseRowwiseOptionENSB_28FP8BlockwiseColumnwiseOptionEbPKf,(.L_x_8994 - _ZN18transformer_engine71_GLOBAL__N__fadcdbdc_38_quantize_transpose_vector_blockwise_cu_d4a478bd37block_scaled_1d_cast_transpose_kernelILb0Ef13__nv_bfloat1613__nv_fp8_e4m3EEvPKT1_PT2_S8_PT0_SA_mmmmmmfNS_6detail25FP8BlockwiseRowwiseOptionENSB_28FP8BlockwiseColumnwiseOptionEbPKf)
        .other          _ZN18transformer_engine71_GLOBAL__N__fadcdbdc_38_quantize_transpose_vector_blockwise_cu_d4a478bd37block_scaled_1d_cast_transpose_kernelILb0Ef13__nv_bfloat1613__nv_fp8_e4m3EEvPKT1_PT2_S8_PT0_SA_mmmmmmfNS_6detail25FP8BlockwiseRowwiseOptionENSB_28FP8BlockwiseColumnwiseOptionEbPKf,@"STO_CUDA_ENTRY STV_DEFAULT"
_ZN18transformer_engine71_GLOBAL__N__fadcdbdc_38_quantize_transpose_vector_blockwise_cu_d4a478bd37block_scaled_1d_cast_transpose_kernelILb0Ef13__nv_bfloat1613__nv_fp8_e4m3EEvPKT1_PT2_S8_PT0_SA_mmmmmmfNS_6detail25FP8BlockwiseRowwiseOptionENSB_28FP8BlockwiseColumnwiseOptionEbPKf:
[----:B------:R-:W-:Y:S01]  /*0000*/  LDC R1, c[0x0][0x37c] ;  /* 0x0000df00ff017b82 */ /* 0x000fe20000000800 */
[----:B------:R-:W0:Y:S01]  /*0010*/  LDCU.64 UR4, c[0x0][0x3e8] ;  /* 0x00007d00ff0477ac */ /* 0x000e220008000a00 */
[----:B------:R-:W1:Y:S01]  /*0020*/  LDCU.64 UR10, c[0x0][0x358] ;  /* 0x00006b00ff0a77ac */ /* 0x000e620008000a00 */
[----:B0-----:R-:W-:-:S04]  /*0030*/  UISETP.NE.U32.AND UP0, UPT, UR4, URZ, UPT ;  /* 0x000000ff0400728c */ /* 0x001fc8000bf05070 */
[----:B------:R-:W-:-:S09]  /*0040*/  UISETP.NE.AND.EX UP0, UPT, UR5, URZ, UPT, UP0 ;  /* 0x000000ff0500728c */ /* 0x000fd2000bf05300 */
[----:B-1----:R-:W-:Y:S05]  /*0050*/  BRA.U !UP0, `(.L_x_0) ;  /* 0x0000000108107547 */ /* 0x002fea000b800000 */
[----:B------:R-:W0:Y:S02]  /*0060*/  LDC.64 R2, c[0x0][0x3e8] ;  /* 0x0000fa00ff027b82 */ /* 0x000e240000000a00 */
[----:B0-----:R-:W2:Y:S02]  /*0070*/  LDG.E R2, desc[UR10][R2.64] ;  /* 0x0000000a02027981 */ /* 0x001ea4000c1e1900 */
[----:B--2---:R-:W-:-:S13]  /*0080*/  FSETP.NEU.AND P0, PT, R2, 1, PT ;  /* 0x3f8000000200780b */ /* 0x004fda0003f0d000 */
[----:B------:R-:W-:Y:S05]  /*0090*/  @!P0 EXIT ;  /* 0x000000000000894d */ /* 0x000fea0003800000 */
.L_x_0:
[----:B------:R-:W0:Y:S01]  /*00a0*/  S2R R31, SR_CTAID.X ;  /* 0x00000000001f7919 */ /* 0x000e220000002500 */
[----:B------:R-:W1:Y:S01]  /*00b0*/  S2UR UR5, SR_CTAID.Y ;  /* 0x00000000000579c3 */ /* 0x000e620000002600 */
[----:B------:R-:W2:Y:S01]  /*00c0*/  LDCU.64 UR14, c[0x0][0x3b0] ;  /* 0x00007600ff0e77ac */ /* 0x000ea20008000a00 */
[----:B------:R-:W-:Y:S01]  /*00d0*/  BSSY.RECONVERGENT B0, `(.L_x_1) ;  /* 0x000004e000007945 */ /* 0x000fe20003800200 */
[----:B------:R-:W3:Y:S01]  /*00e0*/  S2R R5, SR_TID.X ;  /* 0x0000000000057919 */ /* 0x000ee20000002100 */
[----:B------:R-:W4:Y:S01]  /*00f0*/  LDCU.64 UR8, c[0x0][0x3a8] ;  /* 0x00007500ff0877ac */ /* 0x000f220008000a00 */
[----:B------:R-:W5:Y:S01]  /*0100*/  LDCU.64 UR6, c[0x0][0x380] ;  /* 0x00007000ff0677ac */ /* 0x000f620008000a00 */
[----:B--2---:R-:W-:Y:S02]  /*0110*/  IMAD.U32 R3, RZ, RZ, UR14 ;  /* 0x0000000eff037e24 */ /* 0x004fe4000f8e00ff */
[----:B------:R-:W-:Y:S01]  /*0120*/  IMAD.U32 R0, RZ, RZ, UR15 ;  /* 0x0000000fff007e24 */ /* 0x000fe2000f8e00ff */
[----:B----4-:R-:W-:-:S02]  /*0130*/  USHF.L.U64.HI UR13, UR8, 0x5, UR9 ;  /* 0x00000005080d7899 */ /* 0x010fc40008010209 */
[----:B-1----:R-:W-:Y:S02]  /*0140*/  USHF.L.U32 UR12, UR5, 0x7, URZ ;  /* 0x00000007050c7899 */ /* 0x002fe400080006ff */
[----:B------:R-:W-:Y:S01]  /*0150*/  USHF.L.U32 UR14, UR8, 0x5, URZ ;  /* 0x00000005080e7899 */ /* 0x000fe200080006ff */
[----:B0-----:R-:W-:-:S04]  /*0160*/  IMAD.WIDE.U32 R52, R31, 0x80, RZ ;  /* 0x000000801f347825 */ /* 0x001fc800078e00ff */
[C---:B---3--:R-:W-:Y:S01]  /*0170*/  IMAD.SHL.U32 R7, R5.reuse, 0x8, RZ ;  /* 0x0000000805077824 */ /* 0x048fe200078e00ff */
[----:B------:R-:W-:Y:S01]  /*0180*/  SHF.R.U32.HI R13, RZ, 0x4, R5 ;  /* 0x00000004ff0d7819 */ /* 0x000fe20000011605 */
[----:B------:R-:W-:Y:S02]  /*0190*/  IMAD.MOV.U32 R11, RZ, RZ, R53 ;  /* 0x000000ffff0b7224 */ /* 0x000fe400078e0035 */
[----:B------:R-:W-:Y:S01]  /*01a0*/  IMAD.SHL.U32 R2, R5, 0x4, RZ ;  /* 0x0000000405027824 */ /* 0x000fe200078e00ff */
[----:B------:R-:W-:Y:S02]  /*01b0*/  LOP3.LUT R10, R52, 0x78, R7, 0xf8, !PT ;  /* 0x00000078340a7812 */ /* 0x000fe400078ef807 */
[----:B------:R-:W-:Y:S02]  /*01c0*/  LOP3.LUT R6, R13, UR12, RZ, 0xfc, !PT ;  /* 0x0000000c0d067c12 */ /* 0x000fe4000f8efcff */
[----:B------:R-:W-:Y:S02]  /*01d0*/  IADD3 R4, P3, PT, -R10, UR8, RZ ;  /* 0x000000080a047c10 */ /* 0x000fe4000ff7e1ff */
[C---:B------:R-:W-:Y:S01]  /*01e0*/  ISETP.GE.U32.AND P1, PT, R6.reuse, R3, PT ;  /* 0x000000030600720c */ /* 0x040fe20003f26070 */
[----:B------:R-:W-:Y:S01]  /*01f0*/  IMAD.WIDE.U32 R8, R6, UR8, R10 ;  /* 0x0000000806087c25 */ /* 0x000fe2000f8e000a */
[----:B------:R-:W-:-:S02]  /*0200*/  ISETP.GE.U32.AND P0, PT, R10, UR8, PT ;  /* 0x000000080a007c0c */ /* 0x000fc4000bf06070 */
[----:B------:R-:W-:Y:S01]  /*0210*/  ISETP.GE.U32.AND.EX P1, PT, RZ, R0, PT, P1 ;  /* 0x00000000ff00720c */ /* 0x000fe20003f26110 */
[----:B------:R-:W-:Y:S01]  /*0220*/  IMAD R9, R6, UR9, R9 ;  /* 0x0000000906097c24 */ /* 0x000fe2000f8e0209 */
[----:B-----5:R-:W-:Y:S02]  /*0230*/  LEA R10, P4, R8, UR6, 0x1 ;  /* 0x00000006080a7c11 */ /* 0x020fe4000f8808ff */
[----:B------:R-:W-:Y:S02]  /*0240*/  ISETP.LT.U32.AND P2, PT, R4, 0x8, PT ;  /* 0x000000080400780c */ /* 0x000fe40003f41070 */
[----:B------:R-:W-:Y:S02]  /*0250*/  SHF.L.U64.HI R8, R8, 0x1, R9 ;  /* 0x0000000108087819 */ /* 0x000fe40000010209 */
[----:B------:R-:W-:Y:S02]  /*0260*/  IADD3.X R9, PT, PT, ~R53, UR9, RZ, P3, !PT ;  /* 0x0000000935097c10 */ /* 0x000fe40009ffe5ff */
[----:B------:R-:W-:-:S02]  /*0270*/  IADD3.X R11, PT, PT, R8, UR7, RZ, P4, !PT ;  /* 0x00000007080b7c10 */ /* 0x000fc4000a7fe4ff */
[----:B------:R-:W-:Y:S02]  /*0280*/  ISETP.LT.U32.AND.EX P2, PT, R9, RZ, PT, P2 ;  /* 0x000000ff0900720c */ /* 0x000fe40003f41120 */
[----:B------:R-:W-:Y:S02]  /*0290*/  @P1 CS2R R16, SRZ ;  /* 0x0000000000101805 */ /* 0x000fe4000001ff00 */
[----:B------:R-:W-:Y:S02]  /*02a0*/  LOP3.LUT R8, R2, 0x3c, RZ, 0xc0, !PT ;  /* 0x0000003c02087812 */ /* 0x000fe400078ec0ff */
[----:B------:R-:W-:Y:S02]  /*02b0*/  @P1 CS2R R18, SRZ ;  /* 0x0000000000121805 */ /* 0x000fe4000001ff00 */
[----:B------:R-:W-:Y:S02]  /*02c0*/  SEL R2, R4, 0x8, P2 ;  /* 0x0000000804027807 */ /* 0x000fe40001000000 */
[----:B------:R-:W-:-:S02]  /*02d0*/  ISETP.GE.U32.AND.EX P0, PT, R53, UR9, PT, P0 ;  /* 0x0000000935007c0c */ /* 0x000fc4000bf06100 */
[----:B------:R-:W-:Y:S02]  /*02e0*/  SEL R4, R9, RZ, P2 ;  /* 0x000000ff09047207 */ /* 0x000fe40001000000 */
[----:B------:R-:W-:Y:S02]  /*02f0*/  SEL R2, R2, RZ, !P0 ;  /* 0x000000ff02027207 */ /* 0x000fe40004000000 */
[----:B------:R-:W-:Y:S01]  /*0300*/  SEL R4, R4, RZ, !P0 ;  /* 0x000000ff04047207 */ /* 0x000fe20004000000 */
[----:B------:R-:W-:Y:S06]  /*0310*/  @P1 BRA `(.L_x_2) ;  /* 0x0000000000a41947 */ /* 0x000fec0003800000 */
[----:B------:R-:W-:Y:S02]  /*0320*/  ISETP.GT.U32.AND P1, PT, R2, 0x7, PT ;  /* 0x000000070200780c */ /* 0x000fe40003f24070 */
[----:B------:R-:W-:Y:S02]  /*0330*/  LOP3.LUT P0, RZ, R10, 0xf, RZ, 0xc0, !PT ;  /* 0x0000000f0aff7812 */ /* 0x000fe4000780c0ff */
[----:B------:R-:W-:-:S13]  /*0340*/  ISETP.GT.U32.AND.EX P2, PT, R4, RZ, PT, P1 ;  /* 0x000000ff0400720c */ /* 0x000fda0003f44110 */
[----:B------:R-:W-:Y:S05]  /*0350*/  @!P0 BRA P2, `(.L_x_3) ;  /* 0x0000000000908947 */ /* 0x000fea0001000000 */
[C---:B------:R-:W-:Y:S02]  /*0360*/  ISETP.GT.U32.AND P2, PT, R2.reuse, 0x1, PT ;  /* 0x000000010200780c */ /* 0x040fe40003f44070 */
[----:B------:R-:W-:Y:S02]  /*0370*/  ISETP.GT.U32.AND P4, PT, R2, 0x2, PT ;  /* 0x000000020200780c */ /* 0x000fe40003f84070 */
[----:B------:R-:W-:Y:S02]  /*0380*/  ISETP.GT.U32.AND.EX P2, PT, R4, RZ, PT, P2 ;  /* 0x000000ff0400720c */ /* 0x000fe40003f44120 */
[C---:B------:R-:W-:Y:S02]  /*0390*/  ISETP.GT.U32.AND P6, PT, R2.reuse, 0x3, PT ;  /* 0x000000030200780c */ /* 0x040fe40003fc4070 */
[C---:B------:R-:W-:Y:S02]  /*03a0*/  ISETP.GT.U32.AND P5, PT, R2.reuse, 0x4, PT ;  /* 0x000000040200780c */ /* 0x040fe40003fa4070 */
[----:B------:R-:W-:-:S02]  /*03b0*/  ISETP.GT.U32.AND P3, PT, R2, 0x5, PT ;  /* 0x000000050200780c */ /* 0x000fc40003f64070 */
[----:B------:R-:W-:Y:S02]  /*03c0*/  ISETP.NE.U32.AND P0, PT, R2, RZ, PT ;  /* 0x000000ff0200720c */ /* 0x000fe40003f05070 */
[----:B------:R-:W-:-:S03]  /*03d0*/  ISETP.GT.U32.AND.EX P1, PT, R4, RZ, PT, P1 ;  /* 0x000000ff0400720c */ /* 0x000fc60003f24110 */
[----:B------:R-:W-:-:S06]  /*03e0*/  @!P2 PRMT R9, RZ, 0x7610, R9 ;  /* 0x00007610ff09a816 */ /* 0x000fcc0000000009 */
[----:B------:R-:W2:Y:S01]  /*03f0*/  @P2 LDG.E.U16 R9, desc[UR10][R10.64+0x2] ;  /* 0x0000020a0a092981 */ /* 0x000ea2000c1e1500 */
[----:B------:R-:W-:Y:S02]  /*0400*/  ISETP.GT.U32.AND P2, PT, R2, 0x6, PT ;  /* 0x000000060200780c */ /* 0x000fe40003f44070 */
[C---:B------:R-:W-:Y:S02]  /*0410*/  ISETP.GT.U32.AND.EX P4, PT, R4.reuse, RZ, PT, P4 ;  /* 0x000000ff0400720c */ /* 0x040fe40003f84140 */
[C---:B------:R-:W-:Y:S02]  /*0420*/  ISETP.GT.U32.AND.EX P6, PT, R4.reuse, RZ, PT, P6 ;  /* 0x000000ff0400720c */ /* 0x040fe40003fc4160 */
[C---:B------:R-:W-:Y:S02]  /*0430*/  ISETP.GT.U32.AND.EX P5, PT, R4.reuse, RZ, PT, P5 ;  /* 0x000000ff0400720c */ /* 0x040fe40003fa4150 */
[C---:B------:R-:W-:Y:S02]  /*0440*/  ISETP.GT.U32.AND.EX P3, PT, R4.reuse, RZ, PT, P3 ;  /* 0x000000ff0400720c */ /* 0x040fe40003f64130 */
[----:B------:R-:W-:-:S02]  /*0450*/  ISETP.GT.U32.AND.EX P2, PT, R4, RZ, PT, P2 ;  /* 0x000000ff0400720c */ /* 0x000fc40003f44120 */
[----:B------:R-:W-:Y:S02]  /*0460*/  ISETP.NE.AND.EX P0, PT, R4, RZ, PT, P0 ;  /* 0x000000ff0400720c */ /* 0x000fe40003f05300 */
[----:B------:R-:W-:Y:S02]  /*0470*/  @!P1 PRMT R14, RZ, 0x7610, R14 ;  /* 0x00007610ff0e9816 */ /* 0x000fe4000000000e */
[----:B------:R-:W-:Y:S02]  /*0480*/  @!P4 PRMT R17, RZ, 0x7610, R17 ;  /* 0x00007610ff11c816 */ /* 0x000fe40000000011 */
[----:B------:R-:W-:Y:S02]  /*0490*/  @!P6 PRMT R12, RZ, 0x7610, R12 ;  /* 0x00007610ff0ce816 */ /* 0x000fe4000000000c */
[----:B------:R-:W-:Y:S01]  /*04a0*/  @!P5 PRMT R18, RZ, 0x7610, R18 ;  /* 0x00007610ff12d816 */ /* 0x000fe20000000012 */
[----:B------:R-:W3:Y:S01]  /*04b0*/  @P1 LDG.E.U16 R14, desc[UR10][R10.64+0xe] ;  /* 0x00000e0a0a0e1981 */ /* 0x000ee2000c1e1500 */
[----:B------:R-:W-:-:S02]  /*04c0*/  @!P3 PRMT R15, RZ, 0x7610, R15 ;  /* 0x00007610ff0fb816 */ /* 0x000fc4000000000f */
[----:B------:R-:W-:Y:S01]  /*04d0*/  @!P2 PRMT R19, RZ, 0x7610, R19 ;  /* 0x00007610ff13a816 */ /* 0x000fe20000000013 */
[----:B------:R-:W2:Y:S04]  /*04e0*/  @P0 LDG.E.U16 R16, desc[UR10][R10.64] ;  /* 0x0000000a0a100981 */ /* 0x000ea8000c1e1500 */
[----:B------:R-:W4:Y:S04]  /*04f0*/  @P4 LDG.E.U16 R17, desc[UR10][R10.64+0x4] ;  /* 0x0000040a0a114981 */ /* 0x000f28000c1e1500 */
[----:B------:R-:W4:Y:S04]  /*0500*/  @P6 LDG.E.U16 R12, desc[UR10][R10.64+0x6] ;  /* 0x0000060a0a0c6981 */ /* 0x000f28000c1e1500 */
[----:B------:R-:W5:Y:S04]  /*0510*/  @P5 LDG.E.U16 R18, desc[UR10][R10.64+0x8] ;  /* 0x0000080a0a125981 */ /* 0x000f68000c1e1500 */
[----:B------:R-:W5:Y:S04]  /*0520*/  @P3 LDG.E.U16 R15, desc[UR10][R10.64+0xa] ;  /* 0x00000a0a0a0f3981 */ /* 0x000f68000c1e1500 */
[----:B------:R-:W3:Y:S01]  /*0530*/  @P2 LDG.E.U16 R19, desc[UR10][R10.64+0xc] ;  /* 0x00000c0a0a132981 */ /* 0x000ee2000c1e1500 */
[----:B------:R-:W-:-:S04]  /*0540*/  @!P0 PRMT R16, RZ, 0x7610, R16 ;  /* 0x00007610ff108816 */ /* 0x000fc80000000010 */
[----:B--2---:R-:W-:Y:S02]  /*0550*/  PRMT R16, R16, 0x5410, R9 ;  /* 0x0000541010107816 */ /* 0x004fe40000000009 */
[----:B----4-:R-:W-:Y:S02]  /*0560*/  PRMT R17, R17, 0x5410, R12 ;  /* 0x0000541011117816 */ /* 0x010fe4000000000c */
[----:B-----5:R-:W-:Y:S02]  /*0570*/  PRMT R18, R18, 0x5410, R15 ;  /* 0x0000541012127816 */ /* 0x020fe4000000000f */
[----:B---3--:R-:W-:Y:S01]  /*0580*/  PRMT R19, R19, 0x5410, R14 ;  /* 0x0000541013137816 */ /* 0x008fe2000000000e */
[----:B------:R-:W-:Y:S06]  /*0590*/  BRA `(.L_x_2) ;  /* 0x0000000000047947 */ /* 0x000fec0003800000 */
.L_x_3:
[----:B------:R0:W5:Y:S02]  /*05a0*/  LDG.E.128 R16, desc[UR10][R10.64] ;  /* 0x0000000a0a107981 */ /* 0x000164000c1e1d00 */
.L_x_2:
[----:B------:R-:W-:Y:S05]  /*05b0*/  BSYNC.RECONVERGENT B0 ;  /* 0x0000000000007941 */ /* 0x000fea0003800200 */
.L_x_1:
[----:B------:R-:W1:Y:S01]  /*05c0*/  S2UR UR6, SR_CgaCtaId ;  /* 0x00000000000679c3 */ /* 0x000e620000008800 */
[----:B------:R-:W-:Y:S01]  /*05d0*/  UMOV UR4, 0x400 ;  /* 0x0000040000047882 */ /* 0x000fe20000000000 */
[----:B------:R-:W-:Y:S01]  /*05e0*/  IMAD R8, R13, 0x41, R8 ;  /* 0x000000410d087824 */ /* 0x000fe200078e0208 */
[----:B------:R-:W-:Y:S01]  /*05f0*/  IADD3 R12, P1, PT, R6, 0x10, RZ ;  /* 0x00000010060c7810 */ /* 0x000fe20007f3e0ff */
[----:B------:R-:W-:Y:S03]  /*0600*/  BSSY.RECONVERGENT B0, `(.L_x_4) ;  /* 0x0000039000007945 */ /* 0x000fe60003800200 */
[----:B------:R-:W-:Y:S01]  /*0610*/  ISETP.GE.U32.AND P0, PT, R12, R3, PT ;  /* 0x000000030c00720c */ /* 0x000fe20003f06070 */
[----:B------:R-:W-:Y:S01]  /*0620*/  IMAD.X R9, RZ, RZ, RZ, P1 ;  /* 0x000000ffff097224 */ /* 0x000fe200008e06ff */
[----:B0-----:R-:W-:-:S04]  /*0630*/  IADD3 R10, P1, PT, R10, UR14, RZ ;  /* 0x0000000e0a0a7c10 */ /* 0x001fc8000ff3e0ff */
[----:B------:R-:W-:Y:S02]  /*0640*/  ISETP.GE.U32.AND.EX P0, PT, R9, R0, PT, P0 ;  /* 0x000000000900720c */ /* 0x000fe40003f06100 */
[----:B------:R-:W-:Y:S01]  /*0650*/  IADD3.X R11, PT, PT, R11, UR13, RZ, P1, !PT ;  /* 0x0000000d0b0b7c10 */ /* 0x000fe20008ffe4ff */
[----:B-1----:R-:W-:-:S10]  /*0660*/  ULEA UR4, UR6, UR4, 0x18 ;  /* 0x0000000406047291 */ /* 0x002fd4000f8ec0ff */
[----:B------:R-:W-:Y:S02]  /*0670*/  @P0 CS2R R12, SRZ ;  /* 0x00000000000c0805 */ /* 0x000fe4000001ff00 */
[----:B------:R-:W-:Y:S02]  /*0680*/  @P0 CS2R R14, SRZ ;  /* 0x00000000000e0805 */ /* 0x000fe4000001ff00 */
[----:B------:R-:W-:-:S05]  /*0690*/  LEA R8, R8, UR4, 0x2 ;  /* 0x0000000408087c11 */ /* 0x000fca000f8e10ff */
[----:B-----5:R0:W-:Y:S04]  /*06a0*/  STS [R8], R16 ;  /* 0x0000001008007388 */ /* 0x0201e80000000800 */
[----:B------:R0:W-:Y:S04]  /*06b0*/  STS [R8+0x4], R17 ;  /* 0x0000041108007388 */ /* 0x0001e80000000800 */
[----:B------:R0:W-:Y:S04]  /*06c0*/  STS [R8+0x8], R18 ;  /* 0x0000081208007388 */ /* 0x0001e80000000800 */
[----:B------:R0:W-:Y:S01]  /*06d0*/  STS [R8+0xc], R19 ;  /* 0x00000c1308007388 */ /* 0x0001e20000000800 */
[----:B------:R-:W-:Y:S05]  /*06e0*/  @P0 BRA `(.L_x_5) ;  /* 0x0000000000a80947 */ /* 0x000fea0003800000 */
[----:B------:R-:W-:Y:S02]  /*06f0*/  LOP3.LUT P0, RZ, R10, 0xf, RZ, 0xc0, !PT ;  /* 0x0000000f0aff7812 */ /* 0x000fe4000780c0ff */
[----:B------:R-:W-:-:S04]  /*0700*/  ISETP.LT.U32.AND P1, PT, R2, 0x8, PT ;  /* 0x000000080200780c */ /* 0x000fc80003f21070 */
[----:B------:R-:W-:-:S13]  /*0710*/  ISETP.LT.U32.OR.EX P0, PT, R4, RZ, P0, P1 ;  /* 0x000000ff0400720c */ /* 0x000fda0000701510 */
[----:B------:R-:W-:Y:S05]  /*0720*/  @P0 BRA `(.L_x_6) ;  /* 0x0000000000080947 */ /* 0x000fea0003800000 */
[----:B------:R1:W5:Y:S01]  /*0730*/  LDG.E.128 R12, desc[UR10][R10.64] ;  /* 0x0000000a0a0c7981 */ /* 0x000362000c1e1d00 */
[----:B------:R-:W-:Y:S05]  /*0740*/  BRA `(.L_x_5) ;  /* 0x0000000000907947 */ /* 0x000fea0003800000 */
.L_x_6:
[C---:B------:R-:W-:Y:S02]  /*0750*/  ISETP.NE.U32.AND P3, PT, R2.reuse, RZ, PT ;  /* 0x000000ff0200720c */ /* 0x040fe40003f65070 */
[----:B------:R-:W-:Y:S02]  /*0760*/  ISETP.GT.U32.AND P5, PT, R2, 0x2, PT ;  /* 0x000000020200780c */ /* 0x000fe40003fa4070 */
[----:B------:R-:W-:Y:S02]  /*0770*/  ISETP.NE.AND.EX P3, PT, R4, RZ, PT, P3 ;  /* 0x000000ff0400720c */ /* 0x000fe40003f65330 */
[C---:B------:R-:W-:Y:S02]  /*0780*/  ISETP.GT.U32.AND P6, PT, R2.reuse, 0x3, PT ;  /* 0x000000030200780c */ /* 0x040fe40003fc4070 */
[C---:B------:R-:W-:Y:S02]  /*0790*/  ISETP.GT.U32.AND P0, PT, R2.reuse, 0x4, PT ;  /* 0x000000040200780c */ /* 0x040fe40003f04070 */
[----:B------:R-:W-:-:S02]  /*07a0*/  ISETP.GT.U32.AND P1, PT, R2, 0x5, PT ;  /* 0x000000050200780c */ /* 0x000fc40003f24070 */
[C---:B------:R-:W-:Y:S02]  /*07b0*/  ISETP.GT.U32.AND P4, PT, R2.reuse, 0x1, PT ;  /* 0x000000010200780c */ /* 0x040fe40003f84070 */
[----:B------:R-:W-:-:S03]  /*07c0*/  ISETP.GT.U32.AND P2, PT, R2, 0x6, PT ;  /* 0x000000060200780c */ /* 0x000fc60003f44070 */
[----:B------:R-:W-:Y:S02]  /*07d0*/  @!P3 PRMT R12, RZ, 0x7610, R12 ;  /* 0x00007610ff0cb816 */ /* 0x000fe4000000000c */
[----:B------:R-:W-:-:S04]  /*07e0*/  ISETP.GT.U32.AND.EX P5, PT, R4, RZ, PT, P5 ;  /* 0x000000ff0400720c */ /* 0x000fc80003fa4150 */
[----:B------:R-:W2:Y:S01]  /*07f0*/  @P3 LDG.E.U16 R12, desc[UR10][R10.64] ;  /* 0x0000000a0a0c3981 */ /* 0x000ea2000c1e1500 */
[----:B------:R-:W-:Y:S02]  /*0800*/  ISETP.GT.U32.AND P3, PT, R2, 0x7, PT ;  /* 0x000000070200780c */ /* 0x000fe40003f64070 */
[C---:B------:R-:W-:Y:S02]  /*0810*/  ISETP.GT.U32.AND.EX P6, PT, R4.reuse, RZ, PT, P6 ;  /* 0x000000ff0400720c */ /* 0x040fe40003fc4160 */
[C---:B------:R-:W-:Y:S02]  /*0820*/  ISETP.GT.U32.AND.EX P0, PT, R4.reuse, RZ, PT, P0 ;  /* 0x000000ff0400720c */ /* 0x040fe40003f04100 */
[C---:B------:R-:W-:Y:S02]  /*0830*/  ISETP.GT.U32.AND.EX P1, PT, R4.reuse, RZ, PT, P1 ;  /* 0x000000ff0400720c */ /* 0x040fe40003f24110 */
[C---:B------:R-:W-:Y:S02]  /*0840*/  ISETP.GT.U32.AND.EX P4, PT, R4.reuse, RZ, PT, P4 ;  /* 0x000000ff0400720c */ /* 0x040fe40003f84140 */
[----:B------:R-:W-:-:S02]  /*0850*/  ISETP.GT.U32.AND.EX P2, PT, R4, RZ, PT, P2 ;  /* 0x000000ff0400720c */ /* 0x000fc40003f44120 */
[----:B------:R-:W-:Y:S02]  /*0860*/  ISETP.GT.U32.AND.EX P3, PT, R4, RZ, PT, P3 ;  /* 0x000000ff0400720c */ /* 0x000fe40003f64130 */
[----:B------:R-:W-:Y:S02]  /*0870*/  @!P5 PRMT R13, RZ, 0x7610, R13 ;  /* 0x00007610ff0dd816 */ /* 0x000fe4000000000d */
[----:B------:R-:W-:Y:S02]  /*0880*/  @!P6 PRMT R14, RZ, 0x7610, R14 ;  /* 0x00007610ff0ee816 */ /* 0x000fe4000000000e */
[----:B------:R-:W-:Y:S02]  /*0890*/  @!P0 PRMT R15, RZ, 0x7610, R15 ;  /* 0x00007610ff0f8816 */ /* 0x000fe4000000000f */
[----:B0-----:R-:W-:Y:S01]  /*08a0*/  @!P1 PRMT R16, RZ, 0x7610, R16 ;  /* 0x00007610ff109816 */ /* 0x001fe20000000010 */
[----:B------:R-:W3:Y:S01]  /*08b0*/  @P5 LDG.E.U16 R13, desc[UR10][R10.64+0x4] ;  /* 0x0000040a0a0d5981 */ /* 0x000ee2000c1e1500 */
[----:B------:R-:W-:-:S02]  /*08c0*/  @!P4 PRMT R9, RZ, 0x7610, R9 ;  /* 0x00007610ff09c816 */ /* 0x000fc40000000009 */
[----:B------:R-:W-:Y:S01]  /*08d0*/  @!P2 PRMT R17, RZ, 0x7610, R17 ;  /* 0x00007610ff11a816 */ /* 0x000fe20000000011 */
[----:B------:R-:W3:Y:S01]  /*08e0*/  @P6 LDG.E.U16 R14, desc[UR10][R10.64+0x6] ;  /* 0x0000060a0a0e6981 */ /* 0x000ee2000c1e1500 */
[----:B------:R-:W-:-:S03]  /*08f0*/  @!P3 PRMT R18, RZ, 0x7610, R18 ;  /* 0x00007610ff12b816 */ /* 0x000fc60000000012 */
[----:B------:R-:W4:Y:S04]  /*0900*/  @P0 LDG.E.U16 R15, desc[UR10][R10.64+0x8] ;  /* 0x0000080a0a0f0981 */ /* 0x000f28000c1e1500 */
[----:B------:R-:W4:Y:S04]  /*0910*/  @P1 LDG.E.U16 R16, desc[UR10][R10.64+0xa] ;  /* 0x00000a0a0a101981 */ /* 0x000f28000c1e1500 */
[----:B------:R-:W2:Y:S04]  /*0920*/  @P4 LDG.E.U16 R9, desc[UR10][R10.64+0x2] ;  /* 0x0000020a0a094981 */ /* 0x000ea8000c1e1500 */
[----:B------:R-:W5:Y:S04]  /*0930*/  @P2 LDG.E.U16 R17, desc[UR10][R10.64+0xc] ;  /* 0x00000c0a0a112981 */ /* 0x000f68000c1e1500 */
[----:B------:R-:W5:Y:S01]  /*0940*/  @P3 LDG.E.U16 R18, desc[UR10][R10.64+0xe] ;  /* 0x00000e0a0a123981 */ /* 0x000f62000c1e1500 */
[----:B---3--:R-:W-:-:S02]  /*0950*/  PRMT R13, R13, 0x5410, R14 ;  /* 0x000054100d0d7816 */ /* 0x008fc4000000000e */
[----:B----4-:R-:W-:Y:S02]  /*0960*/  PRMT R14, R15, 0x5410, R16 ;  /* 0x000054100f0e7816 */ /* 0x010fe40000000010 */
[----:B--2---:R-:W-:Y:S02]  /*0970*/  PRMT R12, R12, 0x5410, R9 ;  /* 0x000054100c0c7816 */ /* 0x004fe40000000009 */
[----:B-----5:R-:W-:-:S07]  /*0980*/  PRMT R15, R17, 0x5410, R18 ;  /* 0x00005410110f7816 */ /* 0x020fce0000000012 */
.L_x_5:
[----:B------:R-:W-:Y:S05]  /*0990*/  BSYNC.RECONVERGENT B0 ;  /* 0x0000000000007941 */ /* 0x000fea0003800200 */
.L_x_4:
[----:B0-----:R-:W-:Y:S01]  /*09a0*/  IADD3 R16, P1, PT, R6, 0x20, RZ ;  /* 0x0000002006107810 */ /* 0x001fe20007f3e0ff */
[----:B-----5:R0:W-:Y:S01]  /*09b0*/  STS [R8+0x1040], R12 ;  /* 0x0010400c08007388 */ /* 0x0201e20000000800 */
[----:B------:R-:W-:Y:S02]  /*09c0*/  BSSY.RECONVERGENT B0, `(.L_x_7) ;  /* 0x0000036000007945 */ /* 0x000fe40003800200 */
[----:B------:R-:W-:Y:S01]  /*09d0*/  ISETP.GE.U32.AND P0, PT, R16, R3, PT ;  /* 0x000000031000720c */ /* 0x000fe20003f06070 */
[----:B------:R-:W-:Y:S01]  /*09e0*/  IMAD.X R9, RZ, RZ, RZ, P1 ;  /* 0x000000ffff097224 */ /* 0x000fe200008e06ff */
[----:B------:R0:W-:Y:S01]  /*09f0*/  STS [R8+0x1044], R13 ;  /* 0x0010440d08007388 */ /* 0x0001e20000000800 */
[----:B-1----:R-:W-:-:S03]  /*0a00*/  IADD3 R10, P1, PT, R10, UR14, RZ ;  /* 0x0000000e0a0a7c10 */ /* 0x002fc6000ff3e0ff */
[----:B------:R0:W-:Y:S01]  /*0a10*/  STS [R8+0x1048], R14 ;  /* 0x0010480e08007388 */ /* 0x0001e20000000800 */
[----:B------:R-:W-:Y:S02]  /*0a20*/  ISETP.GE.U32.AND.EX P0, PT, R9, R0, PT, P0 ;  /* 0x000000000900720c */ /* 0x000fe40003f06100 */
[----:B------:R-:W-:Y:S01]  /*0a30*/  IADD3.X R11, PT, PT, R11, UR13, RZ, P1, !PT ;  /* 0x0000000d0b0b7c10 */ /* 0x000fe20008ffe4ff */
[----:B------:R0:W-:Y:S10]  /*0a40*/  STS [R8+0x104c], R15 ;  /* 0x00104c0f08007388 */ /* 0x0001f40000000800 */
[----:B------:R-:W-:-:S02]  /*0a50*/  @P0 CS2R R16, SRZ ;  /* 0x0000000000100805 */ /* 0x000fc4000001ff00 */
[----:B------:R-:W-:Y:S01]  /*0a60*/  @P0 CS2R R18, SRZ ;  /* 0x0000000000120805 */ /* 0x000fe2000001ff00 */
[----:B0-----:R-:W-:Y:S06]  /*0a70*/  @P0 BRA `(.L_x_8) ;  /* 0x0000000000a80947 */ /* 0x001fec0003800000 */
[----:B------:R-:W-:Y:S02]  /*0a80*/  LOP3.LUT P0, RZ, R10, 0xf, RZ, 0xc0, !PT ;  /* 0x0000000f0aff7812 */ /* 0x000fe4000780c0ff */
[----:B------:R-:W-:-:S04]  /*0a90*/  ISETP.LT.U32.AND P1, PT, R2, 0x8, PT ;  /* 0x000000080200780c */ /* 0x000fc80003f21070 */
[----:B------:R-:W-:-:S13]  /*0aa0*/  ISETP.LT.U32.OR.EX P0, PT, R4, RZ, P0, P1 ;  /* 0x000000ff0400720c */ /* 0x000fda0000701510 */
[----:B------:R-:W-:Y:S05]  /*0ab0*/  @P0 BRA `(.L_x_9) ;  /* 0x0000000000080947 */ /* 0x000fea0003800000 */
[----:B------:R0:W5:Y:S01]  /*0ac0*/  LDG.E.128 R16, desc[UR10][R10.64] ;  /* 0x0000000a0a107981 */ /* 0x000162000c1e1d00 */
[----:B------:R-:W-:Y:S05]  /*0ad0*/  BRA `(.L_x_8) ;  /* 0x0000000000907947 */ /* 0x000fea0003800000 */
.L_x_9:
        /* <DEDUP_REMOVED lines=16> */
[C---:B------:R-:W-:Y:S02]  /*0be0*/  ISETP.GT.U32.AND.EX P2, PT, R4.reuse, RZ, PT, P2 ;  /* 0x000000ff0400720c */ /* 0x040fe40003f44120 */
[----:B------:R-:W-:Y:S02]  /*0bf0*/  ISETP.GT.U32.AND.EX P3, PT, R4, RZ, PT, P3 ;  /* 0x000000ff0400720c */ /* 0x000fe40003f64130 */
[----:B------:R-:W-:Y:S02]  /*0c00*/  @!P4 PRMT R9, RZ, 0x7610, R9 ;  /* 0x00007610ff09c816 */ /* 0x000fe40000000009 */
[----:B------:R-:W-:Y:S02]  /*0c10*/  @!P5 PRMT R17, RZ, 0x7610, R17 ;  /* 0x00007610ff11d816 */ /* 0x000fe40000000011 */
[----:B------:R-:W-:Y:S02]  /*0c20*/  @!P6 PRMT R12, RZ, 0x7610, R12 ;  /* 0x00007610ff0ce816 */ /* 0x000fe4000000000c */
[----:B------:R-:W-:Y:S01]  /*0c30*/  @!P0 PRMT R18, RZ, 0x7610, R18 ;  /* 0x00007610ff128816 */ /* 0x000fe20000000012 */
[----:B------:R-:W2:Y:S01]  /*0c40*/  @P4 LDG.E.U16 R9, desc[UR10][R10.64+0x2] ;  /* 0x0000020a0a094981 */ /* 0x000ea2000c1e1500 */
[----:B------:R-:W-:-:S02]  /*0c50*/  @!P1 PRMT R13, RZ, 0x7610, R13 ;  /* 0x00007610ff0d9816 */ /* 0x000fc4000000000d */
[----:B------:R-:W-:Y:S01]  /*0c60*/  @!P2 PRMT R19, RZ, 0x7610, R19 ;  /* 0x00007610ff13a816 */ /* 0x000fe20000000013 */
[----:B------:R-:W3:Y:S01]  /*0c70*/  @P5 LDG.E.U16 R17, desc[UR10][R10.64+0x4] ;  /* 0x0000040a0a115981 */ /* 0x000ee2000c1e1500 */
[----:B------:R-:W-:-:S03]  /*0c80*/  @!P3 PRMT R14, RZ, 0x7610, R14 ;  /* 0x00007610ff0eb816 */ /* 0x000fc6000000000e */
[----:B------:R-:W3:Y:S04]  /*0c90*/  @P6 LDG.E.U16 R12, desc[UR10][R10.64+0x6] ;  /* 0x0000060a0a0c6981 */ /* 0x000ee8000c1e1500 */
[----:B------:R-:W4:Y:S04]  /*0ca0*/  @P0 LDG.E.U16 R18, desc[UR10][R10.64+0x8] ;  /* 0x0000080a0a120981 */ /* 0x000f28000c1e1500 */
[----:B------:R-:W4:Y:S04]  /*0cb0*/  @P1 LDG.E.U16 R13, desc[UR10][R10.64+0xa] ;  /* 0x00000a0a0a0d1981 */ /* 0x000f28000c1e1500 */
[----:B------:R-:W5:Y:S04]  /*0cc0*/  @P2 LDG.E.U16 R19, desc[UR10][R10.64+0xc] ;  /* 0x00000c0a0a132981 */ /* 0x000f68000c1e1500 */
[----:B------:R-:W5:Y:S01]  /*0cd0*/  @P3 LDG.E.U16 R14, desc[UR10][R10.64+0xe] ;  /* 0x00000e0a0a0e3981 */ /* 0x000f62000c1e1500 */
[----:B--2---:R-:W-:-:S02]  /*0ce0*/  PRMT R16, R16, 0x5410, R9 ;  /* 0x0000541010107816 */ /* 0x004fc40000000009 */
[----:B---3--:R-:W-:Y:S02]  /*0cf0*/  PRMT R17, R17, 0x5410, R12 ;  /* 0x0000541011117816 */ /* 0x008fe4000000000c */
[----:B----4-:R-:W-:Y:S02]  /*0d00*/  PRMT R18, R18, 0x5410, R13 ;  /* 0x0000541012127816 */ /* 0x010fe4000000000d */
[----:B-----5:R-:W-:-:S07]  /*0d10*/  PRMT R19, R19, 0x5410, R14 ;  /* 0x0000541013137816 */ /* 0x020fce000000000e */
.L_x_8:
[----:B------:R-:W-:Y:S05]  /*0d20*/  BSYNC.RECONVERGENT B0 ;  /* 0x0000000000007941 */ /* 0x000fea0003800200 */
.L_x_7:
[----:B------:R-:W-:Y:S01]  /*0d30*/  IADD3 R12, P1, PT, R6, 0x30, RZ ;  /* 0x00000030060c7810 */ /* 0x000fe20007f3e0ff */
[----:B-----5:R1:W-:Y:S01]  /*0d40*/  STS [R8+0x2080], R16 ;  /* 0x0020801008007388 */ /* 0x0203e20000000800 */
[----:B------:R-:W-:Y:S02]  /*0d50*/  BSSY.RECONVERGENT B0, `(.L_x_10) ;  /* 0x0000036000007945 */ /* 0x000fe40003800200 */
[----:B------:R-:W-:Y:S01]  /*0d60*/  ISETP.GE.U32.AND P0, PT, R12, R3, PT ;  /* 0x000000030c00720c */ /* 0x000fe20003f06070 */
[----:B------:R-:W-:Y:S01]  /*0d70*/  IMAD.X R9, RZ, RZ, RZ, P1 ;  /* 0x000000ffff097224 */ /* 0x000fe200008e06ff */
[----:B------:R1:W-:Y:S01]  /*0d80*/  STS [R8+0x2084], R17 ;  /* 0x0020841108007388 */ /* 0x0003e20000000800 */
[----:B0-----:R-:W-:-:S03]  /*0d90*/  IADD3 R10, P1, PT, R10, UR14, RZ ;  /* 0x0000000e0a0a7c10 */ /* 0x001fc6000ff3e0ff */
[----:B------:R1:W-:Y:S01]  /*0da0*/  STS [R8+0x2088], R18 ;  /* 0x0020881208007388 */ /* 0x0003e20000000800 */
[----:B------:R-:W-:Y:S02]  /*0db0*/  ISETP.GE.U32.AND.EX P0, PT, R9, R0, PT, P0 ;  /* 0x000000000900720c */ /* 0x000fe40003f06100 */
[----:B------:R-:W-:Y:S01]  /*0dc0*/  IADD3.X R11, PT, PT, R11, UR13, RZ, P1, !PT ;  /* 0x0000000d0b0b7c10 */ /* 0x000fe20008ffe4ff */
[----:B------:R1:W-:Y:S10]  /*0dd0*/  STS [R8+0x208c], R19 ;  /* 0x00208c1308007388 */ /* 0x0003f40000000800 */
[----:B------:R-:W-:-:S02]  /*0de0*/  @P0 CS2R R12, SRZ ;  /* 0x00000000000c0805 */ /* 0x000fc4000001ff00 */
[----:B------:R-:W-:Y:S01]  /*0df0*/  @P0 CS2R R14, SRZ ;  /* 0x00000000000e0805 */ /* 0x000fe2000001ff00 */
[----:B-1----:R-:W-:Y:S06]  /*0e00*/  @P0 BRA `(.L_x_11) ;  /* 0x0000000000a80947 */ /* 0x002fec0003800000 */
[----:B------:R-:W-:Y:S02]  /*0e10*/  LOP3.LUT P0, RZ, R10, 0xf, RZ, 0xc0, !PT ;  /* 0x0000000f0aff7812 */ /* 0x000fe4000780c0ff */
[----:B------:R-:W-:-:S04]  /*0e20*/  ISETP.LT.U32.AND P1, PT, R2, 0x8, PT ;  /* 0x000000080200780c */ /* 0x000fc80003f21070 */
[----:B------:R-:W-:-:S13]  /*0e30*/  ISETP.LT.U32.OR.EX P0, PT, R4, RZ, P0, P1 ;  /* 0x000000ff0400720c */ /* 0x000fda0000701510 */
[----:B------:R-:W-:Y:S05]  /*0e40*/  @P0 BRA `(.L_x_12) ;  /* 0x0000000000080947 */ /* 0x000fea0003800000 */
[----:B------:R0:W5:Y:S01]  /*0e50*/  LDG.E.128 R12, desc[UR10][R10.64] ;  /* 0x0000000a0a0c7981 */ /* 0x000162000c1e1d00 */
[----:B------:R-:W-:Y:S05]  /*0e60*/  BRA `(.L_x_11) ;  /* 0x0000000000907947 */ /* 0x000fea0003800000 */
.L_x_12:
        /* <DEDUP_REMOVED lines=21> */
[----:B------:R-:W-:Y:S01]  /*0fc0*/  @!P1 PRMT R16, RZ, 0x7610, R16 ;  /* 0x00007610ff109816 */ /* 0x000fe20000000010 */
        /* <DEDUP_REMOVED lines=14> */
.L_x_11:
[----:B------:R-:W-:Y:S05]  /*10b0*/  BSYNC.RECONVERGENT B0 ;  /* 0x0000000000007941 */ /* 0x000fea0003800200 */
.L_x_10:
        /* <DEDUP_REMOVED lines=20> */
.L_x_15:
        /* <DEDUP_REMOVED lines=36> */
.L_x_14:
[----:B------:R-:W-:Y:S05]  /*1440*/  BSYNC.RECONVERGENT B0 ;  /* 0x0000000000007941 */ /* 0x000fea0003800200 */
.L_x_13:
        /* <DEDUP_REMOVED lines=20> */
.L_x_18:
        /* <DEDUP_REMOVED lines=36> */
.L_x_17:
[----:B------:R-:W-:Y:S05]  /*17d0*/  BSYNC.RECONVERGENT B0 ;  /* 0x0000000000007941 */ /* 0x000fea0003800200 */
.L_x_16:
        /* <DEDUP_REMOVED lines=20> */
.L_x_21:
        /* <DEDUP_REMOVED lines=36> */
.L_x_20:
[----:B------:R-:W-:Y:S05]  /*1b60*/  BSYNC.RECONVERGENT B0 ;  /* 0x0000000000007941 */ /* 0x000fea0003800200 */
.L_x_19:
[----:B------:R-:W-:Y:S01]  /*1b70*/  IADD3 R6, P1, PT, R6, 0x70, RZ ;  /* 0x0000007006067810 */ /* 0x000fe20007f3e0ff */
[----:B-----5:R1:W-:Y:S01]  /*1b80*/  STS [R8+0x6180], R16 ;  /* 0x0061801008007388 */ /* 0x0203e20000000800 */
[----:B------:R-:W-:Y:S02]  /*1b90*/  BSSY.RECONVERGENT B0, `(.L_x_22) ;  /* 0x0000036000007945 */ /* 0x000fe40003800200 */
[----:B------:R-:W-:Y:S01]  /*1ba0*/  ISETP.GE.U32.AND P0, PT, R6, R3, PT ;  /* 0x000000030600720c */ /* 0x000fe20003f06070 */
[----:B------:R-:W-:Y:S01]  /*1bb0*/  IMAD.X R9, RZ, RZ, RZ, P1 ;  /* 0x000000ffff097224 */ /* 0x000fe200008e06ff */
[----:B------:R1:W-:Y:S04]  /*1bc0*/  STS [R8+0x6184], R17 ;  /* 0x0061841108007388 */ /* 0x0003e80000000800 */
[----:B------:R1:W-:Y:S01]  /*1bd0*/  STS [R8+0x6188], R18 ;  /* 0x0061881208007388 */ /* 0x0003e20000000800 */
[----:B------:R-:W-:-:S03]  /*1be0*/  ISETP.GE.U32.AND.EX P0, PT, R9, R0, PT, P0 ;  /* 0x000000000900720c */ /* 0x000fc60003f06100 */
[----:B------:R1:W-:Y:S10]  /*1bf0*/  STS [R8+0x618c], R19 ;  /* 0x00618c1308007388 */ /* 0x0003f40000000800 */
[----:B------:R-:W-:-:S02]  /*1c00*/  @P0 CS2R R12, SRZ ;  /* 0x00000000000c0805 */ /* 0x000fc4000001ff00 */
[----:B------:R-:W-:Y:S01]  /*1c10*/  @P0 CS2R R14, SRZ ;  /* 0x00000000000e0805 */ /* 0x000fe2000001ff00 */
[----:B-1----:R-:W-:Y:S06]  /*1c20*/  @P0 BRA `(.L_x_23) ;  /* 0x0000000000b00947 */ /* 0x002fec0003800000 */
[----:B0-----:R-:W-:Y:S02]  /*1c30*/  IADD3 R10, P2, PT, R10, UR14, RZ ;  /* 0x0000000e0a0a7c10 */ /* 0x001fe4000ff5e0ff */
[----:B------:R-:W-:Y:S02]  /*1c40*/  ISETP.LT.U32.AND P1, PT, R2, 0x8, PT ;  /* 0x000000080200780c */ /* 0x000fe40003f21070 */
[----:B------:R-:W-:Y:S02]  /*1c50*/  LOP3.LUT P0, RZ, R10, 0xf, RZ, 0xc0, !PT ;  /* 0x0000000f0aff7812 */ /* 0x000fe4000780c0ff */
[----:B------:R-:W-:Y:S02]  /*1c60*/  IADD3.X R11, PT, PT, R11, UR13, RZ, P2, !PT ;  /* 0x0000000d0b0b7c10 */ /* 0x000fe400097fe4ff */
[----:B------:R-:W-:-:S13]  /*1c70*/  ISETP.LT.U32.OR.EX P0, PT, R4, RZ, P0, P1 ;  /* 0x000000ff0400720c */ /* 0x000fda0000701510 */
[----:B------:R-:W-:Y:S05]  /*1c80*/  @P0 BRA `(.L_x_24) ;  /* 0x0000000000080947 */ /* 0x000fea0003800000 */
[----:B------:R1:W5:Y:S01]  /*1c90*/  LDG.E.128 R12, desc[UR10][R10.64] ;  /* 0x0000000a0a0c7981 */ /* 0x000362000c1e1d00 */
[----:B------:R-:W-:Y:S05]  /*1ca0*/  BRA `(.L_x_23) ;  /* 0x0000000000907947 */ /* 0x000fea0003800000 */
.L_x_24:
        /* <DEDUP_REMOVED lines=27> */
[----:B------:R-:W2:Y:S04]  /*1e60*/  @P4 LDG.E.U16 R9, desc[UR10][R10.64+0x2] ;  /* 0x0000020a0a094981 */ /* 0x000ea8000c1e1500 */
[----:B------:R-:W4:Y:S04]  /*1e70*/  @P5 LDG.E.U16 R13, desc[UR10][R10.64+0x4] ;  /* 0x0000040a0a0d5981 */ /* 0x000f28000c1e1500 */
[----:B------:R-:W4:Y:S04]  /*1e80*/  @P6 LDG.E.U16 R2, desc[UR10][R10.64+0x6] ;  /* 0x0000060a0a026981 */ /* 0x000f28000c1e1500 */
[----:B------:R-:W5:Y:S04]  /*1e90*/  @P3 LDG.E.U16 R4, desc[UR10][R10.64+0xc] ;  /* 0x00000c0a0a043981 */ /* 0x000f68000c1e1500 */
[----:B------:R-:W5:Y:S01]  /*1ea0*/  @P0 LDG.E.U16 R17, desc[UR10][R10.64+0xe] ;  /* 0x00000e0a0a110981 */ /* 0x000f62000c1e1500 */
[----:B---3--:R-:W-:-:S02]  /*1eb0*/  PRMT R14, R14, 0x5410, R15 ;  /* 0x000054100e0e7816 */ /* 0x008fc4000000000f */
[----:B--2---:R-:W-:Y:S02]  /*1ec0*/  PRMT R12, R12, 0x5410, R9 ;  /* 0x000054100c0c7816 */ /* 0x004fe40000000009 */
[----:B----4-:R-:W-:Y:S02]  /*1ed0*/  PRMT R13, R13, 0x5410, R2 ;  /* 0x000054100d0d7816 */ /* 0x010fe40000000002 */
[----:B-----5:R-:W-:-:S07]  /*1ee0*/  PRMT R15, R4, 0x5410, R17 ;  /* 0x00005410040f7816 */ /* 0x020fce0000000011 */
.L_x_23:
[----:B------:R-:W-:Y:S05]  /*1ef0*/  BSYNC.RECONVERGENT B0 ;  /* 0x0000000000007941 */ /* 0x000fea0003800200 */
.L_x_22:
[----:B------:R-:W2:Y:S01]  /*1f00*/  LDCU UR6, c[0x0][0x3dc] ;  /* 0x00007b80ff0677ac */ /* 0x000ea20008000800 */
[----:B-----5:R3:W-:Y:S01]  /*1f10*/  STS [R8+0x71c0], R12 ;  /* 0x0071c00c08007388 */ /* 0x0207e20000000800 */
[----:B------:R-:W-:-:S03]  /*1f20*/  IMAD.MOV.U32 R82, RZ, RZ, 0x43e00000 ;  /* 0x43e00000ff527424 */ /* 0x000fc600078e00ff */
[----:B------:R3:W-:Y:S04]  /*1f30*/  STS [R8+0x71c4], R13 ;  /* 0x0071c40d08007388 */ /* 0x0007e80000000800 */
[----:B------:R3:W-:Y:S04]  /*1f40*/  STS [R8+0x71c8], R14 ;  /* 0x0071c80e08007388 */ /* 0x0007e80000000800 */
[----:B------:R3:W-:Y:S01]  /*1f50*/  STS [R8+0x71cc], R15 ;  /* 0x0071cc0f08007388 */ /* 0x0007e20000000800 */
[----:B--2---:R-:W-:Y:S01]  /*1f60*/  UISETP.NE.AND UP0, UPT, UR6, URZ, UPT ;  /* 0x000000ff0600728c */ /* 0x004fe2000bf05270 */
[----:B------:R-:W-:Y:S08]  /*1f70*/  BAR.SYNC.DEFER_BLOCKING 0x0 ;  /* 0x0000000000007b1d */ /* 0x000ff00000010000 */
[----:B---3--:R-:W-:Y:S05]  /*1f80*/  BRA.U !UP0, `(.L_x_25) ;  /* 0x0000003d08647547 */ /* 0x008fea000b800000 */
[----:B------:R-:W-:Y:S01]  /*1f90*/  LOP3.LUT R7, R7, 0x38, RZ, 0xc0, !PT ;  /* 0x0000003807077812 */ /* 0x000fe200078ec0ff */
[----:B------:R-:W-:Y:S01]  /*1fa0*/  IMAD.MOV.U32 R28, RZ, RZ, 0xff ;  /* 0x000000ffff1c7424 */ /* 0x000fe200078e00ff */
[----:B------:R-:W-:Y:S01]  /*1fb0*/  SHF.R.U32.HI R0, RZ, 0x3, R5 ;  /* 0x00000003ff007819 */ /* 0x000fe20000011605 */
[----:B------:R-:W2:Y:S01]  /*1fc0*/  LDCU.64 UR6, c[0x0][0x3b8] ;  /* 0x00007700ff0677ac */ /* 0x000ea20008000a00 */
[C---:B------:R-:W-:Y:S01]  /*1fd0*/  LOP3.LUT R29, R5.reuse, 0x18, RZ, 0xc0, !PT ;  /* 0x00000018051d7812 */ /* 0x040fe200078ec0ff */
[C---:B------:R-:W-:Y:S01]  /*1fe0*/  IMAD.SHL.U32 R2, R5.reuse, 0x10, RZ ;  /* 0x0000001005027824 */ /* 0x040fe200078e00ff */
[----:B------:R-:W-:Y:S01]  /*1ff0*/  LOP3.LUT R4, R5, 0x7, RZ, 0xc0, !PT ;  /* 0x0000000705047812 */ /* 0x000fe200078ec0ff */
[----:B------:R-:W-:Y:S01]  /*2000*/  IMAD R6, R0, 0x41, R7 ;  /* 0x0000004100067824 */ /* 0x000fe200078e0207 */
[----:B------:R-:W-:Y:S01]  /*2010*/  SHF.L.U32 R28, R28, R29, RZ ;  /* 0x0000001d1c1c7219 */ /* 0x000fe200000006ff */
[----:B------:R-:W-:Y:S01]  /*2020*/  VIADD R27, R0, UR12 ;  /* 0x0000000c001b7c36 */ /* 0x000fe20008000000 */
[----:B------:R-:W-:-:S02]  /*2030*/  LOP3.LUT R35, R2, 0x70, RZ, 0xc0, !PT ;  /* 0x0000007002237812 */ /* 0x000fc400078ec0ff */
[----:B------:R-:W-:Y:S01]  /*2040*/  LEA R6, R6, UR4, 0x2 ;  /* 0x0000000406067c11 */ /* 0x000fe2000f8e10ff */
[----:B------:R-:W3:Y:S01]  /*2050*/  MATCH.ANY R3, R28 ;  /* 0x000000001c0373a1 */ /* 0x000ee200000e8000 */
[----:B------:R-:W-:-:S03]  /*2060*/  IADD3 R34, P1, PT, R52, R35, RZ ;  /* 0x0000002334227210 */ /* 0x000fc60007f3e0ff */
[----:B------:R-:W4:Y:S01]  /*2070*/  LDS R25, [R6] ;  /* 0x0000000006197984 */ /* 0x000f220000000800 */
[C---:B------:R-:W-:Y:S01]  /*2080*/  IADD3 R7, P2, PT, -R34.reuse, UR8, RZ ;  /* 0x0000000822077c10 */ /* 0x040fe2000ff5e1ff */
[----:B------:R-:W-:Y:S01]  /*2090*/  IMAD.X R35, RZ, RZ, R53, P1 ;  /* 0x000000ffff237224 */ /* 0x000fe200008e0635 */
[----:B------:R-:W-:Y:S01]  /*20a0*/  ISETP.GE.U32.AND P0, PT, R34, UR8, PT ;  /* 0x0000000822007c0c */ /* 0x000fe2000bf06070 */
[----:B------:R-:W5:Y:S01]  /*20b0*/  LDS R23, [R6+0x4] ;  /* 0x0000040006177984 */ /* 0x000f620000000800 */
[----:B--2---:R-:W-:Y:S01]  /*20c0*/  IMAD.WIDE.U32 R32, R31, UR6, RZ ;  /* 0x000000061f207c25 */ /* 0x004fe2000f8e00ff */
[----:B------:R-:W-:Y:S01]  /*20d0*/  VOTEU.ANY UR6, UPT, PT ;  /* 0x0000000000067886 */ /* 0x000fe200038e0100 */
[----:B------:R-:W-:Y:S01]  /*20e0*/  ISETP.LT.U32.AND P1, PT, R7, 0x10, PT ;  /* 0x000000100700780c */ /* 0x000fe20003f21070 */
[----:B------:R-:W2:Y:S01]  /*20f0*/  LDS R21, [R6+0x8] ;  /* 0x0000080006157984 */ /* 0x000ea20000000800 */
[----:B------:R-:W-:Y:S01]  /*2100*/  IADD3.X R8, PT, PT, ~R35, UR9, RZ, P2, !PT ;  /* 0x0000000923087c10 */ /* 0x000fe200097fe5ff */
[----:B------:R-:W-:Y:S01]  /*2110*/  IMAD R31, R31, UR7, R33 ;  /* 0x000000071f1f7c24 */ /* 0x000fe2000f8e0221 */
[----:B------:R-:W-:Y:S01]  /*2120*/  ISETP.GE.U32.AND.EX P0, PT, R35, UR9, PT, P0 ;  /* 0x0000000923007c0c */ /* 0x000fe2000bf06100 */
[----:B------:R-:W2:Y:S01]  /*2130*/  LDS R19, [R6+0xc] ;  /* 0x00000c0006137984 */ /* 0x000ea20000000800 */
[----:B------:R-:W-:Y:S01]  /*2140*/  ISETP.LT.U32.AND.EX P1, PT, R8, RZ, PT, P1 ;  /* 0x000000ff0800720c */ /* 0x000fe20003f21110 */
[----:B------:R-:W-:-:S02]  /*2150*/  IMAD.WIDE.U32 R34, R27, UR8, R34 ;  /* 0x000000081b227c25 */ /* 0x000fc4000f8e0022 */
[----:B01----:R-:W0:Y:S01]  /*2160*/  LDS R10, [R6+0x10] ;  /* 0x00001000060a7984 */ /* 0x003e220000000800 */
[----:B------:R-:W-:Y:S01]  /*2170*/  SEL R7, R7, 0x10, P1 ;  /* 0x0000001007077807 */ /* 0x000fe20000800000 */
[----:B------:R-:W-:Y:S01]  /*2180*/  IMAD R17, R27, UR9, R35 ;  /* 0x000000091b117c24 */ /* 0x000fe2000f8e0223 */
[----:B------:R-:W-:Y:S01]  /*2190*/  SEL R8, R8, RZ, P1 ;  /* 0x000000ff08087207 */ /* 0x000fe20000800000 */
[----:B------:R-:W1:Y:S01]  /*21a0*/  LDS R9, [R6+0x14] ;  /* 0x0000140006097984 */ /* 0x000e620000000800 */
[----:B---3--:R-:W-:Y:S01]  /*21b0*/  LOP3.LUT P3, RZ, R28, UR6, R3, 0x40, !PT ;  /* 0x000000061cff7c12 */ /* 0x008fe2000f864003 */
[----:B------:R-:W3:Y:S01]  /*21c0*/  REDUX.OR UR6, R28 ;  /* 0x000000001c0673c4 */ /* 0x000ee20000004000 */
[----:B------:R-:W-:Y:S01]  /*21d0*/  SEL R7, R7, RZ, !P0 ;  /* 0x000000ff07077207 */ /* 0x000fe20004000000 */
[----:B------:R-:W3:Y:S01]  /*21e0*/  LDS R11, [R6+0x18] ;  /* 0x00001800060b7984 */ /* 0x000ee20000000800 */
[----:B------:R-:W-:-:S03]  /*21f0*/  SEL R8, R8, RZ, !P0 ;  /* 0x000000ff08087207 */ /* 0x000fc60004000000 */
[----:B------:R-:W3:Y:S01]  /*2200*/  LDS R12, [R6+0x1c] ;  /* 0x00001c00060c7984 */ /* 0x000ee20000000800 */
[C---:B----4-:R-:W-:Y:S01]  /*2210*/  PRMT R24, R25.reuse, 0x7632, R24 ;  /* 0x0000763219187816 */ /* 0x050fe20000000018 */
[----:B------:R-:W-:Y:S01]  /*2220*/  IMAD.U32 R25, R25, 0x10000, RZ ;  /* 0x0001000019197824 */ /* 0x000fe200078e00ff */
[----:B-----5:R-:W-:-:S03]  /*2230*/  PRMT R22, R23, 0x7632, R22 ;  /* 0x0000763217167816 */ /* 0x020fc60000000016 */
[----:B------:R-:W-:Y:S02]  /*2240*/  IMAD.U32 R24, R24, 0x10000, RZ ;  /* 0x0001000018187824 */ /* 0x000fe400078e00ff */
[----:B------:R-:W-:Y:S01]  /*2250*/  IMAD.U32 R23, R23, 0x10000, RZ ;  /* 0x0001000017177824 */ /* 0x000fe200078e00ff */
[----:B--2---:R-:W-:Y:S01]  /*2260*/  PRMT R20, R21, 0x7632, R20 ;  /* 0x0000763215147816 */ /* 0x004fe20000000014 */
[----:B------:R-:W-:Y:S01]  /*2270*/  IMAD.U32 R22, R22, 0x10000, RZ ;  /* 0x0001000016167824 */ /* 0x000fe200078e00ff */
[----:B------:R-:W-:Y:S01]  /*2280*/  FMNMX3 R0, |R25|, RZ, |R24|, !PT ;  /* 0x000000ff19007276 */ /* 0x000fe20007800618 */
[----:B------:R-:W-:Y:S01]  /*2290*/  IMAD.U32 R21, R21, 0x10000, RZ ;  /* 0x0001000015157824 */ /* 0x000fe200078e00ff */
[C---:B------:R-:W-:Y:S01]  /*22a0*/  PRMT R18, R19.reuse, 0x7632, R18 ;  /* 0x0000763213127816 */ /* 0x040fe20000000012 */
[----:B------:R-:W-:Y:S01]  /*22b0*/  IMAD.U32 R20, R20, 0x10000, RZ ;  /* 0x0001000014147824 */ /* 0x000fe200078e00ff */
[----:B------:R-:W-:Y:S01]  /*22c0*/  FMNMX3 R0, R0, |R23|, |R22|, !PT ;  /* 0x4000001700007276 */ /* 0x000fe20007800416 */
[----:B------:R-:W-:Y:S01]  /*22d0*/  IMAD.U32 R19, R19, 0x10000, RZ ;  /* 0x0001000013137824 */ /* 0x000fe200078e00ff */
[----:B0-----:R-:W-:Y:S01]  /*22e0*/  PRMT R13, R10, 0x7632, R13 ;  /* 0x000076320a0d7816 */ /* 0x001fe2000000000d */
[----:B------:R-:W-:Y:S01]  /*22f0*/  IMAD.U32 R18, R18, 0x10000, RZ ;  /* 0x0001000012127824 */ /* 0x000fe200078e00ff */
[----:B------:R-:W-:Y:S01]  /*2300*/  FMNMX3 R0, R0, |R21|, |R20|, !PT ;  /* 0x4000001500007276 */ /* 0x000fe20007800414 */
[----:B------:R-:W-:Y:S01]  /*2310*/  IMAD.U32 R10, R10, 0x10000, RZ ;  /* 0x000100000a0a7824 */ /* 0x000fe200078e00ff */
[----:B-1----:R-:W-:Y:S01]  /*2320*/  PRMT R14, R9, 0x7632, R14 ;  /* 0x00007632090e7816 */ /* 0x002fe2000000000e */
[----:B------:R-:W-:Y:S01]  /*2330*/  IMAD.U32 R13, R13, 0x10000, RZ ;  /* 0x000100000d0d7824 */ /* 0x000fe200078e00ff */
[----:B------:R-:W-:Y:S01]  /*2340*/  FMNMX3 R0, R0, |R19|, |R18|, !PT ;  /* 0x4000001300007276 */ /* 0x000fe20007800412 */
[----:B------:R-:W-:Y:S01]  /*2350*/  IMAD.U32 R9, R9, 0x10000, RZ ;  /* 0x0001000009097824 */ /* 0x000fe200078e00ff */
[C---:B---3--:R-:W-:Y:S01]  /*2360*/  PRMT R16, R11.reuse, 0x7632, R16 ;  /* 0x000076320b107816 */ /* 0x048fe20000000010 */
[----:B------:R-:W-:Y:S01]  /*2370*/  IMAD.U32 R14, R14, 0x10000, RZ ;  /* 0x000100000e0e7824 */ /* 0x000fe200078e00ff */
[----:B------:R-:W-:Y:S01]  /*2380*/  FMNMX3 R0, R0, |R10|, |R13|, !PT ;  /* 0x4000000a00007276 */ /* 0x000fe2000780040d */
[----:B------:R-:W-:Y:S01]  /*2390*/  IMAD.U32 R11, R11, 0x10000, RZ ;  /* 0x000100000b0b7824 */ /* 0x000fe200078e00ff */
[----:B------:R-:W-:Y:S01]  /*23a0*/  PRMT R15, R12, 0x7632, R15 ;  /* 0x000076320c0f7816 */ /* 0x000fe2000000000f */
[----:B------:R-:W-:Y:S01]  /*23b0*/  IMAD.U32 R16, R16, 0x10000, RZ ;  /* 0x0001000010107824 */ /* 0x000fe200078e00ff */
[----:B------:R-:W-:Y:S01]  /*23c0*/  FMNMX3 R0, R0, |R9|, |R14|, !PT ;  /* 0x4000000900007276 */ /* 0x000fe2000780040e */
[----:B------:R-:W-:-:S02]  /*23d0*/  IMAD.U32 R12, R12, 0x10000, RZ ;  /* 0x000100000c0c7824 */ /* 0x000fc400078e00ff */
[----:B------:R-:W-:Y:S01]  /*23e0*/  IMAD.U32 R15, R15, 0x10000, RZ ;  /* 0x000100000f0f7824 */ /* 0x000fe200078e00ff */
[----:B------:R-:W-:-:S04]  /*23f0*/  FMNMX3 R0, R0, |R11|, |R16|, !PT ;  /* 0x4000000b00007276 */ /* 0x000fc80007800410 */
[----:B------:R-:W-:Y:S01]  /*2400*/  FMNMX3 R91, R0, |R12|, |R15|, !PT ;  /* 0x4000000c005b7276 */ /* 0x000fe2000780040f */
[----:B------:R-:W-:Y:S06]  /*2410*/  @!P3 BRA.DIV UR6, `(.L_x_26) ;  /* 0x0000014e0614b947 */ /* 0x000fec000b800000 */
[----:B------:R-:W0:Y:S02]  /*2420*/  SHFL.DOWN PT, R2, R91, 0x4, 0x1f ;  /* 0x08801f005b027f89 */ /* 0x000e2400000e0000 */
[----:B0-----:R-:W-:-:S05]  /*2430*/  FMNMX R3, R91, R2, !PT ;  /* 0x000000025b037209 */ /* 0x001fca0007800000 */
[----:B------:R-:W0:Y:S02]  /*2440*/  SHFL.DOWN PT, R2, R3, 0x2, 0x1f ;  /* 0x08401f0003027f89 */ /* 0x000e2400000e0000 */
[----:B0-----:R-:W-:-:S05]  /*2450*/  FMNMX R37, R3, R2, !PT ;  /* 0x0000000203257209 */ /* 0x001fca0007800000 */
[----:B------:R-:W0:Y:S02]  /*2460*/  SHFL.DOWN PT, R2, R37, 0x1, 0x1f ;  /* 0x08201f0025027f89 */ /* 0x000e2400000e0000 */
[----:B0-----:R-:W-:-:S06]  /*2470*/  FMNMX R87, R37, R2, !PT ;  /* 0x0000000225577209 */ /* 0x001fcc0007800000 */
[----:B------:R0:W1:Y:S02]  /*2480*/  SHFL.IDX PT, R87, R87, R29, 0x1f ;  /* 0x00001f1d57577589 */ /* 0x00006400000e0000 */
.L_x_403:
[----:B------:R-:W1:Y:S01]  /*2490*/  LDCU UR6, c[0x0][0x3d8] ;  /* 0x00007b00ff0677ac */ /* 0x000e620008000800 */
[----:B------:R-:W-:Y:S01]  /*24a0*/  BSSY.RECONVERGENT B2, `(.L_x_27) ;  /* 0x000001a000027945 */ /* 0x000fe20003800200 */
[----:B------:R-:W-:Y:S01]  /*24b0*/  IMAD.MOV.U32 R0, RZ, RZ, 0x3f800000 ;  /* 0x3f800000ff007424 */ /* 0x000fe200078e00ff */
[----:B-1----:R-:W-:-:S04]  /*24c0*/  FSETP.GEU.AND P0, PT, R87, UR6, PT ;  /* 0x0000000657007c0b */ /* 0x002fc8000bf0e000 */
[----:B------:R-:W-:-:S04]  /*24d0*/  FSEL R87, R87, UR6, P0 ;  /* 0x0000000657577c08 */ /* 0x000fc80008000000 */
[----:B------:R-:W-:-:S04]  /*24e0*/  FSETP.NEU.AND P0, PT, R87, RZ, PT ;  /* 0x000000ff5700720b */ /* 0x000fc80003f0d000 */
[----:B------:R-:W-:-:S13]  /*24f0*/  FSETP.EQU.OR P0, PT, |R87|, +INF , !P0 ;  /* 0x7f8000005700780b */ /* 0x000fda000470a600 */
[----:B------:R-:W-:Y:S05]  /*2500*/  @P0 BRA `(.L_x_28) ;  /* 0x00000000004c0947 */ /* 0x000fea0003800000 */
[----:B------:R-:W1:Y:S01]  /*2510*/  MUFU.RCP R0, R87 ;  /* 0x0000005700007308 */ /* 0x000e620000001000 */
[----:B------:R-:W2:Y:S01]  /*2520*/  LDCU.U8 UR6, c[0x0][0x3e4] ;  /* 0x00007c80ff0677ac */ /* 0x000ea20008000000 */
[----:B------:R-:W-:Y:S06]  /*2530*/  BSSY.RECONVERGENT B3, `(.L_x_29) ;  /* 0x000000d000037945 */ /* 0x000fec0003800200 */
[----:B------:R-:W3:Y:S01]  /*2540*/  FCHK P0, R82, R87 ;  /* 0x0000005752007302 */ /* 0x000ee20000000000 */
[----:B-1----:R-:W-:Y:S01]  /*2550*/  FFMA R3, -R87, R0, 1 ;  /* 0x3f80000057037423 */ /* 0x002fe20000000100 */
[----:B--2---:R-:W-:-:S03]  /*2560*/  UPRMT UR6, UR6, 0x8880, URZ ;  /* 0x0000888006067896 */ /* 0x004fc600080000ff */
[----:B------:R-:W-:-:S04]  /*2570*/  FFMA R0, R0, R3, R0 ;  /* 0x0000000300007223 */ /* 0x000fc80000000000 */
[----:B------:R-:W-:Y:S01]  /*2580*/  FFMA R2, R0, 448, RZ ;  /* 0x43e0000000027823 */ /* 0x000fe200000000ff */
[----:B------:R-:W-:-:S03]  /*2590*/  ISETP.NE.AND P3, PT, RZ, UR6, PT ;  /* 0x00000006ff007c0c */ /* 0x000fc6000bf65270 */
[----:B------:R-:W-:-:S04]  /*25a0*/  FFMA R3, -R87, R2, 448 ;  /* 0x43e0000057037423 */ /* 0x000fc80000000102 */
[----:B------:R-:W-:Y:S01]  /*25b0*/  FFMA R0, R0, R3, R2 ;  /* 0x0000000300007223 */ /* 0x000fe20000000002 */
[----:B---3--:R-:W-:Y:S06]  /*25c0*/  @!P0 BRA `(.L_x_30) ;  /* 0x00000000000c8947 */ /* 0x008fec0003800000 */
[----:B------:R-:W-:Y:S01]  /*25d0*/  IMAD.MOV.U32 R0, RZ, RZ, R87 ;  /* 0x000000ffff007224 */ /* 0x000fe200078e0057 */
[----:B------:R-:W-:-:S07]  /*25e0*/  MOV R2, 0x2600 ;  /* 0x0000260000027802 */ /* 0x000fce0000000f00 */
[----:B0-----:R-:W-:Y:S05]  /*25f0*/  CALL.REL.NOINC `($__internal_1_$__cuda_sm3x_div_rn_noftz_f32_slowpath) ;  /* 0x000001b000cc7944 */ /* 0x001fea0003c00000 */
.L_x_30:
[----:B------:R-:W-:Y:S05]  /*2600*/  BSYNC.RECONVERGENT B3 ;  /* 0x0000000000037941 */ /* 0x000fea0003800200 */
.L_x_29:
[----:B------:R-:W-:-:S04]  /*2610*/  FSETP.NEU.AND P0, PT, |R0|, +INF , PT ;  /* 0x7f8000000000780b */ /* 0x000fc80003f0d200 */
[----:B------:R-:W-:-:S04]  /*2620*/  FSEL R0, R0, 3.38953138925153547590e+38, P0 ;  /* 0x7f7f000000007808 */ /* 0x000fc80000000000 */
[----:B------:R-:W-:-:S07]  /*2630*/  @P3 LOP3.LUT R0, R0, 0xff800000, RZ, 0xc0, !PT ;  /* 0xff80000000003812 */ /* 0x000fce00078ec0ff */
.L_x_28:
[----:B------:R-:W-:Y:S05]  /*2640*/  BSYNC.RECONVERGENT B2 ;  /* 0x0000000000027941 */ /* 0x000fea0003800200 */
.L_x_27:
[----:B------:R-:W1:Y:S01]  /*2650*/  LDCU.64 UR6, c[0x0][0x3b0] ;  /* 0x00007600ff0677ac */ /* 0x000e620008000a00 */
[----:B------:R-:W-:Y:S01]  /*2660*/  BSSY.RECONVERGENT B1, `(.L_x_31) ;  /* 0x000001b000017945 */ /* 0x000fe20003800200 */
[----:B-1----:R-:W-:-:S04]  /*2670*/  ISETP.GE.U32.AND P0, PT, R27, UR6, PT ;  /* 0x000000061b007c0c */ /* 0x002fc8000bf06070 */
[----:B------:R-:W-:-:S04]  /*2680*/  ISETP.GE.U32.AND.EX P0, PT, RZ, UR7, PT, P0 ;  /* 0x00000007ff007c0c */ /* 0x000fc8000bf06100 */
[----:B------:R-:W-:-:S13]  /*2690*/  ISETP.NE.OR P0, PT, R4, RZ, P0 ;  /* 0x000000ff0400720c */ /* 0x000fda0000705670 */
[----:B------:R-:W-:Y:S05]  /*26a0*/  @P0 BRA `(.L_x_32) ;  /* 0x0000000000580947 */ /* 0x000fea0003800000 */
[----:B------:R-:W-:Y:S01]  /*26b0*/  VIADD R2, R0, 0x1800000 ;  /* 0x0180000000027836 */ /* 0x000fe20000000000 */
[----:B------:R-:W-:Y:S04]  /*26c0*/  BSSY.RECONVERGENT B2, `(.L_x_33) ;  /* 0x000000c000027945 */ /* 0x000fe80003800200 */
[----:B------:R-:W-:-:S04]  /*26d0*/  LOP3.LUT R2, R2, 0x7f800000, RZ, 0xc0, !PT ;  /* 0x7f80000002027812 */ /* 0x000fc800078ec0ff */
[----:B------:R-:W-:-:S13]  /*26e0*/  ISETP.GT.U32.AND P0, PT, R2, 0x1ffffff, PT ;  /* 0x01ffffff0200780c */ /* 0x000fda0003f04070 */
[----:B------:R-:W-:Y:S05]  /*26f0*/  @P0 BRA `(.L_x_34) ;  /* 0x0000000000100947 */ /* 0x000fea0003800000 */
[----:B------:R-:W-:-:S07]  /*2700*/  MOV R86, 0x2720 ;  /* 0x0000272000567802 */ /* 0x000fce0000000f00 */
[----:B0-----:R-:W-:Y:S05]  /*2710*/  CALL.REL.NOINC `($__internal_0_$__cuda_sm20_rcp_rn_f32_slowpath) ;  /* 0x000001ac00b47944 */ /* 0x001fea0003c00000 */
[----:B------:R-:W-:Y:S01]  /*2720*/  IMAD.MOV.U32 R39, RZ, RZ, R3 ;  /* 0x000000ffff277224 */ /* 0x000fe200078e0003 */
[----:B------:R-:W-:Y:S06]  /*2730*/  BRA `(.L_x_35) ;  /* 0x0000000000107947 */ /* 0x000fec0003800000 */
.L_x_34:
[----:B------:R-:W1:Y:S02]  /*2740*/  MUFU.RCP R39, R0 ;  /* 0x0000000000277308 */ /* 0x000e640000001000 */
[----:B-1----:R-:W-:-:S04]  /*2750*/  FFMA R2, R39, R0, -1 ;  /* 0xbf80000027027423 */ /* 0x002fc80000000000 */
[----:B------:R-:W-:-:S04]  /*2760*/  FADD.FTZ R2, -R2, -RZ ;  /* 0x800000ff02027221 */ /* 0x000fc80000010100 */
[----:B------:R-:W-:-:S07]  /*2770*/  FFMA R39, R39, R2, R39 ;  /* 0x0000000227277223 */ /* 0x000fce0000000027 */
.L_x_35:
[----:B------:R-:W-:Y:S05]  /*2780*/  BSYNC.RECONVERGENT B2 ;  /* 0x0000000000027941 */ /* 0x000fea0003800200 */
.L_x_33:
[----:B------:R-:W1:Y:S01]  /*2790*/  LDCU.64 UR6, c[0x0][0x3c0] ;  /* 0x00007800ff0677ac */ /* 0x000e620008000a00 */
[----:B------:R-:W-:Y:S01]  /*27a0*/  IMAD.MOV.U32 R30, RZ, RZ, R32 ;  /* 0x000000ffff1e7224 */ /* 0x000fe200078e0020 */
[----:B------:R-:W2:Y:S03]  /*27b0*/  LDCU.64 UR16, c[0x0][0x398] ;  /* 0x00007300ff1077ac */ /* 0x000ea60008000a00 */
[----:B-1----:R-:W-:-:S04]  /*27c0*/  IMAD.WIDE.U32 R2, R27, UR6, R30 ;  /* 0x000000061b027c25 */ /* 0x002fc8000f8e001e */
[----:B------:R-:W-:Y:S01]  /*27d0*/  IMAD R3, R27, UR7, R3 ;  /* 0x000000071b037c24 */ /* 0x000fe2000f8e0203 */
[----:B--2---:R-:W-:-:S04]  /*27e0*/  LEA R36, P0, R2, UR16, 0x2 ;  /* 0x0000001002247c11 */ /* 0x004fc8000f8010ff */
[----:B------:R-:W-:-:S05]  /*27f0*/  LEA.HI.X R37, R2, UR17, R3, 0x2, P0 ;  /* 0x0000001102257c11 */ /* 0x000fca00080f1403 */
[----:B------:R1:W-:Y:S04]  /*2800*/  STG.E desc[UR10][R36.64], R39 ;  /* 0x0000002724007986 */ /* 0x0003e8000c10190a */
.L_x_32:
[----:B------:R-:W-:Y:S05]  /*2810*/  BSYNC.RECONVERGENT B1 ;  /* 0x0000000000017941 */ /* 0x000fea0003800200 */
.L_x_31:
[----:B------:R-:W2:Y:S01]  /*2820*/  LDCU.64 UR16, c[0x0][0x3b0] ;  /* 0x00007600ff1077ac */ /* 0x000ea20008000a00 */
[----:B------:R-:W-:Y:S01]  /*2830*/  BSSY.RECONVERGENT B0, `(.L_x_36) ;  /* 0x000007e000007945 */ /* 0x000fe20003800200 */
[----:B------:R-:W3:Y:S01]  /*2840*/  LDCU.64 UR6, c[0x0][0x388] ;  /* 0x00007100ff0677ac */ /* 0x000ee20008000a00 */
[----:B--2---:R-:W-:-:S04]  /*2850*/  ISETP.GE.U32.AND P0, PT, R27, UR16, PT ;  /* 0x000000101b007c0c */ /* 0x004fc8000bf06070 */
[----:B------:R-:W-:Y:S02]  /*2860*/  ISETP.GE.U32.AND.EX P0, PT, RZ, UR17, PT, P0 ;  /* 0x00000011ff007c0c */ /* 0x000fe4000bf06100 */
[----:B---3--:R-:W-:-:S04]  /*2870*/  IADD3 R34, P1, PT, R34, UR6, RZ ;  /* 0x0000000622227c10 */ /* 0x008fc8000ff3e0ff */
[----:B------:R-:W-:-:S07]  /*2880*/  IADD3.X R35, PT, PT, R17, UR7, RZ, P1, !PT ;  /* 0x0000000711237c10 */ /* 0x000fce0008ffe4ff */
[----:B------:R-:W-:Y:S05]  /*2890*/  @P0 BRA `(.L_x_37) ;  /* 0x0000000400dc0947 */ /* 0x000fea0003800000 */
[----:B------:R-:W-:Y:S01]  /*28a0*/  ISETP.GT.U32.AND P0, PT, R7, 0xf, PT ;  /* 0x0000000f0700780c */ /* 0x000fe20003f04070 */
[-C--:B------:R-:W-:Y:S01]  /*28b0*/  FMUL R25, R25, R0.reuse ;  /* 0x0000000019197220 */ /* 0x080fe20000400000 */
[----:B------:R-:W-:Y:S01]  /*28c0*/  LOP3.LUT P1, RZ, R34, 0xf, RZ, 0xc0, !PT ;  /* 0x0000000f22ff7812 */ /* 0x000fe2000782c0ff */
[-C--:B------:R-:W-:Y:S01]  /*28d0*/  FMUL R24, R24, R0.reuse ;  /* 0x0000000018187220 */ /* 0x080fe20000400000 */
[----:B------:R-:W-:Y:S01]  /*28e0*/  ISETP.GT.U32.AND.EX P0, PT, R8, RZ, PT, P0 ;  /* 0x000000ff0800720c */ /* 0x000fe20003f04100 */
[-C--:B------:R-:W-:Y:S01]  /*28f0*/  FMUL R23, R23, R0.reuse ;  /* 0x0000000017177220 */ /* 0x080fe20000400000 */
        /* <DEDUP_REMOVED lines=12> */
[----:B------:R-:W-:Y:S01]  /*29c0*/  FMUL R0, R15, R0 ;  /* 0x000000000f007220 */ /* 0x000fe20000400000 */
[----:B------:R-:W-:-:S02]  /*29d0*/  F2FP.SATFINITE.E4M3.F32.PACK_AB_MERGE_C R25, RZ, R25, RZ ;  /* 0x00000019ff19723e */ /* 0x000fc400048070ff */
[----:B------:R-:W-:Y:S02]  /*29e0*/  F2FP.SATFINITE.E4M3.F32.PACK_AB_MERGE_C R3, RZ, R24, RZ ;  /* 0x00000018ff03723e */ /* 0x000fe400048070ff */
[----:B------:R-:W-:Y:S02]  /*29f0*/  F2FP.SATFINITE.E4M3.F32.PACK_AB_MERGE_C R23, RZ, R23, RZ ;  /* 0x00000017ff17723e */ /* 0x000fe400048070ff */
[----:B------:R-:W-:Y:S02]  /*2a00*/  F2FP.SATFINITE.E4M3.F32.PACK_AB_MERGE_C R17, RZ, R22, RZ ;  /* 0x00000016ff11723e */ /* 0x000fe400048070ff */
[----:B------:R-:W-:Y:S02]  /*2a10*/  F2FP.SATFINITE.E4M3.F32.PACK_AB_MERGE_C R21, RZ, R21, RZ ;  /* 0x00000015ff15723e */ /* 0x000fe400048070ff */
[----:B------:R-:W-:Y:S02]  /*2a20*/  F2FP.SATFINITE.E4M3.F32.PACK_AB_MERGE_C R15, RZ, R20, RZ ;  /* 0x00000014ff0f723e */ /* 0x000fe400048070ff */
[----:B------:R-:W-:-:S02]  /*2a30*/  F2FP.SATFINITE.E4M3.F32.PACK_AB_MERGE_C R19, RZ, R19, RZ ;  /* 0x00000013ff13723e */ /* 0x000fc400048070ff */
[----:B-1----:R-:W-:Y:S02]  /*2a40*/  F2FP.SATFINITE.E4M3.F32.PACK_AB_MERGE_C R37, RZ, R18, RZ ;  /* 0x00000012ff25723e */ /* 0x002fe400048070ff */
[----:B------:R-:W-:Y:S02]  /*2a50*/  F2FP.SATFINITE.E4M3.F32.PACK_AB_MERGE_C R39, RZ, R10, RZ ;  /* 0x0000000aff27723e */ /* 0x000fe400048070ff */
[----:B------:R-:W-:Y:S02]  /*2a60*/  F2FP.SATFINITE.E4M3.F32.PACK_AB_MERGE_C R13, RZ, R13, RZ ;  /* 0x0000000dff0d723e */ /* 0x000fe400048070ff */
[----:B------:R-:W-:Y:S02]  /*2a70*/  F2FP.SATFINITE.E4M3.F32.PACK_AB_MERGE_C R41, RZ, R9, RZ ;  /* 0x00000009ff29723e */ /* 0x000fe400048070ff */
[----:B------:R-:W-:Y:S02]  /*2a80*/  F2FP.SATFINITE.E4M3.F32.PACK_AB_MERGE_C R43, RZ, R14, RZ ;  /* 0x0000000eff2b723e */ /* 0x000fe400048070ff */
[----:B------:R-:W-:-:S02]  /*2a90*/  F2FP.SATFINITE.E4M3.F32.PACK_AB_MERGE_C R11, RZ, R11, RZ ;  /* 0x0000000bff0b723e */ /* 0x000fc400048070ff */
[----:B------:R-:W-:Y:S02]  /*2aa0*/  F2FP.SATFINITE.E4M3.F32.PACK_AB_MERGE_C R45, RZ, R16, RZ ;  /* 0x00000010ff2d723e */ /* 0x000fe400048070ff */
[----:B------:R-:W-:Y:S02]  /*2ab0*/  F2FP.SATFINITE.E4M3.F32.PACK_AB_MERGE_C R47, RZ, R12, RZ ;  /* 0x0000000cff2f723e */ /* 0x000fe400048070ff */
[----:B------:R-:W-:Y:S01]  /*2ac0*/  F2FP.SATFINITE.E4M3.F32.PACK_AB_MERGE_C R49, RZ, R0, RZ ;  /* 0x00000000ff31723e */ /* 0x000fe200048070ff */
[----:B------:R-:W-:Y:S06]  /*2ad0*/  @!P1 BRA P0, `(.L_x_38) ;  /* 0x0000000000c89947 */ /* 0x000fec0000000000 */
[C---:B------:R-:W-:Y:S02]  /*2ae0*/  ISETP.NE.U32.AND P0, PT, R7.reuse, RZ, PT ;  /* 0x000000ff0700720c */ /* 0x040fe40003f05070 */
[C---:B------:R-:W-:Y:S02]  /*2af0*/  ISETP.GE.U32.AND P4, PT, R7.reuse, 0x2, PT ;  /* 0x000000020700780c */ /* 0x040fe40003f86070 */
[----:B------:R-:W-:Y:S02]  /*2b00*/  ISETP.NE.AND.EX P0, PT, R8, RZ, PT, P0 ;  /* 0x000000ff0800720c */ /* 0x000fe40003f05300 */
[C---:B------:R-:W-:Y:S02]  /*2b10*/  ISETP.GE.U32.AND P5, PT, R7.reuse, 0x3, PT ;  /* 0x000000030700780c */ /* 0x040fe40003fa6070 */
[C---:B------:R-:W-:Y:S02]  /*2b20*/  ISETP.GE.U32.AND P6, PT, R7.reuse, 0x4, PT ;  /* 0x000000040700780c */ /* 0x040fe40003fc6070 */
[----:B------:R-:W-:-:S02]  /*2b30*/  ISETP.GE.U32.AND P1, PT, R7, 0x6, PT ;  /* 0x000000060700780c */ /* 0x000fc40003f26070 */
[C---:B------:R-:W-:Y:S02]  /*2b40*/  ISETP.GE.U32.AND P2, PT, R7.reuse, 0x7, PT ;  /* 0x000000070700780c */ /* 0x040fe40003f46070 */
[C---:B------:R-:W-:Y:S02]  /*2b50*/  ISETP.GE.U32.AND P3, PT, R7.reuse, 0x8, PT ;  /* 0x000000080700780c */ /* 0x040fe40003f66070 */
[C---:B------:R-:W-:Y:S01]  /*2b60*/  ISETP.GE.U32.AND.EX P4, PT, R8.reuse, RZ, PT, P4 ;  /* 0x000000ff0800720c */ /* 0x040fe20003f86140 */
[----:B------:R3:W-:Y:S01]  /*2b70*/  @P0 STG.E.U8 desc[UR10][R34.64], R25 ;  /* 0x0000001922000986 */ /* 0x0007e2000c10110a */
[----:B------:R-:W-:Y:S02]  /*2b80*/  ISETP.GE.U32.AND P0, PT, R7, 0x5, PT ;  /* 0x000000050700780c */ /* 0x000fe40003f06070 */
[C---:B------:R-:W-:Y:S02]  /*2b90*/  ISETP.GE.U32.AND.EX P5, PT, R8.reuse, RZ, PT, P5 ;  /* 0x000000ff0800720c */ /* 0x040fe40003fa6150 */
[----:B------:R-:W-:-:S02]  /*2ba0*/  ISETP.GE.U32.AND.EX P6, PT, R8, RZ, PT, P6 ;  /* 0x000000ff0800720c */ /* 0x000fc40003fc6160 */
[C---:B------:R-:W-:Y:S02]  /*2bb0*/  ISETP.GE.U32.AND.EX P0, PT, R8.reuse, RZ, PT, P0 ;  /* 0x000000ff0800720c */ /* 0x040fe40003f06100 */
[C---:B------:R-:W-:Y:S02]  /*2bc0*/  ISETP.GE.U32.AND.EX P1, PT, R8.reuse, RZ, PT, P1 ;  /* 0x000000ff0800720c */ /* 0x040fe40003f26110 */
[C---:B------:R-:W-:Y:S01]  /*2bd0*/  ISETP.GE.U32.AND.EX P2, PT, R8.reuse, RZ, PT, P2 ;  /* 0x000000ff0800720c */ /* 0x040fe20003f46120 */
[----:B------:R3:W-:Y:S01]  /*2be0*/  @P4 STG.E.U8 desc[UR10][R34.64+0x1], R3 ;  /* 0x0000010322004986 */ /* 0x0007e2000c10110a */
[----:B------:R-:W-:Y:S02]  /*2bf0*/  ISETP.GE.U32.AND.EX P3, PT, R8, RZ, PT, P3 ;  /* 0x000000ff0800720c */ /* 0x000fe40003f66130 */
[C---:B------:R-:W-:Y:S01]  /*2c00*/  ISETP.GE.U32.AND P4, PT, R7.reuse, 0xa, PT ;  /* 0x0000000a0700780c */ /* 0x040fe20003f86070 */
[----:B------:R3:W-:Y:S01]  /*2c10*/  @P5 STG.E.U8 desc[UR10][R34.64+0x2], R23 ;  /* 0x0000021722005986 */ /* 0x0007e2000c10110a */
[----:B------:R-:W-:-:S02]  /*2c20*/  ISETP.GE.U32.AND P5, PT, R7, 0xb, PT ;  /* 0x0000000b0700780c */ /* 0x000fc40003fa6070 */
[C---:B------:R-:W-:Y:S01]  /*2c30*/  ISETP.GE.U32.AND.EX P4, PT, R8.reuse, RZ, PT, P4 ;  /* 0x000000ff0800720c */ /* 0x040fe20003f86140 */
[----:B------:R3:W-:Y:S01]  /*2c40*/  @P6 STG.E.U8 desc[UR10][R34.64+0x3], R17 ;  /* 0x0000031122006986 */ /* 0x0007e2000c10110a */
[C---:B------:R-:W-:Y:S02]  /*2c50*/  ISETP.GE.U32.AND P6, PT, R7.reuse, 0xc, PT ;  /* 0x0000000c0700780c */ /* 0x040fe40003fc6070 */
[C---:B------:R-:W-:Y:S01]  /*2c60*/  ISETP.GE.U32.AND.EX P5, PT, R8.reuse, RZ, PT, P5 ;  /* 0x000000ff0800720c */ /* 0x040fe20003fa6150 */
[----:B------:R3:W-:Y:S01]  /*2c70*/  @P0 STG.E.U8 desc[UR10][R34.64+0x4], R21 ;  /* 0x0000041522000986 */ /* 0x0007e2000c10110a */
[C---:B------:R-:W-:Y:S02]  /*2c80*/  ISETP.GE.U32.AND P0, PT, R7.reuse, 0xd, PT ;  /* 0x0000000d0700780c */ /* 0x040fe40003f06070 */
[----:B------:R-:W-:Y:S01]  /*2c90*/  ISETP.GE.U32.AND.EX P6, PT, R8, RZ, PT, P6 ;  /* 0x000000ff0800720c */ /* 0x000fe20003fc6160 */
[----:B------:R3:W-:Y:S01]  /*2ca0*/  @P1 STG.E.U8 desc[UR10][R34.64+0x5], R15 ;  /* 0x0000050f22001986 */ /* 0x0007e2000c10110a */
[----:B------:R-:W-:-:S02]  /*2cb0*/  ISETP.GE.U32.AND P1, PT, R7, 0xe, PT ;  /* 0x0000000e0700780c */ /* 0x000fc40003f26070 */
[C---:B------:R-:W-:Y:S01]  /*2cc0*/  ISETP.GE.U32.AND.EX P0, PT, R8.reuse, RZ, PT, P0 ;  /* 0x000000ff0800720c */ /* 0x040fe20003f06100 */
[----:B------:R3:W-:Y:S01]  /*2cd0*/  @P2 STG.E.U8 desc[UR10][R34.64+0x6], R19 ;  /* 0x0000061322002986 */ /* 0x0007e2000c10110a */
[C---:B------:R-:W-:Y:S02]  /*2ce0*/  ISETP.GE.U32.AND P2, PT, R7.reuse, 0xf, PT ;  /* 0x0000000f0700780c */ /* 0x040fe40003f46070 */
[C---:B------:R-:W-:Y:S01]  /*2cf0*/  ISETP.GE.U32.AND.EX P1, PT, R8.reuse, RZ, PT, P1 ;  /* 0x000000ff0800720c */ /* 0x040fe20003f26110 */
[----:B------:R3:W-:Y:S01]  /*2d00*/  @P3 STG.E.U8 desc[UR10][R34.64+0x7], R37 ;  /* 0x0000072522003986 */ /* 0x0007e2000c10110a */
[----:B------:R-:W-:Y:S02]  /*2d10*/  ISETP.GE.U32.AND P3, PT, R7, 0x9, PT ;  /* 0x000000090700780c */ /* 0x000fe40003f66070 */
[C---:B------:R-:W-:Y:S01]  /*2d20*/  ISETP.GE.U32.AND.EX P2, PT, R8.reuse, RZ, PT, P2 ;  /* 0x000000ff0800720c */ /* 0x040fe20003f46120 */
[----:B------:R3:W-:Y:S01]  /*2d30*/  @P4 STG.E.U8 desc[UR10][R34.64+0x9], R13 ;  /* 0x0000090d22004986 */ /* 0x0007e2000c10110a */
[----:B------:R-:W-:-:S03]  /*2d40*/  ISETP.GE.U32.AND.EX P3, PT, R8, RZ, PT, P3 ;  /* 0x000000ff0800720c */ /* 0x000fc60003f66130 */
[----:B------:R3:W-:Y:S04]  /*2d50*/  @P5 STG.E.U8 desc[UR10][R34.64+0xa], R41 ;  /* 0x00000a2922005986 */ /* 0x0007e8000c10110a */
[----:B------:R3:W-:Y:S04]  /*2d60*/  @P6 STG.E.U8 desc[UR10][R34.64+0xb], R43 ;  /* 0x00000b2b22006986 */ /* 0x0007e8000c10110a */
[----:B------:R3:W-:Y:S01]  /*2d70*/  @P0 STG.E.U8 desc[UR10][R34.64+0xc], R11 ;  /* 0x00000c0b22000986 */ /* 0x0007e2000c10110a */
[----:B------:R-:W-:-:S03]  /*2d80*/  ISETP.GE.U32.AND P0, PT, R7, 0x10, PT ;  /* 0x000000100700780c */ /* 0x000fc60003f06070 */
[----:B------:R3:W-:Y:S01]  /*2d90*/  @P3 STG.E.U8 desc[UR10][R34.64+0x8], R39 ;  /* 0x0000082722003986 */ /* 0x0007e2000c10110a */
[----:B------:R-:W-:-:S03]  /*2da0*/  ISETP.GE.U32.AND.EX P0, PT, R8, RZ, PT, P0 ;  /* 0x000000ff0800720c */ /* 0x000fc60003f06100 */
[----:B------:R3:W-:Y:S04]  /*2db0*/  @P1 STG.E.U8 desc[UR10][R34.64+0xd], R45 ;  /* 0x00000d2d22001986 */ /* 0x0007e8000c10110a */
[----:B------:R3:W-:Y:S06]  /*2dc0*/  @P2 STG.E.U8 desc[UR10][R34.64+0xe], R47 ;  /* 0x00000e2f22002986 */ /* 0x0007ec000c10110a */
[----:B------:R-:W-:Y:S05]  /*2dd0*/  @!P0 BRA `(.L_x_37) ;  /* 0x00000000008c8947 */ /* 0x000fea0003800000 */
[----:B------:R4:W-:Y:S01]  /*2de0*/  STG.E.U8 desc[UR10][R34.64+0xf], R49 ;  /* 0x00000f3122007986 */ /* 0x0009e2000c10110a */
[----:B------:R-:W-:Y:S05]  /*2df0*/  BRA `(.L_x_37) ;  /* 0x0000000000847947 */ /* 0x000fea0003800000 */
.L_x_38:
[----:B------:R-:W-:Y:S02]  /*2e00*/  LOP3.LUT R2, R21, 0xff, RZ, 0xc0, !PT ;  /* 0x000000ff15027812 */ /* 0x000fe400078ec0ff */
[----:B------:R-:W-:Y:S02]  /*2e10*/  LOP3.LUT R10, R39, 0xff, RZ, 0xc0, !PT ;  /* 0x000000ff270a7812 */ /* 0x000fe400078ec0ff */
[----:B------:R-:W-:Y:S01]  /*2e20*/  LOP3.LUT R12, R11, 0xff, RZ, 0xc0, !PT ;  /* 0x000000ff0b0c7812 */ /* 0x000fe200078ec0ff */
[----:B------:R-:W-:Y:S01]  /*2e30*/  IMAD R9, R15, 0x100, R2 ;  /* 0x000001000f097824 */ /* 0x000fe200078e0202 */
[----:B------:R-:W-:Y:S01]  /*2e40*/  LOP3.LUT R0, R25, 0xff, RZ, 0xc0, !PT ;  /* 0x000000ff19007812 */ /* 0x000fe200078ec0ff */
[----:B------:R-:W-:Y:S02]  /*2e50*/  IMAD R11, R13, 0x100, R10 ;  /* 0x000001000d0b7824 */ /* 0x000fe400078e020a */
[----:B------:R-:W-:Y:S02]  /*2e60*/  IMAD R13, R45, 0x100, R12 ;  /* 0x000001002d0d7824 */ /* 0x000fe400078e020c */
[----:B------:R-:W-:-:S02]  /*2e70*/  IMAD.U32 R2, R19, 0x10000, RZ ;  /* 0x0001000013027824 */ /* 0x000fc400078e00ff */
[----:B------:R-:W-:Y:S02]  /*2e80*/  IMAD.U32 R10, R41, 0x10000, RZ ;  /* 0x00010000290a7824 */ /* 0x000fe400078e00ff */
[----:B------:R-:W-:Y:S01]  /*2e90*/  IMAD.U32 R12, R47, 0x10000, RZ ;  /* 0x000100002f0c7824 */ /* 0x000fe200078e00ff */
[----:B------:R-:W-:Y:S01]  /*2ea0*/  LOP3.LUT R2, R2, 0xff0000, RZ, 0xc0, !PT ;  /* 0x00ff000002027812 */ /* 0x000fe200078ec0ff */
[----:B------:R-:W-:Y:S01]  /*2eb0*/  IMAD R3, R3, 0x100, R0 ;  /* 0x0000010003037824 */ /* 0x000fe200078e0200 */
[----:B------:R-:W-:Y:S01]  /*2ec0*/  LOP3.LUT R10, R10, 0xff0000, RZ, 0xc0, !PT ;  /* 0x00ff00000a0a7812 */ /* 0x000fe200078ec0ff */
[----:B------:R-:W-:Y:S01]  /*2ed0*/  IMAD.U32 R0, R23, 0x10000, RZ ;  /* 0x0001000017007824 */ /* 0x000fe200078e00ff */
[----:B------:R-:W-:Y:S02]  /*2ee0*/  LOP3.LUT R12, R12, 0xff0000, RZ, 0xc0, !PT ;  /* 0x00ff00000c0c7812 */ /* 0x000fe400078ec0ff */
[----:B------:R-:W-:Y:S02]  /*2ef0*/  LOP3.LUT R9, R2, 0xffff, R9, 0xf8, !PT ;  /* 0x0000ffff02097812 */ /* 0x000fe400078ef809 */
[----:B------:R-:W-:-:S02]  /*2f00*/  LOP3.LUT R0, R0, 0xff0000, RZ, 0xc0, !PT ;  /* 0x00ff000000007812 */ /* 0x000fc400078ec0ff */
[----:B------:R-:W-:Y:S02]  /*2f10*/  LOP3.LUT R11, R10, 0xffff, R11, 0xf8, !PT ;  /* 0x0000ffff0a0b7812 */ /* 0x000fe400078ef80b */
[----:B------:R-:W-:Y:S02]  /*2f20*/  LOP3.LUT R15, R12, 0xffff, R13, 0xf8, !PT ;  /* 0x0000ffff0c0f7812 */ /* 0x000fe400078ef80d */
[----:B------:R-:W-:Y:S02]  /*2f30*/  LOP3.LUT R2, R17, 0xffff, RZ, 0xc0, !PT ;  /* 0x0000ffff11027812 */ /* 0x000fe400078ec0ff */
[----:B------:R-:W-:Y:S02]  /*2f40*/  LOP3.LUT R10, R37, 0xffff, RZ, 0xc0, !PT ;  /* 0x0000ffff250a7812 */ /* 0x000fe400078ec0ff */
[----:B------:R-:W-:Y:S02]  /*2f50*/  LOP3.LUT R12, R43, 0xffff, RZ, 0xc0, !PT ;  /* 0x0000ffff2b0c7812 */ /* 0x000fe400078ec0ff */
[----:B------:R-:W-:Y:S01]  /*2f60*/  LOP3.LUT R13, R49, 0xffff, RZ, 0xc0, !PT ;  /* 0x0000ffff310d7812 */ /* 0x000fe200078ec0ff */
[----:B------:R-:W-:Y:S01]  /*2f70*/  IMAD.SHL.U32 R10, R10, 0x1000000, RZ ;  /* 0x010000000a0a7824 */ /* 0x000fe200078e00ff */
[----:B------:R-:W-:Y:S01]  /*2f80*/  LOP3.LUT R0, R0, 0xffff, R3, 0xf8, !PT ;  /* 0x0000ffff00007812 */ /* 0x000fe200078ef803 */
[----:B------:R-:W-:-:S02]  /*2f90*/  IMAD.SHL.U32 R3, R2, 0x1000000, RZ ;  /* 0x0100000002037824 */ /* 0x000fc400078e00ff */
[----:B------:R-:W-:Y:S02]  /*2fa0*/  IMAD.SHL.U32 R14, R12, 0x1000000, RZ ;  /* 0x010000000c0e7824 */ /* 0x000fe400078e00ff */
[----:B------:R-:W-:Y:S01]  /*2fb0*/  IMAD.SHL.U32 R2, R13, 0x1000000, RZ ;  /* 0x010000000d027824 */ /* 0x000fe200078e00ff */
[----:B------:R-:W-:Y:S02]  /*2fc0*/  LOP3.LUT R12, R0, R3, RZ, 0xfc, !PT ;  /* 0x00000003000c7212 */ /* 0x000fe400078efcff */
[----:B------:R-:W-:Y:S02]  /*2fd0*/  LOP3.LUT R13, R9, R10, RZ, 0xfc, !PT ;  /* 0x0000000a090d7212 */ /* 0x000fe400078efcff */
[----:B------:R-:W-:Y:S02]  /*2fe0*/  LOP3.LUT R14, R11, R14, RZ, 0xfc, !PT ;  /* 0x0000000e0b0e7212 */ /* 0x000fe400078efcff */
[----:B------:R-:W-:-:S05]  /*2ff0*/  LOP3.LUT R15, R15, R2, RZ, 0xfc, !PT ;  /* 0x000000020f0f7212 */ /* 0x000fca00078efcff */
[----:B------:R2:W-:Y:S02]  /*3000*/  STG.E.128 desc[UR10][R34.64], R12 ;  /* 0x0000000c22007986 */ /* 0x0005e4000c101d0a */
.L_x_37:
[----:B------:R-:W-:Y:S05]  /*3010*/  BSYNC.RECONVERGENT B0 ;  /* 0x0000000000007941 */ /* 0x000fea0003800200 */
.L_x_36:
[----:B---3--:R-:W3:Y:S01]  /*3020*/  LDS R25, [R6+0x2080] ;  /* 0x0020800006197984 */ /* 0x008ee20000000800 */
[----:B------:R-:W5:Y:S01]  /*3030*/  MATCH.ANY R3, R28 ;  /* 0x000000001c0373a1 */ /* 0x000f6200000e8000 */
[----:B------:R-:W-:Y:S01]  /*3040*/  VOTEU.ANY UR6, UPT, PT ;  /* 0x0000000000067886 */ /* 0x000fe200038e0100 */
[----:B------:R-:W-:Y:S01]  /*3050*/  IADD3 R26, P0, PT, R27, 0x20, RZ ;  /* 0x000000201b1a7810 */ /* 0x000fe20007f1e0ff */
[----:B------:R-:W0:Y:S04]  /*3060*/  LDS R23, [R6+0x2084] ;  /* 0x0020840006177984 */ /* 0x000e280000000800 */
[----:B------:R-:W1:Y:S01]  /*3070*/  LDS R21, [R6+0x2088] ;  /* 0x0020880006157984 */ /* 0x000e620000000800 */
[----:B------:R-:W-:-:S03]  /*3080*/  IMAD.X R17, RZ, RZ, RZ, P0 ;  /* 0x000000ffff117224 */ /* 0x000fc600000e06ff */
[----:B------:R-:W4:Y:S04]  /*3090*/  LDS R19, [R6+0x208c] ;  /* 0x00208c0006137984 */ /* 0x000f280000000800 */
[----:B------:R-:W4:Y:S04]  /*30a0*/  LDS R9, [R6+0x2090] ;  /* 0x0020900006097984 */ /* 0x000f280000000800 */
[----:B------:R-:W4:Y:S04]  /*30b0*/  LDS R11, [R6+0x2094] ;  /* 0x00209400060b7984 */ /* 0x000f280000000800 */
[----:B--2---:R-:W2:Y:S01]  /*30c0*/  LDS R13, [R6+0x2098] ;  /* 0x00209800060d7984 */ /* 0x004ea20000000800 */
[----:B-----5:R-:W-:Y:S01]  /*30d0*/  LOP3.LUT P1, RZ, R28, UR6, R3, 0x40, !PT ;  /* 0x000000061cff7c12 */ /* 0x020fe2000f824003 */
[----:B------:R-:W5:Y:S02]  /*30e0*/  REDUX.OR UR6, R28 ;  /* 0x000000001c0673c4 */ /* 0x000f640000004000 */
[----:B------:R-:W5:Y:S01]  /*30f0*/  LDS R15, [R6+0x209c] ;  /* 0x00209c00060f7984 */ /* 0x000f620000000800 */
[C---:B---3--:R-:W-:Y:S01]  /*3100*/  PRMT R24, R25.reuse, 0x7632, R24 ;  /* 0x0000763219187816 */ /* 0x048fe20000000018 */
[----:B------:R-:W-:Y:S01]  /*3110*/  IMAD.U32 R25, R25, 0x10000, RZ ;  /* 0x0001000019197824 */ /* 0x000fe200078e00ff */
[----:B0-----:R-:W-:-:S03]  /*3120*/  PRMT R22, R23, 0x7632, R22 ;  /* 0x0000763217167816 */ /* 0x001fc60000000016 */
[----:B------:R-:W-:Y:S02]  /*3130*/  IMAD.U32 R24, R24, 0x10000, RZ ;  /* 0x0001000018187824 */ /* 0x000fe400078e00ff */
[----:B------:R-:W-:Y:S01]  /*3140*/  IMAD.U32 R23, R23, 0x10000, RZ ;  /* 0x0001000017177824 */ /* 0x000fe200078e00ff */
[----:B-1----:R-:W-:Y:S01]  /*3150*/  PRMT R20, R21, 0x7632, R20 ;  /* 0x0000763215147816 */ /* 0x002fe20000000014 */
[----:B------:R-:W-:Y:S01]  /*3160*/  IMAD.U32 R22, R22, 0x10000, RZ ;  /* 0x0001000016167824 */ /* 0x000fe200078e00ff */
[----:B------:R-:W-:Y:S01]  /*3170*/  FMNMX3 R0, |R25|, RZ, |R24|, !PT ;  /* 0x000000ff19007276 */ /* 0x000fe20007800618 */
[----:B------:R-:W-:Y:S01]  /*3180*/  IMAD.U32 R21, R21, 0x10000, RZ ;  /* 0x0001000015157824 */ /* 0x000fe200078e00ff */
[C---:B----4-:R-:W-:Y:S01]  /*3190*/  PRMT R18, R19.reuse, 0x7632, R18 ;  /* 0x0000763213127816 */ /* 0x050fe20000000012 */
[----:B------:R-:W-:Y:S01]  /*31a0*/  IMAD.U32 R20, R20, 0x10000, RZ ;  /* 0x0001000014147824 */ /* 0x000fe200078e00ff */
[----:B------:R-:W-:Y:S01]  /*31b0*/  FMNMX3 R0, R0, |R23|, |R22|, !PT ;  /* 0x4000001700007276 */ /* 0x000fe20007800416 */
[----:B------:R-:W-:Y:S01]  /*31c0*/  IMAD.U32 R19, R19, 0x10000, RZ ;  /* 0x0001000013137824 */ /* 0x000fe200078e00ff */
[C---:B------:R-:W-:Y:S01]  /*31d0*/  PRMT R10, R9.reuse, 0x7632, R10 ;  /* 0x00007632090a7816 */ /* 0x040fe2000000000a */
[----:B------:R-:W-:Y:S01]  /*31e0*/  IMAD.U32 R18, R18, 0x10000, RZ ;  /* 0x0001000012127824 */ /* 0x000fe200078e00ff */
[----:B------:R-:W-:Y:S01]  /*31f0*/  FMNMX3 R0, R0, |R21|, |R20|, !PT ;  /* 0x4000001500007276 */ /* 0x000fe20007800414 */
[----:B------:R-:W-:Y:S01]  /*3200*/  IMAD.U32 R9, R9, 0x10000, RZ ;  /* 0x0001000009097824 */ /* 0x000fe200078e00ff */
[C---:B------:R-:W-:Y:S01]  /*3210*/  PRMT R12, R11.reuse, 0x7632, R12 ;  /* 0x000076320b0c7816 */ /* 0x040fe2000000000c */
[----:B------:R-:W-:Y:S01]  /*3220*/  IMAD.U32 R10, R10, 0x10000, RZ ;  /* 0x000100000a0a7824 */ /* 0x000fe200078e00ff */
[----:B------:R-:W-:Y:S01]  /*3230*/  FMNMX3 R0, R0, |R19|, |R18|, !PT ;  /* 0x4000001300007276 */ /* 0x000fe20007800412 */
[----:B------:R-:W-:Y:S01]  /*3240*/  IMAD.U32 R11, R11, 0x10000, RZ ;  /* 0x000100000b0b7824 */ /* 0x000fe200078e00ff */
[C---:B--2---:R-:W-:Y:S01]  /*3250*/  PRMT R14, R13.reuse, 0x7632, R14 ;  /* 0x000076320d0e7816 */ /* 0x044fe2000000000e */
[----:B------:R-:W-:Y:S01]  /*3260*/  IMAD.U32 R12, R12, 0x10000, RZ ;  /* 0x000100000c0c7824 */ /* 0x000fe200078e00ff */
[----:B------:R-:W-:Y:S01]  /*3270*/  FMNMX3 R0, R0, |R9|, |R10|, !PT ;  /* 0x4000000900007276 */ /* 0x000fe2000780040a */
[----:B------:R-:W-:Y:S01]  /*3280*/  IMAD.U32 R13, R13, 0x10000, RZ ;  /* 0x000100000d0d7824 */ /* 0x000fe200078e00ff */
[C---:B-----5:R-:W-:Y:S01]  /*3290*/  PRMT R16, R15.reuse, 0x7632, R16 ;  /* 0x000076320f107816 */ /* 0x060fe20000000010 */
        /* <DEDUP_REMOVED lines=14> */
.L_x_412:
        /* <DEDUP_REMOVED lines=23> */
.L_x_43:
[----:B------:R-:W-:Y:S05]  /*34f0*/  BSYNC.RECONVERGENT B3 ;  /* 0x0000000000037941 */ /* 0x000fea0003800200 */
.L_x_42:
[----:B------:R-:W-:-:S04]  /*3500*/  FSETP.NEU.AND P0, PT, |R0|, +INF , PT ;  /* 0x7f8000000000780b */ /* 0x000fc80003f0d200 */
[----:B------:R-:W-:-:S04]  /*3510*/  FSEL R0, R0, 3.38953138925153547590e+38, P0 ;  /* 0x7f7f000000007808 */ /* 0x000fc80000000000 */
[----:B------:R-:W-:-:S07]  /*3520*/  @P3 LOP3.LUT R0, R0, 0xff800000, RZ, 0xc0, !PT ;  /* 0xff80000000003812 */ /* 0x000fce00078ec0ff */
.L_x_41:
[----:B------:R-:W-:Y:S05]  /*3530*/  BSYNC.RECONVERGENT B2 ;  /* 0x0000000000027941 */ /* 0x000fea0003800200 */
.L_x_40:
[----:B------:R-:W1:Y:S01]  /*3540*/  LDCU.64 UR6, c[0x0][0x3b0] ;  /* 0x00007600ff0677ac */ /* 0x000e620008000a00 */
[----:B------:R-:W-:Y:S01]  /*3550*/  BSSY.RECONVERGENT B1, `(.L_x_44) ;  /* 0x000001d000017945 */ /* 0x000fe20003800200 */
[----:B-1----:R-:W-:-:S04]  /*3560*/  ISETP.GE.U32.AND P0, PT, R26, UR6, PT ;  /* 0x000000061a007c0c */ /* 0x002fc8000bf06070 */
[----:B------:R-:W-:-:S04]  /*3570*/  ISETP.GE.U32.AND.EX P0, PT, R17, UR7, PT, P0 ;  /* 0x0000000711007c0c */ /* 0x000fc8000bf06100 */
        /* <DEDUP_REMOVED lines=11> */
.L_x_47:
[----:B------:R-:W1:Y:S02]  /*3630*/  MUFU.RCP R39, R0 ;  /* 0x0000000000277308 */ /* 0x000e640000001000 */
[----:B-1----:R-:W-:-:S04]  /*3640*/  FFMA R2, R39, R0, -1 ;  /* 0xbf80000027027423 */ /* 0x002fc80000000000 */
[----:B------:R-:W-:-:S04]  /*3650*/  FADD.FTZ R2, -R2, -RZ ;  /* 0x800000ff02027221 */ /* 0x000fc80000010100 */
[----:B------:R-:W-:-:S07]  /*3660*/  FFMA R39, R39, R2, R39 ;  /* 0x0000000227277223 */ /* 0x000fce0000000027 */
.L_x_48:
[----:B------:R-:W-:Y:S05]  /*3670*/  BSYNC.RECONVERGENT B2 ;  /* 0x0000000000027941 */ /* 0x000fea0003800200 */
.L_x_46:
[----:B------:R-:W1:Y:S01]  /*3680*/  LDCU.64 UR6, c[0x0][0x3c0] ;  /* 0x00007800ff0677ac */ /* 0x000e620008000a00 */
[----:B------:R-:W-:Y:S02]  /*3690*/  VIADD R37, R27, 0x20 ;  /* 0x000000201b257836 */ /* 0x000fe40000000000 */
[----:B------:R-:W-:Y:S01]  /*36a0*/  IMAD.MOV.U32 R2, RZ, RZ, R32 ;  /* 0x000000ffff027224 */ /* 0x000fe200078e0020 */
[----:B------:R-:W2:Y:S01]  /*36b0*/  LDCU.64 UR16, c[0x0][0x398] ;  /* 0x00007300ff1077ac */ /* 0x000ea20008000a00 */
[----:B------:R-:W-:Y:S02]  /*36c0*/  IMAD.MOV.U32 R3, RZ, RZ, R31 ;  /* 0x000000ffff037224 */ /* 0x000fe400078e001f */
[----:B-1----:R-:W-:-:S04]  /*36d0*/  IMAD.WIDE.U32 R2, R37, UR6, R2 ;  /* 0x0000000625027c25 */ /* 0x002fc8000f8e0002 */
[----:B------:R-:W-:Y:S01]  /*36e0*/  IMAD R37, R37, UR7, R3 ;  /* 0x0000000725257c24 */ /* 0x000fe2000f8e0203 */
[----:B--2---:R-:W-:-:S04]  /*36f0*/  LEA R36, P0, R2, UR16, 0x2 ;  /* 0x0000001002247c11 */ /* 0x004fc8000f8010ff */
[----:B------:R-:W-:-:S05]  /*3700*/  LEA.HI.X R37, R2, UR17, R37, 0x2, P0 ;  /* 0x0000001102257c11 */ /* 0x000fca00080f1425 */
[----:B------:R1:W-:Y:S04]  /*3710*/  STG.E desc[UR10][R36.64], R39 ;  /* 0x0000002724007986 */ /* 0x0003e8000c10190a */
.L_x_45:
[----:B------:R-:W-:Y:S05]  /*3720*/  BSYNC.RECONVERGENT B1 ;  /* 0x0000000000017941 */ /* 0x000fea0003800200 */
.L_x_44:
[----:B------:R-:W2:Y:S01]  /*3730*/  LDCU.64 UR6, c[0x0][0x3b0] ;  /* 0x00007600ff0677ac */ /* 0x000ea20008000a00 */
[----:B------:R-:W-:Y:S01]  /*3740*/  IADD3 R34, P1, PT, R34, UR14, RZ ;  /* 0x0000000e22227c10 */ /* 0x000fe2000ff3e0ff */
[----:B------:R-:W-:Y:S03]  /*3750*/  BSSY.RECONVERGENT B0, `(.L_x_49) ;  /* 0x000007b000007945 */ /* 0x000fe60003800200 */
[----:B------:R-:W-:Y:S02]  /*3760*/  IADD3.X R35, PT, PT, R35, UR13, RZ, P1, !PT ;  /* 0x0000000d23237c10 */ /* 0x000fe40008ffe4ff */
[----:B--2---:R-:W-:-:S04]  /*3770*/  ISETP.GE.U32.AND P0, PT, R26, UR6, PT ;  /* 0x000000061a007c0c */ /* 0x004fc8000bf06070 */
[----:B------:R-:W-:-:S13]  /*3780*/  ISETP.GE.U32.AND.EX P0, PT, R17, UR7, PT, P0 ;  /* 0x0000000711007c0c */ /* 0x000fda000bf06100 */
[----:B------:R-:W-:Y:S05]  /*3790*/  @P0 BRA `(.L_x_50) ;  /* 0x0000000400d80947 */ /* 0x000fea0003800000 */
[----:B------:R-:W-:Y:S01]  /*37a0*/  LOP3.LUT P0, RZ, R34, 0xf, RZ, 0xc0, !PT ;  /* 0x0000000f22ff7812 */ /* 0x000fe2000780c0ff */
[-C--:B------:R-:W-:Y:S01]  /*37b0*/  FMUL R25, R25, R0.reuse ;  /* 0x0000000019197220 */ /* 0x080fe20000400000 */
[----:B------:R-:W-:Y:S01]  /*37c0*/  ISETP.LT.U32.AND P1, PT, R7, 0x10, PT ;  /* 0x000000100700780c */ /* 0x000fe20003f21070 */
[-C--:B------:R-:W-:Y:S01]  /*37d0*/  FMUL R24, R24, R0.reuse ;  /* 0x0000000018187220 */ /* 0x080fe20000400000 */
[-C--:B------:R-:W-:Y:S01]  /*37e0*/  FMUL R23, R23, R0.reuse ;  /* 0x0000000017177220 */ /* 0x080fe20000400000 */
[-C--:B------:R-:W-:Y:S01]  /*37f0*/  FMUL R22, R22, R0.reuse ;  /* 0x0000000016167220 */ /* 0x080fe20000400000 */
[----:B------:R-:W-:Y:S01]  /*3800*/  ISETP.LT.U32.OR.EX P0, PT, R8, RZ, P0, P1 ;  /* 0x000000ff0800720c */ /* 0x000fe20000701510 */
        /* <DEDUP_REMOVED lines=17> */
[----:B-1----:R-:W-:Y:S02]  /*3920*/  F2FP.SATFINITE.E4M3.F32.PACK_AB_MERGE_C R37, RZ, R20, RZ ;  /* 0x00000014ff25723e */ /* 0x002fe400048070ff */
[----:B------:R-:W-:-:S02]  /*3930*/  F2FP.SATFINITE.E4M3.F32.PACK_AB_MERGE_C R19, RZ, R19, RZ ;  /* 0x00000013ff13723e */ /* 0x000fc400048070ff */
[----:B------:R-:W-:Y:S02]  /*3940*/  F2FP.SATFINITE.E4M3.F32.PACK_AB_MERGE_C R39, RZ, R18, RZ ;  /* 0x00000012ff27723e */ /* 0x000fe400048070ff */
        /* <DEDUP_REMOVED lines=8> */
[----:B------:R-:W-:Y:S06]  /*39d0*/  @P0 BRA `(.L_x_51) ;  /* 0x0000000000880947 */ /* 0x000fec0003800000 */
        /* <DEDUP_REMOVED lines=32> */
[----:B------:R3:W-:Y:S01]  /*3be0*/  STG.E.128 desc[UR10][R34.64], R12 ;  /* 0x0000000c22007986 */ /* 0x0007e2000c101d0a */
[----:B------:R-:W-:Y:S05]  /*3bf0*/  BRA `(.L_x_50) ;  /* 0x0000000000c07947 */ /* 0x000fea0003800000 */
.L_x_51:
[C---:B------:R-:W-:Y:S02]  /*3c00*/  ISETP.NE.U32.AND P0, PT, R7.reuse, RZ, PT ;  /* 0x000000ff0700720c */ /* 0x040fe40003f05070 */
[C---:B------:R-:W-:Y:S02]  /*3c10*/  ISETP.GE.U32.AND P1, PT, R7.reuse, 0x2, PT ;  /* 0x000000020700780c */ /* 0x040fe40003f26070 */
[C---:B------:R-:W-:Y:S02]  /*3c20*/  ISETP.NE.AND.EX P0, PT, R8.reuse, RZ, PT, P0 ;  /* 0x000000ff0800720c */ /* 0x040fe40003f05300 */
[----:B------:R-:W-:Y:S02]  /*3c30*/  ISETP.GE.U32.AND.EX P1, PT, R8, RZ, PT, P1 ;  /* 0x000000ff0800720c */ /* 0x000fe40003f26110 */
[C---:B------:R-:W-:Y:S02]  /*3c40*/  ISETP.GE.U32.AND P4, PT, R7.reuse, 0x3, PT ;  /* 0x000000030700780c */ /* 0x040fe40003f86070 */
[----:B------:R-:W-:-:S02]  /*3c50*/  ISETP.GE.U32.AND P5, PT, R7, 0x4, PT ;  /* 0x000000040700780c */ /* 0x000fc40003fa6070 */
[C---:B------:R-:W-:Y:S02]  /*3c60*/  ISETP.GE.U32.AND P6, PT, R7.reuse, 0x5, PT ;  /* 0x000000050700780c */ /* 0x040fe40003fc6070 */
[C---:B------:R-:W-:Y:S02]  /*3c70*/  ISETP.GE.U32.AND P2, PT, R7.reuse, 0x8, PT ;  /* 0x000000080700780c */ /* 0x040fe40003f46070 */
[C---:B------:R-:W-:Y:S01]  /*3c80*/  ISETP.GE.U32.AND P3, PT, R7.reuse, 0x9, PT ;  /* 0x000000090700780c */ /* 0x040fe20003f66070 */
[----:B------:R2:W-:Y:S01]  /*3c90*/  @P0 STG.E.U8 desc[UR10][R34.64], R25 ;  /* 0x0000001922000986 */ /* 0x0005e2000c10110a */
[C---:B------:R-:W-:Y:S02]  /*3ca0*/  ISETP.GE.U32.AND P0, PT, R7.reuse, 0x6, PT ;  /* 0x000000060700780c */ /* 0x040fe40003f06070 */
[----:B------:R-:W-:Y:S01]  /*3cb0*/  ISETP.GE.U32.AND.EX P4, PT, R8, RZ, PT, P4 ;  /* 0x000000ff0800720c */ /* 0x000fe20003f86140 */
[----:B------:R2:W-:Y:S01]  /*3cc0*/  @P1 STG.E.U8 desc[UR10][R34.64+0x1], R3 ;  /* 0x0000010322001986 */ /* 0x0005e2000c10110a */
[----:B------:R-:W-:-:S02]  /*3cd0*/  ISETP.GE.U32.AND P1, PT, R7, 0x7, PT ;  /* 0x000000070700780c */ /* 0x000fc40003f26070 */
[C---:B------:R-:W-:Y:S02]  /*3ce0*/  ISETP.GE.U32.AND.EX P5, PT, R8.reuse, RZ, PT, P5 ;  /* 0x000000ff0800720c */ /* 0x040fe40003fa6150 */
[C---:B------:R-:W-:Y:S02]  /*3cf0*/  ISETP.GE.U32.AND.EX P6, PT, R8.reuse, RZ, PT, P6 ;  /* 0x000000ff0800720c */ /* 0x040fe40003fc6160 */
[C---:B------:R-:W-:Y:S02]  /*3d00*/  ISETP.GE.U32.AND.EX P0, PT, R8.reuse, RZ, PT, P0 ;  /* 0x000000ff0800720c */ /* 0x040fe40003f06100 */
[C---:B------:R-:W-:Y:S02]  /*3d10*/  ISETP.GE.U32.AND.EX P1, PT, R8.reuse, RZ, PT, P1 ;  /* 0x000000ff0800720c */ /* 0x040fe40003f26110 */
[C---:B------:R-:W-:Y:S01]  /*3d20*/  ISETP.GE.U32.AND.EX P2, PT, R8.reuse, RZ, PT, P2 ;  /* 0x000000ff0800720c */ /* 0x040fe20003f46120 */
[----:B------:R2:W-:Y:S01]  /*3d30*/  @P4 STG.E.U8 desc[UR10][R34.64+0x2], R23 ;  /* 0x0000021722004986 */ /* 0x0005e2000c10110a */
[----:B------:R-:W-:-:S02]  /*3d40*/  ISETP.GE.U32.AND.EX P3, PT, R8, RZ, PT, P3 ;  /* 0x000000ff0800720c */ /* 0x000fc40003f66130 */
[C---:B------:R-:W-:Y:S01]  /*3d50*/  ISETP.GE.U32.AND P4, PT, R7.reuse, 0xb, PT ;  /* 0x0000000b0700780c */ /* 0x040fe20003f86070 */
        /* <DEDUP_REMOVED lines=19> */
[----:B------:R-:W-:-:S03]  /*3e90*/  ISETP.GE.U32.AND.EX P3, PT, R8, RZ, PT, P3 ;  /* 0x000000ff0800720c */ /* 0x000fc60003f66130 */
[----:B------:R2:W-:Y:S04]  /*3ea0*/  @P0 STG.E.U8 desc[UR10][R34.64+0x9], R41 ;  /* 0x0000092922000986 */ /* 0x0005e8000c10110a */
[----:B------:R2:W-:Y:S04]  /*3eb0*/  @P6 STG.E.U8 desc[UR10][R34.64+0xc], R13 ;  /* 0x00000c0d22006986 */ /* 0x0005e8000c10110a */
[----:B------:R2:W-:Y:S04]  /*3ec0*/  @P5 STG.E.U8 desc[UR10][R34.64+0xd], R47 ;  /* 0x00000d2f22005986 */ /* 0x0005e8000c10110a */
[----:B------:R2:W-:Y:S04]  /*3ed0*/  @P3 STG.E.U8 desc[UR10][R34.64+0xb], R45 ;  /* 0x00000b2d22003986 */ /* 0x0005e8000c10110a */
[----:B------:R2:W-:Y:S04]  /*3ee0*/  @P2 STG.E.U8 desc[UR10][R34.64+0xe], R15 ;  /* 0x00000e0f22002986 */ /* 0x0005e8000c10110a */
[----:B------:R2:W-:Y:S02]  /*3ef0*/  @P1 STG.E.U8 desc[UR10][R34.64+0xf], R49 ;  /* 0x00000f3122001986 */ /* 0x0005e4000c10110a */
.L_x_50:
[----:B------:R-:W-:Y:S05]  /*3f00*/  BSYNC.RECONVERGENT B0 ;  /* 0x0000000000007941 */ /* 0x000fea0003800200 */
.L_x_49:
[----:B--2---:R-:W2:Y:S01]  /*3f10*/  LDS R9, [R6+0x4100] ;  /* 0x0041000006097984 */ /* 0x004ea20000000800 */
[----:B------:R-:W4:Y:S01]  /*3f20*/  MATCH.ANY R3, R28 ;  /* 0x000000001c0373a1 */ /* 0x000f2200000e8000 */
[----:B------:R-:W-:Y:S01]  /*3f30*/  VOTEU.ANY UR6, UPT, PT ;  /* 0x0000000000067886 */ /* 0x000fe200038e0100 */
[----:B------:R-:W-:Y:S01]  /*3f40*/  IADD3 R23, P0, PT, R27, 0x40, RZ ;  /* 0x000000401b177810 */ /* 0x000fe20007f1e0ff */
[----:B------:R-:W5:Y:S04]  /*3f50*/  LDS R11, [R6+0x4104] ;  /* 0x00410400060b7984 */ /* 0x000f680000000800 */
[----:B---3--:R-:W3:Y:S01]  /*3f60*/  LDS R13, [R6+0x4108] ;  /* 0x00410800060d7984 */ /* 0x008ee20000000800 */
[----:B------:R-:W-:-:S03]  /*3f70*/  IMAD.X R26, RZ, RZ, RZ, P0 ;  /* 0x000000ffff1a7224 */ /* 0x000fc600000e06ff */
[----:B------:R-:W0:Y:S04]  /*3f80*/  LDS R15, [R6+0x410c] ;  /* 0x00410c00060f7984 */ /* 0x000e280000000800 */
[----:B------:R-:W1:Y:S04]  /*3f90*/  LDS R17, [R6+0x4110] ;  /* 0x0041100006117984 */ /* 0x000e680000000800 */
[----:B------:R-:W1:Y:S04]  /*3fa0*/  LDS R19, [R6+0x4114] ;  /* 0x0041140006137984 */ /* 0x000e680000000800 */
[----:B------:R-:W1:Y:S01]  /*3fb0*/  LDS R21, [R6+0x4118] ;  /* 0x0041180006157984 */ /* 0x000e620000000800 */
[----:B----4-:R-:W-:Y:S01]  /*3fc0*/  LOP3.LUT P1, RZ, R28, UR6, R3, 0x40, !PT ;  /* 0x000000061cff7c12 */ /* 0x010fe2000f824003 */
[----:B------:R-:W4:Y:S02]  /*3fd0*/  REDUX.OR UR6, R28 ;  /* 0x000000001c0673c4 */ /* 0x000f240000004000 */
[----:B------:R-:W4:Y:S01]  /*3fe0*/  LDS R24, [R6+0x411c] ;  /* 0x00411c0006187984 */ /* 0x000f220000000800 */
[C---:B--2---:R-:W-:Y:S01]  /*3ff0*/  PRMT R10, R9.reuse, 0x7632, R10 ;  /* 0x00007632090a7816 */ /* 0x044fe2000000000a */
[----:B------:R-:W-:Y:S01]  /*4000*/  IMAD.U32 R9, R9, 0x10000, RZ ;  /* 0x0001000009097824 */ /* 0x000fe200078e00ff */
[----:B-----5:R-:W-:-:S03]  /*4010*/  PRMT R12, R11, 0x7632, R12 ;  /* 0x000076320b0c7816 */ /* 0x020fc6000000000c */
[----:B------:R-:W-:Y:S02]  /*4020*/  IMAD.U32 R10, R10, 0x10000, RZ ;  /* 0x000100000a0a7824 */ /* 0x000fe400078e00ff */
[----:B------:R-:W-:Y:S01]  /*4030*/  IMAD.U32 R11, R11, 0x10000, RZ ;  /* 0x000100000b0b7824 */ /* 0x000fe200078e00ff */
[----:B---3--:R-:W-:Y:S01]  /*4040*/  PRMT R14, R13, 0x7632, R14 ;  /* 0x000076320d0e7816 */ /* 0x008fe2000000000e */
[----:B------:R-:W-:Y:S01]  /*4050*/  IMAD.U32 R12, R12, 0x10000, RZ ;  /* 0x000100000c0c7824 */ /* 0x000fe200078e00ff */
[----:B------:R-:W-:Y:S01]  /*4060*/  FMNMX3 R0, |R9|, RZ, |R10|, !PT ;  /* 0x000000ff09007276 */ /* 0x000fe2000780060a */
[----:B------:R-:W-:Y:S01]  /*4070*/  IMAD.U32 R13, R13, 0x10000, RZ ;  /* 0x000100000d0d7824 */ /* 0x000fe200078e00ff */
[C---:B0-----:R-:W-:Y:S01]  /*4080*/  PRMT R16, R15.reuse, 0x7632, R16 ;  /* 0x000076320f107816 */ /* 0x041fe20000000010 */
[----:B------:R-:W-:Y:S01]  /*4090*/  IMAD.U32 R14, R14, 0x10000, RZ ;  /* 0x000100000e0e7824 */ /* 0x000fe200078e00ff */
[----:B------:R-:W-:Y:S01]  /*40a0*/  FMNMX3 R0, R0, |R11|, |R12|, !PT ;  /* 0x4000000b00007276 */ /* 0x000fe2000780040c */
[----:B------:R-:W-:Y:S01]  /*40b0*/  IMAD.U32 R15, R15, 0x10000, RZ ;  /* 0x000100000f0f7824 */ /* 0x000fe200078e00ff */
[C---:B-1----:R-:W-:Y:S01]  /*40c0*/  PRMT R18, R17.reuse, 0x7632, R18 ;  /* 0x0000763211127816 */ /* 0x042fe20000000012 */
        /* <DEDUP_REMOVED lines=11> */
[----:B----4-:R-:W-:Y:S01]  /*4180*/  PRMT R25, R24, 0x7632, R25 ;  /* 0x0000763218197816 */ /* 0x010fe20000000019 */
        /* <DEDUP_REMOVED lines=14> */
.L_x_421:
        /* <DEDUP_REMOVED lines=23> */
.L_x_56:
[----:B------:R-:W-:Y:S05]  /*43e0*/  BSYNC.RECONVERGENT B3 ;  /* 0x0000000000037941 */ /* 0x000fea0003800200 */
.L_x_55:
[----:B------:R-:W-:-:S04]  /*43f0*/  FSETP.NEU.AND P0, PT, |R0|, +INF , PT ;  /* 0x7f8000000000780b */ /* 0x000fc80003f0d200 */
[----:B------:R-:W-:-:S04]  /*4400*/  FSEL R0, R0, 3.38953138925153547590e+38, P0 ;  /* 0x7f7f000000007808 */ /* 0x000fc80000000000 */
[----:B------:R-:W-:-:S07]  /*4410*/  @P3 LOP3.LUT R0, R0, 0xff800000, RZ, 0xc0, !PT ;  /* 0xff80000000003812 */ /* 0x000fce00078ec0ff */
.L_x_54:
[----:B------:R-:W-:Y:S05]  /*4420*/  BSYNC.RECONVERGENT B2 ;  /* 0x0000000000027941 */ /* 0x000fea0003800200 */
.L_x_53:
        /* <DEDUP_REMOVED lines=15> */
.L_x_60:
[----:B------:R-:W1:Y:S02]  /*4520*/  MUFU.RCP R39, R0 ;  /* 0x0000000000277308 */ /* 0x000e640000001000 */
[----:B-1----:R-:W-:-:S04]  /*4530*/  FFMA R2, R39, R0, -1 ;  /* 0xbf80000027027423 */ /* 0x002fc80000000000 */
[----:B------:R-:W-:-:S04]  /*4540*/  FADD.FTZ R2, -R2, -RZ ;  /* 0x800000ff02027221 */ /* 0x000fc80000010100 */
[----:B------:R-:W-:-:S07]  /*4550*/  FFMA R39, R39, R2, R39 ;  /* 0x0000000227277223 */ /* 0x000fce0000000027 */
.L_x_61:
[----:B------:R-:W-:Y:S05]  /*4560*/  BSYNC.RECONVERGENT B2 ;  /* 0x0000000000027941 */ /* 0x000fea0003800200 */
.L_x_59:
        /* <DEDUP_REMOVED lines=10> */
.L_x_58:
[----:B------:R-:W-:Y:S05]  /*4610*/  BSYNC.RECONVERGENT B1 ;  /* 0x0000000000017941 */ /* 0x000fea0003800200 */
.L_x_57:
        /* <DEDUP_REMOVED lines=69> */
[----:B------:R-:W-:Y:S01]  /*4a70*/  IMAD.SHL.U32 R11, R11, 0x1000000, RZ ;  /* 0x010000000b0b7824 */ /* 0x000fe200078e00ff */
[----:B------:R-:W-:Y:S01]  /*4a80*/  LOP3.LUT R12, R0, R9, RZ, 0xfc, !PT ;  /* 0x00000009000c7212 */ /* 0x000fe200078efcff */
[----:B------:R-:W-:Y:S01]  /*4a90*/  IMAD.SHL.U32 R17, R13, 0x1000000, RZ ;  /* 0x010000000d117824 */ /* 0x000fe200078e00ff */
[----:B------:R-:W-:Y:S02]  /*4aa0*/  LOP3.LUT R14, R14, R15, RZ, 0xfc, !PT ;  /* 0x0000000f0e0e7212 */ /* 0x000fe400078efcff */
[----:B------:R-:W-:Y:S02]  /*4ab0*/  LOP3.LUT R13, R10, R11, RZ, 0xfc, !PT ;  /* 0x0000000b0a0d7212 */ /* 0x000fe400078efcff */
[----:B------:R-:W-:-:S05]  /*4ac0*/  LOP3.LUT R15, R16, R17, RZ, 0xfc, !PT ;  /* 0x00000011100f7212 */ /* 0x000fca00078efcff */
[----:B------:R2:W-:Y:S01]  /*4ad0*/  STG.E.128 desc[UR10][R2.64], R12 ;  /* 0x0000000c02007986 */ /* 0x0005e2000c101d0a */
[----:B------:R-:W-:Y:S05]  /*4ae0*/  BRA `(.L_x_63) ;  /* 0x0000000000c07947 */ /* 0x000fea0003800000 */
.L_x_64:
        /* <DEDUP_REMOVED lines=48> */
.L_x_63:
[----:B------:R-:W-:Y:S05]  /*4df0*/  BSYNC.RECONVERGENT B0 ;  /* 0x0000000000007941 */ /* 0x000fea0003800200 */
.L_x_62:
[----:B---3--:R-:W3:Y:S01]  /*4e00*/  LDS R25, [R6+0x6180] ;  /* 0x0061800006197984 */ /* 0x008ee20000000800 */
[----:B------:R-:W4:Y:S01]  /*4e10*/  MATCH.ANY R11, R28 ;  /* 0x000000001c0b73a1 */ /* 0x000f2200000e8000 */
[----:B------:R-:W-:Y:S01]  /*4e20*/  VOTEU.ANY UR6, UPT, PT ;  /* 0x0000000000067886 */ /* 0x000fe200038e0100 */
[----:B------:R-:W-:Y:S01]  /*4e30*/  IADD3 R34, P0, PT, R2, UR14, RZ ;  /* 0x0000000e02227c10 */ /* 0x000fe2000ff1e0ff */
[----:B------:R-:W5:Y:S01]  /*4e40*/  LDS R23, [R6+0x6184] ;  /* 0x0061840006177984 */ /* 0x000f620000000800 */
[----:B------:R-:W-:Y:S02]  /*4e50*/  IADD3 R16, P1, PT, R27, 0x60, RZ ;  /* 0x000000601b107810 */ /* 0x000fe40007f3e0ff */
[----:B------:R-:W-:Y:S01]  /*4e60*/  IADD3.X R35, PT, PT, R3, UR13, RZ, P0, !PT ;  /* 0x0000000d03237c10 */ /* 0x000fe200087fe4ff */
[----:B------:R-:W0:Y:S02]  /*4e70*/  LDS R21, [R6+0x6188] ;  /* 0x0061880006157984 */ /* 0x000e240000000800 */
[----:B------:R-:W-:-:S02]  /*4e80*/  IMAD.X R19, RZ, RZ, RZ, P1 ;  /* 0x000000ffff137224 */ /* 0x000fc400008e06ff */
[----:B------:R-:W1:Y:S04]  /*4e90*/  LDS R9, [R6+0x618c] ;  /* 0x00618c0006097984 */ /* 0x000e680000000800 */
[----:B------:R-:W1:Y:S04]  /*4ea0*/  LDS R10, [R6+0x6190] ;  /* 0x00619000060a7984 */ /* 0x000e680000000800 */
[----:B--2---:R-:W2:Y:S04]  /*4eb0*/  LDS R12, [R6+0x6194] ;  /* 0x00619400060c7984 */ /* 0x004ea80000000800 */
[----:B------:R-:W2:Y:S01]  /*4ec0*/  LDS R14, [R6+0x6198] ;  /* 0x00619800060e7984 */ /* 0x000ea20000000800 */
[----:B----4-:R-:W-:Y:S01]  /*4ed0*/  LOP3.LUT P2, RZ, R28, UR6, R11, 0x40, !PT ;  /* 0x000000061cff7c12 */ /* 0x010fe2000f84400b */
[----:B------:R-:W4:Y:S02]  /*4ee0*/  REDUX.OR UR6, R28 ;  /* 0x000000001c0673c4 */ /* 0x000f240000004000 */
[----:B------:R1:W4:Y:S01]  /*4ef0*/  LDS R17, [R6+0x619c] ;  /* 0x00619c0006117984 */ /* 0x0003220000000800 */
[C---:B---3--:R-:W-:Y:S01]  /*4f00*/  PRMT R24, R25.reuse, 0x7632, R24 ;  /* 0x0000763219187816 */ /* 0x048fe20000000018 */
[----:B------:R-:W-:Y:S01]  /*4f10*/  IMAD.U32 R25, R25, 0x10000, RZ ;  /* 0x0001000019197824 */ /* 0x000fe200078e00ff */
[----:B-----5:R-:W-:-:S03]  /*4f20*/  PRMT R22, R23, 0x7632, R22 ;  /* 0x0000763217167816 */ /* 0x020fc60000000016 */
[----:B------:R-:W-:Y:S02]  /*4f30*/  IMAD.U32 R24, R24, 0x10000, RZ ;  /* 0x0001000018187824 */ /* 0x000fe400078e00ff */
[----:B------:R-:W-:Y:S01]  /*4f40*/  IMAD.U32 R23, R23, 0x10000, RZ ;  /* 0x0001000017177824 */ /* 0x000fe200078e00ff */
[----:B0-----:R-:W-:Y:S01]  /*4f50*/  PRMT R20, R21, 0x7632, R20 ;  /* 0x0000763215147816 */ /* 0x001fe20000000014 */
[----:B------:R-:W-:Y:S01]  /*4f60*/  IMAD.U32 R22, R22, 0x10000, RZ ;  /* 0x0001000016167824 */ /* 0x000fe200078e00ff */
[----:B------:R-:W-:Y:S01]  /*4f70*/  FMNMX3 R0, |R25|, RZ, |R24|, !PT ;  /* 0x000000ff19007276 */ /* 0x000fe20007800618 */
[----:B------:R-:W-:Y:S01]  /*4f80*/  IMAD.U32 R21, R21, 0x10000, RZ ;  /* 0x0001000015157824 */ /* 0x000fe200078e00ff */
[C---:B-1----:R-:W-:Y:S01]  /*4f90*/  PRMT R2, R9.reuse, 0x7632, R2 ;  /* 0x0000763209027816 */ /* 0x042fe20000000002 */
[----:B------:R-:W-:Y:S01]  /*4fa0*/  IMAD.U32 R20, R20, 0x10000, RZ ;  /* 0x0001000014147824 */ /* 0x000fe200078e00ff */
[----:B------:R-:W-:Y:S01]  /*4fb0*/  FMNMX3 R0, R0, |R23|, |R22|, !PT ;  /* 0x4000001700007276 */ /* 0x000fe20007800416 */
[----:B------:R-:W-:Y:S01]  /*4fc0*/  IMAD.U32 R6, R9, 0x10000, RZ ;  /* 0x0001000009067824 */ /* 0x000fe200078e00ff */
[----:B------:R-:W-:Y:S01]  /*4fd0*/  PRMT R11, R10, 0x7632, R11 ;  /* 0x000076320a0b7816 */ /* 0x000fe2000000000b */
[----:B------:R-:W-:Y:S01]  /*4fe0*/  IMAD.U32 R9, R2, 0x10000, RZ ;  /* 0x0001000002097824 */ /* 0x000fe200078e00ff */
[----:B------:R-:W-:Y:S01]  /*4ff0*/  FMNMX3 R0, R0, |R21|, |R20|, !PT ;  /* 0x4000001500007276 */ /* 0x000fe20007800414 */
[----:B------:R-:W-:Y:S01]  /*5000*/  IMAD.U32 R10, R10, 0x10000, RZ ;  /* 0x000100000a0a7824 */ /* 0x000fe200078e00ff */
[----:B--2---:R-:W-:Y:S01]  /*5010*/  PRMT R13, R12, 0x7632, R13 ;  /* 0x000076320c0d7816 */ /* 0x004fe2000000000d */
[----:B------:R-:W-:Y:S01]  /*5020*/  IMAD.U32 R11, R11, 0x10000, RZ ;  /* 0x000100000b0b7824 */ /* 0x000fe200078e00ff */
[----:B------:R-:W-:Y:S01]  /*5030*/  FMNMX3 R0, R0, |R6|, |R9|, !PT ;  /* 0x4000000600007276 */ /* 0x000fe20007800409 */
[----:B------:R-:W-:Y:S01]  /*5040*/  IMAD.U32 R12, R12, 0x10000, RZ ;  /* 0x000100000c0c7824 */ /* 0x000fe200078e00ff */
[----:B------:R-:W-:Y:S01]  /*5050*/  PRMT R15, R14, 0x7632, R15 ;  /* 0x000076320e0f7816 */ /* 0x000fe2000000000f */
        /* <DEDUP_REMOVED lines=16> */
[----:B0-----:R-:W-:-:S05]  /*5160*/  FMNMX R87, R37, R2, !PT ;  /* 0x0000000225577209 */ /* 0x001fca0007800000 */
[----:B------:R0:W1:Y:S02]  /*5170*/  SHFL.IDX PT, R29, R87, R29, 0x1f ;  /* 0x00001f1d571d7589 */ /* 0x00006400000e0000 */
.L_x_430:
        /* <DEDUP_REMOVED lines=23> */
.L_x_69:
[----:B------:R-:W-:Y:S05]  /*52f0*/  BSYNC.RECONVERGENT B3 ;  /* 0x0000000000037941 */ /* 0x000fea0003800200 */
.L_x_68:
[----:B------:R-:W-:-:S04]  /*5300*/  FSETP.NEU.AND P0, PT, |R0|, +INF , PT ;  /* 0x7f8000000000780b */ /* 0x000fc80003f0d200 */
[----:B------:R-:W-:-:S04]  /*5310*/  FSEL R28, R0, 3.38953138925153547590e+38, P0 ;  /* 0x7f7f0000001c7808 */ /* 0x000fc80000000000 */
[----:B------:R-:W-:-:S07]  /*5320*/  @P3 LOP3.LUT R28, R28, 0xff800000, RZ, 0xc0, !PT ;  /* 0xff8000001c1c3812 */ /* 0x000fce00078ec0ff */
.L_x_67:
[----:B------:R-:W-:Y:S05]  /*5330*/  BSYNC.RECONVERGENT B2 ;  /* 0x0000000000027941 */ /* 0x000fea0003800200 */
.L_x_66:
        /* <DEDUP_REMOVED lines=11> */
[----:B------:R-:W-:Y:S01]  /*53f0*/  IMAD.MOV.U32 R0, RZ, RZ, R28 ;  /* 0x000000ffff007224 */ /* 0x000fe200078e001c */
[----:B------:R-:W-:-:S07]  /*5400*/  MOV R86, 0x5420 ;  /* 0x0000542000567802 */ /* 0x000fce0000000f00 */
[----:B0-----:R-:W-:Y:S05]  /*5410*/  CALL.REL.NOINC `($__internal_0_$__cuda_sm20_rcp_rn_f32_slowpath) ;  /* 0x0000018000747944 */ /* 0x001fea0003c00000 */
[----:B------:R-:W-:Y:S01]  /*5420*/  IMAD.MOV.U32 R29, RZ, RZ, R3 ;  /* 0x000000ffff1d7224 */ /* 0x000fe200078e0003 */
[----:B------:R-:W-:Y:S06]  /*5430*/  BRA `(.L_x_74) ;  /* 0x0000000000107947 */ /* 0x000fec0003800000 */
.L_x_73:
[----:B------:R-:W1:Y:S02]  /*5440*/  MUFU.RCP R29, R28 ;  /* 0x0000001c001d7308 */ /* 0x000e640000001000 */
[----:B-1----:R-:W-:-:S04]  /*5450*/  FFMA R0, R29, R28, -1 ;  /* 0xbf8000001d007423 */ /* 0x002fc8000000001c */
[----:B------:R-:W-:-:S04]  /*5460*/  FADD.FTZ R0, -R0, -RZ ;  /* 0x800000ff00007221 */ /* 0x000fc80000010100 */
[----:B------:R-:W-:-:S07]  /*5470*/  FFMA R29, R29, R0, R29 ;  /* 0x000000001d1d7223 */ /* 0x000fce000000001d */
.L_x_74:
[----:B------:R-:W-:Y:S05]  /*5480*/  BSYNC.RECONVERGENT B2 ;  /* 0x0000000000027941 */ /* 0x000fea0003800200 */
.L_x_72:
        /* <DEDUP_REMOVED lines=10> */
.L_x_71:
[----:B------:R-:W-:Y:S05]  /*5530*/  BSYNC.RECONVERGENT B1 ;  /* 0x0000000000017941 */ /* 0x000fea0003800200 */
.L_x_70:
[----:B------:R-:W2:Y:S01]  /*5540*/  LDCU.64 UR6, c[0x0][0x3b0] ;  /* 0x00007600ff0677ac */ /* 0x000ea20008000a00 */
[----:B------:R-:W-:Y:S01]  /*5550*/  BSSY.RECONVERGENT B0, `(.L_x_25) ;  /* 0x000007c000007945 */ /* 0x000fe20003800200 */
[----:B--2---:R-:W-:Y:S02]  /*5560*/  IMAD.U32 R3, RZ, RZ, UR6 ;  /* 0x00000006ff037e24 */ /* 0x004fe4000f8e00ff */
[----:B------:R-:W-:-:S03]  /*5570*/  IMAD.U32 R0, RZ, RZ, UR7 ;  /* 0x00000007ff007e24 */ /* 0x000fc6000f8e00ff */
[----:B------:R-:W-:-:S04]  /*5580*/  ISETP.GE.U32.AND P0, PT, R16, R3, PT ;  /* 0x000000031000720c */ /* 0x000fc80003f06070 */
[----:B------:R-:W-:-:S13]  /*5590*/  ISETP.GE.U32.AND.EX P0, PT, R19, R0, PT, P0 ;  /* 0x000000001300720c */ /* 0x000fda0003f06100 */
        /* <DEDUP_REMOVED lines=42> */
[----:B------:R-:W-:Y:S01]  /*5840*/  IMAD R9, R29, 0x100, R4 ;  /* 0x000001001d097824 */ /* 0x000fe200078e0204 */
[----:B------:R-:W-:Y:S01]  /*5850*/  LOP3.LUT R12, R41, 0xffff, RZ, 0xc0, !PT ;  /* 0x0000ffff290c7812 */ /* 0x000fe200078ec0ff */
        /* <DEDUP_REMOVED lines=8> */
[----:B------:R-:W-:Y:S01]  /*58e0*/  LOP3.LUT R6, R6, 0xff0000, RZ, 0xc0, !PT ;  /* 0x00ff000006067812 */ /* 0x000fe200078ec0ff */
[----:B------:R-:W-:Y:S01]  /*58f0*/  IMAD.SHL.U32 R12, R12, 0x1000000, RZ ;  /* 0x010000000c0c7824 */ /* 0x000fe200078e00ff */
[----:B------:R-:W-:Y:S02]  /*5900*/  LOP3.LUT R13, R8, 0xffff, R13, 0xf8, !PT ;  /* 0x0000ffff080d7812 */ /* 0x000fe400078ef80d */
[----:B------:R-:W-:-:S02]  /*5910*/  LOP3.LUT R9, R4, 0xffff, R9, 0xf8, !PT ;  /* 0x0000ffff04097812 */ /* 0x000fc400078ef809 */
[----:B------:R-:W-:Y:S02]  /*5920*/  LOP3.LUT R10, R6, 0xffff, R11, 0xf8, !PT ;  /* 0x0000ffff060a7812 */ /* 0x000fe400078ef80b */
[----:B------:R-:W-:Y:S02]  /*5930*/  LOP3.LUT R8, R39, 0xffff, RZ, 0xc0, !PT ;  /* 0x0000ffff27087812 */ /* 0x000fe400078ec0ff */
[----:B------:R-:W-:Y:S02]  /*5940*/  LOP3.LUT R2, R2, 0xff0000, RZ, 0xc0, !PT ;  /* 0x00ff000002027812 */ /* 0x000fe400078ec0ff */
[----:B------:R-:W-:Y:S01]  /*5950*/  LOP3.LUT R4, R27, 0xffff, RZ, 0xc0, !PT ;  /* 0x0000ffff1b047812 */ /* 0x000fe200078ec0ff */
[----:B------:R-:W-:Y:S01]  /*5960*/  IMAD.SHL.U32 R11, R8, 0x1000000, RZ ;  /* 0x01000000080b7824 */ /* 0x000fe200078e00ff */
[----:B------:R-:W-:Y:S02]  /*5970*/  LOP3.LUT R6, R33, 0xffff, RZ, 0xc0, !PT ;  /* 0x0000ffff21067812 */ /* 0x000fe400078ec0ff */
[----:B------:R-:W-:Y:S01]  /*5980*/  LOP3.LUT R2, R2, 0xffff, R7, 0xf8, !PT ;  /* 0x0000ffff02027812 */ /* 0x000fe200078ef807 */
[----:B------:R-:W-:Y:S01]  /*5990*/  IMAD.SHL.U32 R7, R4, 0x1000000, RZ ;  /* 0x0100000004077824 */ /* 0x000fe200078e00ff */
[----:B------:R-:W-:Y:S01]  /*59a0*/  LOP3.LUT R10, R10, R11, RZ, 0xfc, !PT ;  /* 0x0000000b0a0a7212 */ /* 0x000fe200078efcff */
[----:B------:R-:W-:Y:S01]  /*59b0*/  IMAD.SHL.U32 R6, R6, 0x1000000, RZ ;  /* 0x0100000006067824 */ /* 0x000fe200078e00ff */
[----:B------:R-:W-:-:S02]  /*59c0*/  LOP3.LUT R11, R13, R12, RZ, 0xfc, !PT ;  /* 0x0000000c0d0b7212 */ /* 0x000fc400078efcff */
[----:B------:R-:W-:Y:S02]  /*59d0*/  LOP3.LUT R8, R2, R7, RZ, 0xfc, !PT ;  /* 0x0000000702087212 */ /* 0x000fe400078efcff */
[----:B------:R-:W-:-:S05]  /*59e0*/  LOP3.LUT R9, R9, R6, RZ, 0xfc, !PT ;  /* 0x0000000609097212 */ /* 0x000fca00078efcff */
[----:B------:R3:W-:Y:S01]  /*59f0*/  STG.E.128 desc[UR10][R34.64], R8 ;  /* 0x0000000822007986 */ /* 0x0007e2000c101d0a */
[----:B------:R-:W-:Y:S05]  /*5a00*/  BRA `(.L_x_75) ;  /* 0x0000000000c07947 */ /* 0x000fea0003800000 */
.L_x_76:
        /* <DEDUP_REMOVED lines=48> */
.L_x_75:
[----:B------:R-:W-:Y:S05]  /*5d10*/  BSYNC.RECONVERGENT B0 ;  /* 0x0000000000007941 */ /* 0x000fea0003800200 */
.L_x_25:
[----:B------:R-:W4:Y:S02]  /*5d20*/  LDC R2, c[0x0][0x3e0] ;  /* 0x0000f800ff027b82 */ /* 0x000f240000000800 */
[----:B----4-:R-:W-:-:S13]  /*5d30*/  ISETP.NE.AND P0, PT, R2, 0x2, PT ;  /* 0x000000020200780c */ /* 0x010fda0003f05270 */
[----:B------:R-:W-:Y:S05]  /*5d40*/  @!P0 BRA `(.L_x_77) ;  /* 0x0000003c00988947 */ /* 0x000fea0003800000 */
[----:B------:R-:W-:-:S13]  /*5d50*/  ISETP.NE.AND P0, PT, R2, 0x1, PT ;  /* 0x000000010200780c */ /* 0x000fda0003f05270 */
[----:B------:R-:W-:Y:S05]  /*5d60*/  @P0 EXIT ;  /* 0x000000000000094d */ /* 0x000fea0003800000 */
[C---:B------:R-:W-:Y:S01]  /*5d70*/  IMAD.SHL.U32 R2, R5.reuse, 0x10, RZ ;  /* 0x0000001005027824 */ /* 0x040fe200078e00ff */
[----:B------:R-:W-:Y:S01]  /*5d80*/  SHF.R.U32.HI R7, RZ, 0x3, R5 ;  /* 0x00000003ff077819 */ /* 0x000fe20000011605 */
[----:B------:R-:W-:Y:S01]  /*5d90*/  IMAD.MOV.U32 R43, RZ, RZ, 0xff ;  /* 0x000000ffff2b7424 */ /* 0x000fe200078e00ff */
[----:B------:R-:W-:Y:S01]  /*5da0*/  LOP3.LUT R44, R5, 0x18, RZ, 0xc0, !PT ;  /* 0x00000018052c7812 */ /* 0x000fe200078ec0ff */
[----:B------:R-:W-:Y:S01]  /*5db0*/  VOTEU.ANY UR6, UPT, PT ;  /* 0x0000000000067886 */ /* 0x000fe200038e0100 */
[----:B------:R-:W-:Y:S01]  /*5dc0*/  LOP3.LUT R2, R2, 0x70, RZ, 0xc0, !PT ;  /* 0x0000007002027812 */ /* 0x000fe200078ec0ff */
[----:B------:R-:W4:Y:S01]  /*5dd0*/  LDC.64 R46, c[0x0][0x3c8] ;  /* 0x0000f200ff2e7b82 */ /* 0x000f220000000a00 */
[----:B------:R-:W-:Y:S02]  /*5de0*/  SHF.L.U32 R43, R43, R44, RZ ;  /* 0x0000002c2b2b7219 */ /* 0x000fe400000006ff */
[----:B---3--:R-:W-:Y:S01]  /*5df0*/  LEA R8, P2, R7, R52, 0x1 ;  /* 0x0000003407087211 */ /* 0x008fe200078408ff */
[C---:B--2---:R-:W-:Y:S01]  /*5e00*/  IMAD R31, R2.reuse, 0x41, R7 ;  /* 0x00000041021f7824 */ /* 0x044fe200078e0207 */
[----:B------:R-:W-:Y:S01]  /*5e10*/  LOP3.LUT R9, R5, 0x7, RZ, 0xc0, !PT ;  /* 0x0000000705097812 */ /* 0x000fe200078ec0ff */
[----:B------:R-:W-:-:S02]  /*5e20*/  VIADD R50, R2, UR12 ;  /* 0x0000000c02327c36 */ /* 0x000fc40008000000 */
[----:B------:R-:W2:Y:S01]  /*5e30*/  MATCH.ANY R4, R43 ;  /* 0x000000002b0473a1 */ /* 0x000ea200000e8000 */
[----:B------:R-:W-:Y:S01]  /*5e40*/  LEA R31, R31, UR4, 0x2 ;  /* 0x000000041f1f7c11 */ /* 0x000fe2000f8e10ff */
[----:B------:R-:W-:Y:S01]  /*5e50*/  IMAD.X R7, RZ, RZ, R53, P2 ;  /* 0x000000ffff077224 */ /* 0x000fe200010e0635 */
[CC--:B------:R-:W-:Y:S02]  /*5e60*/  ISETP.GE.U32.AND P0, PT, R50.reuse, R3.reuse, PT ;  /* 0x000000033200720c */ /* 0x0c0fe40003f06070 */
[----:B------:R-:W-:Y:S01]  /*5e70*/  IADD3 R3, P1, PT, -R50, R3, RZ ;  /* 0x0000000332037210 */ /* 0x000fe20007f3e1ff */
[----:B-1----:R-:W1:Y:S01]  /*5e80*/  LDS R26, [R31] ;  /* 0x000000001f1a7984 */ /* 0x002e620000000800 */
[----:B------:R-:W-:Y:S02]  /*5e90*/  ISETP.GE.U32.AND.EX P0, PT, RZ, R0, PT, P0 ;  /* 0x00000000ff00720c */ /* 0x000fe40003f06100 */
[----:B------:R-:W-:Y:S01]  /*5ea0*/  IADD3.X R0, PT, PT, R0, -0x1, RZ, P1, !PT ;  /* 0xffffffff00007810 */ /* 0x000fe20000ffe4ff */
[----:B------:R-:W3:Y:S01]  /*5eb0*/  LDS R25, [R31+0x104] ;  /* 0x000104001f197984 */ /* 0x000ee20000000800 */
[----:B------:R-:W-:-:S03]  /*5ec0*/  ISETP.LT.U32.AND P1, PT, R3, 0x10, PT ;  /* 0x000000100300780c */ /* 0x000fc60003f21070 */
[----:B------:R-:W5:Y:S01]  /*5ed0*/  LDS R24, [R31+0x208] ;  /* 0x000208001f187984 */ /* 0x000f620000000800 */
[----:B------:R-:W-:Y:S01]  /*5ee0*/  ISETP.LT.U32.AND.EX P1, PT, R0, RZ, PT, P1 ;  /* 0x000000ff0000720c */ /* 0x000fe20003f21110 */
[----:B----4-:R-:W-:Y:S02]  /*5ef0*/  IMAD.WIDE.U32 R48, R46, UR5, RZ ;  /* 0x000000052e307c25 */ /* 0x010fe4000f8e00ff */
[----:B------:R-:W4:Y:S01]  /*5f00*/  LDS R23, [R31+0x30c] ;  /* 0x00030c001f177984 */ /* 0x000f220000000800 */
[----:B------:R-:W-:Y:S01]  /*5f10*/  SEL R6, R3, 0x10, P1 ;  /* 0x0000001003067807 */ /* 0x000fe20000800000 */
[----:B------:R-:W-:Y:S02]  /*5f20*/  IMAD R47, R47, UR5, R49 ;  /* 0x000000052f2f7c24 */ /* 0x000fe4000f8e0231 */
[----:B------:R-:W4:Y:S01]  /*5f30*/  LDS R22, [R31+0x410] ;  /* 0x000410001f167984 */ /* 0x000f220000000800 */
[----:B------:R-:W-:Y:S02]  /*5f40*/  SEL R6, R6, RZ, !P0 ;  /* 0x000000ff06067207 */ /* 0x000fe40004000000 */
[----:B--2---:R-:W-:Y:S01]  /*5f50*/  LOP3.LUT P3, RZ, R43, UR6, R4, 0x40, !PT ;  /* 0x000000062bff7c12 */ /* 0x004fe2000f864004 */
[----:B------:R-:W2:Y:S01]  /*5f60*/  LDS R21, [R31+0x514] ;  /* 0x000514001f157984 */ /* 0x000ea20000000800 */
[----:B------:R-:W2:Y:S01]  /*5f70*/  REDUX.OR UR6, R43 ;  /* 0x000000002b0673c4 */ /* 0x000ea20000004000 */
[----:B------:R-:W-:-:S02]  /*5f80*/  SEL R4, R0, RZ, P1 ;  /* 0x000000ff00047207 */ /* 0x000fc40000800000 */
[----:B------:R-:W2:Y:S02]  /*5f90*/  LDS R20, [R31+0x618] ;  /* 0x000618001f147984 */ /* 0x000ea40000000800 */
[----:B------:R-:W-:Y:S02]  /*5fa0*/  SEL R4, R4, RZ, !P0 ;  /* 0x000000ff04047207 */ /* 0x000fe40004000000 */
[----:B0-----:R-:W0:Y:S04]  /*5fb0*/  LDS R10, [R31+0x71c] ;  /* 0x00071c001f0a7984 */ /* 0x001e280000000800 */
[----:B------:R-:W0:Y:S04]  /*5fc0*/  LDS R11, [R31+0x820] ;  /* 0x000820001f0b7984 */ /* 0x000e280000000800 */
[----:B------:R-:W0:Y:S04]  /*5fd0*/  LDS R12, [R31+0x924] ;  /* 0x000924001f0c7984 */ /* 0x000e280000000800 */
[----:B------:R-:W0:Y:S01]  /*5fe0*/  LDS R13, [R31+0xa28] ;  /* 0x000a28001f0d7984 */ /* 0x000e220000000800 */
[----:B-1----:R-:W-:-:S03]  /*5ff0*/  IMAD.U32 R41, R26, 0x10000, RZ ;  /* 0x000100001a297824 */ /* 0x002fc600078e00ff */
[----:B------:R-:W1:Y:S01]  /*6000*/  LDS R14, [R31+0xb2c] ;  /* 0x000b2c001f0e7984 */ /* 0x000e620000000800 */
[----:B---3--:R-:W-:-:S03]  /*6010*/  IMAD.U32 R40, R25, 0x10000, RZ ;  /* 0x0001000019287824 */ /* 0x008fc600078e00ff */
[----:B------:R-:W3:Y:S01]  /*6020*/  LDS R15, [R31+0xc30] ;  /* 0x000c30001f0f7984 */ /* 0x000ee20000000800 */
[----:B-----5:R-:W-:Y:S01]  /*6030*/  IMAD.U32 R39, R24, 0x10000, RZ ;  /* 0x0001000018277824 */ /* 0x020fe200078e00ff */
[----:B------:R-:W-:Y:S02]  /*6040*/  FMNMX3 R2, |R41|, RZ, |R40|, !PT ;  /* 0x000000ff29027276 */ /* 0x000fe40007800628 */
[----:B------:R-:W5:Y:S01]  /*6050*/  LDS R16, [R31+0xd34] ;  /* 0x000d34001f107984 */ /* 0x000f620000000800 */
[----:B----4-:R-:W-:-:S03]  /*6060*/  IMAD.U32 R38, R23, 0x10000, RZ ;  /* 0x0001000017267824 */ /* 0x010fc600078e00ff */
[----:B------:R-:W4:Y:S01]  /*6070*/  LDS R17, [R31+0xe38] ;  /* 0x000e38001f117984 */ /* 0x000f220000000800 */
[----:B------:R-:W-:Y:S01]  /*6080*/  IMAD.U32 R37, R22, 0x10000, RZ ;  /* 0x0001000016257824 */ /* 0x000fe200078e00ff */
[----:B------:R-:W-:Y:S02]  /*6090*/  FMNMX3 R2, R2, |R39|, |R38|, !PT ;  /* 0x4000002702027276 */ /* 0x000fe40007800426 */
[----:B------:R-:W4:Y:S01]  /*60a0*/  LDS R42, [R31+0xf3c] ;  /* 0x000f3c001f2a7984 */ /* 0x000f220000000800 */
[----:B--2---:R-:W-:Y:S02]  /*60b0*/  IMAD.U32 R36, R21, 0x10000, RZ ;  /* 0x0001000015247824 */ /* 0x004fe400078e00ff */
[----:B------:R-:W-:-:S03]  /*60c0*/  IMAD.U32 R35, R20, 0x10000, RZ ;  /* 0x0001000014237824 */ /* 0x000fc600078e00ff */
[----:B------:R-:W-:Y:S01]  /*60d0*/  FMNMX3 R2, R2, |R37|, |R36|, !PT ;  /* 0x4000002502027276 */ /* 0x000fe20007800424 */
[----:B0-----:R-:W-:Y:S02]  /*60e0*/  IMAD.U32 R34, R10, 0x10000, RZ ;  /* 0x000100000a227824 */ /* 0x001fe400078e00ff */
[----:B------:R-:W-:-:S03]  /*60f0*/  IMAD.U32 R33, R11, 0x10000, RZ ;  /* 0x000100000b217824 */ /* 0x000fc600078e00ff */
[----:B------:R-:W-:Y:S01]  /*6100*/  FMNMX3 R2, R2, |R35|, |R34|, !PT ;  /* 0x4000002302027276 */ /* 0x000fe20007800422 */
[----:B------:R-:W-:Y:S02]  /*6110*/  IMAD.U32 R32, R12, 0x10000, RZ ;  /* 0x000100000c207824 */ /* 0x000fe400078e00ff */
[----:B------:R-:W-:-:S03]  /*6120*/  IMAD.U32 R30, R13, 0x10000, RZ ;  /* 0x000100000d1e7824 */ /* 0x000fc600078e00ff */
[----:B------:R-:W-:Y:S01]  /*6130*/  FMNMX3 R2, R2, |R33|, |R32|, !PT ;  /* 0x4000002102027276 */ /* 0x000fe20007800420 */
[----:B-1----:R-:W-:Y:S02]  /*6140*/  IMAD.U32 R29, R14, 0x10000, RZ ;  /* 0x000100000e1d7824 */ /* 0x002fe400078e00ff */
[----:B---3--:R-:W-:-:S03]  /*6150*/  IMAD.U32 R28, R15, 0x10000, RZ ;  /* 0x000100000f1c7824 */ /* 0x008fc600078e00ff */
[----:B------:R-:W-:Y:S01]  /*6160*/  FMNMX3 R2, R2, |R30|, |R29|, !PT ;  /* 0x4000001e02027276 */ /* 0x000fe2000780041d */
[----:B-----5:R-:W-:Y:S02]  /*6170*/  IMAD.U32 R27, R16, 0x10000, RZ ;  /* 0x00010000101b7824 */ /* 0x020fe400078e00ff */
[----:B----4-:R-:W-:-:S03]  /*6180*/  IMAD.U32 R18, R17, 0x10000, RZ ;  /* 0x0001000011127824 */ /* 0x010fc600078e00ff */
[----:B------:R-:W-:Y:S01]  /*6190*/  FMNMX3 R2, R2, |R28|, |R27|, !PT ;  /* 0x4000001c02027276 */ /* 0x000fe2000780041b */
[----:B------:R-:W-:-:S05]  /*61a0*/  IMAD.U32 R19, R42, 0x10000, RZ ;  /* 0x000100002a137824 */ /* 0x000fca00078e00ff */
[----:B------:R-:W-:Y:S01]  /*61b0*/  FMNMX3 R91, R2, |R18|, |R19|, !PT ;  /* 0x40000012025b7276 */ /* 0x000fe20007800413 */
[----:B------:R-:W-:Y:S06]  /*61c0*/  @!P3 BRA.DIV UR6, `(.L_x_78) ;  /* 0x0000011a0618b947 */ /* 0x000fec000b800000 */
[----:B------:R-:W0:Y:S01]  /*61d0*/  SHFL.DOWN PT, R2, R91, 0x4, 0x1f ;  /* 0x08801f005b027f89 */ /* 0x000e2200000e0000 */
[----:B------:R-:W-:Y:S02]  /*61e0*/  PRMT R42, R42, 0x7632, R42 ;  /* 0x000076322a2a7816 */ /* 0x000fe4000000002a */
[----:B0-----:R-:W-:-:S05]  /*61f0*/  FMNMX R54, R91, R2, !PT ;  /* 0x000000025b367209 */ /* 0x001fca0007800000 */
[----:B------:R-:W0:Y:S02]  /*6200*/  SHFL.DOWN PT, R2, R54, 0x2, 0x1f ;  /* 0x08401f0036027f89 */ /* 0x000e2400000e0000 */
[----:B0-----:R-:W-:-:S05]  /*6210*/  FMNMX R56, R54, R2, !PT ;  /* 0x0000000236387209 */ /* 0x001fca0007800000 */
[----:B------:R-:W0:Y:S02]  /*6220*/  SHFL.DOWN PT, R2, R56, 0x1, 0x1f ;  /* 0x08201f0038027f89 */ /* 0x000e2400000e0000 */
[----:B0-----:R-:W-:-:S05]  /*6230*/  FMNMX R87, R56, R2, !PT ;  /* 0x0000000238577209 */ /* 0x001fca0007800000 */
[----:B------:R0:W1:Y:S02]  /*6240*/  SHFL.IDX PT, R3, R87, R44, 0x1f ;  /* 0x00001f2c57037589 */ /* 0x00006400000e0000 */
.L_x_439:
        /* <DEDUP_REMOVED lines=23> */
.L_x_82:
[----:B------:R-:W-:Y:S05]  /*63c0*/  BSYNC.RECONVERGENT B3 ;  /* 0x0000000000037941 */ /* 0x000fea0003800200 */
.L_x_81:
[----:B------:R-:W-:-:S04]  /*63d0*/  FSETP.NEU.AND P0, PT, |R0|, +INF , PT ;  /* 0x7f8000000000780b */ /* 0x000fc80003f0d200 */
[----:B------:R-:W-:-:S04]  /*63e0*/  FSEL R0, R0, 3.38953138925153547590e+38, P0 ;  /* 0x7f7f000000007808 */ /* 0x000fc80000000000 */
[----:B------:R-:W-:-:S07]  /*63f0*/  @P3 LOP3.LUT R0, R0, 0xff800000, RZ, 0xc0, !PT ;  /* 0xff80000000003812 */ /* 0x000fce00078ec0ff */
.L_x_80:
[----:B------:R-:W-:Y:S05]  /*6400*/  BSYNC.RECONVERGENT B2 ;  /* 0x0000000000027941 */ /* 0x000fea0003800200 */
.L_x_79:
        /* <DEDUP_REMOVED lines=15> */
.L_x_86:
[----:B------:R-:W1:Y:S02]  /*6500*/  MUFU.RCP R45, R0 ;  /* 0x00000000002d7308 */ /* 0x000e640000001000 */
[----:B-1----:R-:W-:-:S04]  /*6510*/  FFMA R2, R45, R0, -1 ;  /* 0xbf8000002d027423 */ /* 0x002fc80000000000 */
[----:B------:R-:W-:-:S04]  /*6520*/  FADD.FTZ R2, -R2, -RZ ;  /* 0x800000ff02027221 */ /* 0x000fc80000010100 */
[----:B------:R-:W-:-:S07]  /*6530*/  FFMA R45, R45, R2, R45 ;  /* 0x000000022d2d7223 */ /* 0x000fce000000002d */
.L_x_87:
[----:B------:R-:W-:Y:S05]  /*6540*/  BSYNC.RECONVERGENT B2 ;  /* 0x0000000000027941 */ /* 0x000fea0003800200 */
.L_x_85:
[----:B------:R-:W1:Y:S01]  /*6550*/  LDCU.64 UR6, c[0x0][0x3d0] ;  /* 0x00007a00ff0677ac */ /* 0x000e620008000a00 */
[----:B------:R-:W-:Y:S01]  /*6560*/  IMAD.MOV.U32 R46, RZ, RZ, R48 ;  /* 0x000000ffff2e7224 */ /* 0x000fe200078e0030 */
[----:B------:R-:W2:Y:S01]  /*6570*/  LDCU.64 UR16, c[0x0][0x3a0] ;  /* 0x00007400ff1077ac */ /* 0x000ea20008000a00 */
[----:B-1----:R-:W-:Y:S02]  /*6580*/  IMAD R55, R7, UR6, RZ ;  /* 0x0000000607377c24 */ /* 0x002fe4000f8e02ff */
[----:B------:R-:W-:-:S04]  /*6590*/  IMAD.WIDE.U32 R2, R8, UR6, R46 ;  /* 0x0000000608027c25 */ /* 0x000fc8000f8e002e */
[----:B------:R-:W-:Y:S01]  /*65a0*/  IMAD R55, R8, UR7, R55 ;  /* 0x0000000708377c24 */ /* 0x000fe2000f8e0237 */
[----:B--2---:R-:W-:-:S03]  /*65b0*/  LEA R54, P0, R2, UR16, 0x2 ;  /* 0x0000001002367c11 */ /* 0x004fc6000f8010ff */
[----:B------:R-:W-:-:S05]  /*65c0*/  IMAD.IADD R3, R3, 0x1, R55 ;  /* 0x0000000103037824 */ /* 0x000fca00078e0237 */
[----:B------:R-:W-:-:S05]  /*65d0*/  LEA.HI.X R55, R2, UR17, R3, 0x2, P0 ;  /* 0x0000001102377c11 */ /* 0x000fca00080f1403 */
[----:B------:R1:W-:Y:S02]  /*65e0*/  STG.E desc[UR10][R54.64], R45 ;  /* 0x0000002d36007986 */ /* 0x0003e4000c10190a */
.L_x_84:
[----:B------:R-:W-:Y:S05]  /*65f0*/  BSYNC.RECONVERGENT B1 ;  /* 0x0000000000017941 */ /* 0x000fea0003800200 */
.L_x_83:
[----:B------:R-:W2:Y:S01]  /*6600*/  LDCU.64 UR18, c[0x0][0x3a8] ;  /* 0x00007500ff1277ac */ /* 0x000ea20008000a00 */
[----:B------:R-:W-:Y:S01]  /*6610*/  IMAD.MOV.U32 R51, RZ, RZ, RZ ;  /* 0x000000ffff337224 */ /* 0x000fe200078e00ff */
[----:B------:R-:W-:Y:S01]  /*6620*/  PRMT R24, R26, 0x7632, R24 ;  /* 0x000076321a187816 */ /* 0x000fe20000000018 */
[-C--:B------:R-:W-:Y:S01]  /*6630*/  FMUL R41, R41, R0.reuse ;  /* 0x0000000029297220 */ /* 0x080fe20000400000 */
[----:B------:R-:W3:Y:S01]  /*6640*/  LDCU.64 UR16, c[0x0][0x3b0] ;  /* 0x00007600ff1077ac */ /* 0x000ee20008000a00 */
[----:B------:R-:W-:Y:S01]  /*6650*/  PRMT R23, R25, 0x7632, R23 ;  /* 0x0000763219177816 */ /* 0x000fe20000000017 */
[-C--:B------:R-:W-:Y:S01]  /*6660*/  FMUL R40, R40, R0.reuse ;  /* 0x0000000028287220 */ /* 0x080fe20000400000 */
[----:B------:R-:W-:Y:S01]  /*6670*/  PRMT R22, R24, 0x7632, R22 ;  /* 0x0000763218167816 */ /* 0x000fe20000000016 */
[----:B------:R-:W4:Y:S01]  /*6680*/  LDCU.64 UR6, c[0x0][0x390] ;  /* 0x00007200ff0677ac */ /* 0x000f220008000a00 */
        /* <DEDUP_REMOVED lines=9> */
[----:B--2---:R-:W-:Y:S01]  /*6720*/  ISETP.GE.U32.AND P0, PT, R8, UR18, PT ;  /* 0x0000001208007c0c */ /* 0x004fe2000bf06070 */
[-C--:B------:R-:W-:Y:S01]  /*6730*/  FMUL R29, R29, R0.reuse ;  /* 0x000000001d1d7220 */ /* 0x080fe20000400000 */
[-C--:B------:R-:W-:Y:S01]  /*6740*/  FMUL R28, R28, R0.reuse ;  /* 0x000000001c1c7220 */ /* 0x080fe20000400000 */
[----:B------:R-:W-:Y:S01]  /*6750*/  FMUL R27, R27, R0 ;  /* 0x000000001b1b7220 */ /* 0x000fe20000400000 */
[C---:B------:R-:W-:Y:S01]  /*6760*/  ISETP.GE.U32.AND.EX P0, PT, R7.reuse, UR19, PT, P0 ;  /* 0x0000001307007c0c */ /* 0x040fe2000bf06100 */
[----:B---3--:R-:W-:-:S02]  /*6770*/  IMAD R3, R7, UR16, RZ ;  /* 0x0000001007037c24 */ /* 0x008fc4000f8e02ff */
[----:B------:R-:W-:Y:S01]  /*6780*/  FMUL R18, R18, R0 ;  /* 0x0000000012127220 */ /* 0x000fe20000400000 */
[----:B------:R-:W-:-:S04]  /*6790*/  IMAD.WIDE.U32 R50, R8, UR16, R50 ;  /* 0x0000001008327c25 */ /* 0x000fc8000f8e0032 */
[----:B------:R-:W-:Y:S01]  /*67a0*/  FMUL R0, R19, R0 ;  /* 0x0000000013007220 */ /* 0x000fe20000400000 */
[----:B------:R-:W-:Y:S01]  /*67b0*/  PRMT R21, R23, 0x7632, R21 ;  /* 0x0000763217157816 */ /* 0x000fe20000000015 */
[----:B------:R-:W-:Y:S01]  /*67c0*/  BSSY.RECONVERGENT B0, `(.L_x_88) ;  /* 0x0000077000007945 */ /* 0x000fe20003800200 */
[----:B------:R-:W-:Y:S01]  /*67d0*/  IMAD R3, R8, UR17, R3 ;  /* 0x0000001108037c24 */ /* 0x000fe2000f8e0203 */
[----:B----4-:R-:W-:Y:S02]  /*67e0*/  IADD3 R50, P1, PT, R50, UR6, RZ ;  /* 0x0000000632327c10 */ /* 0x010fe4000ff3e0ff */
[----:B------:R-:W-:Y:S02]  /*67f0*/  PRMT R20, R22, 0x7632, R20 ;  /* 0x0000763216147816 */ /* 0x000fe40000000014 */
[----:B------:R-:W-:Y:S02]  /*6800*/  IADD3.X R51, PT, PT, R51, UR7, R3, P1, !PT ;  /* 0x0000000733337c10 */ /* 0x000fe40008ffe403 */
[----:B-1----:R-:W-:-:S02]  /*6810*/  PRMT R45, R11, 0x7632, R45 ;  /* 0x000076320b2d7816 */ /* 0x002fc4000000002d */
[----:B------:R-:W-:Y:S02]  /*6820*/  PRMT R55, R13, 0x7632, R55 ;  /* 0x000076320d377816 */ /* 0x000fe40000000037 */
[----:B------:R-:W-:Y:S02]  /*6830*/  PRMT R57, R15, 0x7632, R57 ;  /* 0x000076320f397816 */ /* 0x000fe40000000039 */
[----:B------:R-:W-:Y:S02]  /*6840*/  PRMT R59, R17, 0x7632, R59 ;  /* 0x00007632113b7816 */ /* 0x000fe4000000003b */
[----:B------:R-:W-:Y:S02]  /*6850*/  PRMT R19, R21, 0x7632, R19 ;  /* 0x0000763215137816 */ /* 0x000fe40000000013 */
[----:B------:R-:W-:Y:S02]  /*6860*/  PRMT R25, R20, 0x7632, R25 ;  /* 0x0000763214197816 */ /* 0x000fe40000000019 */
[----:B------:R-:W-:-:S02]  /*6870*/  PRMT R26, R10, 0x7632, R26 ;  /* 0x000076320a1a7816 */ /* 0x000fc4000000001a */
[----:B------:R-:W-:Y:S02]  /*6880*/  PRMT R54, R12, 0x7632, R54 ;  /* 0x000076320c367816 */ /* 0x000fe40000000036 */
[----:B------:R-:W-:Y:S02]  /*6890*/  PRMT R56, R14, 0x7632, R56 ;  /* 0x000076320e387816 */ /* 0x000fe40000000038 */
[----:B------:R-:W-:Y:S02]  /*68a0*/  PRMT R58, R16, 0x7632, R58 ;  /* 0x00007632103a7816 */ /* 0x000fe4000000003a */
[----:B------:R-:W-:Y:S02]  /*68b0*/  F2FP.SATFINITE.E4M3.F32.PACK_AB_MERGE_C R41, RZ, R41, RZ ;  /* 0x00000029ff29723e */ /* 0x000fe400048070ff */
[----:B------:R-:W-:Y:S02]  /*68c0*/  F2FP.SATFINITE.E4M3.F32.PACK_AB_MERGE_C R3, RZ, R40, RZ ;  /* 0x00000028ff03723e */ /* 0x000fe400048070ff */
        /* <DEDUP_REMOVED lines=13> */
[----:B------:R-:W-:Y:S01]  /*69a0*/  F2FP.SATFINITE.E4M3.F32.PACK_AB_MERGE_C R67, RZ, R0, RZ ;  /* 0x00000000ff43723e */ /* 0x000fe200048070ff */
[----:B------:R-:W-:Y:S06]  /*69b0*/  @P0 BRA `(.L_x_89) ;  /* 0x00000004005c0947 */ /* 0x000fec0003800000 */
[----:B------:R-:W-:Y:S02]  /*69c0*/  ISETP.GT.U32.AND P0, PT, R6, 0xf, PT ;  /* 0x0000000f0600780c */ /* 0x000fe40003f04070 */
[----:B------:R-:W-:Y:S02]  /*69d0*/  LOP3.LUT P1, RZ, R50, 0xf, RZ, 0xc0, !PT ;  /* 0x0000000f32ff7812 */ /* 0x000fe4000782c0ff */
[----:B------:R-:W-:-:S13]  /*69e0*/  ISETP.GT.U32.AND.EX P0, PT, R4, RZ, PT, P0 ;  /* 0x000000ff0400720c */ /* 0x000fda0003f04100 */
[----:B------:R-:W-:Y:S05]  /*69f0*/  @!P1 BRA P0, `(.L_x_90) ;  /* 0x0000000000c89947 */ /* 0x000fea0000000000 */
[C---:B------:R-:W-:Y:S02]  /*6a00*/  ISETP.NE.U32.AND P0, PT, R6.reuse, RZ, PT ;  /* 0x000000ff0600720c */ /* 0x040fe40003f05070 */
[----:B------:R-:W-:Y:S02]  /*6a10*/  ISETP.GE.U32.AND P4, PT, R6, 0x2, PT ;  /* 0x000000020600780c */ /* 0x000fe40003f86070 */
[----:B------:R-:W-:Y:S02]  /*6a20*/  ISETP.NE.AND.EX P0, PT, R4, RZ, PT, P0 ;  /* 0x000000ff0400720c */ /* 0x000fe40003f05300 */
[C---:B------:R-:W-:Y:S02]  /*6a30*/  ISETP.GE.U32.AND P5, PT, R6.reuse, 0x3, PT ;  /* 0x000000030600780c */ /* 0x040fe40003fa6070 */
[C---:B------:R-:W-:Y:S02]  /*6a40*/  ISETP.GE.U32.AND P6, PT, R6.reuse, 0x4, PT ;  /* 0x000000040600780c */ /* 0x040fe40003fc6070 */
[----:B------:R-:W-:-:S02]  /*6a50*/  ISETP.GE.U32.AND P1, PT, R6, 0x6, PT ;  /* 0x000000060600780c */ /* 0x000fc40003f26070 */
[C---:B------:R-:W-:Y:S02]  /*6a60*/  ISETP.GE.U32.AND P2, PT, R6.reuse, 0x7, PT ;  /* 0x000000070600780c */ /* 0x040fe40003f46070 */
[----:B------:R-:W-:Y:S02]  /*6a70*/  ISETP.GE.U32.AND P3, PT, R6, 0x8, PT ;  /* 0x000000080600780c */ /* 0x000fe40003f66070 */
[----:B------:R-:W-:Y:S01]  /*6a80*/  ISETP.GE.U32.AND.EX P4, PT, R4, RZ, PT, P4 ;  /* 0x000000ff0400720c */ /* 0x000fe20003f86140 */
        /* <DEDUP_REMOVED lines=12> */
[----:B------:R-:W-:Y:S01]  /*6b50*/  ISETP.GE.U32.AND.EX P4, PT, R4, RZ, PT, P4 ;  /* 0x000000ff0400720c */ /* 0x000fe20003f86140 */
[----:B------:R2:W-:Y:S01]  /*6b60*/  @P6 STG.E.U8 desc[UR10][R50.64+0x3], R17 ;  /* 0x0000031132006986 */ /* 0x0005e2000c10110a */
[----:B------:R-:W-:Y:S02]  /*6b70*/  ISETP.GE.U32.AND P6, PT, R6, 0xc, PT ;  /* 0x0000000c0600780c */ /* 0x000fe40003fc6070 */
[----:B------:R-:W-:Y:S01]  /*6b80*/  ISETP.GE.U32.AND.EX P5, PT, R4, RZ, PT, P5 ;  /* 0x000000ff0400720c */ /* 0x000fe20003fa6150 */
[----:B------:R2:W-:Y:S01]  /*6b90*/  @P0 STG.E.U8 desc[UR10][R50.64+0x4], R37 ;  /* 0x0000042532000986 */ /* 0x0005e2000c10110a */
[----:B------:R-:W-:Y:S02]  /*6ba0*/  ISETP.GE.U32.AND P0, PT, R6, 0xd, PT ;  /* 0x0000000d0600780c */ /* 0x000fe40003f06070 */
[----:B------:R-:W-:Y:S01]  /*6bb0*/  ISETP.GE.U32.AND.EX P6, PT, R4, RZ, PT, P6 ;  /* 0x000000ff0400720c */ /* 0x000fe20003fc6160 */
        /* <DEDUP_REMOVED lines=22> */
.L_x_90:
        /* <DEDUP_REMOVED lines=23> */
[----:B------:R-:W-:-:S02]  /*6e90*/  LOP3.LUT R13, R67, 0xffff, RZ, 0xc0, !PT ;  /* 0x0000ffff430d7812 */ /* 0x000fc400078ec0ff */
[----:B------:R-:W-:Y:S01]  /*6ea0*/  LOP3.LUT R0, R0, 0xffff, R3, 0xf8, !PT ;  /* 0x0000ffff00007812 */ /* 0x000fe200078ef803 */
[----:B------:R-:W-:Y:S01]  /*6eb0*/  IMAD.SHL.U32 R3, R2, 0x1000000, RZ ;  /* 0x0100000002037824 */ /* 0x000fe200078e00ff */
[----:B------:R-:W-:Y:S01]  /*6ec0*/  LOP3.LUT R14, R14, R15, RZ, 0xfc, !PT ;  /* 0x0000000f0e0e7212 */ /* 0x000fe200078efcff */
[----:B------:R-:W-:Y:S02]  /*6ed0*/  IMAD.SHL.U32 R10, R10, 0x1000000, RZ ;  /* 0x010000000a0a7824 */ /* 0x000fe400078e00ff */
[----:B------:R-:W-:Y:S01]  /*6ee0*/  IMAD.SHL.U32 R17, R13, 0x1000000, RZ ;  /* 0x010000000d117824 */ /* 0x000fe200078e00ff */
[----:B------:R-:W-:Y:S02]  /*6ef0*/  LOP3.LUT R12, R0, R3, RZ, 0xfc, !PT ;  /* 0x00000003000c7212 */ /* 0x000fe400078efcff */
[----:B------:R-:W-:Y:S02]  /*6f00*/  LOP3.LUT R13, R11, R10, RZ, 0xfc, !PT ;  /* 0x0000000a0b0d7212 */ /* 0x000fe400078efcff */
[----:B------:R-:W-:-:S05]  /*6f10*/  LOP3.LUT R15, R16, R17, RZ, 0xfc, !PT ;  /* 0x00000011100f7212 */ /* 0x000fca00078efcff */
[----:B------:R1:W-:Y:S02]  /*6f20*/  STG.E.128 desc[UR10][R50.64], R12 ;  /* 0x0000000c32007986 */ /* 0x0003e4000c101d0a */
.L_x_89:
[----:B------:R-:W-:Y:S05]  /*6f30*/  BSYNC.RECONVERGENT B0 ;  /* 0x0000000000007941 */ /* 0x000fea0003800200 */
.L_x_88:
[----:B------:R-:W4:Y:S01]  /*6f40*/  MATCH.ANY R2, R43 ;  /* 0x000000002b0273a1 */ /* 0x000f2200000e8000 */
[----:B------:R-:W-:-:S07]  /*6f50*/  IMAD.U32 R24, R24, 0x10000, RZ ;  /* 0x0001000018187824 */ /* 0x000fce00078e00ff */
[----:B------:R-:W5:Y:S01]  /*6f60*/  REDUX.OR UR6, R43 ;  /* 0x000000002b0673c4 */ /* 0x000f620000004000 */
[----:B------:R-:W-:Y:S01]  /*6f70*/  IMAD.U32 R23, R23, 0x10000, RZ ;  /* 0x0001000017177824 */ /* 0x000fe200078e00ff */
[----:B------:R-:W-:Y:S01]  /*6f80*/  VOTEU.ANY UR7, UPT, PT ;  /* 0x0000000000077886 */ /* 0x000fe200038e0100 */
[----:B------:R-:W-:Y:S02]  /*6f90*/  IMAD.U32 R22, R22, 0x10000, RZ ;  /* 0x0001000016167824 */ /* 0x000fe400078e00ff */
[----:B------:R-:W-:Y:S01]  /*6fa0*/  IMAD.U32 R21, R21, 0x10000, RZ ;  /* 0x0001000015157824 */ /* 0x000fe200078e00ff */
[----:B------:R-:W-:Y:S01]  /*6fb0*/  FMNMX3 R0, |R24|, RZ, |R23|, !PT ;  /* 0x000000ff18007276 */ /* 0x000fe20007800617 */
[----:B------:R-:W-:Y:S02]  /*6fc0*/  IMAD.U32 R20, R20, 0x10000, RZ ;  /* 0x0001000014147824 */ /* 0x000fe400078e00ff */
[----:B------:R-:W-:Y:S01]  /*6fd0*/  IMAD.U32 R19, R19, 0x10000, RZ ;  /* 0x0001000013137824 */ /* 0x000fe200078e00ff */
[----:B------:R-:W-:Y:S01]  /*6fe0*/  FMNMX3 R0, R0, |R22|, |R21|, !PT ;  /* 0x4000001600007276 */ /* 0x000fe20007800415 */
[----:B------:R-:W-:-:S02]  /*6ff0*/  IMAD.U32 R18, R25, 0x10000, RZ ;  /* 0x0001000019127824 */ /* 0x000fc400078e00ff */
[----:B--2---:R-:W-:Y:S01]  /*7000*/  IMAD.U32 R17, R26, 0x10000, RZ ;  /* 0x000100001a117824 */ /* 0x004fe200078e00ff */
[----:B------:R-:W-:Y:S01]  /*7010*/  FMNMX3 R0, R0, |R20|, |R19|, !PT ;  /* 0x4000001400007276 */ /* 0x000fe20007800413 */
[----:B------:R-:W-:Y:S02]  /*7020*/  IMAD.U32 R10, R45, 0x10000, RZ ;  /* 0x000100002d0a7824 */ /* 0x000fe400078e00ff */
[----:B------:R-:W-:Y:S01]  /*7030*/  IMAD.U32 R11, R54, 0x10000, RZ ;  /* 0x00010000360b7824 */ /* 0x000fe200078e00ff */
[----:B------:R-:W-:Y:S01]  /*7040*/  FMNMX3 R0, R0, |R18|, |R17|, !PT ;  /* 0x4000001200007276 */ /* 0x000fe20007800411 */
[----:B-1----:R-:W-:Y:S02]  /*7050*/  IMAD.U32 R12, R55, 0x10000, RZ ;  /* 0x00010000370c7824 */ /* 0x002fe400078e00ff */
[----:B------:R-:W-:Y:S01]  /*7060*/  IMAD.U32 R13, R56, 0x10000, RZ ;  /* 0x00010000380d7824 */ /* 0x000fe200078e00ff */
[----:B----4-:R-:W-:Y:S01]  /*7070*/  LOP3.LUT P0, RZ, R43, UR7, R2, 0x40, !PT ;  /* 0x000000072bff7c12 */ /* 0x010fe2000f804002 */
[----:B------:R-:W-:Y:S01]  /*7080*/  IMAD.U32 R14, R57, 0x10000, RZ ;  /* 0x00010000390e7824 */ /* 0x000fe200078e00ff */
[----:B------:R-:W-:Y:S01]  /*7090*/  FMNMX3 R0, R0, |R10|, |R11|, !PT ;  /* 0x4000000a00007276 */ /* 0x000fe2000780040b */
[----:B------:R-:W-:-:S02]  /*70a0*/  IMAD.U32 R15, R58, 0x10000, RZ ;  /* 0x000100003a0f7824 */ /* 0x000fc400078e00ff */
[----:B------:R-:W-:Y:S01]  /*70b0*/  IMAD.U32 R16, R59, 0x10000, RZ ;  /* 0x000100003b107824 */ /* 0x000fe200078e00ff */
[----:B------:R-:W-:Y:S01]  /*70c0*/  FMNMX3 R0, R0, |R12|, |R13|, !PT ;  /* 0x4000000c00007276 */ /* 0x000fe2000780040d */
[----:B------:R-:W-:-:S03]  /*70d0*/  IMAD.U32 R25, R42, 0x10000, RZ ;  /* 0x000100002a197824 */ /* 0x000fc600078e00ff */
[----:B------:R-:W-:-:S04]  /*70e0*/  FMNMX3 R0, R0, |R14|, |R15|, !PT ;  /* 0x4000000e00007276 */ /* 0x000fc8000780040f */
[----:B------:R-:W-:Y:S01]  /*70f0*/  FMNMX3 R91, R0, |R16|, |R25|, !PT ;  /* 0x40000010005b7276 */ /* 0x000fe20007800419 */
[----:B-----5:R-:W-:Y:S06]  /*7100*/  @!P0 BRA.DIV UR6, `(.L_x_91) ;  /* 0x0000010a06e48947 */ /* 0x020fec000b800000 */
[----:B------:R-:W1:Y:S02]  /*7110*/  SHFL.DOWN PT, R2, R91, 0x4, 0x1f ;  /* 0x08801f005b027f89 */ /* 0x000e6400000e0000 */
[----:B-1----:R-:W-:-:S05]  /*7120*/  FMNMX R26, R91, R2, !PT ;  /* 0x000000025b1a7209 */ /* 0x002fca0007800000 */
[----:B------:R-:W1:Y:S02]  /*7130*/  SHFL.DOWN PT, R2, R26, 0x2, 0x1f ;  /* 0x08401f001a027f89 */ /* 0x000e6400000e0000 */
[----:B-1----:R-:W-:-:S05]  /*7140*/  FMNMX R28, R26, R2, !PT ;  /* 0x000000021a1c7209 */ /* 0x002fca0007800000 */
[----:B------:R-:W0:Y:S02]  /*7150*/  SHFL.DOWN PT, R2, R28, 0x1, 0x1f ;  /* 0x08201f001c027f89 */ /* 0x000e2400000e0000 */
[----:B0-----:R-:W-:-:S05]  /*7160*/  FMNMX R87, R28, R2, !PT ;  /* 0x000000021c577209 */ /* 0x001fca0007800000 */
[----:B------:R0:W1:Y:S02]  /*7170*/  SHFL.IDX PT, R3, R87, R44, 0x1f ;  /* 0x00001f2c57037589 */ /* 0x00006400000e0000 */
.L_x_448:
        /* <DEDUP_REMOVED lines=11> */
[----:B------:R-:W4:Y:S01]  /*7230*/  FCHK P0, R82, R3 ;  /* 0x0000000352007302 */ /* 0x000f220000000000 */
[----:B-1----:R-:W-:Y:S01]  /*7240*/  FFMA R27, -R3, R0, 1 ;  /* 0x3f800000031b7423 */ /* 0x002fe20000000100 */
[----:B--2---:R-:W-:-:S03]  /*7250*/  UPRMT UR6, UR6, 0x8880, URZ ;  /* 0x0000888006067896 */ /* 0x004fc600080000ff */
[----:B------:R-:W-:-:S04]  /*7260*/  FFMA R0, R0, R27, R0 ;  /* 0x0000001b00007223 */ /* 0x000fc80000000000 */
[----:B------:R-:W-:Y:S01]  /*7270*/  FFMA R2, R0, 448, RZ ;  /* 0x43e0000000027823 */ /* 0x000fe200000000ff */
[----:B------:R-:W-:-:S03]  /*7280*/  ISETP.NE.AND P3, PT, RZ, UR6, PT ;  /* 0x00000006ff007c0c */ /* 0x000fc6000bf65270 */
[----:B------:R-:W-:-:S04]  /*7290*/  FFMA R27, -R3, R2, 448 ;  /* 0x43e00000031b7423 */ /* 0x000fc80000000102 */
[----:B------:R-:W-:Y:S01]  /*72a0*/  FFMA R0, R0, R27, R2 ;  /* 0x0000001b00007223 */ /* 0x000fe20000000002 */
[----:B----4-:R-:W-:Y:S06]  /*72b0*/  @!P0 BRA `(.L_x_95) ;  /* 0x00000000000c8947 */ /* 0x010fec0003800000 */
[----:B------:R-:W-:Y:S01]  /*72c0*/  IMAD.MOV.U32 R0, RZ, RZ, R3 ;  /* 0x000000ffff007224 */ /* 0x000fe200078e0003 */
[----:B------:R-:W-:-:S07]  /*72d0*/  MOV R2, 0x72f0 ;  /* 0x000072f000027802 */ /* 0x000fce0000000f00 */
[----:B0--3--:R-:W-:Y:S05]  /*72e0*/  CALL.REL.NOINC `($__internal_1_$__cuda_sm3x_div_rn_noftz_f32_slowpath) ;  /* 0x0000016400907944 */ /* 0x009fea0003c00000 */
.L_x_95:
[----:B------:R-:W-:Y:S05]  /*72f0*/  BSYNC.RECONVERGENT B3 ;  /* 0x0000000000037941 */ /* 0x000fea0003800200 */
.L_x_94:
[----:B------:R-:W-:-:S04]  /*7300*/  FSETP.NEU.AND P0, PT, |R0|, +INF , PT ;  /* 0x7f8000000000780b */ /* 0x000fc80003f0d200 */
[----:B------:R-:W-:-:S04]  /*7310*/  FSEL R0, R0, 3.38953138925153547590e+38, P0 ;  /* 0x7f7f000000007808 */ /* 0x000fc80000000000 */
[----:B------:R-:W-:-:S07]  /*7320*/  @P3 LOP3.LUT R0, R0, 0xff800000, RZ, 0xc0, !PT ;  /* 0xff80000000003812 */ /* 0x000fce00078ec0ff */
.L_x_93:
[----:B------:R-:W-:Y:S05]  /*7330*/  BSYNC.RECONVERGENT B2 ;  /* 0x0000000000027941 */ /* 0x000fea0003800200 */
.L_x_92:
[----:B------:R-:W1:Y:S01]  /*7340*/  LDCU.64 UR6, c[0x0][0x3a8] ;  /* 0x00007500ff0677ac */ /* 0x000e620008000a00 */
[----:B------:R-:W-:Y:S01]  /*7350*/  IADD3 R33, P1, PT, R8, 0x1, RZ ;  /* 0x0000000108217810 */ /* 0x000fe20007f3e0ff */
[----:B------:R-:W-:Y:S04]  /*7360*/  BSSY.RECONVERGENT B1, `(.L_x_96) ;  /* 0x000001f000017945 */ /* 0x000fe80003800200 */
[----:B------:R-:W-:Y:S01]  /*7370*/  IMAD.X R28, RZ, RZ, R7, P1 ;  /* 0x000000ffff1c7224 */ /* 0x000fe200008e0607 */
        /* <DEDUP_REMOVED lines=10> */
[----:B0--3--:R-:W-:Y:S05]  /*7420*/  CALL.REL.NOINC `($__internal_0_$__cuda_sm20_rcp_rn_f32_slowpath) ;  /* 0x0000016000707944 */ /* 0x009fea0003c00000 */
[----:B------:R-:W-:Y:S01]  /*7430*/  IMAD.MOV.U32 R29, RZ, RZ, R3 ;  /* 0x000000ffff1d7224 */ /* 0x000fe200078e0003 */
[----:B------:R-:W-:Y:S06]  /*7440*/  BRA `(.L_x_100) ;  /* 0x0000000000107947 */ /* 0x000fec0003800000 */
.L_x_99:
[----:B------:R-:W1:Y:S02]  /*7450*/  MUFU.RCP R29, R0 ;  /* 0x00000000001d7308 */ /* 0x000e640000001000 */
[----:B-1----:R-:W-:-:S04]  /*7460*/  FFMA R2, R29, R0, -1 ;  /* 0xbf8000001d027423 */ /* 0x002fc80000000000 */
[----:B------:R-:W-:-:S04]  /*7470*/  FADD.FTZ R2, -R2, -RZ ;  /* 0x800000ff02027221 */ /* 0x000fc80000010100 */
[----:B------:R-:W-:-:S07]  /*7480*/  FFMA R29, R29, R2, R29 ;  /* 0x000000021d1d7223 */ /* 0x000fce000000001d */
.L_x_100:
[----:B------:R-:W-:Y:S05]  /*7490*/  BSYNC.RECONVERGENT B2 ;  /* 0x0000000000027941 */ /* 0x000fea0003800200 */
.L_x_98:
[----:B------:R-:W1:Y:S01]  /*74a0*/  LDCU.64 UR6, c[0x0][0x3d0] ;  /* 0x00007a00ff0677ac */ /* 0x000e620008000a00 */
[----:B------:R-:W-:Y:S02]  /*74b0*/  IMAD.MOV.U32 R2, RZ, RZ, R48 ;  /* 0x000000ffff027224 */ /* 0x000fe400078e0030 */
        /* <DEDUP_REMOVED lines=9> */
.L_x_97:
[----:B------:R-:W-:Y:S05]  /*7550*/  BSYNC.RECONVERGENT B1 ;  /* 0x0000000000017941 */ /* 0x000fea0003800200 */
.L_x_96:
[----:B------:R-:W2:Y:S01]  /*7560*/  LDCU.64 UR6, c[0x0][0x3a8] ;  /* 0x00007500ff0677ac */ /* 0x000ea20008000a00 */
[----:B------:R-:W-:Y:S01]  /*7570*/  BSSY.RECONVERGENT B0, `(.L_x_101) ;  /* 0x000007d000007945 */ /* 0x000fe20003800200 */
[----:B--2---:R-:W-:-:S04]  /*7580*/  ISETP.GE.U32.AND P0, PT, R33, UR6, PT ;  /* 0x0000000621007c0c */ /* 0x004fc8000bf06070 */
[----:B------:R-:W-:-:S13]  /*7590*/  ISETP.GE.U32.AND.EX P0, PT, R28, UR7, PT, P0 ;  /* 0x000000071c007c0c */ /* 0x000fda000bf06100 */
[----:B------:R-:W-:Y:S05]  /*75a0*/  @P0 BRA `(.L_x_102) ;  /* 0x0000000400e40947 */ /* 0x000fea0003800000 */
[----:B------:R-:W2:Y:S01]  /*75b0*/  LDCU.64 UR6, c[0x0][0x3b0] ;  /* 0x00007600ff0677ac */ /* 0x000ea20008000a00 */
[----:B------:R-:W-:Y:S01]  /*75c0*/  ISETP.LT.U32.AND P1, PT, R6, 0x10, PT ;  /* 0x000000100600780c */ /* 0x000fe20003f21070 */
        /* <DEDUP_REMOVED lines=16> */
[----:B--2---:R-:W-:-:S02]  /*76d0*/  IADD3 R2, P0, PT, R50, UR6, RZ ;  /* 0x0000000632027c10 */ /* 0x004fc4000ff1e0ff */
[----:B------:R-:W-:Y:S02]  /*76e0*/  F2FP.SATFINITE.E4M3.F32.PACK_AB_MERGE_C R35, RZ, R17, RZ ;  /* 0x00000011ff23723e */ /* 0x000fe400048070ff */
[----:B------:R-:W-:Y:S02]  /*76f0*/  IADD3.X R3, PT, PT, R51, UR7, RZ, P0, !PT ;  /* 0x0000000733037c10 */ /* 0x000fe400087fe4ff */
[----:B------:R-:W-:Y:S02]  /*7700*/  LOP3.LUT P0, RZ, R2, 0xf, RZ, 0xc0, !PT ;  /* 0x0000000f02ff7812 */ /* 0x000fe4000780c0ff */
[----:B------:R-:W-:Y:S02]  /*7710*/  F2FP.SATFINITE.E4M3.F32.PACK_AB_MERGE_C R37, RZ, R11, RZ ;  /* 0x0000000bff25723e */ /* 0x000fe400048070ff */
[----:B------:R-:W-:Y:S02]  /*7720*/  ISETP.LT.U32.OR.EX P0, PT, R4, RZ, P0, P1 ;  /* 0x000000ff0400720c */ /* 0x000fe40000701510 */
[----:B------:R-:W-:-:S02]  /*7730*/  F2FP.SATFINITE.E4M3.F32.PACK_AB_MERGE_C R25, RZ, R24, RZ ;  /* 0x00000018ff19723e */ /* 0x000fc400048070ff */
[----:B------:R-:W-:Y:S02]  /*7740*/  F2FP.SATFINITE.E4M3.F32.PACK_AB_MERGE_C R23, RZ, R23, RZ ;  /* 0x00000017ff17723e */ /* 0x000fe400048070ff */
[----:B-1----:R-:W-:Y:S02]  /*7750*/  F2FP.SATFINITE.E4M3.F32.PACK_AB_MERGE_C R27, RZ, R22, RZ ;  /* 0x00000016ff1b723e */ /* 0x002fe400048070ff */
        /* <DEDUP_REMOVED lines=29> */
[----:B------:R-:W-:Y:S02]  /*7930*/  LOP3.LUT R0, R0, 0xff0000, RZ, 0xc0, !PT ;  /* 0x00ff000000007812 */ /* 0x000fe400078ec0ff */
        /* <DEDUP_REMOVED lines=16> */
.L_x_103:
[C---:B------:R-:W-:Y:S02]  /*7a40*/  ISETP.NE.U32.AND P0, PT, R6.reuse, RZ, PT ;  /* 0x000000ff0600720c */ /* 0x040fe40003f05070 */
[----:B------:R-:W-:Y:S02]  /*7a50*/  ISETP.GE.U32.AND P1, PT, R6, 0x2, PT ;  /* 0x000000020600780c */ /* 0x000fe40003f26070 */
        /* <DEDUP_REMOVED lines=8> */
[----:B------:R-:W-:Y:S02]  /*7ae0*/  ISETP.GE.U32.AND P0, PT, R6, 0x6, PT ;  /* 0x000000060600780c */ /* 0x000fe40003f06070 */
        /* <DEDUP_REMOVED lines=37> */
.L_x_102:
[----:B------:R-:W-:Y:S05]  /*7d40*/  BSYNC.RECONVERGENT B0 ;  /* 0x0000000000007941 */ /* 0x000fea0003800200 */
.L_x_101:
[----:B------:R-:W5:Y:S01]  /*7d50*/  LDS R42, [R31+0x80] ;  /* 0x000080001f2a7984 */ /* 0x000f620000000800 */
[----:B--2-4-:R-:W2:Y:S08]  /*7d60*/  MATCH.ANY R2, R43 ;  /* 0x000000002b0273a1 */ /* 0x014eb000000e8000 */
[----:B------:R-:W4:Y:S01]  /*7d70*/  REDUX.OR UR6, R43 ;  /* 0x000000002b0673c4 */ /* 0x000f220000004000 */
[----:B------:R-:W-:Y:S01]  /*7d80*/  VOTEU.ANY UR7, UPT, PT ;  /* 0x0000000000077886 */ /* 0x000fe200038e0100 */
[----:B------:R-:W0:Y:S01]  /*7d90*/  LDS R10, [R31+0x184] ;  /* 0x000184001f0a7984 */ /* 0x000e220000000800 */
[----:B------:R-:W-:-:S03]  /*7da0*/  IADD3 R38, P0, PT, R8, 0x40, RZ ;  /* 0x0000004008267810 */ /* 0x000fc60007f1e0ff */
[----:B------:R-:W1:Y:S02]  /*7db0*/  LDS R11, [R31+0x288] ;  /* 0x000288001f0b7984 */ /* 0x000e640000000800 */
[----:B------:R-:W-:Y:S02]  /*7dc0*/  IMAD.X R41, RZ, RZ, R7, P0 ;  /* 0x000000ffff297224 */ /* 0x000fe400000e0607 */
[----:B------:R-:W3:Y:S04]  /*7dd0*/  LDS R12, [R31+0x38c] ;  /* 0x00038c001f0c7984 */ /* 0x000ee80000000800 */
[----:B------:R-:W4:Y:S04]  /*7de0*/  LDS R13, [R31+0x490] ;  /* 0x000490001f0d7984 */ /* 0x000f280000000800 */
[----:B------:R-:W4:Y:S04]  /*7df0*/  LDS R14, [R31+0x594] ;  /* 0x000594001f0e7984 */ /* 0x000f280000000800 */
[----:B------:R-:W4:Y:S01]  /*7e00*/  LDS R15, [R31+0x698] ;  /* 0x000698001f0f7984 */ /* 0x000f220000000800 */
[----:B--2---:R-:W-:-:S03]  /*7e10*/  LOP3.LUT P1, RZ, R43, UR7, R2, 0x40, !PT ;  /* 0x000000072bff7c12 */ /* 0x004fc6000f824002 */
[----:B------:R-:W2:Y:S04]  /*7e20*/  LDS R16, [R31+0x79c] ;  /* 0x00079c001f107984 */ /* 0x000ea80000000800 */
[----:B------:R-:W2:Y:S04]  /*7e30*/  LDS R17, [R31+0x8a0] ;  /* 0x0008a0001f117984 */ /* 0x000ea80000000800 */
[----:B------:R-:W2:Y:S04]  /*7e40*/  LDS R18, [R31+0x9a4] ;  /* 0x0009a4001f127984 */ /* 0x000ea80000000800 */
[----:B------:R-:W2:Y:S01]  /*7e50*/  LDS R19, [R31+0xaa8] ;  /* 0x000aa8001f137984 */ /* 0x000ea20000000800 */
[----:B-----5:R-:W-:-:S03]  /*7e60*/  IMAD.U32 R24, R42, 0x10000, RZ ;  /* 0x000100002a187824 */ /* 0x020fc600078e00ff */
[----:B------:R-:W5:Y:S01]  /*7e70*/  LDS R20, [R31+0xbac] ;  /* 0x000bac001f147984 */ /* 0x000f620000000800 */
[----:B0-----:R-:W-:-:S03]  /*7e80*/  IMAD.U32 R25, R10, 0x10000, RZ ;  /* 0x000100000a197824 */ /* 0x001fc600078e00ff */
[----:B------:R-:W0:Y:S01]  /*7e90*/  LDS R21, [R31+0xcb0] ;  /* 0x000cb0001f157984 */ /* 0x000e220000000800 */
[----:B-1----:R-:W-:Y:S01]  /*7ea0*/  IMAD.U32 R26, R11, 0x10000, RZ ;  /* 0x000100000b1a7824 */ /* 0x002fe200078e00ff */
[----:B------:R-:W-:Y:S02]  /*7eb0*/  FMNMX3 R0, |R24|, RZ, |R25|, !PT ;  /* 0x000000ff18007276 */ /* 0x000fe40007800619 */
[----:B------:R-:W1:Y:S01]  /*7ec0*/  LDS R22, [R31+0xdb4] ;  /* 0x000db4001f167984 */ /* 0x000e620000000800 */
[----:B---3--:R-:W-:-:S03]  /*7ed0*/  IMAD.U32 R27, R12, 0x10000, RZ ;  /* 0x000100000c1b7824 */ /* 0x008fc600078e00ff */
[----:B------:R-:W3:Y:S01]  /*7ee0*/  LDS R23, [R31+0xeb8] ;  /* 0x000eb8001f177984 */ /* 0x000ee20000000800 */
[----:B----4-:R-:W-:Y:S01]  /*7ef0*/  IMAD.U32 R28, R13, 0x10000, RZ ;  /* 0x000100000d1c7824 */ /* 0x010fe200078e00ff */
[----:B------:R-:W-:Y:S02]  /*7f00*/  FMNMX3 R0, R0, |R26|, |R27|, !PT ;  /* 0x4000001a00007276 */ /* 0x000fe4000780041b */
[----:B------:R2:W4:Y:S01]  /*7f10*/  LDS R45, [R31+0xfbc] ;  /* 0x000fbc001f2d7984 */ /* 0x0005220000000800 */
[----:B------:R-:W-:Y:S02]  /*7f20*/  IMAD.U32 R29, R14, 0x10000, RZ ;  /* 0x000100000e1d7824 */ /* 0x000fe400078e00ff */
[----:B------:R-:W-:-:S03]  /*7f30*/  IMAD.U32 R30, R15, 0x10000, RZ ;  /* 0x000100000f1e7824 */ /* 0x000fc600078e00ff */
[----:B------:R-:W-:Y:S01]  /*7f40*/  FMNMX3 R0, R0, |R28|, |R29|, !PT ;  /* 0x4000001c00007276 */ /* 0x000fe2000780041d */
[----:B--2---:R-:W-:Y:S02]  /*7f50*/  IMAD.U32 R31, R16, 0x10000, RZ ;  /* 0x00010000101f7824 */ /* 0x004fe400078e00ff */
[----:B------:R-:W-:-:S03]  /*7f60*/  IMAD.U32 R32, R17, 0x10000, RZ ;  /* 0x0001000011207824 */ /* 0x000fc600078e00ff */
[----:B------:R-:W-:Y:S01]  /*7f70*/  FMNMX3 R0, R0, |R30|, |R31|, !PT ;  /* 0x4000001e00007276 */ /* 0x000fe2000780041f */
[----:B------:R-:W-:Y:S02]  /*7f80*/  IMAD.U32 R33, R18, 0x10000, RZ ;  /* 0x0001000012217824 */ /* 0x000fe400078e00ff */
[----:B------:R-:W-:-:S03]  /*7f90*/  IMAD.U32 R34, R19, 0x10000, RZ ;  /* 0x0001000013227824 */ /* 0x000fc600078e00ff */
[----:B------:R-:W-:Y:S01]  /*7fa0*/  FMNMX3 R0, R0, |R32|, |R33|, !PT ;  /* 0x4000002000007276 */ /* 0x000fe20007800421 */
[----:B-----5:R-:W-:Y:S02]  /*7fb0*/  IMAD.U32 R35, R20, 0x10000, RZ ;  /* 0x0001000014237824 */ /* 0x020fe400078e00ff */
[----:B0-----:R-:W-:-:S03]  /*7fc0*/  IMAD.U32 R36, R21, 0x10000, RZ ;  /* 0x0001000015247824 */ /* 0x001fc600078e00ff */
[----:B------:R-:W-:Y:S01]  /*7fd0*/  FMNMX3 R0, R0, |R34|, |R35|, !PT ;  /* 0x4000002200007276 */ /* 0x000fe20007800423 */
[----:B-1----:R-:W-:Y:S02]  /*7fe0*/  IMAD.U32 R37, R22, 0x10000, RZ ;  /* 0x0001000016257824 */ /* 0x002fe400078e00ff */
[----:B---3--:R-:W-:-:S03]  /*7ff0*/  IMAD.U32 R39, R23, 0x10000, RZ ;  /* 0x0001000017277824 */ /* 0x008fc600078e00ff */
[----:B------:R-:W-:Y:S01]  /*8000*/  FMNMX3 R0, R0, |R36|, |R37|, !PT ;  /* 0x4000002400007276 */ /* 0x000fe20007800425 */
[----:B----4-:R-:W-:-:S05]  /*8010*/  IMAD.U32 R40, R45, 0x10000, RZ ;  /* 0x000100002d287824 */ /* 0x010fca00078e00ff */
        /* <DEDUP_REMOVED lines=10> */
.L_x_457:
        /* <DEDUP_REMOVED lines=23> */
.L_x_108:
[----:B------:R-:W-:Y:S05]  /*8230*/  BSYNC.RECONVERGENT B3 ;  /* 0x0000000000037941 */ /* 0x000fea0003800200 */
.L_x_107:
[----:B------:R-:W-:-:S04]  /*8240*/  FSETP.NEU.AND P0, PT, |R0|, +INF , PT ;  /* 0x7f8000000000780b */ /* 0x000fc80003f0d200 */
[----:B------:R-:W-:-:S04]  /*8250*/  FSEL R0, R0, 3.38953138925153547590e+38, P0 ;  /* 0x7f7f000000007808 */ /* 0x000fc80000000000 */
[----:B------:R-:W-:-:S07]  /*8260*/  @P3 LOP3.LUT R0, R0, 0xff800000, RZ, 0xc0, !PT ;  /* 0xff80000000003812 */ /* 0x000fce00078ec0ff */
.L_x_106:
[----:B------:R-:W-:Y:S05]  /*8270*/  BSYNC.RECONVERGENT B2 ;  /* 0x0000000000027941 */ /* 0x000fea0003800200 */
.L_x_105:
        /* <DEDUP_REMOVED lines=15> */
.L_x_112:
[----:B------:R-:W1:Y:S02]  /*8370*/  MUFU.RCP R57, R0 ;  /* 0x0000000000397308 */ /* 0x000e640000001000 */
[----:B-1----:R-:W-:-:S04]  /*8380*/  FFMA R2, R57, R0, -1 ;  /* 0xbf80000039027423 */ /* 0x002fc80000000000 */
[----:B------:R-:W-:-:S04]  /*8390*/  FADD.FTZ R2, -R2, -RZ ;  /* 0x800000ff02027221 */ /* 0x000fc80000010100 */
[----:B------:R-:W-:-:S07]  /*83a0*/  FFMA R57, R57, R2, R57 ;  /* 0x0000000239397223 */ /* 0x000fce0000000039 */
.L_x_113:
[----:B------:R-:W-:Y:S05]  /*83b0*/  BSYNC.RECONVERGENT B2 ;  /* 0x0000000000027941 */ /* 0x000fea0003800200 */
.L_x_111:
        /* <DEDUP_REMOVED lines=11> */
.L_x_110:
[----:B------:R-:W-:Y:S05]  /*8470*/  BSYNC.RECONVERGENT B1 ;  /* 0x0000000000017941 */ /* 0x000fea0003800200 */
.L_x_109:
[----:B------:R-:W2:Y:S01]  /*8480*/  LDCU.64 UR6, c[0x0][0x3a8] ;  /* 0x00007500ff0677ac */ /* 0x000ea20008000a00 */
[----:B------:R-:W3:Y:S01]  /*8490*/  LDC.64 R2, c[0x0][0x3b0] ;  /* 0x0000ec00ff027b82 */ /* 0x000ee20000000a00 */
        /* <DEDUP_REMOVED lines=14> */
[----:B------:R-:W-:Y:S01]  /*8580*/  PRMT R22, R10, 0x7632, R22 ;  /* 0x000076320a167816 */ /* 0x000fe20000000016 */
[----:B------:R-:W-:Y:S01]  /*8590*/  BSSY.RECONVERGENT B0, `(.L_x_114) ;  /* 0x000007d000007945 */ /* 0x000fe20003800200 */
[----:B--2---:R-:W-:-:S02]  /*85a0*/  ISETP.GE.U32.AND P0, PT, R38, UR6, PT ;  /* 0x0000000626007c0c */ /* 0x004fc4000bf06070 */
[----:B------:R-:W-:Y:S02]  /*85b0*/  PRMT R23, R11, 0x7632, R23 ;  /* 0x000076320b177816 */ /* 0x000fe40000000017 */
[----:B------:R-:W-:Y:S02]  /*85c0*/  ISETP.GE.U32.AND.EX P0, PT, R41, UR7, PT, P0 ;  /* 0x0000000729007c0c */ /* 0x000fe4000bf06100 */
[----:B------:R-:W-:Y:S02]  /*85d0*/  PRMT R20, R12, 0x7632, R20 ;  /* 0x000076320c147816 */ /* 0x000fe40000000014 */
[C---:B---3--:R-:W-:Y:S02]  /*85e0*/  SHF.L.U64.HI R3, R2.reuse, 0x6, R3 ;  /* 0x0000000602037819 */ /* 0x048fe40000010203 */
[----:B------:R-:W-:Y:S01]  /*85f0*/  LEA R38, P1, R2, R50, 0x6 ;  /* 0x0000003202267211 */ /* 0x000fe200078230ff */
[-C--:B------:R-:W-:Y:S01]  /*8600*/  FMUL R2, R39, R0.reuse ;  /* 0x0000000027027220 */ /* 0x080fe20000400000 */
[----:B------:R-:W-:Y:S01]  /*8610*/  FMUL R0, R40, R0 ;  /* 0x0000000028007220 */ /* 0x000fe20000400000 */
[----:B------:R-:W-:-:S02]  /*8620*/  PRMT R21, R13, 0x7632, R21 ;  /* 0x000076320d157816 */ /* 0x000fc40000000015 */
[----:B------:R-:W-:Y:S01]  /*8630*/  PRMT R18, R14, 0x7632, R18 ;  /* 0x000076320e127816 */ /* 0x000fe20000000012 */
[----:B------:R-:W-:Y:S01]  /*8640*/  IMAD.X R39, R3, 0x1, R51, P1 ;  /* 0x0000000103277824 */ /* 0x000fe200008e0633 */
[----:B------:R-:W-:Y:S02]  /*8650*/  PRMT R19, R15, 0x7632, R19 ;  /* 0x000076320f137816 */ /* 0x000fe40000000013 */
[----:B------:R-:W-:Y:S02]  /*8660*/  PRMT R41, R17, 0x7632, R41 ;  /* 0x0000763211297816 */ /* 0x000fe40000000029 */
[----:B------:R-:W-:Y:S02]  /*8670*/  PRMT R42, R42, 0x7632, R42 ;  /* 0x000076322a2a7816 */ /* 0x000fe4000000002a */
[----:B------:R-:W-:Y:S02]  /*8680*/  PRMT R40, R16, 0x7632, R40 ;  /* 0x0000763210287816 */ /* 0x000fe40000000028 */
[----:B------:R-:W-:-:S02]  /*8690*/  PRMT R50, R18, 0x7632, R50 ;  /* 0x0000763212327816 */ /* 0x000fc40000000032 */
[----:B------:R-:W-:Y:S02]  /*86a0*/  PRMT R51, R19, 0x7632, R51 ;  /* 0x0000763213337816 */ /* 0x000fe40000000033 */
[----:B-1----:R-:W-:Y:S02]  /*86b0*/  PRMT R54, R20, 0x7632, R54 ;  /* 0x0000763214367816 */ /* 0x002fe40000000036 */
[----:B------:R-:W-:Y:S02]  /*86c0*/  PRMT R55, R21, 0x7632, R55 ;  /* 0x0000763215377816 */ /* 0x000fe40000000037 */
[----:B------:R-:W-:Y:S02]  /*86d0*/  PRMT R56, R22, 0x7632, R56 ;  /* 0x0000763216387816 */ /* 0x000fe40000000038 */
[----:B------:R-:W-:Y:S02]  /*86e0*/  PRMT R57, R23, 0x7632, R57 ;  /* 0x0000763217397816 */ /* 0x000fe40000000039 */
        /* <DEDUP_REMOVED lines=17> */
[----:B------:R-:W-:Y:S02]  /*8800*/  LOP3.LUT P0, RZ, R38, 0xf, RZ, 0xc0, !PT ;  /* 0x0000000f26ff7812 */ /* 0x000fe4000780c0ff */
[----:B------:R-:W-:-:S04]  /*8810*/  ISETP.LT.U32.AND P1, PT, R6, 0x10, PT ;  /* 0x000000100600780c */ /* 0x000fc80003f21070 */
[----:B------:R-:W-:-:S13]  /*8820*/  ISETP.LT.U32.OR.EX P0, PT, R4, RZ, P0, P1 ;  /* 0x000000ff0400720c */ /* 0x000fda0000701510 */
[----:B------:R-:W-:Y:S05]  /*8830*/  @P0 BRA `(.L_x_116) ;  /* 0x0000000000880947 */ /* 0x000fea0003800000 */
        /* <DEDUP_REMOVED lines=32> */
[----:B------:R2:W-:Y:S01]  /*8a40*/  STG.E.128 desc[UR10][R38.64], R12 ;  /* 0x0000000c26007986 */ /* 0x0005e2000c101d0a */
[----:B------:R-:W-:Y:S05]  /*8a50*/  BRA `(.L_x_115) ;  /* 0x0000000000c07947 */ /* 0x000fea0003800000 */
.L_x_116:
        /* <DEDUP_REMOVED lines=48> */
.L_x_115:
[----:B------:R-:W-:Y:S05]  /*8d60*/  BSYNC.RECONVERGENT B0 ;  /* 0x0000000000007941 */ /* 0x000fea0003800200 */
.L_x_114:
[----:B------:R-:W3:Y:S01]  /*8d70*/  MATCH.ANY R2, R43 ;  /* 0x000000002b0273a1 */ /* 0x000ee200000e8000 */
[----:B-1----:R-:W-:-:S07]  /*8d80*/  IMAD.U32 R25, R42, 0x10000, RZ ;  /* 0x000100002a197824 */ /* 0x002fce00078e00ff */
[----:B------:R-:W1:Y:S01]  /*8d90*/  REDUX.OR UR6, R43 ;  /* 0x000000002b0673c4 */ /* 0x000e620000004000 */
        /* <DEDUP_REMOVED lines=9> */
[----:B------:R-:W-:Y:S01]  /*8e30*/  IMAD.U32 R10, R40, 0x10000, RZ ;  /* 0x00010000280a7824 */ /* 0x000fe200078e00ff */
[----:B------:R-:W-:Y:S01]  /*8e40*/  FMNMX3 R0, R0, |R21|, |R18|, !PT ;  /* 0x4000001500007276 */ /* 0x000fe20007800412 */
[----:B------:R-:W-:Y:S02]  /*8e50*/  IMAD.U32 R11, R41, 0x10000, RZ ;  /* 0x00010000290b7824 */ /* 0x000fe400078e00ff */
[----:B--2---:R-:W-:Y:S01]  /*8e60*/  IMAD.U32 R12, R50, 0x10000, RZ ;  /* 0x00010000320c7824 */ /* 0x004fe200078e00ff */
[----:B------:R-:W-:Y:S01]  /*8e70*/  FMNMX3 R0, R0, |R19|, |R10|, !PT ;  /* 0x4000001300007276 */ /* 0x000fe2000780040a */
[----:B------:R-:W-:Y:S02]  /*8e80*/  IMAD.U32 R13, R51, 0x10000, RZ ;  /* 0x00010000330d7824 */ /* 0x000fe400078e00ff */
[----:B------:R-:W-:Y:S01]  /*8e90*/  IMAD.U32 R14, R54, 0x10000, RZ ;  /* 0x00010000360e7824 */ /* 0x000fe200078e00ff */
[----:B---3--:R-:W-:Y:S01]  /*8ea0*/  LOP3.LUT P0, RZ, R43, UR7, R2, 0x40, !PT ;  /* 0x000000072bff7c12 */ /* 0x008fe2000f804002 */
        /* <DEDUP_REMOVED lines=8> */
[----:B-1----:R-:W-:Y:S06]  /*8f30*/  @!P0 BRA.DIV UR6, `(.L_x_117) ;  /* 0x000000f2068c8947 */ /* 0x002fec000b800000 */
[----:B------:R-:W1:Y:S02]  /*8f40*/  SHFL.DOWN PT, R2, R91, 0x4, 0x1f ;  /* 0x08801f005b027f89 */ /* 0x000e6400000e0000 */
[----:B-1----:R-:W-:-:S05]  /*8f50*/  FMNMX R26, R91, R2, !PT ;  /* 0x000000025b1a7209 */ /* 0x002fca0007800000 */
[----:B------:R-:W1:Y:S02]  /*8f60*/  SHFL.DOWN PT, R2, R26, 0x2, 0x1f ;  /* 0x08401f001a027f89 */ /* 0x000e6400000e0000 */
[----:B-1----:R-:W-:-:S05]  /*8f70*/  FMNMX R28, R26, R2, !PT ;  /* 0x000000021a1c7209 */ /* 0x002fca0007800000 */
[----:B------:R-:W0:Y:S02]  /*8f80*/  SHFL.DOWN PT, R2, R28, 0x1, 0x1f ;  /* 0x08201f001c027f89 */ /* 0x000e2400000e0000 */
[----:B0-----:R-:W-:-:S05]  /*8f90*/  FMNMX R87, R28, R2, !PT ;  /* 0x000000021c577209 */ /* 0x001fca0007800000 */
[----:B------:R0:W1:Y:S02]  /*8fa0*/  SHFL.IDX PT, R3, R87, R44, 0x1f ;  /* 0x00001f2c57037589 */ /* 0x00006400000e0000 */
.L_x_466:
        /* <DEDUP_REMOVED lines=23> */
.L_x_121:
[----:B------:R-:W-:Y:S05]  /*9120*/  BSYNC.RECONVERGENT B3 ;  /* 0x0000000000037941 */ /* 0x000fea0003800200 */
.L_x_120:
[----:B------:R-:W-:-:S04]  /*9130*/  FSETP.NEU.AND P0, PT, |R0|, +INF , PT ;  /* 0x7f8000000000780b */ /* 0x000fc80003f0d200 */
[----:B------:R-:W-:-:S04]  /*9140*/  FSEL R0, R0, 3.38953138925153547590e+38, P0 ;  /* 0x7f7f000000007808 */ /* 0x000fc80000000000 */
[----:B------:R-:W-:-:S07]  /*9150*/  @P3 LOP3.LUT R0, R0, 0xff800000, RZ, 0xc0, !PT ;  /* 0xff80000000003812 */ /* 0x000fce00078ec0ff */
.L_x_119:
[----:B------:R-:W-:Y:S05]  /*9160*/  BSYNC.RECONVERGENT B2 ;  /* 0x0000000000027941 */ /* 0x000fea0003800200 */
.L_x_118:
        /* <DEDUP_REMOVED lines=17> */
.L_x_125:
[----:B------:R-:W1:Y:S02]  /*9280*/  MUFU.RCP R7, R0 ;  /* 0x0000000000077308 */ /* 0x000e640000001000 */
[----:B-1----:R-:W-:-:S04]  /*9290*/  FFMA R2, R7, R0, -1 ;  /* 0xbf80000007027423 */ /* 0x002fc80000000000 */
[----:B------:R-:W-:-:S04]  /*92a0*/  FADD.FTZ R2, -R2, -RZ ;  /* 0x800000ff02027221 */ /* 0x000fc80000010100 */
[----:B------:R-:W-:-:S07]  /*92b0*/  FFMA R7, R7, R2, R7 ;  /* 0x0000000207077223 */ /* 0x000fce0000000007 */
.L_x_126:
[----:B------:R-:W-:Y:S05]  /*92c0*/  BSYNC.RECONVERGENT B2 ;  /* 0x0000000000027941 */ /* 0x000fea0003800200 */
.L_x_124:
        /* <DEDUP_REMOVED lines=11> */
.L_x_123:
[----:B------:R-:W-:Y:S05]  /*9380*/  BSYNC.RECONVERGENT B1 ;  /* 0x0000000000017941 */ /* 0x000fea0003800200 */
.L_x_122:
        /* <DEDUP_REMOVED lines=29> */
[----:B-1----:R-:W-:-:S02]  /*9560*/  F2FP.SATFINITE.E4M3.F32.PACK_AB_MERGE_C R7, RZ, R22, RZ ;  /* 0x00000016ff07723e */ /* 0x002fc400048070ff */
        /* <DEDUP_REMOVED lines=48> */
.L_x_129:
        /* <DEDUP_REMOVED lines=48> */
.L_x_128:
[----:B------:R-:W-:Y:S05]  /*9b70*/  BSYNC.RECONVERGENT B0 ;  /* 0x0000000000007941 */ /* 0x000fea0003800200 */
.L_x_127:
[----:B------:R-:W4:Y:S02]  /*9b80*/  LDC R0, c[0x0][0x3e0] ;  /* 0x0000f800ff007b82 */ /* 0x000f240000000800 */
[----:B----4-:R-:W-:-:S13]  /*9b90*/  ISETP.NE.AND P0, PT, R0, 0x2, PT ;  /* 0x000000020000780c */ /* 0x010fda0003f05270 */
[----:B------:R-:W-:Y:S05]  /*9ba0*/  @P0 EXIT ;  /* 0x000000000000094d */ /* 0x000fea0003800000 */
.L_x_77:
[--C-:B--23--:R-:W-:Y:S01]  /*9bb0*/  SHF.R.U32.HI R2, RZ, 0x2, R5.reuse ;  /* 0x00000002ff027819 */ /* 0x10cfe20000011605 */
[----:B------:R-:W2:Y:S01]  /*9bc0*/  LDCU.64 UR16, c[0x0][0x3a8] ;  /* 0x00007500ff1077ac */ /* 0x000ea20008000a00 */
[----:B------:R-:W-:Y:S01]  /*9bd0*/  LOP3.LUT R0, R5, 0x1f, RZ, 0xc0, !PT ;  /* 0x0000001f05007812 */ /* 0x000fe200078ec0ff */
[----:B------:R-:W-:Y:S01]  /*9be0*/  BSSY B2, `(.L_x_130) ;  /* 0x0000b06000027945 */ /* 0x000fe20003800000 */
[----:B------:R-:W-:Y:S01]  /*9bf0*/  LOP3.LUT R3, R2, 0x38, RZ, 0xc0, !PT ;  /* 0x0000003802037812 */ /* 0x000fe200078ec0ff */
[----:B------:R-:W3:Y:S01]  /*9c00*/  LDCU.U8 UR6, c[0x0][0x3e4] ;  /* 0x00007c80ff0677ac */ /* 0x000ee20008000000 */
[----:B------:R-:W-:-:S03]  /*9c10*/  SHF.R.U32.HI R5, RZ, 0x1, R5 ;  /* 0x00000001ff057819 */ /* 0x000fc60000011605 */
[----:B------:R-:W-:Y:S01]  /*9c20*/  IMAD R0, R0, 0x104, R3 ;  /* 0x0000010400007824 */ /* 0x000fe200078e0203 */
[----:B------:R-:W-:-:S04]  /*9c30*/  LOP3.LUT R54, R52, 0x70, R5, 0xf8, !PT ;  /* 0x0000007034367812 */ /* 0x000fc800078ef805 */
[----:B------:R-:W-:-:S05]  /*9c40*/  LEA R0, R0, UR4, 0x2 ;  /* 0x0000000400007c11 */ /* 0x000fca000f8e10ff */
[----:B------:R-:W4:Y:S01]  /*9c50*/  LDS.128 R48, [R0+0x100] ;  /* 0x0001000000307984 */ /* 0x000f220000000c00 */
[----:B--2---:R-:W-:-:S03]  /*9c60*/  IADD3 R21, P0, PT, -R54, UR16, RZ ;  /* 0x0000001036157c10 */ /* 0x004fc6000ff1e1ff */
[----:B0-----:R-:W0:Y:S01]  /*9c70*/  LDS.128 R44, [R0+0x320] ;  /* 0x00032000002c7984 */ /* 0x001e220000000c00 */
[----:B---3--:R-:W-:Y:S01]  /*9c80*/  UPRMT UR6, UR6, 0x8880, URZ ;  /* 0x0000888006067896 */ /* 0x008fe200080000ff */
[----:B------:R-:W-:Y:S02]  /*9c90*/  ISETP.LT.U32.AND P1, PT, R21, 0x10, PT ;  /* 0x000000101500780c */ /* 0x000fe40003f21070 */
[----:B------:R-:W2:Y:S01]  /*9ca0*/  LDS R73, [R0+0x120] ;  /* 0x0001200000497984 */ /* 0x000ea20000000800 */
[C---:B------:R-:W-:Y:S01]  /*9cb0*/  IADD3.X R22, PT, PT, ~R53.reuse, UR17, RZ, P0, !PT ;  /* 0x0000001135167c10 */ /* 0x040fe200087fe5ff */
[----:B------:R-:W-:Y:S01]  /*9cc0*/  UISETP.NE.AND UP0, UPT, UR6, URZ, UPT ;  /* 0x000000ff0600728c */ /* 0x000fe2000bf05270 */
[----:B------:R-:W-:Y:S01]  /*9cd0*/  ISETP.GE.U32.AND P0, PT, R54, UR16, PT ;  /* 0x0000001036007c0c */ /* 0x000fe2000bf06070 */
[----:B------:R-:W3:Y:S01]  /*9ce0*/  LDS R4, [R0+0x30c] ;  /* 0x00030c0000047984 */ /* 0x000ee20000000800 */
[----:B------:R-:W-:Y:S02]  /*9cf0*/  ISETP.LT.U32.AND.EX P1, PT, R22, RZ, PT, P1 ;  /* 0x000000ff1600720c */ /* 0x000fe40003f21110 */
[----:B------:R-:W-:Y:S01]  /*9d00*/  ISETP.GE.U32.AND.EX P0, PT, R53, UR17, PT, P0 ;  /* 0x0000001135007c0c */ /* 0x000fe2000bf06100 */
[----:B------:R-:W5:Y:S01]  /*9d10*/  LDS.64 R68, [R0+0x208] ;  /* 0x0002080000447984 */ /* 0x000f620000000a00 */
[----:B------:R-:W-:-:S02]  /*9d20*/  SEL R21, R21, 0x10, P1 ;  /* 0x0000001015157807 */ /* 0x000fc40000800000 */
[----:B------:R-:W-:Y:S01]  /*9d30*/  SEL R22, R22, RZ, P1 ;  /* 0x000000ff16167207 */ /* 0x000fe20000800000 */
[----:B------:R-:W5:Y:S01]  /*9d40*/  LDS.64 R70, [R0+0x220] ;  /* 0x0002200000467984 */ /* 0x000f620000000a00 */
[----:B------:R-:W-:Y:S02]  /*9d50*/  SEL R21, R21, RZ, !P0 ;  /* 0x000000ff15157207 */ /* 0x000fe40004000000 */
[----:B------:R-:W-:Y:S01]  /*9d60*/  SEL R22, R22, RZ, !P0 ;  /* 0x000000ff16167207 */ /* 0x000fe20004000000 */
[----:B------:R-:W5:Y:S04]  /*9d70*/  LDS.128 R40, [R0] ;  /* 0x0000000000287984 */ /* 0x000f680000000c00 */
[----:B------:R-:W5:Y:S04]  /*9d80*/  LDS.128 R36, [R0+0x10] ;  /* 0x0000100000247984 */ /* 0x000f680000000c00 */
[----:B------:R-:W5:Y:S04]  /*9d90*/  LDS.128 R32, [R0+0x110] ;  /* 0x0001100000207984 */ /* 0x000f680000000c00 */
[----:B-1----:R-:W1:Y:S04]  /*9da0*/  LDS.128 R28, [R0+0x210] ;  /* 0x00021000001c7984 */ /* 0x002e680000000c00 */
[----:B------:R-:W1:Y:S01]  /*9db0*/  LDS.128 R24, [R0+0x310] ;  /* 0x0003100000187984 */ /* 0x000e620000000c00 */
[----:B----4-:R-:W-:-:S02]  /*9dc0*/  PRMT R72, R49, 0x7632, R72 ;  /* 0x0000763231487816 */ /* 0x010fc40000000048 */
[----:B------:R-:W-:Y:S02]  /*9dd0*/  PRMT R67, R50, 0x7632, R67 ;  /* 0x0000763232437816 */ /* 0x000fe40000000043 */
[----:B------:R-:W-:Y:S02]  /*9de0*/  PRMT R66, R51, 0x7632, R66 ;  /* 0x0000763233427816 */ /* 0x000fe40000000042 */
[----:B0-----:R-:W-:Y:S02]  /*9df0*/  PRMT R5, R44, 0x7632, R5 ;  /* 0x000076322c057816 */ /* 0x001fe40000000005 */
[----:B------:R-:W-:Y:S02]  /*9e00*/  PRMT R6, R45, 0x7632, R6 ;  /* 0x000076322d067816 */ /* 0x000fe40000000006 */
[----:B------:R-:W-:Y:S02]  /*9e10*/  PRMT R7, R46, 0x7632, R7 ;  /* 0x000076322e077816 */ /* 0x000fe40000000007 */
[----:B--2---:R-:W-:-:S02]  /*9e20*/  PRMT R65, R73, 0x7632, R65 ;  /* 0x0000763249417816 */ /* 0x004fc40000000041 */
[----:B---3--:R-:W-:Y:S02]  /*9e30*/  PRMT R8, R4, 0x7632, R8 ;  /* 0x0000763204087816 */ /* 0x008fe40000000008 */
[----:B-----5:R-:W-:Y:S02]  /*9e40*/  PRMT R9, R68, 0x7632, R9 ;  /* 0x0000763244097816 */ /* 0x020fe40000000009 */
[----:B------:R-:W-:Y:S02]  /*9e50*/  PRMT R10, R69, 0x7632, R10 ;  /* 0x00007632450a7816 */ /* 0x000fe4000000000a */
[----:B------:R-:W-:Y:S02]  /*9e60*/  PRMT R11, R70, 0x7632, R11 ;  /* 0x00007632460b7816 */ /* 0x000fe4000000000b */
[----:B------:R-:W-:Y:S02]  /*9e70*/  PRMT R12, R71, 0x7632, R12 ;  /* 0x00007632470c7816 */ /* 0x000fe4000000000c */
[----:B------:R-:W-:-:S02]  /*9e80*/  PRMT R81, R40, 0x7632, R81 ;  /* 0x0000763228517816 */ /* 0x000fc40000000051 */
        /* <DEDUP_REMOVED lines=11> */
[----:B-1----:R-:W-:-:S02]  /*9f40*/  PRMT R13, R28, 0x7632, R13 ;  /* 0x000076321c0d7816 */ /* 0x002fc4000000000d */
[----:B------:R-:W-:Y:S02]  /*9f50*/  PRMT R14, R29, 0x7632, R14 ;  /* 0x000076321d0e7816 */ /* 0x000fe4000000000e */
[----:B------:R-:W-:Y:S02]  /*9f60*/  PRMT R15, R30, 0x7632, R15 ;  /* 0x000076321e0f7816 */ /* 0x000fe4000000000f */
[----:B------:R-:W-:Y:S02]  /*9f70*/  PRMT R16, R31, 0x7632, R16 ;  /* 0x000076321f107816 */ /* 0x000fe40000000010 */
[----:B------:R-:W-:Y:S02]  /*9f80*/  PRMT R17, R24, 0x7632, R17 ;  /* 0x0000763218117816 */ /* 0x000fe40000000011 */
[----:B------:R-:W-:Y:S02]  /*9f90*/  PRMT R18, R25, 0x7632, R18 ;  /* 0x0000763219127816 */ /* 0x000fe40000000012 */
[----:B------:R-:W-:-:S02]  /*9fa0*/  PRMT R19, R26, 0x7632, R19 ;  /* 0x000076321a137816 */ /* 0x000fc40000000013 */
[----:B------:R-:W-:Y:S01]  /*9fb0*/  PRMT R20, R27, 0x7632, R20 ;  /* 0x000076321b147816 */ /* 0x000fe20000000014 */
[----:B------:R-:W-:Y:S06]  /*9fc0*/  BRA.U UP0, `(.L_x_131) ;  /* 0x0000005500707547 */ /* 0x000fec000b800000 */
[----:B------:R-:W-:Y:S01]  /*9fd0*/  IMAD.U32 R0, R40, 0x10000, RZ ;  /* 0x0001000028007824 */ /* 0x000fe200078e00ff */
[----:B------:R-:W-:Y:S01]  /*9fe0*/  UMOV UR6, 0xffffffff ;  /* 0xffffffff00067882 */ /* 0x000fe20000000000 */
[----:B------:R-:W-:Y:S02]  /*9ff0*/  IMAD.U32 R3, R49, 0x10000, RZ ;  /* 0x0001000031037824 */ /* 0x000fe400078e00ff */
[----:B------:R-:W-:Y:S02]  /*a000*/  IMAD.U32 R23, R68, 0x10000, RZ ;  /* 0x0001000044177824 */ /* 0x000fe400078e00ff */
[----:B------:R-:W-:Y:S01]  /*a010*/  IMAD.U32 R2, R4, 0x10000, RZ ;  /* 0x0001000004027824 */ /* 0x000fe200078e00ff */
[----:B------:R-:W-:-:S04]  /*a020*/  FMNMX3 R0, |R0|, RZ, |R3|, !PT ;  /* 0x000000ff00007276 */ /* 0x000fc80007800603 */
[----:B------:R-:W-:Y:S01]  /*a030*/  FMNMX3 R91, R0, |R23|, |R2|, !PT ;  /* 0x40000017005b7276 */ /* 0x000fe20007800402 */
[----:B------:R-:W-:Y:S06]  /*a040*/  BRA.DIV UR6, `(.L_x_132) ;  /* 0x000000e206e07947 */ /* 0x000fec000b800000 */
[----:B------:R-:W0:Y:S02]  /*a050*/  SHFL.DOWN PT, R2, R91, 0x10, 0x1f ;  /* 0x0a001f005b027f89 */ /* 0x000e2400000e0000 */
[----:B0-----:R-:W-:-:S05]  /*a060*/  FMNMX R91, R91, R2, !PT ;  /* 0x000000025b5b7209 */ /* 0x001fca0007800000 */
        /* <DEDUP_REMOVED lines=8> */
[----:B------:R0:W1:Y:S02]  /*a0f0*/  SHFL.IDX PT, R48, R87, RZ, 0x1f ;  /* 0x00001fff57307589 */ /* 0x00006400000e0000 */
.L_x_474:
[----:B------:R-:W1:Y:S01]  /*a100*/  LDCU UR6, c[0x0][0x3d8] ;  /* 0x00007b00ff0677ac */ /* 0x000e620008000800 */
[----:B------:R-:W-:Y:S01]  /*a110*/  IMAD.MOV.U32 R23, RZ, RZ, 0x3f800000 ;  /* 0x3f800000ff177424 */ /* 0x000fe200078e00ff */
[----:B-1----:R-:W-:-:S04]  /*a120*/  FSETP.GEU.AND P0, PT, R48, UR6, PT ;  /* 0x0000000630007c0b */ /* 0x002fc8000bf0e000 */
[----:B------:R-:W-:-:S04]  /*a130*/  FSEL R3, R48, UR6, P0 ;  /* 0x0000000630037c08 */ /* 0x000fc80008000000 */
[----:B------:R-:W-:-:S04]  /*a140*/  FSETP.NEU.AND P0, PT, R3, RZ, PT ;  /* 0x000000ff0300720b */ /* 0x000fc80003f0d000 */
[----:B------:R-:W-:-:S13]  /*a150*/  FSETP.EQU.OR P0, PT, |R3|, +INF , !P0 ;  /* 0x7f8000000300780b */ /* 0x000fda000470a600 */
[----:B------:R-:W-:Y:S05]  /*a160*/  @P0 BRA `(.L_x_133) ;  /* 0x0000000000340947 */ /* 0x000fea0003800000 */
[----:B------:R-:W1:Y:S08]  /*a170*/  MUFU.RCP R0, R3 ;  /* 0x0000000300007308 */ /* 0x000e700000001000 */
[----:B------:R-:W2:Y:S01]  /*a180*/  FCHK P0, R82, R3 ;  /* 0x0000000352007302 */ /* 0x000ea20000000000 */
[----:B-1----:R-:W-:-:S04]  /*a190*/  FFMA R23, -R3, R0, 1 ;  /* 0x3f80000003177423 */ /* 0x002fc80000000100 */
[----:B------:R-:W-:-:S04]  /*a1a0*/  FFMA R0, R0, R23, R0 ;  /* 0x0000001700007223 */ /* 0x000fc80000000000 */
[----:B------:R-:W-:-:S04]  /*a1b0*/  FFMA R2, R0, 448, RZ ;  /* 0x43e0000000027823 */ /* 0x000fc800000000ff */
[----:B------:R-:W-:-:S04]  /*a1c0*/  FFMA R23, -R3, R2, 448 ;  /* 0x43e0000003177423 */ /* 0x000fc80000000102 */
[----:B------:R-:W-:Y:S01]  /*a1d0*/  FFMA R0, R0, R23, R2 ;  /* 0x0000001700007223 */ /* 0x000fe20000000002 */
[----:B--2---:R-:W-:Y:S06]  /*a1e0*/  @!P0 BRA `(.L_x_134) ;  /* 0x00000000000c8947 */ /* 0x004fec0003800000 */
[----:B------:R-:W-:Y:S01]  /*a1f0*/  IMAD.MOV.U32 R0, RZ, RZ, R3 ;  /* 0x000000ffff007224 */ /* 0x000fe200078e0003 */
[----:B------:R-:W-:-:S07]  /*a200*/  MOV R2, 0xa220 ;  /* 0x0000a22000027802 */ /* 0x000fce0000000f00 */
[----:B0-----:R-:W-:Y:S05]  /*a210*/  CALL.REL.NOINC `($__internal_1_$__cuda_sm3x_div_rn_noftz_f32_slowpath) ;  /* 0x0000013400c47944 */ /* 0x001fea0003c00000 */
.L_x_134:
[----:B------:R-:W-:-:S04]  /*a220*/  FSETP.NEU.AND P0, PT, |R0|, +INF , PT ;  /* 0x7f8000000000780b */ /* 0x000fc80003f0d200 */
[----:B------:R-:W-:-:S09]  /*a230*/  FSEL R23, R0, 3.38953138925153547590e+38, P0 ;  /* 0x7f7f000000177808 */ /* 0x000fd20000000000 */
.L_x_133:
[----:B------:R-:W1:Y:S01]  /*a240*/  S2R R0, SR_TID.X ;  /* 0x0000000000007919 */ /* 0x000e620000002100 */
[----:B------:R-:W2:Y:S01]  /*a250*/  LDCU.64 UR6, c[0x0][0x3a8] ;  /* 0x00007500ff0677ac */ /* 0x000ea20008000a00 */
[----:B------:R-:W-:Y:S01]  /*a260*/  BSSY.RECONVERGENT B1, `(.L_x_135) ;  /* 0x0000026000017945 */ /* 0x000fe20003800200 */
[----:B--2---:R-:W-:Y:S02]  /*a270*/  ISETP.GE.U32.AND P1, PT, R54, UR6, PT ;  /* 0x0000000636007c0c */ /* 0x004fe4000bf26070 */
[----:B-1----:R-:W-:-:S04]  /*a280*/  LOP3.LUT P0, RZ, R0, 0x1f, RZ, 0xc0, !PT ;  /* 0x0000001f00ff7812 */ /* 0x002fc8000780c0ff */
[----:B------:R-:W-:-:S13]  /*a290*/  ISETP.GE.U32.OR.EX P0, PT, R53, UR7, P0, P1 ;  /* 0x0000000735007c0c */ /* 0x000fda0008706510 */
        /* <DEDUP_REMOVED lines=11> */
.L_x_138:
[----:B------:R-:W1:Y:S02]  /*a350*/  MUFU.RCP R0, R23 ;  /* 0x0000001700007308 */ /* 0x000e640000001000 */
[----:B-1----:R-:W-:-:S04]  /*a360*/  FFMA R2, R23, R0, -1 ;  /* 0xbf80000017027423 */ /* 0x002fc80000000000 */
[----:B------:R-:W-:-:S04]  /*a370*/  FADD.FTZ R47, -R2, -RZ ;  /* 0x800000ff022f7221 */ /* 0x000fc80000010100 */
[----:B------:R-:W-:-:S07]  /*a380*/  FFMA R47, R0, R47, R0 ;  /* 0x0000002f002f7223 */ /* 0x000fce0000000000 */
.L_x_139:
[----:B------:R-:W-:Y:S05]  /*a390*/  BSYNC.RECONVERGENT B3 ;  /* 0x0000000000037941 */ /* 0x000fea0003800200 */
.L_x_137:
[----:B------:R-:W1:Y:S01]  /*a3a0*/  S2R R52, SR_CTAID.X ;  /* 0x0000000000347919 */ /* 0x000e620000002500 */
[----:B------:R-:W2:Y:S01]  /*a3b0*/  S2UR UR15, SR_CTAID.Y ;  /* 0x00000000000f79c3 */ /* 0x000ea20000002600 */
[----:B------:R-:W2:Y:S01]  /*a3c0*/  LDCU.64 UR16, c[0x0][0x3d0] ;  /* 0x00007a00ff1077ac */ /* 0x000ea20008000a00 */
[----:B------:R-:W3:Y:S01]  /*a3d0*/  S2R R0, SR_TID.X ;  /* 0x0000000000007919 */ /* 0x000ee20000002100 */
[----:B------:R-:W4:Y:S05]  /*a3e0*/  LDCU.64 UR18, c[0x0][0x3a0] ;  /* 0x00007400ff1277ac */ /* 0x000f2a0008000a00 */
[----:B------:R-:W5:Y:S01]  /*a3f0*/  LDC.64 R2, c[0x0][0x3c8] ;  /* 0x0000f200ff027b82 */ /* 0x000f620000000a00 */
[----:B--2---:R-:W-:-:S04]  /*a400*/  UIMAD.WIDE.U32 UR6, UR15, UR16, URZ ;  /* 0x000000100f0672a5 */ /* 0x004fc8000f8e00ff */
[----:B------:R-:W-:Y:S01]  /*a410*/  UIMAD UR7, UR15, UR17, UR7 ;  /* 0x000000110f0772a4 */ /* 0x000fe2000f8e0207 */
[----:B-1----:R-:W-:Y:S01]  /*a420*/  IMAD.WIDE.U32 R52, R52, 0x80, RZ ;  /* 0x0000008034347825 */ /* 0x002fe200078e00ff */
[----:B---3--:R-:W-:-:S04]  /*a430*/  SHF.R.U32.HI R55, RZ, 0x1, R0 ;  /* 0x00000001ff377819 */ /* 0x008fc80000011600 */
[----:B------:R-:W-:Y:S01]  /*a440*/  LOP3.LUT R55, R52, 0x70, R55, 0xf8, !PT ;  /* 0x0000007034377812 */ /* 0x000fe200078ef837 */
[----:B-----5:R-:W-:-:S04]  /*a450*/  IMAD R52, R53, R2, RZ ;  /* 0x0000000235347224 */ /* 0x020fc800078e02ff */
[C---:B------:R-:W-:Y:S02]  /*a460*/  IMAD R53, R55.reuse, R3, R52 ;  /* 0x0000000337357224 */ /* 0x040fe400078e0234 */
[----:B------:R-:W-:-:S04]  /*a470*/  IMAD.WIDE.U32 R2, R55, R2, UR6 ;  /* 0x0000000637027e25 */ /* 0x000fc8000f8e0002 */
[----:B------:R-:W-:Y:S01]  /*a480*/  IMAD.IADD R3, R3, 0x1, R53 ;  /* 0x0000000103037824 */ /* 0x000fe200078e0235 */
[----:B----4-:R-:W-:-:S04]  /*a490*/  LEA R52, P0, R2, UR18, 0x2 ;  /* 0x0000001202347c11 */ /* 0x010fc8000f8010ff */
[----:B------:R-:W-:-:S05]  /*a4a0*/  LEA.HI.X R53, R2, UR19, R3, 0x2, P0 ;  /* 0x0000001302357c11 */ /* 0x000fca00080f1403 */
[----:B------:R1:W-:Y:S04]  /*a4b0*/  STG.E desc[UR10][R52.64], R47 ;  /* 0x0000002f34007986 */ /* 0x0003e8000c10190a */
.L_x_136:
[----:B------:R-:W-:Y:S05]  /*a4c0*/  BSYNC.RECONVERGENT B1 ;  /* 0x0000000000017941 */ /* 0x000fea0003800200 */
.L_x_135:
[----:B------:R-:W-:Y:S01]  /*a4d0*/  IMAD.U32 R0, R81, 0x10000, RZ ;  /* 0x0001000051007824 */ /* 0x000fe200078e00ff */
[----:B------:R-:W-:Y:S01]  /*a4e0*/  UMOV UR6, 0xffffffff ;  /* 0xffffffff00067882 */ /* 0x000fe20000000000 */
[----:B------:R-:W-:Y:S02]  /*a4f0*/  IMAD.U32 R3, R72, 0x10000, RZ ;  /* 0x0001000048037824 */ /* 0x000fe400078e00ff */
[----:B-1----:R-:W-:Y:S02]  /*a500*/  IMAD.U32 R47, R9, 0x10000, RZ ;  /* 0x00010000092f7824 */ /* 0x002fe400078e00ff */
[----:B------:R-:W-:Y:S01]  /*a510*/  IMAD.U32 R2, R8, 0x10000, RZ ;  /* 0x0001000008027824 */ /* 0x000fe200078e00ff */
[----:B------:R-:W-:-:S04]  /*a520*/  FMNMX3 R0, |R0|, RZ, |R3|, !PT ;  /* 0x000000ff00007276 */ /* 0x000fc80007800603 */
[----:B------:R-:W-:Y:S01]  /*a530*/  FMNMX3 R91, R0, |R47|, |R2|, !PT ;  /* 0x4000002f005b7276 */ /* 0x000fe20007800402 */
[----:B------:R-:W-:Y:S06]  /*a540*/  BRA.DIV UR6, `(.L_x_140) ;  /* 0x000000e206447947 */ /* 0x000fec000b800000 */
[----:B------:R-:W1:Y:S02]  /*a550*/  SHFL.DOWN PT, R2, R91, 0x10, 0x1f ;  /* 0x0a001f005b027f89 */ /* 0x000e6400000e0000 */
[----:B-1----:R-:W-:-:S05]  /*a560*/  FMNMX R91, R91, R2, !PT ;  /* 0x000000025b5b7209 */ /* 0x002fca0007800000 */
[----:B------:R-:W1:Y:S02]  /*a570*/  SHFL.DOWN PT, R2, R91, 0x8, 0x1f ;  /* 0x09001f005b027f89 */ /* 0x000e6400000e0000 */
[----:B-1----:R-:W-:-:S05]  /*a580*/  FMNMX R3, R91, R2, !PT ;  /* 0x000000025b037209 */ /* 0x002fca0007800000 */
[----:B------:R-:W1:Y:S02]  /*a590*/  SHFL.DOWN PT, R2, R3, 0x4, 0x1f ;  /* 0x08801f0003027f89 */ /* 0x000e6400000e0000 */
[----:B-1----:R-:W-:-:S05]  /*a5a0*/  FMNMX R47, R3, R2, !PT ;  /* 0x00000002032f7209 */ /* 0x002fca0007800000 */
[----:B------:R-:W1:Y:S02]  /*a5b0*/  SHFL.DOWN PT, R2, R47, 0x2, 0x1f ;  /* 0x08401f002f027f89 */ /* 0x000e6400000e0000 */
[----:B-1----:R-:W-:-:S05]  /*a5c0*/  FMNMX R48, R47, R2, !PT ;  /* 0x000000022f307209 */ /* 0x002fca0007800000 */
[----:B------:R-:W0:Y:S02]  /*a5d0*/  SHFL.DOWN PT, R2, R48, 0x1, 0x1f ;  /* 0x08201f0030027f89 */ /* 0x000e2400000e0000 */
[----:B0-----:R-:W-:-:S05]  /*a5e0*/  FMNMX R87, R48, R2, !PT ;  /* 0x0000000230577209 */ /* 0x001fca0007800000 */
[----:B------:R0:W1:Y:S02]  /*a5f0*/  SHFL.IDX PT, R52, R87, RZ, 0x1f ;  /* 0x00001fff57347589 */ /* 0x00006400000e0000 */
.L_x_482:
        /* <DEDUP_REMOVED lines=18> */
.L_x_142:
[----:B------:R-:W-:-:S04]  /*a720*/  FSETP.NEU.AND P0, PT, |R0|, +INF , PT ;  /* 0x7f8000000000780b */ /* 0x000fc80003f0d200 */
[----:B------:R-:W-:-:S09]  /*a730*/  FSEL R47, R0, 3.38953138925153547590e+38, P0 ;  /* 0x7f7f0000002f7808 */ /* 0x000fd20000000000 */
.L_x_141:
[----:B------:R-:W1:Y:S01]  /*a740*/  S2R R2, SR_CTAID.X ;  /* 0x0000000000027919 */ /* 0x000e620000002500 */
[----:B------:R-:W2:Y:S01]  /*a750*/  LDCU.64 UR6, c[0x0][0x3a8] ;  /* 0x00007500ff0677ac */ /* 0x000ea20008000a00 */
[----:B------:R-:W-:Y:S01]  /*a760*/  BSSY.RECONVERGENT B1, `(.L_x_143) ;  /* 0x000002c000017945 */ /* 0x000fe20003800200 */
[----:B------:R-:W3:Y:S01]  /*a770*/  S2R R48, SR_TID.X ;  /* 0x0000000000307919 */ /* 0x000ee20000002100 */
[----:B-1----:R-:W-:Y:S01]  /*a780*/  IMAD.WIDE.U32 R2, R2, 0x80, RZ ;  /* 0x0000008002027825 */ /* 0x002fe200078e00ff */
[----:B---3--:R-:W-:Y:S02]  /*a790*/  SHF.R.U32.HI R53, RZ, 0x1, R48 ;  /* 0x00000001ff357819 */ /* 0x008fe40000011630 */
[----:B------:R-:W-:Y:S02]  /*a7a0*/  LOP3.LUT P1, RZ, R48, 0x1f, RZ, 0xc0, !PT ;  /* 0x0000001f30ff7812 */ /* 0x000fe4000782c0ff */
[----:B------:R-:W-:-:S04]  /*a7b0*/  LOP3.LUT R0, R2, 0x70, R53, 0xf8, !PT ;  /* 0x0000007002007812 */ /* 0x000fc800078ef835 */
[----:B------:R-:W-:-:S04]  /*a7c0*/  LOP3.LUT R0, R0, 0x1, RZ, 0xfc, !PT ;  /* 0x0000000100007812 */ /* 0x000fc800078efcff */
[----:B--2---:R-:W-:-:S04]  /*a7d0*/  ISETP.GE.U32.AND P0, PT, R0, UR6, PT ;  /* 0x0000000600007c0c */ /* 0x004fc8000bf06070 */
        /* <DEDUP_REMOVED lines=12> */
.L_x_146:
[----:B------:R-:W1:Y:S02]  /*a8a0*/  MUFU.RCP R0, R47 ;  /* 0x0000002f00007308 */ /* 0x000e640000001000 */
[----:B-1----:R-:W-:-:S04]  /*a8b0*/  FFMA R2, R47, R0, -1 ;  /* 0xbf8000002f027423 */ /* 0x002fc80000000000 */
[----:B------:R-:W-:-:S04]  /*a8c0*/  FADD.FTZ R57, -R2, -RZ ;  /* 0x800000ff02397221 */ /* 0x000fc80000010100 */
[----:B------:R-:W-:-:S07]  /*a8d0*/  FFMA R57, R0, R57, R0 ;  /* 0x0000003900397223 */ /* 0x000fce0000000000 */
.L_x_147:
[----:B------:R-:W-:Y:S05]  /*a8e0*/  BSYNC.RECONVERGENT B3 ;  /* 0x0000000000037941 */ /* 0x000fea0003800200 */
.L_x_145:
[----:B------:R-:W1:Y:S01]  /*a8f0*/  S2R R54, SR_CTAID.X ;  /* 0x0000000000367919 */ /* 0x000e620000002500 */
[----:B------:R-:W2:Y:S01]  /*a900*/  LDC.64 R52, c[0x0][0x3c8] ;  /* 0x0000f200ff347b82 */ /* 0x000ea20000000a00 */
[----:B------:R-:W3:Y:S01]  /*a910*/  LDCU.64 UR6, c[0x0][0x3c8] ;  /* 0x00007900ff0677ac */ /* 0x000ee20008000a00 */
[----:B------:R-:W4:Y:S01]  /*a920*/  S2R R0, SR_TID.X ;  /* 0x0000000000007919 */ /* 0x000f220000002100 */
[----:B------:R-:W5:Y:S05]  /*a930*/  LDCU.64 UR16, c[0x0][0x3a0] ;  /* 0x00007400ff1077ac */ /* 0x000f6a0008000a00 */
[----:B------:R-:W0:Y:S08]  /*a940*/  S2UR UR15, SR_CTAID.Y ;  /* 0x00000000000f79c3 */ /* 0x000e300000002600 */
[----:B------:R-:W0:Y:S01]  /*a950*/  LDC.64 R2, c[0x0][0x3d0] ;  /* 0x0000f400ff027b82 */ /* 0x000e220000000a00 */
[----:B-1----:R-:W-:Y:S01]  /*a960*/  IMAD.WIDE.U32 R54, R54, 0x80, RZ ;  /* 0x0000008036367825 */ /* 0x002fe200078e00ff */
[----:B----4-:R-:W-:-:S04]  /*a970*/  SHF.R.U32.HI R59, RZ, 0x1, R0 ;  /* 0x00000001ff3b7819 */ /* 0x010fc80000011600 */
[----:B------:R-:W-:Y:S01]  /*a980*/  LOP3.LUT R59, R54, 0x70, R59, 0xf8, !PT ;  /* 0x00000070363b7812 */ /* 0x000fe200078ef83b */
[----:B---3--:R-:W-:-:S04]  /*a990*/  IMAD R54, R55, UR6, RZ ;  /* 0x0000000637367c24 */ /* 0x008fc8000f8e02ff */
[C---:B------:R-:W-:Y:S02]  /*a9a0*/  IMAD R55, R59.reuse, UR7, R54 ;  /* 0x000000073b377c24 */ /* 0x040fe4000f8e0236 */
[----:B--2---:R-:W-:-:S04]  /*a9b0*/  IMAD.WIDE.U32 R52, R59, UR6, R52 ;  /* 0x000000063b347c25 */ /* 0x004fc8000f8e0034 */
[----:B------:R-:W-:Y:S02]  /*a9c0*/  IMAD.IADD R53, R55, 0x1, R53 ;  /* 0x0000000137357824 */ /* 0x000fe400078e0235 */
[----:B0-----:R-:W-:-:S04]  /*a9d0*/  IMAD.WIDE.U32 R52, R2, UR15, R52 ;  /* 0x0000000f02347c25 */ /* 0x001fc8000f8e0034 */
[----:B------:R-:W-:Y:S01]  /*a9e0*/  IMAD R3, R3, UR15, R53 ;  /* 0x0000000f03037c24 */ /* 0x000fe2000f8e0235 */
[----:B-----5:R-:W-:-:S04]  /*a9f0*/  LEA R2, P0, R52, UR16, 0x2 ;  /* 0x0000001034027c11 */ /* 0x020fc8000f8010ff */
[----:B------:R-:W-:-:S05]  /*aa00*/  LEA.HI.X R3, R52, UR17, R3, 0x2, P0 ;  /* 0x0000001134037c11 */ /* 0x000fca00080f1403 */
[----:B------:R1:W-:Y:S04]  /*aa10*/  STG.E desc[UR10][R2.64], R57 ;  /* 0x0000003902007986 */ /* 0x0003e8000c10190a */
.L_x_144:
[----:B------:R-:W-:Y:S05]  /*aa20*/  BSYNC.RECONVERGENT B1 ;  /* 0x0000000000017941 */ /* 0x000fea0003800200 */
.L_x_143:
[----:B------:R-:W-:Y:S01]  /*aa30*/  IMAD.U32 R0, R41, 0x10000, RZ ;  /* 0x0001000029007824 */ /* 0x000fe200078e00ff */
[----:B------:R-:W-:Y:S01]  /*aa40*/  UMOV UR6, 0xffffffff ;  /* 0xffffffff00067882 */ /* 0x000fe20000000000 */
[----:B-1----:R-:W-:Y:S02]  /*aa50*/  IMAD.U32 R3, R50, 0x10000, RZ ;  /* 0x0001000032037824 */ /* 0x002fe400078e00ff */
[----:B------:R-:W-:Y:S02]  /*aa60*/  IMAD.U32 R53, R69, 0x10000, RZ ;  /* 0x0001000045357824 */ /* 0x000fe400078e00ff */
        /* <DEDUP_REMOVED lines=15> */
.L_x_490:
        /* <DEDUP_REMOVED lines=18> */
.L_x_150:
[----:B------:R-:W-:-:S04]  /*ac80*/  FSETP.NEU.AND P0, PT, |R0|, +INF , PT ;  /* 0x7f8000000000780b */ /* 0x000fc80003f0d200 */
[----:B------:R-:W-:-:S09]  /*ac90*/  FSEL R48, R0, 3.38953138925153547590e+38, P0 ;  /* 0x7f7f000000307808 */ /* 0x000fd20000000000 */
.L_x_149:
        /* <DEDUP_REMOVED lines=22> */
.L_x_154:
[----:B------:R-:W1:Y:S02]  /*ae00*/  MUFU.RCP R55, R48 ;  /* 0x0000003000377308 */ /* 0x000e640000001000 */
[----:B-1----:R-:W-:-:S04]  /*ae10*/  FFMA R0, R48, R55, -1 ;  /* 0xbf80000030007423 */ /* 0x002fc80000000037 */
[----:B------:R-:W-:-:S04]  /*ae20*/  FADD.FTZ R0, -R0, -RZ ;  /* 0x800000ff00007221 */ /* 0x000fc80000010100 */
[----:B------:R-:W-:-:S07]  /*ae30*/  FFMA R55, R55, R0, R55 ;  /* 0x0000000037377223 */ /* 0x000fce0000000037 */
.L_x_155:
[----:B------:R-:W-:Y:S05]  /*ae40*/  BSYNC.RECONVERGENT B3 ;  /* 0x0000000000037941 */ /* 0x000fea0003800200 */
.L_x_153:
        /* <DEDUP_REMOVED lines=11> */
[----:B-----5:R-:W-:-:S03]  /*af00*/  IMAD R52, R53, R2, RZ ;  /* 0x0000000235347224 */ /* 0x020fc600078e02ff */
[----:B------:R-:W-:-:S05]  /*af10*/  LOP3.LUT R57, R57, 0x2, RZ, 0xfc, !PT ;  /* 0x0000000239397812 */ /* 0x000fca00078efcff */
[C---:B------:R-:W-:Y:S02]  /*af20*/  IMAD R53, R57.reuse, R3, R52 ;  /* 0x0000000339357224 */ /* 0x040fe400078e0234 */
[----:B------:R-:W-:-:S04]  /*af30*/  IMAD.WIDE.U32 R2, R57, R2, UR6 ;  /* 0x0000000639027e25 */ /* 0x000fc8000f8e0002 */
[----:B------:R-:W-:Y:S01]  /*af40*/  IMAD.IADD R3, R3, 0x1, R53 ;  /* 0x0000000103037824 */ /* 0x000fe200078e0235 */
[----:B----4-:R-:W-:-:S04]  /*af50*/  LEA R52, P0, R2, UR18, 0x2 ;  /* 0x0000001202347c11 */ /* 0x010fc8000f8010ff */
[----:B------:R-:W-:-:S05]  /*af60*/  LEA.HI.X R53, R2, UR19, R3, 0x2, P0 ;  /* 0x0000001302357c11 */ /* 0x000fca00080f1403 */
[----:B------:R1:W-:Y:S04]  /*af70*/  STG.E desc[UR10][R52.64], R55 ;  /* 0x0000003734007986 */ /* 0x0003e8000c10190a */
.L_x_152:
[----:B------:R-:W-:Y:S05]  /*af80*/  BSYNC.RECONVERGENT B1 ;  /* 0x0000000000017941 */ /* 0x000fea0003800200 */
.L_x_151:
        /* <DEDUP_REMOVED lines=19> */
.L_x_498:
        /* <DEDUP_REMOVED lines=18> */
.L_x_158:
[----:B------:R-:W-:-:S04]  /*b1e0*/  FSETP.NEU.AND P0, PT, |R0|, +INF , PT ;  /* 0x7f8000000000780b */ /* 0x000fc80003f0d200 */
[----:B------:R-:W-:-:S09]  /*b1f0*/  FSEL R52, R0, 3.38953138925153547590e+38, P0 ;  /* 0x7f7f000000347808 */ /* 0x000fd20000000000 */
.L_x_157:
        /* <DEDUP_REMOVED lines=22> */
.L_x_162:
[----:B------:R-:W1:Y:S02]  /*b360*/  MUFU.RCP R53, R52 ;  /* 0x0000003400357308 */ /* 0x000e640000001000 */
[----:B-1----:R-:W-:-:S04]  /*b370*/  FFMA R0, R52, R53, -1 ;  /* 0xbf80000034007423 */ /* 0x002fc80000000035 */
[----:B------:R-:W-:-:S04]  /*b380*/  FADD.FTZ R0, -R0, -RZ ;  /* 0x800000ff00007221 */ /* 0x000fc80000010100 */
[----:B------:R-:W-:-:S07]  /*b390*/  FFMA R53, R53, R0, R53 ;  /* 0x0000000035357223 */ /* 0x000fce0000000035 */
.L_x_163:
[----:B------:R-:W-:Y:S05]  /*b3a0*/  BSYNC.RECONVERGENT B3 ;  /* 0x0000000000037941 */ /* 0x000fea0003800200 */
.L_x_161:
        /* <DEDUP_REMOVED lines=19> */
.L_x_160:
[----:B------:R-:W-:Y:S05]  /*b4e0*/  BSYNC.RECONVERGENT B1 ;  /* 0x0000000000017941 */ /* 0x000fea0003800200 */
.L_x_159:
        /* <DEDUP_REMOVED lines=19> */
.L_x_506:
        /* <DEDUP_REMOVED lines=18> */
.L_x_166:
[----:B------:R-:W-:-:S04]  /*b740*/  FSETP.NEU.AND P0, PT, |R0|, +INF , PT ;  /* 0x7f8000000000780b */ /* 0x000fc80003f0d200 */
[----:B------:R-:W-:-:S09]  /*b750*/  FSEL R53, R0, 3.38953138925153547590e+38, P0 ;  /* 0x7f7f000000357808 */ /* 0x000fd20000000000 */
.L_x_165:
        /* <DEDUP_REMOVED lines=22> */
.L_x_170:
[----:B------:R-:W1:Y:S02]  /*b8c0*/  MUFU.RCP R0, R53 ;  /* 0x0000003500007308 */ /* 0x000e640000001000 */
[----:B-1----:R-:W-:-:S04]  /*b8d0*/  FFMA R2, R53, R0, -1 ;  /* 0xbf80000035027423 */ /* 0x002fc80000000000 */
[----:B------:R-:W-:-:S04]  /*b8e0*/  FADD.FTZ R57, -R2, -RZ ;  /* 0x800000ff02397221 */ /* 0x000fc80000010100 */
[----:B------:R-:W-:-:S07]  /*b8f0*/  FFMA R57, R0, R57, R0 ;  /* 0x0000003900397223 */ /* 0x000fce0000000000 */
.L_x_171:
[----:B------:R-:W-:Y:S05]  /*b900*/  BSYNC.RECONVERGENT B3 ;  /* 0x0000000000037941 */ /* 0x000fea0003800200 */
.L_x_169:
        /* <DEDUP_REMOVED lines=19> */
.L_x_168:
[----:B------:R-:W-:Y:S05]  /*ba40*/  BSYNC.RECONVERGENT B1 ;  /* 0x0000000000017941 */ /* 0x000fea0003800200 */
.L_x_167:
        /* <DEDUP_REMOVED lines=19> */
.L_x_514:
        /* <DEDUP_REMOVED lines=18> */
.L_x_174:
[----:B------:R-:W-:-:S04]  /*bca0*/  FSETP.NEU.AND P0, PT, |R0|, +INF , PT ;  /* 0x7f8000000000780b */ /* 0x000fc80003f0d200 */
[----:B------:R-:W-:-:S09]  /*bcb0*/  FSEL R54, R0, 3.38953138925153547590e+38, P0 ;  /* 0x7f7f000000367808 */ /* 0x000fd20000000000 */
.L_x_173:
        /* <DEDUP_REMOVED lines=22> */
.L_x_178:
[----:B------:R-:W1:Y:S02]  /*be20*/  MUFU.RCP R55, R54 ;  /* 0x0000003600377308 */ /* 0x000e640000001000 */
[----:B-1----:R-:W-:-:S04]  /*be30*/  FFMA R0, R54, R55, -1 ;  /* 0xbf80000036007423 */ /* 0x002fc80000000037 */
[----:B------:R-:W-:-:S04]  /*be40*/  FADD.FTZ R0, -R0, -RZ ;  /* 0x800000ff00007221 */ /* 0x000fc80000010100 */
[----:B------:R-:W-:-:S07]  /*be50*/  FFMA R55, R55, R0, R55 ;  /* 0x0000000037377223 */ /* 0x000fce0000000037 */
.L_x_179:
[----:B------:R-:W-:Y:S05]  /*be60*/  BSYNC.RECONVERGENT B3 ;  /* 0x0000000000037941 */ /* 0x000fea0003800200 */
.L_x_177:
        /* <DEDUP_REMOVED lines=19> */
.L_x_176:
[----:B------:R-:W-:Y:S05]  /*bfa0*/  BSYNC.RECONVERGENT B1 ;  /* 0x0000000000017941 */ /* 0x000fea0003800200 */
.L_x_175:
        /* <DEDUP_REMOVED lines=19> */
.L_x_522:
        /* <DEDUP_REMOVED lines=18> */
.L_x_182:
[----:B------:R-:W-:-:S04]  /*c200*/  FSETP.NEU.AND P0, PT, |R0|, +INF , PT ;  /* 0x7f8000000000780b */ /* 0x000fc80003f0d200 */
[----:B------:R-:W-:-:S09]  /*c210*/  FSEL R55, R0, 3.38953138925153547590e+38, P0 ;  /* 0x7f7f000000377808 */ /* 0x000fd20000000000 */
.L_x_181:
        /* <DEDUP_REMOVED lines=22> */
.L_x_186:
[----:B------:R-:W1:Y:S02]  /*c380*/  MUFU.RCP R0, R55 ;  /* 0x0000003700007308 */ /* 0x000e640000001000 */
[----:B-1----:R-:W-:-:S04]  /*c390*/  FFMA R2, R55, R0, -1 ;  /* 0xbf80000037027423 */ /* 0x002fc80000000000 */
[----:B------:R-:W-:-:S04]  /*c3a0*/  FADD.FTZ R59, -R2, -RZ ;  /* 0x800000ff023b7221 */ /* 0x000fc80000010100 */
[----:B------:R-:W-:-:S07]  /*c3b0*/  FFMA R59, R0, R59, R0 ;  /* 0x0000003b003b7223 */ /* 0x000fce0000000000 */
.L_x_187:
[----:B------:R-:W-:Y:S05]  /*c3c0*/  BSYNC.RECONVERGENT B3 ;  /* 0x0000000000037941 */ /* 0x000fea0003800200 */
.L_x_185:
        /* <DEDUP_REMOVED lines=19> */
.L_x_184:
[----:B------:R-:W-:Y:S05]  /*c500*/  BSYNC.RECONVERGENT B1 ;  /* 0x0000000000017941 */ /* 0x000fea0003800200 */
.L_x_183:
        /* <DEDUP_REMOVED lines=19> */
.L_x_530:
        /* <DEDUP_REMOVED lines=18> */
.L_x_190:
[----:B------:R-:W-:-:S04]  /*c760*/  FSETP.NEU.AND P0, PT, |R0|, +INF , PT ;  /* 0x7f8000000000780b */ /* 0x000fc80003f0d200 */
[----:B------:R-:W-:-:S09]  /*c770*/  FSEL R56, R0, 3.38953138925153547590e+38, P0 ;  /* 0x7f7f000000387808 */ /* 0x000fd20000000000 */
.L_x_189:
        /* <DEDUP_REMOVED lines=22> */
.L_x_194:
[----:B------:R-:W1:Y:S02]  /*c8e0*/  MUFU.RCP R57, R56 ;  /* 0x0000003800397308 */ /* 0x000e640000001000 */
[----:B-1----:R-:W-:-:S04]  /*c8f0*/  FFMA R0, R56, R57, -1 ;  /* 0xbf80000038007423 */ /* 0x002fc80000000039 */
[----:B------:R-:W-:-:S04]  /*c900*/  FADD.FTZ R0, -R0, -RZ ;  /* 0x800000ff00007221 */ /* 0x000fc80000010100 */
[----:B------:R-:W-:-:S07]  /*c910*/  FFMA R57, R57, R0, R57 ;  /* 0x0000000039397223 */ /* 0x000fce0000000039 */
.L_x_195:
[----:B------:R-:W-:Y:S05]  /*c920*/  BSYNC.RECONVERGENT B3 ;  /* 0x0000000000037941 */ /* 0x000fea0003800200 */
.L_x_193:
        /* <DEDUP_REMOVED lines=19> */
.L_x_192:
[----:B------:R-:W-:Y:S05]  /*ca60*/  BSYNC.RECONVERGENT B1 ;  /* 0x0000000000017941 */ /* 0x000fea0003800200 */
.L_x_191:
        /* <DEDUP_REMOVED lines=19> */
.L_x_538:
        /* <DEDUP_REMOVED lines=18> */
.L_x_198:
[----:B------:R-:W-:-:S04]  /*ccc0*/  FSETP.NEU.AND P0, PT, |R0|, +INF , PT ;  /* 0x7f8000000000780b */ /* 0x000fc80003f0d200 */
[----:B------:R-:W-:-:S09]  /*ccd0*/  FSEL R57, R0, 3.38953138925153547590e+38, P0 ;  /* 0x7f7f000000397808 */ /* 0x000fd20000000000 */
.L_x_197:
        /* <DEDUP_REMOVED lines=22> */
.L_x_202:
[----:B------:R-:W1:Y:S02]  /*ce40*/  MUFU.RCP R0, R57 ;  /* 0x0000003900007308 */ /* 0x000e640000001000 */
[----:B-1----:R-:W-:-:S04]  /*ce50*/  FFMA R2, R57, R0, -1 ;  /* 0xbf80000039027423 */ /* 0x002fc80000000000 */
[----:B------:R-:W-:-:S04]  /*ce60*/  FADD.FTZ R83, -R2, -RZ ;  /* 0x800000ff02537221 */ /* 0x000fc80000010100 */
[----:B------:R-:W-:-:S07]  /*ce70*/  FFMA R83, R0, R83, R0 ;  /* 0x0000005300537223 */ /* 0x000fce0000000000 */
.L_x_203:
[----:B------:R-:W-:Y:S05]  /*ce80*/  BSYNC.RECONVERGENT B3 ;  /* 0x0000000000037941 */ /* 0x000fea0003800200 */
.L_x_201:
        /* <DEDUP_REMOVED lines=19> */
.L_x_200:
[----:B------:R-:W-:Y:S05]  /*cfc0*/  BSYNC.RECONVERGENT B1 ;  /* 0x0000000000017941 */ /* 0x000fea0003800200 */
.L_x_199:
        /* <DEDUP_REMOVED lines=19> */
.L_x_546:
        /* <DEDUP_REMOVED lines=18> */
.L_x_206:
[----:B------:R-:W-:-:S04]  /*d220*/  FSETP.NEU.AND P0, PT, |R0|, +INF , PT ;  /* 0x7f8000000000780b */ /* 0x000fc80003f0d200 */
[----:B------:R-:W-:-:S09]  /*d230*/  FSEL R58, R0, 3.38953138925153547590e+38, P0 ;  /* 0x7f7f0000003a7808 */ /* 0x000fd20000000000 */
.L_x_205:
        /* <DEDUP_REMOVED lines=22> */
.L_x_210:
[----:B------:R-:W1:Y:S02]  /*d3a0*/  MUFU.RCP R59, R58 ;  /* 0x0000003a003b7308 */ /* 0x000e640000001000 */
[----:B-1----:R-:W-:-:S04]  /*d3b0*/  FFMA R0, R58, R59, -1 ;  /* 0xbf8000003a007423 */ /* 0x002fc8000000003b */
[----:B------:R-:W-:-:S04]  /*d3c0*/  FADD.FTZ R0, -R0, -RZ ;  /* 0x800000ff00007221 */ /* 0x000fc80000010100 */
[----:B------:R-:W-:-:S07]  /*d3d0*/  FFMA R59, R59, R0, R59 ;  /* 0x000000003b3b7223 */ /* 0x000fce000000003b */
.L_x_211:
[----:B------:R-:W-:Y:S05]  /*d3e0*/  BSYNC.RECONVERGENT B3 ;  /* 0x0000000000037941 */ /* 0x000fea0003800200 */
.L_x_209:
        /* <DEDUP_REMOVED lines=19> */
.L_x_208:
[----:B------:R-:W-:Y:S05]  /*d520*/  BSYNC.RECONVERGENT B1 ;  /* 0x0000000000017941 */ /* 0x000fea0003800200 */
.L_x_207:
        /* <DEDUP_REMOVED lines=19> */
.L_x_554:
        /* <DEDUP_REMOVED lines=18> */
.L_x_214:
[----:B------:R-:W-:-:S04]  /*d780*/  FSETP.NEU.AND P0, PT, |R0|, +INF , PT ;  /* 0x7f8000000000780b */ /* 0x000fc80003f0d200 */
[----:B------:R-:W-:-:S09]  /*d790*/  FSEL R59, R0, 3.38953138925153547590e+38, P0 ;  /* 0x7f7f0000003b7808 */ /* 0x000fd20000000000 */
.L_x_213:
        /* <DEDUP_REMOVED lines=22> */
.L_x_218:
[----:B------:R-:W1:Y:S02]  /*d900*/  MUFU.RCP R0, R59 ;  /* 0x0000003b00007308 */ /* 0x000e640000001000 */
[----:B-1----:R-:W-:-:S04]  /*d910*/  FFMA R2, R59, R0, -1 ;  /* 0xbf8000003b027423 */ /* 0x002fc80000000000 */
[----:B------:R-:W-:-:S04]  /*d920*/  FADD.FTZ R83, -R2, -RZ ;  /* 0x800000ff02537221 */ /* 0x000fc80000010100 */
[----:B------:R-:W-:-:S07]  /*d930*/  FFMA R83, R0, R83, R0 ;  /* 0x0000005300537223 */ /* 0x000fce0000000000 */
.L_x_219:
[----:B------:R-:W-:Y:S05]  /*d940*/  BSYNC.RECONVERGENT B3 ;  /* 0x0000000000037941 */ /* 0x000fea0003800200 */
.L_x_217:
[----:B------:R-:W1:Y:S01]  /*d950*/  S2R R84, SR_CTAID.X ;  /* 0x0000000000547919 */ /* 0x000e620000002500 */
[----:B------:R-:W2:Y:S01]  /*d960*/  S2UR UR15, SR_CTAID.Y ;  /* 0x00000000000f79c3 */ /* 0x000ea20000002600 */
[----:B------:R-:W2:Y:S01]  /*d970*/  LDCU.64 UR16, c[0x0][0x3d0] ;  /* 0x00007a00ff1077ac */ /* 0x000ea20008000a00 */
[----:B------:R-:W0:Y:S01]  /*d980*/  S2R R0, SR_TID.X ;  /* 0x0000000000007919 */ /* 0x000e220000002100 */
[----:B------:R-:W3:Y:S05]  /*d990*/  LDCU.64 UR18, c[0x0][0x3a0] ;  /* 0x00007400ff1277ac */ /* 0x000eea0008000a00 */
[----:B------:R-:W4:Y:S01]  /*d9a0*/  LDC.64 R2, c[0x0][0x3c8] ;  /* 0x0000f200ff027b82 */ /* 0x000f220000000a00 */
[----:B--2---:R-:W-:-:S04]  /*d9b0*/  UIMAD.WIDE.U32 UR6, UR15, UR16, URZ ;  /* 0x000000100f0672a5 */ /* 0x004fc8000f8e00ff */
[----:B------:R-:W-:Y:S01]  /*d9c0*/  UIMAD UR7, UR15, UR17, UR7 ;  /* 0x000000110f0772a4 */ /* 0x000fe2000f8e0207 */
[----:B-1----:R-:W-:Y:S01]  /*d9d0*/  IMAD.WIDE.U32 R84, R84, 0x80, RZ ;  /* 0x0000008054547825 */ /* 0x002fe200078e00ff */
[----:B0-----:R-:W-:-:S04]  /*d9e0*/  SHF.R.U32.HI R87, RZ, 0x1, R0 ;  /* 0x00000001ff577819 */ /* 0x001fc80000011600 */
[----:B------:R-:W-:Y:S01]  /*d9f0*/  LOP3.LUT R87, R84, 0x70, R87, 0xf8, !PT ;  /* 0x0000007054577812 */ /* 0x000fe200078ef857 */
[----:B----4-:R-:W-:-:S03]  /*da00*/  IMAD R84, R85, R2, RZ ;  /* 0x0000000255547224 */ /* 0x010fc600078e02ff */
[----:B------:R-:W-:-:S05]  /*da10*/  LOP3.LUT R87, R87, 0xa, RZ, 0xfc, !PT ;  /* 0x0000000a57577812 */ /* 0x000fca00078efcff */
[C---:B------:R-:W-:Y:S02]  /*da20*/  IMAD R3, R87.reuse, R3, R84 ;  /* 0x0000000357037224 */ /* 0x040fe400078e0254 */
[----:B------:R-:W-:-:S04]  /*da30*/  IMAD.WIDE.U32 R84, R87, R2, UR6 ;  /* 0x0000000657547e25 */ /* 0x000fc8000f8e0002 */
[----:B------:R-:W-:Y:S01]  /*da40*/  IMAD.IADD R3, R85, 0x1, R3 ;  /* 0x0000000155037824 */ /* 0x000fe200078e0203 */
[----:B---3--:R-:W-:-:S04]  /*da50*/  LEA R2, P0, R84, UR18, 0x2 ;  /* 0x0000001254027c11 */ /* 0x008fc8000f8010ff */
[----:B------:R-:W-:-:S05]  /*da60*/  LEA.HI.X R3, R84, UR19, R3, 0x2, P0 ;  /* 0x0000001354037c11 */ /* 0x000fca00080f1403 */
[----:B------:R1:W-:Y:S04]  /*da70*/  STG.E desc[UR10][R2.64], R83 ;  /* 0x0000005302007986 */ /* 0x0003e8000c10190a */
.L_x_216:
[----:B------:R-:W-:Y:S05]  /*da80*/  BSYNC.RECONVERGENT B1 ;  /* 0x0000000000017941 */ /* 0x000fea0003800200 */
.L_x_215:
        /* <DEDUP_REMOVED lines=19> */
.L_x_562:
        /* <DEDUP_REMOVED lines=18> */
.L_x_222:
[----:B------:R-:W-:-:S04]  /*dce0*/  FSETP.NEU.AND P0, PT, |R0|, +INF , PT ;  /* 0x7f8000000000780b */ /* 0x000fc80003f0d200 */
[----:B------:R-:W-:-:S09]  /*dcf0*/  FSEL R60, R0, 3.38953138925153547590e+38, P0 ;  /* 0x7f7f0000003c7808 */ /* 0x000fd20000000000 */
.L_x_221:
        /* <DEDUP_REMOVED lines=22> */
.L_x_226:
[----:B------:R-:W1:Y:S02]  /*de60*/  MUFU.RCP R83, R60 ;  /* 0x0000003c00537308 */ /* 0x000e640000001000 */
[----:B-1----:R-:W-:-:S04]  /*de70*/  FFMA R0, R60, R83, -1 ;  /* 0xbf8000003c007423 */ /* 0x002fc80000000053 */
[----:B------:R-:W-:-:S04]  /*de80*/  FADD.FTZ R0, -R0, -RZ ;  /* 0x800000ff00007221 */ /* 0x000fc80000010100 */
[----:B------:R-:W-:-:S07]  /*de90*/  FFMA R83, R83, R0, R83 ;  /* 0x0000000053537223 */ /* 0x000fce0000000053 */
.L_x_227:
[----:B------:R-:W-:Y:S05]  /*dea0*/  BSYNC.RECONVERGENT B3 ;  /* 0x0000000000037941 */ /* 0x000fea0003800200 */
.L_x_225:
        /* <DEDUP_REMOVED lines=19> */
.L_x_224:
[----:B------:R-:W-:Y:S05]  /*dfe0*/  BSYNC.RECONVERGENT B1 ;  /* 0x0000000000017941 */ /* 0x000fea0003800200 */
.L_x_223:
        /* <DEDUP_REMOVED lines=19> */
.L_x_570:
        /* <DEDUP_REMOVED lines=18> */
.L_x_230:
[----:B------:R-:W-:-:S04]  /*e240*/  FSETP.NEU.AND P0, PT, |R0|, +INF , PT ;  /* 0x7f8000000000780b */ /* 0x000fc80003f0d200 */
[----:B------:R-:W-:-:S09]  /*e250*/  FSEL R83, R0, 3.38953138925153547590e+38, P0 ;  /* 0x7f7f000000537808 */ /* 0x000fd20000000000 */
.L_x_229:
        /* <DEDUP_REMOVED lines=22> */
.L_x_234:
[----:B------:R-:W1:Y:S02]  /*e3c0*/  MUFU.RCP R0, R83 ;  /* 0x0000005300007308 */ /* 0x000e640000001000 */
[----:B-1----:R-:W-:-:S04]  /*e3d0*/  FFMA R2, R83, R0, -1 ;  /* 0xbf80000053027423 */ /* 0x002fc80000000000 */
[----:B0-----:R-:W-:-:S04]  /*e3e0*/  FADD.FTZ R87, -R2, -RZ ;  /* 0x800000ff02577221 */ /* 0x001fc80000010100 */
[----:B------:R-:W-:-:S07]  /*e3f0*/  FFMA R87, R0, R87, R0 ;  /* 0x0000005700577223 */ /* 0x000fce0000000000 */
.L_x_235:
[----:B------:R-:W-:Y:S05]  /*e400*/  BSYNC.RECONVERGENT B3 ;  /* 0x0000000000037941 */ /* 0x000fea0003800200 */
.L_x_233:
[----:B------:R-:W0:Y:S01]  /*e410*/  S2R R84, SR_CTAID.X ;  /* 0x0000000000547919 */ /* 0x000e220000002500 */
[----:B------:R-:W1:Y:S01]  /*e420*/  S2UR UR15, SR_CTAID.Y ;  /* 0x00000000000f79c3 */ /* 0x000e620000002600 */
[----:B------:R-:W1:Y:S01]  /*e430*/  LDCU.64 UR16, c[0x0][0x3d0] ;  /* 0x00007a00ff1077ac */ /* 0x000e620008000a00 */
[----:B------:R-:W2:Y:S01]  /*e440*/  S2R R0, SR_TID.X ;  /* 0x0000000000007919 */ /* 0x000ea20000002100 */
[----:B------:R-:W3:Y:S05]  /*e450*/  LDCU.64 UR18, c[0x0][0x3a0] ;  /* 0x00007400ff1277ac */ /* 0x000eea0008000a00 */
[----:B------:R-:W4:Y:S01]  /*e460*/  LDC.64 R2, c[0x0][0x3c8] ;  /* 0x0000f200ff027b82 */ /* 0x000f220000000a00 */
[----:B-1----:R-:W-:-:S04]  /*e470*/  UIMAD.WIDE.U32 UR6, UR15, UR16, URZ ;  /* 0x000000100f0672a5 */ /* 0x002fc8000f8e00ff */
[----:B------:R-:W-:Y:S01]  /*e480*/  UIMAD UR7, UR15, UR17, UR7 ;  /* 0x000000110f0772a4 */ /* 0x000fe2000f8e0207 */
[----:B0-----:R-:W-:Y:S01]  /*e490*/  IMAD.WIDE.U32 R84, R84, 0x80, RZ ;  /* 0x0000008054547825 */ /* 0x001fe200078e00ff */
[----:B--2---:R-:W-:-:S04]  /*e4a0*/  SHF.R.U32.HI R89, RZ, 0x1, R0 ;  /* 0x00000001ff597819 */ /* 0x004fc80000011600 */
        /* <DEDUP_REMOVED lines=9> */
.L_x_232:
[----:B------:R-:W-:Y:S05]  /*e540*/  BSYNC.RECONVERGENT B1 ;  /* 0x0000000000017941 */ /* 0x000fea0003800200 */
.L_x_231:
        /* <DEDUP_REMOVED lines=19> */
.L_x_578:
        /* <DEDUP_REMOVED lines=18> */
.L_x_238:
[----:B------:R-:W-:-:S04]  /*e7a0*/  FSETP.NEU.AND P0, PT, |R0|, +INF , PT ;  /* 0x7f8000000000780b */ /* 0x000fc80003f0d200 */
[----:B------:R-:W-:-:S09]  /*e7b0*/  FSEL R84, R0, 3.38953138925153547590e+38, P0 ;  /* 0x7f7f000000547808 */ /* 0x000fd20000000000 */
.L_x_237:
        /* <DEDUP_REMOVED lines=22> */
.L_x_242:
[----:B------:R-:W1:Y:S02]  /*e920*/  MUFU.RCP R85, R84 ;  /* 0x0000005400557308 */ /* 0x000e640000001000 */
[----:B-1----:R-:W-:-:S04]  /*e930*/  FFMA R0, R84, R85, -1 ;  /* 0xbf80000054007423 */ /* 0x002fc80000000055 */
[----:B------:R-:W-:-:S04]  /*e940*/  FADD.FTZ R0, -R0, -RZ ;  /* 0x800000ff00007221 */ /* 0x000fc80000010100 */
[----:B------:R-:W-:-:S07]  /*e950*/  FFMA R85, R85, R0, R85 ;  /* 0x0000000055557223 */ /* 0x000fce0000000055 */
.L_x_243:
[----:B------:R-:W-:Y:S05]  /*e960*/  BSYNC.RECONVERGENT B3 ;  /* 0x0000000000037941 */ /* 0x000fea0003800200 */
.L_x_241:
        /* <DEDUP_REMOVED lines=19> */
.L_x_240:
[----:B------:R-:W-:Y:S05]  /*eaa0*/  BSYNC.RECONVERGENT B1 ;  /* 0x0000000000017941 */ /* 0x000fea0003800200 */
.L_x_239:
[----:B------:R-:W-:Y:S01]  /*eab0*/  IMAD.U32 R0, R39, 0x10000, RZ ;  /* 0x0001000027007824 */ /* 0x000fe200078e00ff */
[----:B------:R-:W-:Y:S01]  /*eac0*/  UMOV UR6, 0xffffffff ;  /* 0xffffffff00067882 */ /* 0x000fe20000000000 */
[----:B-1----:R-:W-:Y:S02]  /*ead0*/  IMAD.U32 R3, R73, 0x10000, RZ ;  /* 0x0001000049037824 */ /* 0x002fe400078e00ff */
[----:B------:R-:W-:-:S03]  /*eae0*/  IMAD.U32 R2, R46, 0x10000, RZ ;  /* 0x000100002e027824 */ /* 0x000fc600078e00ff */
[----:B------:R-:W-:Y:S01]  /*eaf0*/  FMNMX3 R0, |R0|, RZ, |R3|, !PT ;  /* 0x000000ff00007276 */ /* 0x000fe20007800603 */
[----:B------:R-:W-:-:S05]  /*eb00*/  IMAD.U32 R3, R71, 0x10000, RZ ;  /* 0x0001000047037824 */ /* 0x000fca00078e00ff */
        /* <DEDUP_REMOVED lines=10> */
[----:B------:R-:W0:Y:S02]  /*ebb0*/  SHFL.DOWN PT, R2, R87, 0x1, 0x1f ;  /* 0x08201f0057027f89 */ /* 0x000e2400000e0000 */
[----:B0-----:R-:W-:-:S05]  /*ebc0*/  FMNMX R87, R87, R2, !PT ;  /* 0x0000000257577209 */ /* 0x001fca0007800000 */
[----:B------:R0:W1:Y:S02]  /*ebd0*/  SHFL.IDX PT, R88, R87, RZ, 0x1f ;  /* 0x00001fff57587589 */ /* 0x00006400000e0000 */
.L_x_586:
        /* <DEDUP_REMOVED lines=18> */
.L_x_246:
[----:B------:R-:W-:-:S04]  /*ed00*/  FSETP.NEU.AND P0, PT, |R0|, +INF , PT ;  /* 0x7f8000000000780b */ /* 0x000fc80003f0d200 */
[----:B------:R-:W-:-:S09]  /*ed10*/  FSEL R85, R0, 3.38953138925153547590e+38, P0 ;  /* 0x7f7f000000557808 */ /* 0x000fd20000000000 */
.L_x_245:
[----:B------:R-:W1:Y:S01]  /*ed20*/  S2R R2, SR_CTAID.X ;  /* 0x0000000000027919 */ /* 0x000e620000002500 */
[----:B------:R-:W2:Y:S01]  /*ed30*/  LDCU.64 UR6, c[0x0][0x3a8] ;  /* 0x00007500ff0677ac */ /* 0x000ea20008000a00 */
[----:B------:R-:W-:Y:S01]  /*ed40*/  BSSY.RECONVERGENT B1, `(.L_x_247) ;  /* 0x000002c000017945 */ /* 0x000fe20003800200 */
[----:B------:R-:W0:Y:S01]  /*ed50*/  S2R R86, SR_TID.X ;  /* 0x0000000000567919 */ /* 0x000e220000002100 */
[----:B-1----:R-:W-:Y:S01]  /*ed60*/  IMAD.WIDE.U32 R2, R2, 0x80, RZ ;  /* 0x0000008002027825 */ /* 0x002fe200078e00ff */
[----:B0-----:R-:W-:Y:S02]  /*ed70*/  SHF.R.U32.HI R87, RZ, 0x1, R86 ;  /* 0x00000001ff577819 */ /* 0x001fe40000011656 */
        /* <DEDUP_REMOVED lines=13> */
[----:B------:R-:W-:Y:S05]  /*ee50*/  CALL.REL.NOINC `($__internal_0_$__cuda_sm20_rcp_rn_f32_slowpath) ;  /* 0x000000e400e47944 */ /* 0x000fea0003c00000 */
[----:B------:R-:W-:Y:S01]  /*ee60*/  IMAD.MOV.U32 R89, RZ, RZ, R3 ;  /* 0x000000ffff597224 */ /* 0x000fe200078e0003 */
[----:B------:R-:W-:Y:S06]  /*ee70*/  BRA `(.L_x_251) ;  /* 0x0000000000107947 */ /* 0x000fec0003800000 */
.L_x_250:
[----:B------:R-:W0:Y:S02]  /*ee80*/  MUFU.RCP R0, R85 ;  /* 0x0000005500007308 */ /* 0x000e240000001000 */
[----:B0-----:R-:W-:-:S04]  /*ee90*/  FFMA R2, R85, R0, -1 ;  /* 0xbf80000055027423 */ /* 0x001fc80000000000 */
[----:B------:R-:W-:-:S04]  /*eea0*/  FADD.FTZ R89, -R2, -RZ ;  /* 0x800000ff02597221 */ /* 0x000fc80000010100 */
[----:B------:R-:W-:-:S07]  /*eeb0*/  FFMA R89, R0, R89, R0 ;  /* 0x0000005900597223 */ /* 0x000fce0000000000 */
.L_x_251:
[----:B------:R-:W-:Y:S05]  /*eec0*/  BSYNC.RECONVERGENT B3 ;  /* 0x0000000000037941 */ /* 0x000fea0003800200 */
.L_x_249:
        /* <DEDUP_REMOVED lines=19> */
.L_x_248:
[----:B------:R-:W-:Y:S05]  /*f000*/  BSYNC.RECONVERGENT B1 ;  /* 0x0000000000017941 */ /* 0x000fea0003800200 */
.L_x_247:
[----:B------:R-:W-:Y:S01]  /*f010*/  IMAD.U32 R0, R74, 0x10000, RZ ;  /* 0x000100004a007824 */ /* 0x000fe200078e00ff */
[----:B------:R-:W-:Y:S01]  /*f020*/  UMOV UR6, 0xffffffff ;  /* 0xffffffff00067882 */ /* 0x000fe20000000000 */
[----:B0-----:R-:W-:Y:S02]  /*f030*/  IMAD.U32 R3, R65, 0x10000, RZ ;  /* 0x0001000041037824 */ /* 0x001fe400078e00ff */
[----:B------:R-:W-:-:S03]  /*f040*/  IMAD.U32 R2, R7, 0x10000, RZ ;  /* 0x0001000007027824 */ /* 0x000fc600078e00ff */
[----:B------:R-:W-:Y:S01]  /*f050*/  FMNMX3 R0, |R0|, RZ, |R3|, !PT ;  /* 0x000000ff00007276 */ /* 0x000fe20007800603 */
[----:B------:R-:W-:-:S05]  /*f060*/  IMAD.U32 R3, R12, 0x10000, RZ ;  /* 0x000100000c037824 */ /* 0x000fca00078e00ff */
        /* <DEDUP_REMOVED lines=13> */
.L_x_594:
        /* <DEDUP_REMOVED lines=11> */
[----:B0-----:R-:W-:-:S04]  /*f1f0*/  FFMA R2, R0, 448, RZ ;  /* 0x43e0000000027823 */ /* 0x001fc800000000ff */
[----:B------:R-:W-:-:S04]  /*f200*/  FFMA R87, -R3, R2, 448 ;  /* 0x43e0000003577423 */ /* 0x000fc80000000102 */
[----:B------:R-:W-:Y:S01]  /*f210*/  FFMA R0, R0, R87, R2 ;  /* 0x0000005700007223 */ /* 0x000fe20000000002 */
[----:B--2---:R-:W-:Y:S06]  /*f220*/  @!P0 BRA `(.L_x_254) ;  /* 0x00000000000c8947 */ /* 0x004fec0003800000 */
[----:B------:R-:W-:Y:S01]  /*f230*/  IMAD.MOV.U32 R0, RZ, RZ, R3 ;  /* 0x000000ffff007224 */ /* 0x000fe200078e0003 */
[----:B------:R-:W-:-:S07]  /*f240*/  MOV R2, 0xf260 ;  /* 0x0000f26000027802 */ /* 0x000fce0000000f00 */
[----:B------:R-:W-:Y:S05]  /*f250*/  CALL.REL.NOINC `($__internal_1_$__cuda_sm3x_div_rn_noftz_f32_slowpath) ;  /* 0x000000e400b47944 */ /* 0x000fea0003c00000 */
.L_x_254:
[----:B------:R-:W-:-:S04]  /*f260*/  FSETP.NEU.AND P0, PT, |R0|, +INF , PT ;  /* 0x7f8000000000780b */ /* 0x000fc80003f0d200 */
[----:B------:R-:W-:-:S09]  /*f270*/  FSEL R0, R0, 3.38953138925153547590e+38, P0 ;  /* 0x7f7f000000007808 */ /* 0x000fd20000000000 */
.L_x_253:
[----:B------:R-:W1:Y:S01]  /*f280*/  S2R R82, SR_TID.X ;  /* 0x0000000000527919 */ /* 0x000e620000002100 */
[----:B------:R-:W2:Y:S01]  /*f290*/  S2UR UR6, SR_CTAID.X ;  /* 0x00000000000679c3 */ /* 0x000ea20000002500 */
[----:B------:R-:W3:Y:S01]  /*f2a0*/  LDCU.64 UR16, c[0x0][0x3a8] ;  /* 0x00007500ff1077ac */ /* 0x000ee20008000a00 */
[----:B--2---:R-:W-:-:S06]  /*f2b0*/  UIMAD.WIDE.U32 UR6, UR6, 0x80, URZ ;  /* 0x00000080060678a5 */ /* 0x004fcc000f8e00ff */
[----:B------:R-:W-:Y:S01]  /*f2c0*/  IMAD.U32 R86, RZ, RZ, UR6 ;  /* 0x00000006ff567e24 */ /* 0x000fe2000f8e00ff */
[----:B-1----:R-:W-:Y:S01]  /*f2d0*/  SHF.R.U32.HI R93, RZ, 0x1, R82 ;  /* 0x00000001ff5d7819 */ /* 0x002fe20000011652 */
[----:B------:R-:W-:Y:S01]  /*f2e0*/  IMAD.U32 R87, RZ, RZ, UR7 ;  /* 0x00000007ff577e24 */ /* 0x000fe2000f8e00ff */
[----:B------:R-:W-:Y:S02]  /*f2f0*/  LOP3.LUT P1, RZ, R82, 0x1f, RZ, 0xc0, !PT ;  /* 0x0000001f52ff7812 */ /* 0x000fe4000782c0ff */
[----:B0-----:R-:W-:-:S04]  /*f300*/  LOP3.LUT R2, R86, R93, RZ, 0xfc, !PT ;  /* 0x0000005d56027212 */ /* 0x001fc800078efcff */
[----:B------:R-:W-:-:S04]  /*f310*/  LOP3.LUT R2, R2, 0xf, RZ, 0xfc, !PT ;  /* 0x0000000f02027812 */ /* 0x000fc800078efcff */
[----:B---3--:R-:W-:-:S04]  /*f320*/  ISETP.GE.U32.AND P0, PT, R2, UR16, PT ;  /* 0x0000001002007c0c */ /* 0x008fc8000bf06070 */
[----:B------:R-:W-:-:S13]  /*f330*/  ISETP.GE.U32.OR.EX P0, PT, R87, UR17, P1, P0 ;  /* 0x0000001157007c0c */ /* 0x000fda0008f06500 */
[----:B------:R-:W-:Y:S05]  /*f340*/  @P0 BRA `(.L_x_255) ;  /* 0x00000058003c0947 */ /* 0x000fea0003800000 */
[----:B------:R-:W-:Y:S01]  /*f350*/  VIADD R2, R0, 0x1800000 ;  /* 0x0180000000027836 */ /* 0x000fe20000000000 */
[----:B------:R-:W-:Y:S04]  /*f360*/  BSSY.RECONVERGENT B1, `(.L_x_256) ;  /* 0x000000c000017945 */ /* 0x000fe80003800200 */
[----:B------:R-:W-:-:S04]  /*f370*/  LOP3.LUT R2, R2, 0x7f800000, RZ, 0xc0, !PT ;  /* 0x7f80000002027812 */ /* 0x000fc800078ec0ff */
[----:B------:R-:W-:-:S13]  /*f380*/  ISETP.GT.U32.AND P0, PT, R2, 0x1ffffff, PT ;  /* 0x01ffffff0200780c */ /* 0x000fda0003f04070 */
[----:B------:R-:W-:Y:S05]  /*f390*/  @P0 BRA `(.L_x_257) ;  /* 0x0000000000100947 */ /* 0x000fea0003800000 */
[----:B------:R-:W-:-:S07]  /*f3a0*/  MOV R86, 0xf3c0 ;  /* 0x0000f3c000567802 */ /* 0x000fce0000000f00 */
[----:B------:R-:W-:Y:S05]  /*f3b0*/  CALL.REL.NOINC `($__internal_0_$__cuda_sm20_rcp_rn_f32_slowpath) ;  /* 0x000000e0008c7944 */ /* 0x000fea0003c00000 */
[----:B------:R-:W-:Y:S01]  /*f3c0*/  IMAD.MOV.U32 R91, RZ, RZ, R3 ;  /* 0x000000ffff5b7224 */ /* 0x000fe200078e0003 */
[----:B------:R-:W-:Y:S06]  /*f3d0*/  BRA `(.L_x_258) ;  /* 0x0000000000107947 */ /* 0x000fec0003800000 */
.L_x_257:
[----:B------:R-:W0:Y:S02]  /*f3e0*/  MUFU.RCP R91, R0 ;  /* 0x00000000005b7308 */ /* 0x000e240000001000 */
[----:B0-----:R-:W-:-:S04]  /*f3f0*/  FFMA R2, R0, R91, -1 ;  /* 0xbf80000000027423 */ /* 0x001fc8000000005b */
[----:B------:R-:W-:-:S04]  /*f400*/  FADD.FTZ R2, -R2, -RZ ;  /* 0x800000ff02027221 */ /* 0x000fc80000010100 */
[----:B------:R-:W-:-:S07]  /*f410*/  FFMA R91, R91, R2, R91 ;  /* 0x000000025b5b7223 */ /* 0x000fce000000005b */
.L_x_258:
[----:B------:R-:W-:Y:S05]  /*f420*/  BSYNC.RECONVERGENT B1 ;  /* 0x0000000000017941 */ /* 0x000fea0003800200 */
.L_x_256:
[----:B------:R-:W0:Y:S01]  /*f430*/  S2R R82, SR_TID.X ;  /* 0x0000000000527919 */ /* 0x000e220000002100 */
[----:B------:R-:W1:Y:S01]  /*f440*/  S2UR UR16, SR_CTAID.X ;  /* 0x00000000001079c3 */ /* 0x000e620000002500 */
[----:B------:R-:W2:Y:S01]  /*f450*/  LDCU.64 UR18, c[0x0][0x3d0] ;  /* 0x00007a00ff1277ac */ /* 0x000ea20008000a00 */
[----:B------:R-:W3:Y:S06]  /*f460*/  LDCU.64 UR20, c[0x0][0x3a0] ;  /* 0x00007400ff1477ac */ /* 0x000eec0008000a00 */
[----:B------:R-:W2:Y:S08]  /*f470*/  S2UR UR15, SR_CTAID.Y ;  /* 0x00000000000f79c3 */ /* 0x000eb00000002600 */
[----:B------:R-:W4:Y:S01]  /*f480*/  LDC.64 R2, c[0x0][0x3c8] ;  /* 0x0000f200ff027b82 */ /* 0x000f220000000a00 */
[----:B-1----:R-:W-:-:S06]  /*f490*/  UIMAD.WIDE.U32 UR16, UR16, 0x80, URZ ;  /* 0x00000080101078a5 */ /* 0x002fcc000f8e00ff */
[----:B------:R-:W-:Y:S01]  /*f4a0*/  IMAD.U32 R86, RZ, RZ, UR16 ;  /* 0x00000010ff567e24 */ /* 0x000fe2000f8e00ff */
[----:B0-----:R-:W-:Y:S01]  /*f4b0*/  SHF.R.U32.HI R93, RZ, 0x1, R82 ;  /* 0x00000001ff5d7819 */ /* 0x001fe20000011652 */
[----:B--2---:R-:W-:Y:S01]  /*f4c0*/  UIMAD.WIDE.U32 UR6, UR15, UR18, URZ ;  /* 0x000000120f0672a5 */ /* 0x004fe2000f8e00ff */
[----:B------:R-:W-:Y:S02]  /*f4d0*/  IMAD.U32 R87, RZ, RZ, UR17 ;  /* 0x00000011ff577e24 */ /* 0x000fe4000f8e00ff */
[----:B------:R-:W-:Y:S01]  /*f4e0*/  LOP3.LUT R88, R86, R93, RZ, 0xfc, !PT ;  /* 0x0000005d56587212 */ /* 0x000fe200078efcff */
[----:B------:R-:W-:-:S03]  /*f4f0*/  UIMAD UR7, UR15, UR19, UR7 ;  /* 0x000000130f0772a4 */ /* 0x000fc6000f8e0207 */
[----:B------:R-:W-:Y:S01]  /*f500*/  LOP3.LUT R88, R88, 0xf, RZ, 0xfc, !PT ;  /* 0x0000000f58587812 */ /* 0x000fe200078efcff */
[----:B----4-:R-:W-:-:S04]  /*f510*/  IMAD R89, R87, R2, RZ ;  /* 0x0000000257597224 */ /* 0x010fc800078e02ff */
[C---:B------:R-:W-:Y:S02]  /*f520*/  IMAD R3, R88.reuse, R3, R89 ;  /* 0x0000000358037224 */ /* 0x040fe400078e0259 */
[----:B------:R-:W-:-:S04]  /*f530*/  IMAD.WIDE.U32 R88, R88, R2, UR6 ;  /* 0x0000000658587e25 */ /* 0x000fc8000f8e0002 */
[----:B------:R-:W-:Y:S01]  /*f540*/  IMAD.IADD R3, R89, 0x1, R3 ;  /* 0x0000000159037824 */ /* 0x000fe200078e0203 */
[----:B---3--:R-:W-:-:S04]  /*f550*/  LEA R2, P0, R88, UR20, 0x2 ;  /* 0x0000001458027c11 */ /* 0x008fc8000f8010ff */
[----:B------:R-:W-:-:S05]  /*f560*/  LEA.HI.X R3, R88, UR21, R3, 0x2, P0 ;  /* 0x0000001558037c11 */ /* 0x000fca00080f1403 */
[----:B------:R0:W-:Y:S01]  /*f570*/  STG.E desc[UR10][R2.64], R91 ;  /* 0x0000005b02007986 */ /* 0x0001e2000c10190a */
[----:B------:R-:W-:Y:S05]  /*f580*/  BRA `(.L_x_255) ;  /* 0x0000005400ac7947 */ /* 0x000fea0003800000 */
.L_x_131:
        /* <DEDUP_REMOVED lines=19> */
.L_x_602:
        /* <DEDUP_REMOVED lines=18> */
.L_x_261:
[----:B------:R-:W-:-:S04]  /*f7e0*/  FSETP.NEU.AND P0, PT, |R0|, +INF , PT ;  /* 0x7f8000000000780b */ /* 0x000fc80003f0d200 */
[----:B------:R-:W-:-:S04]  /*f7f0*/  FSEL R0, R0, 3.38953138925153547590e+38, P0 ;  /* 0x7f7f000000007808 */ /* 0x000fc80000000000 */
[----:B------:R-:W-:-:S07]  /*f800*/  LOP3.LUT R23, R0, 0xff800000, RZ, 0xc0, !PT ;  /* 0xff80000000177812 */ /* 0x000fce00078ec0ff */
.L_x_260:
        /* <DEDUP_REMOVED lines=17> */
.L_x_265:
[----:B------:R-:W1:Y:S02]  /*f920*/  MUFU.RCP R0, R23 ;  /* 0x0000001700007308 */ /* 0x000e640000001000 */
[----:B-1----:R-:W-:-:S04]  /*f930*/  FFMA R2, R23, R0, -1 ;  /* 0xbf80000017027423 */ /* 0x002fc80000000000 */
[----:B------:R-:W-:-:S04]  /*f940*/  FADD.FTZ R47, -R2, -RZ ;  /* 0x800000ff022f7221 */ /* 0x000fc80000010100 */
[----:B------:R-:W-:-:S07]  /*f950*/  FFMA R47, R0, R47, R0 ;  /* 0x0000002f002f7223 */ /* 0x000fce0000000000 */
.L_x_266:
[----:B------:R-:W-:Y:S05]  /*f960*/  BSYNC.RECONVERGENT B3 ;  /* 0x0000000000037941 */ /* 0x000fea0003800200 */
.L_x_264:
        /* <DEDUP_REMOVED lines=18> */
.L_x_263:
[----:B------:R-:W-:Y:S05]  /*fa90*/  BSYNC.RECONVERGENT B1 ;  /* 0x0000000000017941 */ /* 0x000fea0003800200 */
.L_x_262:
        /* <DEDUP_REMOVED lines=19> */
.L_x_610:
        /* <DEDUP_REMOVED lines=18> */
.L_x_269:
[----:B------:R-:W-:-:S04]  /*fcf0*/  FSETP.NEU.AND P0, PT, |R0|, +INF , PT ;  /* 0x7f8000000000780b */ /* 0x000fc80003f0d200 */
[----:B------:R-:W-:-:S04]  /*fd00*/  FSEL R0, R0, 3.38953138925153547590e+38, P0 ;  /* 0x7f7f000000007808 */ /* 0x000fc80000000000 */
[----:B------:R-:W-:-:S07]  /*fd10*/  LOP3.LUT R47, R0, 0xff800000, RZ, 0xc0, !PT ;  /* 0xff800000002f7812 */ /* 0x000fce00078ec0ff */
.L_x_268:
        /* <DEDUP_REMOVED lines=22> */
.L_x_273:
[----:B------:R-:W1:Y:S02]  /*fe80*/  MUFU.RCP R0, R47 ;  /* 0x0000002f00007308 */ /* 0x000e640000001000 */
[----:B-1----:R-:W-:-:S04]  /*fe90*/  FFMA R2, R47, R0, -1 ;  /* 0xbf8000002f027423 */ /* 0x002fc80000000000 */
[----:B------:R-:W-:-:S04]  /*fea0*/  FADD.FTZ R57, -R2, -RZ ;  /* 0x800000ff02397221 */ /* 0x000fc80000010100 */
[----:B------:R-:W-:-:S07]  /*feb0*/  FFMA R57, R0, R57, R0 ;  /* 0x0000003900397223 */ /* 0x000fce0000000000 */
.L_x_274:
[----:B------:R-:W-:Y:S05]  /*fec0*/  BSYNC.RECONVERGENT B3 ;  /* 0x0000000000037941 */ /* 0x000fea0003800200 */
.L_x_272:
        /* <DEDUP_REMOVED lines=19> */
.L_x_271:
[----:B------:R-:W-:Y:S05]  /*10000*/  BSYNC.RECONVERGENT B1 ;  /* 0x0000000000017941 */ /* 0x000fea0003800200 */
.L_x_270:
        /* <DEDUP_REMOVED lines=19> */
.L_x_618:
        /* <DEDUP_REMOVED lines=18> */
.L_x_277:
[----:B------:R-:W-:-:S04]  /*10260*/  FSETP.NEU.AND P0, PT, |R0|, +INF , PT ;  /* 0x7f8000000000780b */ /* 0x000fc80003f0d200 */
[----:B------:R-:W-:-:S04]  /*10270*/  FSEL R0, R0, 3.38953138925153547590e+38, P0 ;  /* 0x7f7f000000007808 */ /* 0x000fc80000000000 */
[----:B------:R-:W-:-:S07]  /*10280*/  LOP3.LUT R48, R0, 0xff800000, RZ, 0xc0, !PT ;  /* 0xff80000000307812 */ /* 0x000fce00078ec0ff */
.L_x_276:
        /* <DEDUP_REMOVED lines=22> */
.L_x_281:
[----:B------:R-:W1:Y:S02]  /*103f0*/  MUFU.RCP R55, R48 ;  /* 0x0000003000377308 */ /* 0x000e640000001000 */
[----:B-1----:R-:W-:-:S04]  /*10400*/  FFMA R0, R48, R55, -1 ;  /* 0xbf80000030007423 */ /* 0x002fc80000000037 */
[----:B------:R-:W-:-:S04]  /*10410*/  FADD.FTZ R0, -R0, -RZ ;  /* 0x800000ff00007221 */ /* 0x000fc80000010100 */
[----:B------:R-:W-:-:S07]  /*10420*/  FFMA R55, R55, R0, R55 ;  /* 0x0000000037377223 */ /* 0x000fce0000000037 */
.L_x_282:
[----:B------:R-:W-:Y:S05]  /*10430*/  BSYNC.RECONVERGENT B3 ;  /* 0x0000000000037941 */ /* 0x000fea0003800200 */
.L_x_280:
        /* <DEDUP_REMOVED lines=19> */
.L_x_279:
[----:B------:R-:W-:Y:S05]  /*10570*/  BSYNC.RECONVERGENT B1 ;  /* 0x0000000000017941 */ /* 0x000fea0003800200 */
.L_x_278:
        /* <DEDUP_REMOVED lines=19> */
.L_x_626:
        /* <DEDUP_REMOVED lines=18> */
.L_x_285:
[----:B------:R-:W-:-:S04]  /*107d0*/  FSETP.NEU.AND P0, PT, |R0|, +INF , PT ;  /* 0x7f8000000000780b */ /* 0x000fc80003f0d200 */
[----:B------:R-:W-:-:S04]  /*107e0*/  FSEL R0, R0, 3.38953138925153547590e+38, P0 ;  /* 0x7f7f000000007808 */ /* 0x000fc80000000000 */
[----:B------:R-:W-:-:S07]  /*107f0*/  LOP3.LUT R52, R0, 0xff800000, RZ, 0xc0, !PT ;  /* 0xff80000000347812 */ /* 0x000fce00078ec0ff */
.L_x_284:
        /* <DEDUP_REMOVED lines=22> */
.L_x_289:
[----:B------:R-:W1:Y:S02]  /*10960*/  MUFU.RCP R53, R52 ;  /* 0x0000003400357308 */ /* 0x000e640000001000 */
[----:B-1----:R-:W-:-:S04]  /*10970*/  FFMA R0, R52, R53, -1 ;  /* 0xbf80000034007423 */ /* 0x002fc80000000035 */
[----:B------:R-:W-:-:S04]  /*10980*/  FADD.FTZ R0, -R0, -RZ ;  /* 0x800000ff00007221 */ /* 0x000fc80000010100 */
[----:B------:R-:W-:-:S07]  /*10990*/  FFMA R53, R53, R0, R53 ;  /* 0x0000000035357223 */ /* 0x000fce0000000035 */
.L_x_290:
[----:B------:R-:W-:Y:S05]  /*109a0*/  BSYNC.RECONVERGENT B3 ;  /* 0x0000000000037941 */ /* 0x000fea0003800200 */
.L_x_288:
        /* <DEDUP_REMOVED lines=19> */
.L_x_287:
[----:B------:R-:W-:Y:S05]  /*10ae0*/  BSYNC.RECONVERGENT B1 ;  /* 0x0000000000017941 */ /* 0x000fea0003800200 */
.L_x_286:
        /* <DEDUP_REMOVED lines=19> */
.L_x_634:
        /* <DEDUP_REMOVED lines=18> */
.L_x_293:
[----:B------:R-:W-:-:S04]  /*10d40*/  FSETP.NEU.AND P0, PT, |R0|, +INF , PT ;  /* 0x7f8000000000780b */ /* 0x000fc80003f0d200 */
[----:B------:R-:W-:-:S04]  /*10d50*/  FSEL R0, R0, 3.38953138925153547590e+38, P0 ;  /* 0x7f7f000000007808 */ /* 0x000fc80000000000 */
[----:B------:R-:W-:-:S07]  /*10d60*/  LOP3.LUT R53, R0, 0xff800000, RZ, 0xc0, !PT ;  /* 0xff80000000357812 */ /* 0x000fce00078ec0ff */
.L_x_292:
        /* <DEDUP_REMOVED lines=22> */
.L_x_297:
[----:B------:R-:W1:Y:S02]  /*10ed0*/  MUFU.RCP R0, R53 ;  /* 0x0000003500007308 */ /* 0x000e640000001000 */
[----:B-1----:R-:W-:-:S04]  /*10ee0*/  FFMA R2, R53, R0, -1 ;  /* 0xbf80000035027423 */ /* 0x002fc80000000000 */
[----:B------:R-:W-:-:S04]  /*10ef0*/  FADD.FTZ R57, -R2, -RZ ;  /* 0x800000ff02397221 */ /* 0x000fc80000010100 */
[----:B------:R-:W-:-:S07]  /*10f00*/  FFMA R57, R0, R57, R0 ;  /* 0x0000003900397223 */ /* 0x000fce0000000000 */
.L_x_298:
[----:B------:R-:W-:Y:S05]  /*10f10*/  BSYNC.RECONVERGENT B3 ;  /* 0x0000000000037941 */ /* 0x000fea0003800200 */
.L_x_296:
        /* <DEDUP_REMOVED lines=19> */
.L_x_295:
[----:B------:R-:W-:Y:S05]  /*11050*/  BSYNC.RECONVERGENT B1 ;  /* 0x0000000000017941 */ /* 0x000fea0003800200 */
.L_x_294:
        /* <DEDUP_REMOVED lines=19> */
.L_x_642:
        /* <DEDUP_REMOVED lines=18> */
.L_x_301:
[----:B------:R-:W-:-:S04]  /*112b0*/  FSETP.NEU.AND P0, PT, |R0|, +INF , PT ;  /* 0x7f8000000000780b */ /* 0x000fc80003f0d200 */
[----:B------:R-:W-:-:S04]  /*112c0*/  FSEL R0, R0, 3.38953138925153547590e+38, P0 ;  /* 0x7f7f000000007808 */ /* 0x000fc80000000000 */
[----:B------:R-:W-:-:S07]  /*112d0*/  LOP3.LUT R54, R0, 0xff800000, RZ, 0xc0, !PT ;  /* 0xff80000000367812 */ /* 0x000fce00078ec0ff */
.L_x_300:
        /* <DEDUP_REMOVED lines=22> */
.L_x_305:
[----:B------:R-:W1:Y:S02]  /*11440*/  MUFU.RCP R55, R54 ;  /* 0x0000003600377308 */ /* 0x000e640000001000 */
[----:B-1----:R-:W-:-:S04]  /*11450*/  FFMA R0, R54, R55, -1 ;  /* 0xbf80000036007423 */ /* 0x002fc80000000037 */
[----:B------:R-:W-:-:S04]  /*11460*/  FADD.FTZ R0, -R0, -RZ ;  /* 0x800000ff00007221 */ /* 0x000fc80000010100 */
[----:B------:R-:W-:-:S07]  /*11470*/  FFMA R55, R55, R0, R55 ;  /* 0x0000000037377223 */ /* 0x000fce0000000037 */
.L_x_306:
[----:B------:R-:W-:Y:S05]  /*11480*/  BSYNC.RECONVERGENT B3 ;  /* 0x0000000000037941 */ /* 0x000fea0003800200 */
.L_x_304:
        /* <DEDUP_REMOVED lines=19> */
.L_x_303:
[----:B------:R-:W-:Y:S05]  /*115c0*/  BSYNC.RECONVERGENT B1 ;  /* 0x0000000000017941 */ /* 0x000fea0003800200 */
.L_x_302:
        /* <DEDUP_REMOVED lines=19> */
.L_x_650:
        /* <DEDUP_REMOVED lines=18> */
.L_x_309:
[----:B------:R-:W-:-:S04]  /*11820*/  FSETP.NEU.AND P0, PT, |R0|, +INF , PT ;  /* 0x7f8000000000780b */ /* 0x000fc80003f0d200 */
[----:B------:R-:W-:-:S04]  /*11830*/  FSEL R0, R0, 3.38953138925153547590e+38, P0 ;  /* 0x7f7f000000007808 */ /* 0x000fc80000000000 */
[----:B------:R-:W-:-:S07]  /*11840*/  LOP3.LUT R55, R0, 0xff800000, RZ, 0xc0, !PT ;  /* 0xff80000000377812 */ /* 0x000fce00078ec0ff */
.L_x_308:
        /* <DEDUP_REMOVED lines=22> */
.L_x_313:
[----:B------:R-:W1:Y:S02]  /*119b0*/  MUFU.RCP R0, R55 ;  /* 0x0000003700007308 */ /* 0x000e640000001000 */
[----:B-1----:R-:W-:-:S04]  /*119c0*/  FFMA R2, R55, R0, -1 ;  /* 0xbf80000037027423 */ /* 0x002fc80000000000 */
[----:B------:R-:W-:-:S04]  /*119d0*/  FADD.FTZ R59, -R2, -RZ ;  /* 0x800000ff023b7221 */ /* 0x000fc80000010100 */
[----:B------:R-:W-:-:S07]  /*119e0*/  FFMA R59, R0, R59, R0 ;  /* 0x0000003b003b7223 */ /* 0x000fce0000000000 */
.L_x_314:
[----:B------:R-:W-:Y:S05]  /*119f0*/  BSYNC.RECONVERGENT B3 ;  /* 0x0000000000037941 */ /* 0x000fea0003800200 */
.L_x_312:
        /* <DEDUP_REMOVED lines=19> */
.L_x_311:
[----:B------:R-:W-:Y:S05]  /*11b30*/  BSYNC.RECONVERGENT B1 ;  /* 0x0000000000017941 */ /* 0x000fea0003800200 */
.L_x_310:
        /* <DEDUP_REMOVED lines=19> */
.L_x_658:
        /* <DEDUP_REMOVED lines=18> */
.L_x_317:
[----:B------:R-:W-:-:S04]  /*11d90*/  FSETP.NEU.AND P0, PT, |R0|, +INF , PT ;  /* 0x7f8000000000780b */ /* 0x000fc80003f0d200 */
[----:B------:R-:W-:-:S04]  /*11da0*/  FSEL R0, R0, 3.38953138925153547590e+38, P0 ;  /* 0x7f7f000000007808 */ /* 0x000fc80000000000 */
[----:B------:R-:W-:-:S07]  /*11db0*/  LOP3.LUT R56, R0, 0xff800000, RZ, 0xc0, !PT ;  /* 0xff80000000387812 */ /* 0x000fce00078ec0ff */
.L_x_316:
        /* <DEDUP_REMOVED lines=22> */
.L_x_321:
[----:B------:R-:W1:Y:S02]  /*11f20*/  MUFU.RCP R57, R56 ;  /* 0x0000003800397308 */ /* 0x000e640000001000 */
[----:B-1----:R-:W-:-:S04]  /*11f30*/  FFMA R0, R56, R57, -1 ;  /* 0xbf80000038007423 */ /* 0x002fc80000000039 */
[----:B------:R-:W-:-:S04]  /*11f40*/  FADD.FTZ R0, -R0, -RZ ;  /* 0x800000ff00007221 */ /* 0x000fc80000010100 */
[----:B------:R-:W-:-:S07]  /*11f50*/  FFMA R57, R57, R0, R57 ;  /* 0x0000000039397223 */ /* 0x000fce0000000039 */
.L_x_322:
[----:B------:R-:W-:Y:S05]  /*11f60*/  BSYNC.RECONVERGENT B3 ;  /* 0x0000000000037941 */ /* 0x000fea0003800200 */
.L_x_320:
        /* <DEDUP_REMOVED lines=19> */
.L_x_319:
[----:B------:R-:W-:Y:S05]  /*120a0*/  BSYNC.RECONVERGENT B1 ;  /* 0x0000000000017941 */ /* 0x000fea0003800200 */
.L_x_318:
        /* <DEDUP_REMOVED lines=19> */
.L_x_666:
        /* <DEDUP_REMOVED lines=18> */
.L_x_325:
[----:B------:R-:W-:-:S04]  /*12300*/  FSETP.NEU.AND P0, PT, |R0|, +INF , PT ;  /* 0x7f8000000000780b */ /* 0x000fc80003f0d200 */
[----:B------:R-:W-:-:S04]  /*12310*/  FSEL R0, R0, 3.38953138925153547590e+38, P0 ;  /* 0x7f7f000000007808 */ /* 0x000fc80000000000 */
[----:B------:R-:W-:-:S07]  /*12320*/  LOP3.LUT R57, R0, 0xff800000, RZ, 0xc0, !PT ;  /* 0xff80000000397812 */ /* 0x000fce00078ec0ff */
.L_x_324:
        /* <DEDUP_REMOVED lines=22> */
.L_x_329:
[----:B------:R-:W1:Y:S02]  /*12490*/  MUFU.RCP R0, R57 ;  /* 0x0000003900007308 */ /* 0x000e640000001000 */
[----:B-1----:R-:W-:-:S04]  /*124a0*/  FFMA R2, R57, R0, -1 ;  /* 0xbf80000039027423 */ /* 0x002fc80000000000 */
[----:B------:R-:W-:-:S04]  /*124b0*/  FADD.FTZ R83, -R2, -RZ ;  /* 0x800000ff02537221 */ /* 0x000fc80000010100 */
[----:B------:R-:W-:-:S07]  /*124c0*/  FFMA R83, R0, R83, R0 ;  /* 0x0000005300537223 */ /* 0x000fce0000000000 */
.L_x_330:
[----:B------:R-:W-:Y:S05]  /*124d0*/  BSYNC.RECONVERGENT B3 ;  /* 0x0000000000037941 */ /* 0x000fea0003800200 */
.L_x_328:
        /* <DEDUP_REMOVED lines=19> */
.L_x_327:
[----:B------:R-:W-:Y:S05]  /*12610*/  BSYNC.RECONVERGENT B1 ;  /* 0x0000000000017941 */ /* 0x000fea0003800200 */
.L_x_326:
        /* <DEDUP_REMOVED lines=19> */
.L_x_674:
        /* <DEDUP_REMOVED lines=18> */
.L_x_333:
[----:B------:R-:W-:-:S04]  /*12870*/  FSETP.NEU.AND P0, PT, |R0|, +INF , PT ;  /* 0x7f8000000000780b */ /* 0x000fc80003f0d200 */
[----:B------:R-:W-:-:S04]  /*12880*/  FSEL R0, R0, 3.38953138925153547590e+38, P0 ;  /* 0x7f7f000000007808 */ /* 0x000fc80000000000 */
[----:B------:R-:W-:-:S07]  /*12890*/  LOP3.LUT R58, R0, 0xff800000, RZ, 0xc0, !PT ;  /* 0xff800000003a7812 */ /* 0x000fce00078ec0ff */
.L_x_332:
        /* <DEDUP_REMOVED lines=22> */
.L_x_337:
[----:B------:R-:W1:Y:S02]  /*12a00*/  MUFU.RCP R59, R58 ;  /* 0x0000003a003b7308 */ /* 0x000e640000001000 */
[----:B-1----:R-:W-:-:S04]  /*12a10*/  FFMA R0, R58, R59, -1 ;  /* 0xbf8000003a007423 */ /* 0x002fc8000000003b */
[----:B------:R-:W-:-:S04]  /*12a20*/  FADD.FTZ R0, -R0, -RZ ;  /* 0x800000ff00007221 */ /* 0x000fc80000010100 */
[----:B------:R-:W-:-:S07]  /*12a30*/  FFMA R59, R59, R0, R59 ;  /* 0x000000003b3b7223 */ /* 0x000fce000000003b */
.L_x_338:
[----:B------:R-:W-:Y:S05]  /*12a40*/  BSYNC.RECONVERGENT B3 ;  /* 0x0000000000037941 */ /* 0x000fea0003800200 */
.L_x_336:
        /* <DEDUP_REMOVED lines=19> */
.L_x_335:
[----:B------:R-:W-:Y:S05]  /*12b80*/  BSYNC.RECONVERGENT B1 ;  /* 0x0000000000017941 */ /* 0x000fea0003800200 */
.L_x_334:
        /* <DEDUP_REMOVED lines=19> */
.L_x_682:
        /* <DEDUP_REMOVED lines=18> */
.L_x_341:
[----:B------:R-:W-:-:S04]  /*12de0*/  FSETP.NEU.AND P0, PT, |R0|, +INF , PT ;  /* 0x7f8000000000780b */ /* 0x000fc80003f0d200 */
[----:B------:R-:W-:-:S04]  /*12df0*/  FSEL R0, R0, 3.38953138925153547590e+38, P0 ;  /* 0x7f7f000000007808 */ /* 0x000fc80000000000 */
[----:B------:R-:W-:-:S07]  /*12e00*/  LOP3.LUT R59, R0, 0xff800000, RZ, 0xc0, !PT ;  /* 0xff800000003b7812 */ /* 0x000fce00078ec0ff */
.L_x_340:
        /* <DEDUP_REMOVED lines=22> */
.L_x_345:
[----:B------:R-:W1:Y:S02]  /*12f70*/  MUFU.RCP R0, R59 ;  /* 0x0000003b00007308 */ /* 0x000e640000001000 */
[----:B-1----:R-:W-:-:S04]  /*12f80*/  FFMA R2, R59, R0, -1 ;  /* 0xbf8000003b027423 */ /* 0x002fc80000000000 */
[----:B------:R-:W-:-:S04]  /*12f90*/  FADD.FTZ R83, -R2, -RZ ;  /* 0x800000ff02537221 */ /* 0x000fc80000010100 */
[----:B------:R-:W-:-:S07]  /*12fa0*/  FFMA R83, R0, R83, R0 ;  /* 0x0000005300537223 */ /* 0x000fce0000000000 */
.L_x_346:
[----:B------:R-:W-:Y:S05]  /*12fb0*/  BSYNC.RECONVERGENT B3 ;  /* 0x0000000000037941 */ /* 0x000fea0003800200 */
.L_x_344:
        /* <DEDUP_REMOVED lines=19> */
.L_x_343:
[----:B------:R-:W-:Y:S05]  /*130f0*/  BSYNC.RECONVERGENT B1 ;  /* 0x0000000000017941 */ /* 0x000fea0003800200 */
.L_x_342:
        /* <DEDUP_REMOVED lines=19> */
.L_x_690:
        /* <DEDUP_REMOVED lines=18> */
.L_x_349:
[----:B------:R-:W-:-:S04]  /*13350*/  FSETP.NEU.AND P0, PT, |R0|, +INF , PT ;  /* 0x7f8000000000780b */ /* 0x000fc80003f0d200 */
[----:B------:R-:W-:-:S04]  /*13360*/  FSEL R0, R0, 3.38953138925153547590e+38, P0 ;  /* 0x7f7f000000007808 */ /* 0x000fc80000000000 */
[----:B------:R-:W-:-:S07]  /*13370*/  LOP3.LUT R60, R0, 0xff800000, RZ, 0xc0, !PT ;  /* 0xff800000003c7812 */ /* 0x000fce00078ec0ff */
.L_x_348:
        /* <DEDUP_REMOVED lines=22> */
.L_x_353:
[----:B------:R-:W1:Y:S02]  /*134e0*/  MUFU.RCP R83, R60 ;  /* 0x0000003c00537308 */ /* 0x000e640000001000 */
[----:B-1----:R-:W-:-:S04]  /*134f0*/  FFMA R0, R60, R83, -1 ;  /* 0xbf8000003c007423 */ /* 0x002fc80000000053 */
[----:B------:R-:W-:-:S04]  /*13500*/  FADD.FTZ R0, -R0, -RZ ;  /* 0x800000ff00007221 */ /* 0x000fc80000010100 */
[----:B------:R-:W-:-:S07]  /*13510*/  FFMA R83, R83, R0, R83 ;  /* 0x0000000053537223 */ /* 0x000fce0000000053 */
.L_x_354:
[----:B------:R-:W-:Y:S05]  /*13520*/  BSYNC.RECONVERGENT B3 ;  /* 0x0000000000037941 */ /* 0x000fea0003800200 */
.L_x_352:
        /* <DEDUP_REMOVED lines=19> */
.L_x_351:
[----:B------:R-:W-:Y:S05]  /*13660*/  BSYNC.RECONVERGENT B1 ;  /* 0x0000000000017941 */ /* 0x000fea0003800200 */
.L_x_350:
        /* <DEDUP_REMOVED lines=19> */
.L_x_698:
        /* <DEDUP_REMOVED lines=18> */
.L_x_357:
[----:B------:R-:W-:-:S04]  /*138c0*/  FSETP.NEU.AND P0, PT, |R0|, +INF , PT ;  /* 0x7f8000000000780b */ /* 0x000fc80003f0d200 */
[----:B------:R-:W-:-:S04]  /*138d0*/  FSEL R0, R0, 3.38953138925153547590e+38, P0 ;  /* 0x7f7f000000007808 */ /* 0x000fc80000000000 */
[----:B------:R-:W-:-:S07]  /*138e0*/  LOP3.LUT R83, R0, 0xff800000, RZ, 0xc0, !PT ;  /* 0xff80000000537812 */ /* 0x000fce00078ec0ff */
.L_x_356:
        /* <DEDUP_REMOVED lines=22> */
.L_x_361:
[----:B------:R-:W1:Y:S02]  /*13a50*/  MUFU.RCP R0, R83 ;  /* 0x0000005300007308 */ /* 0x000e640000001000 */
[----:B-1----:R-:W-:-:S04]  /*13a60*/  FFMA R2, R83, R0, -1 ;  /* 0xbf80000053027423 */ /* 0x002fc80000000000 */
[----:B0-----:R-:W-:-:S04]  /*13a70*/  FADD.FTZ R87, -R2, -RZ ;  /* 0x800000ff02577221 */ /* 0x001fc80000010100 */
[----:B------:R-:W-:-:S07]  /*13a80*/  FFMA R87, R0, R87, R0 ;  /* 0x0000005700577223 */ /* 0x000fce0000000000 */
.L_x_362:
[----:B------:R-:W-:Y:S05]  /*13a90*/  BSYNC.RECONVERGENT B3 ;  /* 0x0000000000037941 */ /* 0x000fea0003800200 */
.L_x_360:
        /* <DEDUP_REMOVED lines=19> */
.L_x_359:
[----:B------:R-:W-:Y:S05]  /*13bd0*/  BSYNC.RECONVERGENT B1 ;  /* 0x0000000000017941 */ /* 0x000fea0003800200 */
.L_x_358:
        /* <DEDUP_REMOVED lines=19> */
.L_x_706:
        /* <DEDUP_REMOVED lines=18> */
.L_x_365:
[----:B------:R-:W-:-:S04]  /*13e30*/  FSETP.NEU.AND P0, PT, |R0|, +INF , PT ;  /* 0x7f8000000000780b */ /* 0x000fc80003f0d200 */
[----:B------:R-:W-:-:S04]  /*13e40*/  FSEL R0, R0, 3.38953138925153547590e+38, P0 ;  /* 0x7f7f000000007808 */ /* 0x000fc80000000000 */
[----:B------:R-:W-:-:S07]  /*13e50*/  LOP3.LUT R84, R0, 0xff800000, RZ, 0xc0, !PT ;  /* 0xff80000000547812 */ /* 0x000fce00078ec0ff */
.L_x_364:
        /* <DEDUP_REMOVED lines=22> */
.L_x_369:
[----:B------:R-:W1:Y:S02]  /*13fc0*/  MUFU.RCP R85, R84 ;  /* 0x0000005400557308 */ /* 0x000e640000001000 */
[----:B-1----:R-:W-:-:S04]  /*13fd0*/  FFMA R0, R84, R85, -1 ;  /* 0xbf80000054007423 */ /* 0x002fc80000000055 */
[----:B------:R-:W-:-:S04]  /*13fe0*/  FADD.FTZ R0, -R0, -RZ ;  /* 0x800000ff00007221 */ /* 0x000fc80000010100 */
[----:B------:R-:W-:-:S07]  /*13ff0*/  FFMA R85, R85, R0, R85 ;  /* 0x0000000055557223 */ /* 0x000fce0000000055 */
.L_x_370:
[----:B------:R-:W-:Y:S05]  /*14000*/  BSYNC.RECONVERGENT B3 ;  /* 0x0000000000037941 */ /* 0x000fea0003800200 */
.L_x_368:
        /* <DEDUP_REMOVED lines=19> */
.L_x_367:
[----:B------:R-:W-:Y:S05]  /*14140*/  BSYNC.RECONVERGENT B1 ;  /* 0x0000000000017941 */ /* 0x000fea0003800200 */
.L_x_366:
        /* <DEDUP_REMOVED lines=19> */
.L_x_714:
        /* <DEDUP_REMOVED lines=18> */
.L_x_373:
[----:B------:R-:W-:-:S04]  /*143a0*/  FSETP.NEU.AND P0, PT, |R0|, +INF , PT ;  /* 0x7f8000000000780b */ /* 0x000fc80003f0d200 */
[----:B------:R-:W-:-:S04]  /*143b0*/  FSEL R0, R0, 3.38953138925153547590e+38, P0 ;  /* 0x7f7f000000007808 */ /* 0x000fc80000000000 */
[----:B------:R-:W-:-:S07]  /*143c0*/  LOP3.LUT R85, R0, 0xff800000, RZ, 0xc0, !PT ;  /* 0xff80000000557812 */ /* 0x000fce00078ec0ff */
.L_x_372:
        /* <DEDUP_REMOVED lines=22> */
.L_x_377:
[----:B------:R-:W0:Y:S02]  /*14530*/  MUFU.RCP R0, R85 ;  /* 0x0000005500007308 */ /* 0x000e240000001000 */
[----:B0-----:R-:W-:-:S04]  /*14540*/  FFMA R2, R85, R0, -1 ;  /* 0xbf80000055027423 */ /* 0x001fc80000000000 */
[----:B------:R-:W-:-:S04]  /*14550*/  FADD.FTZ R89, -R2, -RZ ;  /* 0x800000ff02597221 */ /* 0x000fc80000010100 */
[----:B------:R-:W-:-:S07]  /*14560*/  FFMA R89, R0, R89, R0 ;  /* 0x0000005900597223 */ /* 0x000fce0000000000 */
.L_x_378:
[----:B------:R-:W-:Y:S05]  /*14570*/  BSYNC.RECONVERGENT B3 ;  /* 0x0000000000037941 */ /* 0x000fea0003800200 */
.L_x_376:
        /* <DEDUP_REMOVED lines=19> */
.L_x_375:
[----:B------:R-:W-:Y:S05]  /*146b0*/  BSYNC.RECONVERGENT B1 ;  /* 0x0000000000017941 */ /* 0x000fea0003800200 */
.L_x_374:
        /* <DEDUP_REMOVED lines=19> */
.L_x_722:
        /* <DEDUP_REMOVED lines=18> */
.L_x_381:
[----:B------:R-:W-:-:S04]  /*14910*/  FSETP.NEU.AND P0, PT, |R0|, +INF , PT ;  /* 0x7f8000000000780b */ /* 0x000fc80003f0d200 */
[----:B------:R-:W-:-:S04]  /*14920*/  FSEL R0, R0, 3.38953138925153547590e+38, P0 ;  /* 0x7f7f000000007808 */ /* 0x000fc80000000000 */
[----:B------:R-:W-:-:S07]  /*14930*/  LOP3.LUT R0, R0, 0xff800000, RZ, 0xc0, !PT ;  /* 0xff80000000007812 */ /* 0x000fce00078ec0ff */
.L_x_380:
        /* <DEDUP_REMOVED lines=22> */
.L_x_383:
[----:B------:R-:W0:Y:S02]  /*14aa0*/  MUFU.RCP R91, R0 ;  /* 0x00000000005b7308 */ /* 0x000e240000001000 */
[----:B0-----:R-:W-:-:S04]  /*14ab0*/  FFMA R2, R0, R91, -1 ;  /* 0xbf80000000027423 */ /* 0x001fc8000000005b */
[----:B------:R-:W-:-:S04]  /*14ac0*/  FADD.FTZ R2, -R2, -RZ ;  /* 0x800000ff02027221 */ /* 0x000fc80000010100 */
[----:B------:R-:W-:-:S07]  /*14ad0*/  FFMA R91, R91, R2, R91 ;  /* 0x000000025b5b7223 */ /* 0x000fce000000005b */
.L_x_384:
[----:B------:R-:W-:Y:S05]  /*14ae0*/  BSYNC.RECONVERGENT B1 ;  /* 0x0000000000017941 */ /* 0x000fea0003800200 */
.L_x_382:
        /* <DEDUP_REMOVED lines=20> */
[----:B------:R1:W-:Y:S04]  /*14c30*/  STG.E desc[UR10][R2.64], R91 ;  /* 0x0000005b02007986 */ /* 0x0003e8000c10190a */
.L_x_255:
[----:B------:R-:W-:Y:S05]  /*14c40*/  BSYNC B2 ;  /* 0x0000000000027941 */ /* 0x000fea0003800000 */
.L_x_130:
[----:B------:R-:W2:Y:S01]  /*14c50*/  S2R R88, SR_CTAID.Y ;  /* 0x0000000000587919 */ /* 0x000ea20000002600 */
[----:B------:R-:W-:Y:S01]  /*14c60*/  IMAD.SHL.U32 R89, R82, 0x4, RZ ;  /* 0x0000000452597824 */ /* 0x000fe200078e00ff */
[----:B01----:R-:W0:Y:S01]  /*14c70*/  LDC.64 R2, c[0x0][0x3a8] ;  /* 0x0000ea00ff027b82 */ /* 0x003e220000000a00 */
[----:B------:R-:W-:Y:S01]  /*14c80*/  IMAD.U32 R92, R38, 0x10000, RZ ;  /* 0x00010000265c7824 */ /* 0x000fe200078e00ff */
[----:B------:R-:W1:Y:S01]  /*14c90*/  LDCU.64 UR6, c[0x0][0x390] ;  /* 0x00007200ff0677ac */ /* 0x000e620008000a00 */
[----:B------:R-:W-:Y:S01]  /*14ca0*/  IMAD.U32 R40, R40, 0x10000, RZ ;  /* 0x0001000028287824 */ /* 0x000fe200078e00ff */
[----:B------:R-:W-:Y:S01]  /*14cb0*/  LOP3.LUT R89, R89, 0x7c, RZ, 0xc0, !PT ;  /* 0x0000007c59597812 */ /* 0x000fe200078ec0ff */
[----:B------:R-:W-:Y:S01]  /*14cc0*/  IMAD.U32 R41, R41, 0x10000, RZ ;  /* 0x0001000029297824 */ /* 0x000fe200078e00ff */
[----:B------:R-:W-:Y:S01]  /*14cd0*/  LOP3.LUT R86, R86, 0x70, R93, 0xf8, !PT ;  /* 0x0000007056567812 */ /* 0x000fe200078ef85d */
[----:B------:R-:W-:Y:S01]  /*14ce0*/  IMAD.U32 R38, R81, 0x10000, RZ ;  /* 0x0001000051267824 */ /* 0x000fe200078e00ff */
[----:B------:R-:W-:Y:S01]  /*14cf0*/  BSSY.RECONVERGENT B0, `(.L_x_385) ;  /* 0x000008d000007945 */ /* 0x000fe20003800200 */
[----:B------:R-:W-:-:S02]  /*14d00*/  IMAD.U32 R90, R37, 0x10000, RZ ;  /* 0x00010000255a7824 */ /* 0x000fc400078e00ff */
[----:B------:R-:W-:Y:S01]  /*14d10*/  FMUL R37, R38, R47 ;  /* 0x0000002f26257220 */ /* 0x000fe20000400000 */
[----:B------:R-:W-:Y:S01]  /*14d20*/  FMUL R38, R41, R48 ;  /* 0x0000003029267220 */ /* 0x000fe20000400000 */
[----:B------:R-:W-:Y:S02]  /*14d30*/  IMAD.U32 R82, R43, 0x10000, RZ ;  /* 0x000100002b527824 */ /* 0x000fe400078e00ff */
[----:B------:R-:W-:Y:S02]  /*14d40*/  IMAD.U32 R43, R79, 0x10000, RZ ;  /* 0x000100004f2b7824 */ /* 0x000fe400078e00ff */
[----:B------:R-:W-:Y:S02]  /*14d50*/  IMAD.U32 R94, R39, 0x10000, RZ ;  /* 0x00010000275e7824 */ /* 0x000fe400078e00ff */
[----:B------:R-:W-:Y:S02]  /*14d60*/  IMAD.U32 R79, R78, 0x10000, RZ ;  /* 0x000100004e4f7824 */ /* 0x000fe400078e00ff */
[----:B------:R-:W-:Y:S01]  /*14d70*/  FMUL R43, R43, R54 ;  /* 0x000000362b2b7220 */ /* 0x000fe20000400000 */
[----:B------:R-:W-:-:S02]  /*14d80*/  IMAD.U32 R39, R80, 0x10000, RZ ;  /* 0x0001000050277824 */ /* 0x000fc400078e00ff */
[----:B------:R-:W-:Y:S01]  /*14d90*/  FMUL R78, R90, R59 ;  /* 0x0000003b5a4e7220 */ /* 0x000fe20000400000 */
[----:B------:R-:W-:Y:S02]  /*14da0*/  IMAD.U32 R81, R76, 0x10000, RZ ;  /* 0x000100004c517824 */ /* 0x000fe400078e00ff */
[----:B------:R-:W-:Y:S01]  /*14db0*/  FMUL R80, R92, R83 ;  /* 0x000000535c507220 */ /* 0x000fe20000400000 */
[----:B------:R-:W-:Y:S02]  /*14dc0*/  IMAD.U32 R42, R42, 0x10000, RZ ;  /* 0x000100002a2a7824 */ /* 0x000fe400078e00ff */
[----:B------:R-:W-:Y:S01]  /*14dd0*/  FMUL R39, R39, R52 ;  /* 0x0000003427277220 */ /* 0x000fe20000400000 */
[----:B------:R-:W-:Y:S01]  /*14de0*/  IMAD.U32 R77, R77, 0x10000, RZ ;  /* 0x000100004d4d7824 */ /* 0x000fe200078e00ff */
[----:B------:R-:W-:Y:S01]  /*14df0*/  F2FP.SATFINITE.E4M3.F32.PACK_AB_MERGE_C R90, RZ, R37, RZ ;  /* 0x00000025ff5a723e */ /* 0x000fe200048070ff */
[----:B------:R-:W-:Y:S02]  /*14e00*/  IMAD.U32 R91, R75, 0x10000, RZ ;  /* 0x000100004b5b7824 */ /* 0x000fe400078e00ff */
[----:B------:R-:W-:Y:S01]  /*14e10*/  FMUL R75, R79, R56 ;  /* 0x000000384f4b7220 */ /* 0x000fe20000400000 */
[----:B--2---:R-:W-:-:S02]  /*14e20*/  IMAD R89, R88, 0x80, R89 ;  /* 0x0000008058597824 */ /* 0x004fc400078e0259 */
[----:B------:R-:W-:Y:S01]  /*14e30*/  FMUL R79, R81, R60 ;  /* 0x0000003c514f7220 */ /* 0x000fe20000400000 */
[----:B------:R-:W-:Y:S02]  /*14e40*/  IMAD.U32 R88, R36, 0x10000, RZ ;  /* 0x0001000024587824 */ /* 0x000fe400078e00ff */
[----:B------:R-:W-:Y:S01]  /*14e50*/  FMUL R36, R40, R23 ;  /* 0x0000001728247220 */ /* 0x000fe20000400000 */
[C---:B0-----:R-:W-:Y:S01]  /*14e60*/  IMAD.WIDE.U32 R86, R89.reuse, R2, R86 ;  /* 0x0000000259567225 */ /* 0x041fe200078e0056 */
[----:B------:R-:W0:Y:S03]  /*14e70*/  LDC.64 R40, c[0x0][0x3b0] ;  /* 0x0000ec00ff287b82 */ /* 0x000e260000000a00 */
[----:B------:R-:W-:Y:S01]  /*14e80*/  FMUL R76, R88, R57 ;  /* 0x00000039584c7220 */ /* 0x000fe20000400000 */
[----:B------:R-:W-:Y:S01]  /*14e90*/  FMUL R42, R42, R53 ;  /* 0x000000352a2a7220 */ /* 0x000fe20000400000 */
[----:B------:R-:W-:Y:S01]  /*14ea0*/  IMAD R87, R89, R3, R87 ;  /* 0x0000000359577224 */ /* 0x000fe200078e0257 */
[----:B-1----:R-:W-:Y:S01]  /*14eb0*/  IADD3 R86, P0, PT, R86, UR6, RZ ;  /* 0x0000000656567c10 */ /* 0x002fe2000ff1e0ff */
[----:B------:R-:W-:-:S02]  /*14ec0*/  IMAD.U32 R93, R74, 0x10000, RZ ;  /* 0x000100004a5d7824 */ /* 0x000fc400078e00ff */
[----:B------:R-:W-:Y:S01]  /*14ed0*/  FMUL R74, R82, R55 ;  /* 0x00000037524a7220 */ /* 0x000fe20000400000 */
[----:B------:R-:W-:Y:S01]  /*14ee0*/  FMUL R77, R77, R58 ;  /* 0x0000003a4d4d7220 */ /* 0x000fe20000400000 */
[----:B------:R-:W-:Y:S01]  /*14ef0*/  IADD3.X R87, PT, PT, R87, UR7, RZ, P0, !PT ;  /* 0x0000000757577c10 */ /* 0x000fe200087fe4ff */
[----:B------:R-:W-:Y:S01]  /*14f00*/  FMUL R81, R91, R84 ;  /* 0x000000545b517220 */ /* 0x000fe20000400000 */
[----:B------:R-:W-:Y:S01]  /*14f10*/  FMUL R82, R94, R85 ;  /* 0x000000555e527220 */ /* 0x000fe20000400000 */
[----:B------:R-:W-:Y:S01]  /*14f20*/  FMUL R88, R93, R0 ;  /* 0x000000005d587220 */ /* 0x000fe20000400000 */
[----:B------:R-:W-:Y:S02]  /*14f30*/  F2FP.SATFINITE.E4M3.F32.PACK_AB_MERGE_C R95, RZ, R39, RZ ;  /* 0x00000027ff5f723e */ /* 0x000fe400048070ff */
[----:B------:R-:W-:Y:S02]  /*14f40*/  F2FP.SATFINITE.E4M3.F32.PACK_AB_MERGE_C R91, RZ, R36, RZ ;  /* 0x00000024ff5b723e */ /* 0x000fe400048070ff */
[----:B------:R-:W-:-:S02]  /*14f50*/  F2FP.SATFINITE.E4M3.F32.PACK_AB_MERGE_C R93, RZ, R38, RZ ;  /* 0x00000026ff5d723e */ /* 0x000fc400048070ff */
[----:B------:R-:W-:Y:S02]  /*14f60*/  F2FP.SATFINITE.E4M3.F32.PACK_AB_MERGE_C R39, RZ, R42, RZ ;  /* 0x0000002aff27723e */ /* 0x000fe400048070ff */
[----:B------:R-:W-:Y:S02]  /*14f70*/  F2FP.SATFINITE.E4M3.F32.PACK_AB_MERGE_C R43, RZ, R43, RZ ;  /* 0x0000002bff2b723e */ /* 0x000fe400048070ff */
[----:B------:R-:W-:Y:S02]  /*14f80*/  F2FP.SATFINITE.E4M3.F32.PACK_AB_MERGE_C R97, RZ, R74, RZ ;  /* 0x0000004aff61723e */ /* 0x000fe400048070ff */
[----:B0-----:R-:W-:Y:S02]  /*14f90*/  ISETP.GE.U32.AND P0, PT, R89, R40, PT ;  /* 0x000000285900720c */ /* 0x001fe40003f06070 */
[----:B------:R-:W-:Y:S02]  /*14fa0*/  F2FP.SATFINITE.E4M3.F32.PACK_AB_MERGE_C R75, RZ, R75, RZ ;  /* 0x0000004bff4b723e */ /* 0x000fe400048070ff */
[----:B------:R-:W-:-:S02]  /*14fb0*/  ISETP.GE.U32.AND.EX P0, PT, RZ, R41, PT, P0 ;  /* 0x00000029ff00720c */ /* 0x000fc40003f06100 */
[----:B------:R-:W-:Y:S02]  /*14fc0*/  F2FP.SATFINITE.E4M3.F32.PACK_AB_MERGE_C R99, RZ, R76, RZ ;  /* 0x0000004cff63723e */ /* 0x000fe400048070ff */
[----:B------:R-:W-:Y:S02]  /*14fd0*/  F2FP.SATFINITE.E4M3.F32.PACK_AB_MERGE_C R77, RZ, R77, RZ ;  /* 0x0000004dff4d723e */ /* 0x000fe400048070ff */
[----:B------:R-:W-:Y:S02]  /*14fe0*/  F2FP.SATFINITE.E4M3.F32.PACK_AB_MERGE_C R101, RZ, R78, RZ ;  /* 0x0000004eff65723e */ /* 0x000fe400048070ff */
[----:B------:R-:W-:Y:S02]  /*14ff0*/  F2FP.SATFINITE.E4M3.F32.PACK_AB_MERGE_C R79, RZ, R79, RZ ;  /* 0x0000004fff4f723e */ /* 0x000fe400048070ff */
[----:B------:R-:W-:Y:S02]  /*15000*/  F2FP.SATFINITE.E4M3.F32.PACK_AB_MERGE_C R103, RZ, R80, RZ ;  /* 0x00000050ff67723e */ /* 0x000fe400048070ff */
[----:B------:R-:W-:-:S02]  /*15010*/  F2FP.SATFINITE.E4M3.F32.PACK_AB_MERGE_C R81, RZ, R81, RZ ;  /* 0x00000051ff51723e */ /* 0x000fc400048070ff */
[----:B------:R-:W-:Y:S02]  /*15020*/  F2FP.SATFINITE.E4M3.F32.PACK_AB_MERGE_C R105, RZ, R82, RZ ;  /* 0x00000052ff69723e */ /* 0x000fe400048070ff */
[----:B------:R-:W-:Y:S01]  /*15030*/  F2FP.SATFINITE.E4M3.F32.PACK_AB_MERGE_C R107, RZ, R88, RZ ;  /* 0x00000058ff6b723e */ /* 0x000fe200048070ff */
[----:B------:R-:W-:Y:S06]  /*15040*/  @P0 BRA `(.L_x_386) ;  /* 0x00000004005c0947 */ /* 0x000fec0003800000 */
[----:B------:R-:W-:Y:S02]  /*15050*/  ISETP.GT.U32.AND P0, PT, R21, 0xf, PT ;  /* 0x0000000f1500780c */ /* 0x000fe40003f04070 */
[----:B------:R-:W-:Y:S02]  /*15060*/  LOP3.LUT P1, RZ, R86, 0xf, RZ, 0xc0, !PT ;  /* 0x0000000f56ff7812 */ /* 0x000fe4000782c0ff */
[----:B------:R-:W-:-:S13]  /*15070*/  ISETP.GT.U32.AND.EX P0, PT, R22, RZ, PT, P0 ;  /* 0x000000ff1600720c */ /* 0x000fda0003f04100 */
[----:B------:R-:W-:Y:S05]  /*15080*/  @!P1 BRA P0, `(.L_x_387) ;  /* 0x0000000000c89947 */ /* 0x000fea0000000000 */
[C---:B------:R-:W-:Y:S02]  /*15090*/  ISETP.NE.U32.AND P0, PT, R21.reuse, RZ, PT ;  /* 0x000000ff1500720c */ /* 0x040fe40003f05070 */
[C---:B------:R-:W-:Y:S02]  /*150a0*/  ISETP.GE.U32.AND P2, PT, R21.reuse, 0x3, PT ;  /* 0x000000031500780c */ /* 0x040fe40003f46070 */
[----:B------:R-:W-:Y:S02]  /*150b0*/  ISETP.NE.AND.EX P0, PT, R22, RZ, PT, P0 ;  /* 0x000000ff1600720c */ /* 0x000fe40003f05300 */
[C---:B------:R-:W-:Y:S02]  /*150c0*/  ISETP.GE.U32.AND P3, PT, R21.reuse, 0x4, PT ;  /* 0x000000041500780c */ /* 0x040fe40003f66070 */
[C---:B------:R-:W-:Y:S02]  /*150d0*/  ISETP.GE.U32.AND P4, PT, R21.reuse, 0x5, PT ;  /* 0x000000051500780c */ /* 0x040fe40003f86070 */
[----:B------:R-:W-:-:S02]  /*150e0*/  ISETP.GE.U32.AND P5, PT, R21, 0x6, PT ;  /* 0x000000061500780c */ /* 0x000fc40003fa6070 */
[C---:B------:R-:W-:Y:S02]  /*150f0*/  ISETP.GE.U32.AND P1, PT, R21.reuse, 0x8, PT ;  /* 0x000000081500780c */ /* 0x040fe40003f26070 */
[C---:B------:R-:W-:Y:S02]  /*15100*/  ISETP.GE.U32.AND.EX P2, PT, R22.reuse, RZ, PT, P2 ;  /* 0x000000ff1600720c */ /* 0x040fe40003f46120 */
[C---:B------:R-:W-:Y:S01]  /*15110*/  ISETP.GE.U32.AND.EX P3, PT, R22.reuse, RZ, PT, P3 ;  /* 0x000000ff1600720c */ /* 0x040fe20003f66130 */
[----:B------:R0:W-:Y:S01]  /*15120*/  @P0 STG.E.U8 desc[UR10][R86.64], R91 ;  /* 0x0000005b56000986 */ /* 0x0001e2000c10110a */
[----:B------:R-:W-:Y:S02]  /*15130*/  ISETP.GE.U32.AND P0, PT, R21, 0x2, PT ;  /* 0x000000021500780c */ /* 0x000fe40003f06070 */
[C---:B------:R-:W-:Y:S02]  /*15140*/  ISETP.GE.U32.AND.EX P4, PT, R22.reuse, RZ, PT, P4 ;  /* 0x000000ff1600720c */ /* 0x040fe40003f86140 */
[----:B------:R-:W-:-:S02]  /*15150*/  ISETP.GE.U32.AND.EX P0, PT, R22, RZ, PT, P0 ;  /* 0x000000ff1600720c */ /* 0x000fc40003f06100 */
[C---:B------:R-:W-:Y:S02]  /*15160*/  ISETP.GE.U32.AND.EX P5, PT, R22.reuse, RZ, PT, P5 ;  /* 0x000000ff1600720c */ /* 0x040fe40003fa6150 */
[C---:B------:R-:W-:Y:S01]  /*15170*/  ISETP.GE.U32.AND.EX P1, PT, R22.reuse, RZ, PT, P1 ;  /* 0x000000ff1600720c */ /* 0x040fe20003f26110 */
[----:B------:R0:W-:Y:S01]  /*15180*/  @P2 STG.E.U8 desc[UR10][R86.64+0x2], R93 ;  /* 0x0000025d56002986 */ /* 0x0001e2000c10110a */
[C---:B------:R-:W-:Y:S02]  /*15190*/  ISETP.GE.U32.AND P6, PT, R21.reuse, 0xc, PT ;  /* 0x0000000c1500780c */ /* 0x040fe40003fc6070 */
[C---:B------:R-:W-:Y:S01]  /*151a0*/  ISETP.GE.U32.AND P2, PT, R21.reuse, 0xf, PT ;  /* 0x0000000f1500780c */ /* 0x040fe20003f46070 */
[----:B------:R0:W-:Y:S01]  /*151b0*/  @P3 STG.E.U8 desc[UR10][R86.64+0x3], R95 ;  /* 0x0000035f56003986 */ /* 0x0001e2000c10110a */
[C---:B------:R-:W-:Y:S02]  /*151c0*/  ISETP.GE.U32.AND P3, PT, R21.reuse, 0x9, PT ;  /* 0x000000091500780c */ /* 0x040fe40003f66070 */
[----:B------:R-:W-:Y:S01]  /*151d0*/  ISETP.GE.U32.AND.EX P6, PT, R22, RZ, PT, P6 ;  /* 0x000000ff1600720c */ /* 0x000fe20003fc6160 */
[----:B------:R0:W-:Y:S01]  /*151e0*/  @P0 STG.E.U8 desc[UR10][R86.64+0x1], R90 ;  /* 0x0000015a56000986 */ /* 0x0001e2000c10110a */
[----:B------:R-:W-:-:S02]  /*151f0*/  ISETP.GE.U32.AND P0, PT, R21, 0x7, PT ;  /* 0x000000071500780c */ /* 0x000fc40003f06070 */
[C---:B------:R-:W-:Y:S01]  /*15200*/  ISETP.GE.U32.AND.EX P3, PT, R22.reuse, RZ, PT, P3 ;  /* 0x000000ff1600720c */ /* 0x040fe20003f66130 */
[----:B------:R0:W-:Y:S01]  /*15210*/  @P4 STG.E.U8 desc[UR10][R86.64+0x4], R39 ;  /* 0x0000042756004986 */ /* 0x0001e2000c10110a */
[C---:B------:R-:W-:Y:S02]  /*15220*/  ISETP.GE.U32.AND.EX P0, PT, R22.reuse, RZ, PT, P0 ;  /* 0x000000ff1600720c */ /* 0x040fe40003f06100 */
        /* <DEDUP_REMOVED lines=9> */
[----:B------:R-:W-:Y:S01]  /*152c0*/  ISETP.GE.U32.AND.EX P2, PT, R22, RZ, PT, P2 ;  /* 0x000000ff1600720c */ /* 0x000fe20003f46120 */
[----:B------:R0:W-:Y:S01]  /*152d0*/  @P0 STG.E.U8 desc[UR10][R86.64+0x6], R97 ;  /* 0x0000066156000986 */ /* 0x0001e2000c10110a */
[----:B------:R-:W-:-:S03]  /*152e0*/  ISETP.GE.U32.AND P0, PT, R21, 0xd, PT ;  /* 0x0000000d1500780c */ /* 0x000fc60003f06070 */
[----:B------:R0:W-:Y:S01]  /*152f0*/  @P4 STG.E.U8 desc[UR10][R86.64+0x9], R77 ;  /* 0x0000094d56004986 */ /* 0x0001e2000c10110a */
[----:B------:R-:W-:-:S03]  /*15300*/  ISETP.GE.U32.AND.EX P0, PT, R22, RZ, PT, P0 ;  /* 0x000000ff1600720c */ /* 0x000fc60003f06100 */
[----:B------:R0:W-:Y:S04]  /*15310*/  @P5 STG.E.U8 desc[UR10][R86.64+0xa], R101 ;  /* 0x00000a6556005986 */ /* 0x0001e8000c10110a */
[----:B------:R0:W-:Y:S04]  /*15320*/  @P6 STG.E.U8 desc[UR10][R86.64+0xb], R79 ;  /* 0x00000b4f56006986 */ /* 0x0001e8000c10110a */
[----:B------:R0:W-:Y:S04]  /*15330*/  @P1 STG.E.U8 desc[UR10][R86.64+0xd], R81 ;  /* 0x00000d5156001986 */ /* 0x0001e8000c10110a */
[----:B------:R0:W-:Y:S01]  /*15340*/  @P0 STG.E.U8 desc[UR10][R86.64+0xc], R103 ;  /* 0x00000c6756000986 */ /* 0x0001e2000c10110a */
[----:B------:R-:W-:-:S03]  /*15350*/  ISETP.GE.U32.AND P0, PT, R21, 0x10, PT ;  /* 0x000000101500780c */ /* 0x000fc60003f06070 */
[----:B------:R0:W-:Y:S01]  /*15360*/  @P2 STG.E.U8 desc[UR10][R86.64+0xe], R105 ;  /* 0x00000e6956002986 */ /* 0x0001e2000c10110a */
[----:B------:R-:W-:-:S13]  /*15370*/  ISETP.GE.U32.AND.EX P0, PT, R22, RZ, PT, P0 ;  /* 0x000000ff1600720c */ /* 0x000fda0003f06100 */
[----:B0-----:R-:W-:Y:S05]  /*15380*/  @!P0 BRA `(.L_x_386) ;  /* 0x00000000008c8947 */ /* 0x001fea0003800000 */
[----:B------:R0:W-:Y:S01]  /*15390*/  STG.E.U8 desc[UR10][R86.64+0xf], R107 ;  /* 0x00000f6b56007986 */ /* 0x0001e2000c10110a */
[----:B------:R-:W-:Y:S05]  /*153a0*/  BRA `(.L_x_386) ;  /* 0x0000000000847947 */ /* 0x000fea0003800000 */
.L_x_387:
[----:B------:R-:W-:Y:S01]  /*153b0*/  LOP3.LUT R37, R91, 0xff, RZ, 0xc0, !PT ;  /* 0x000000ff5b257812 */ /* 0x000fe200078ec0ff */
[----:B------:R-:W-:-:S04]  /*153c0*/  IMAD.U32 R36, R93, 0x10000, RZ ;  /* 0x000100005d247824 */ /* 0x000fc800078e00ff */
[----:B------:R-:W-:Y:S01]  /*153d0*/  IMAD R37, R90, 0x100, R37 ;  /* 0x000001005a257824 */ /* 0x000fe200078e0225 */
[----:B------:R-:W-:-:S04]  /*153e0*/  LOP3.LUT R36, R36, 0xff0000, RZ, 0xc0, !PT ;  /* 0x00ff000024247812 */ /* 0x000fc800078ec0ff */
[----:B------:R-:W-:Y:S02]  /*153f0*/  LOP3.LUT R36, R36, 0xffff, R37, 0xf8, !PT ;  /* 0x0000ffff24247812 */ /* 0x000fe400078ef825 */
[----:B------:R-:W-:Y:S02]  /*15400*/  LOP3.LUT R37, R39, 0xff, RZ, 0xc0, !PT ;  /* 0x000000ff27257812 */ /* 0x000fe400078ec0ff */
[----:B------:R-:W-:-:S03]  /*15410*/  LOP3.LUT R39, R99, 0xff, RZ, 0xc0, !PT ;  /* 0x000000ff63277812 */ /* 0x000fc600078ec0ff */
[----:B------:R-:W-:Y:S01]  /*15420*/  IMAD R38, R43, 0x100, R37 ;  /* 0x000001002b267824 */ /* 0x000fe200078e0225 */
[----:B------:R-:W-:Y:S01]  /*15430*/  LOP3.LUT R43, R79, 0xffff, RZ, 0xc0, !PT ;  /* 0x0000ffff4f2b7812 */ /* 0x000fe200078ec0ff */
[----:B------:R-:W-:Y:S02]  /*15440*/  IMAD.U32 R37, R97, 0x10000, RZ ;  /* 0x0001000061257824 */ /* 0x000fe400078e00ff */
[----:B------:R-:W-:Y:S01]  /*15450*/  IMAD R42, R77, 0x100, R39 ;  /* 0x000001004d2a7824 */ /* 0x000fe200078e0227 */
[----:B------:R-:W-:Y:S01]  /*15460*/  LOP3.LUT R39, R103, 0xff, RZ, 0xc0, !PT ;  /* 0x000000ff67277812 */ /* 0x000fe200078ec0ff */
[----:B------:R-:W-:Y:S01]  /*15470*/  IMAD.SHL.U32 R43, R43, 0x1000000, RZ ;  /* 0x010000002b2b7824 */ /* 0x000fe200078e00ff */
[----:B------:R-:W-:-:S03]  /*15480*/  LOP3.LUT R37, R37, 0xff0000, RZ, 0xc0, !PT ;  /* 0x00ff000025257812 */ /* 0x000fc600078ec0ff */
[----:B------:R-:W-:Y:S01]  /*15490*/  IMAD R74, R81, 0x100, R39 ;  /* 0x00000100514a7824 */ /* 0x000fe200078e0227 */
[----:B------:R-:W-:Y:S01]  /*154a0*/  LOP3.LUT R38, R37, 0xffff, R38, 0xf8, !PT ;  /* 0x0000ffff25267812 */ /* 0x000fe200078ef826 */
[----:B------:R-:W-:Y:S02]  /*154b0*/  IMAD.U32 R37, R101, 0x10000, RZ ;  /* 0x0001000065257824 */ /* 0x000fe400078e00ff */
[----:B------:R-:W-:-:S03]  /*154c0*/  IMAD.U32 R39, R105, 0x10000, RZ ;  /* 0x0001000069277824 */ /* 0x000fc600078e00ff */
[----:B------:R-:W-:Y:S02]  /*154d0*/  LOP3.LUT R37, R37, 0xff0000, RZ, 0xc0, !PT ;  /* 0x00ff000025257812 */ /* 0x000fe400078ec0ff */
[----:B------:R-:W-:Y:S02]  /*154e0*/  LOP3.LUT R39, R39, 0xff0000, RZ, 0xc0, !PT ;  /* 0x00ff000027277812 */ /* 0x000fe400078ec0ff */
[----:B------:R-:W-:Y:S02]  /*154f0*/  LOP3.LUT R42, R37, 0xffff, R42, 0xf8, !PT ;  /* 0x0000ffff252a7812 */ /* 0x000fe400078ef82a */
[----:B------:R-:W-:Y:S02]  /*15500*/  LOP3.LUT R74, R39, 0xffff, R74, 0xf8, !PT ;  /* 0x0000ffff274a7812 */ /* 0x000fe400078ef84a */
[----:B------:R-:W-:Y:S02]  /*15510*/  LOP3.LUT R37, R95, 0xffff, RZ, 0xc0, !PT ;  /* 0x0000ffff5f257812 */ /* 0x000fe400078ec0ff */
[----:B------:R-:W-:-:S02]  /*15520*/  LOP3.LUT R39, R75, 0xffff, RZ, 0xc0, !PT ;  /* 0x0000ffff4b277812 */ /* 0x000fc400078ec0ff */
[----:B------:R-:W-:Y:S01]  /*15530*/  LOP3.LUT R75, R107, 0xffff, RZ, 0xc0, !PT ;  /* 0x0000ffff6b4b7812 */ /* 0x000fe200078ec0ff */
[----:B------:R-:W-:Y:S02]  /*15540*/  IMAD.SHL.U32 R37, R37, 0x1000000, RZ ;  /* 0x0100000025257824 */ /* 0x000fe400078e00ff */
[----:B------:R-:W-:Y:S02]  /*15550*/  IMAD.SHL.U32 R39, R39, 0x1000000, RZ ;  /* 0x0100000027277824 */ /* 0x000fe400078e00ff */
[----:B------:R-:W-:Y:S01]  /*15560*/  IMAD.SHL.U32 R75, R75, 0x1000000, RZ ;  /* 0x010000004b4b7824 */ /* 0x000fe200078e00ff */
[----:B------:R-:W-:Y:S02]  /*15570*/  LOP3.LUT R36, R36, R37, RZ, 0xfc, !PT ;  /* 0x0000002524247212 */ /* 0x000fe400078efcff */
[----:B------:R-:W-:Y:S02]  /*15580*/  LOP3.LUT R37, R38, R39, RZ, 0xfc, !PT ;  /* 0x0000002726257212 */ /* 0x000fe400078efcff */
[----:B------:R-:W-:-:S02]  /*15590*/  LOP3.LUT R38, R42, R43, RZ, 0xfc, !PT ;  /* 0x0000002b2a267212 */ /* 0x000fc400078efcff */
[----:B------:R-:W-:-:S05]  /*155a0*/  LOP3.LUT R39, R74, R75, RZ, 0xfc, !PT ;  /* 0x0000004b4a277212 */ /* 0x000fca00078efcff */
[----:B------:R1:W-:Y:S02]  /*155b0*/  STG.E.128 desc[UR10][R86.64], R36 ;  /* 0x0000002456007986 */ /* 0x0003e4000c101d0a */
.L_x_386:
[----:B------:R-:W-:Y:S05]  /*155c0*/  BSYNC.RECONVERGENT B0 ;  /* 0x0000000000007941 */ /* 0x000fea0003800200 */
.L_x_385:
[----:B-1----:R-:W-:Y:S01]  /*155d0*/  VIADD R37, R89, 0x1 ;  /* 0x0000000159257836 */ /* 0x002fe20000000000 */
[----:B------:R-:W-:Y:S01]  /*155e0*/  IADD3 R36, P1, PT, R86, R2, RZ ;  /* 0x0000000256247210 */ /* 0x000fe20007f3e0ff */
[----:B------:R-:W-:Y:S01]  /*155f0*/  IMAD.U32 R38, R49, 0x10000, RZ ;  /* 0x0001000031267824 */ /* 0x000fe200078e00ff */
[----:B------:R-:W-:Y:S01]  /*15600*/  BSSY.RECONVERGENT B0, `(.L_x_388) ;  /* 0x000008a000007945 */ /* 0x000fe20003800200 */
[----:B------:R-:W-:Y:S01]  /*15610*/  IMAD.U32 R39, R50, 0x10000, RZ ;  /* 0x0001000032277824 */ /* 0x000fe200078e00ff */
[----:B------:R-:W-:Y:S01]  /*15620*/  ISETP.GE.U32.AND P0, PT, R37, R40, PT ;  /* 0x000000282500720c */ /* 0x000fe20003f06070 */
[----:B------:R-:W-:Y:S02]  /*15630*/  IMAD.U32 R42, R51, 0x10000, RZ ;  /* 0x00010000332a7824 */ /* 0x000fe400078e00ff */
[----:B------:R-:W-:Y:S01]  /*15640*/  IMAD.U32 R50, R32, 0x10000, RZ ;  /* 0x0001000020327824 */ /* 0x000fe200078e00ff */
[----:B------:R-:W-:Y:S01]  /*15650*/  ISETP.GE.U32.AND.EX P0, PT, RZ, R41, PT, P0 ;  /* 0x00000029ff00720c */ /* 0x000fe20003f06100 */
[----:B------:R-:W-:-:S02]  /*15660*/  IMAD.U32 R78, R35, 0x10000, RZ ;  /* 0x00010000234e7824 */ /* 0x000fc400078e00ff */
[----:B------:R-:W-:Y:S01]  /*15670*/  FMUL R32, R38, R23 ;  /* 0x0000001726207220 */ /* 0x000fe20000400000 */
[----:B------:R-:W-:Y:S02]  /*15680*/  IMAD.U32 R43, R66, 0x10000, RZ ;  /* 0x00010000422b7824 */ /* 0x000fe400078e00ff */
[----:B------:R-:W-:Y:S01]  /*15690*/  FMUL R38, R42, R53 ;  /* 0x000000352a267220 */ /* 0x000fe20000400000 */
[----:B------:R-:W-:Y:S02]  /*156a0*/  IMAD.U32 R35, R67, 0x10000, RZ ;  /* 0x0001000043237824 */ /* 0x000fe400078e00ff */
[----:B------:R-:W-:Y:S01]  /*156b0*/  FMUL R42, R50, R55 ;  /* 0x00000037322a7220 */ /* 0x000fe20000400000 */
[----:B------:R-:W-:Y:S02]  /*156c0*/  IMAD.U32 R49, R64, 0x10000, RZ ;  /* 0x0001000040317824 */ /* 0x000fe400078e00ff */
[----:B------:R-:W-:Y:S02]  /*156d0*/  IMAD.U32 R63, R63, 0x10000, RZ ;  /* 0x000100003f3f7824 */ /* 0x000fe400078e00ff */
[----:B------:R-:W-:Y:S01]  /*156e0*/  FMUL R35, R35, R52 ;  /* 0x0000003423237220 */ /* 0x000fe20000400000 */
[----:B------:R-:W-:Y:S01]  /*156f0*/  IMAD.U32 R74, R33, 0x10000, RZ ;  /* 0x00010000214a7824 */ /* 0x000fe200078e00ff */
[----:B------:R-:W-:Y:S01]  /*15700*/  F2FP.SATFINITE.E4M3.F32.PACK_AB_MERGE_C R77, RZ, R42, RZ ;  /* 0x0000002aff4d723e */ /* 0x000fe200048070ff */
[----:B------:R-:W-:-:S02]  /*15710*/  IMAD.U32 R76, R34, 0x10000, RZ ;  /* 0x00010000224c7824 */ /* 0x000fc400078e00ff */
[----:B------:R-:W-:Y:S01]  /*15720*/  FMUL R34, R39, R48 ;  /* 0x0000003027227220 */ /* 0x000fe20000400000 */
[----:B------:R-:W-:Y:S02]  /*15730*/  IMAD.U32 R72, R72, 0x10000, RZ ;  /* 0x0001000048487824 */ /* 0x000fe400078e00ff */
[----:B------:R-:W-:Y:S01]  /*15740*/  FMUL R39, R43, R54 ;  /* 0x000000362b277220 */ /* 0x000fe20000400000 */
[----:B------:R-:W-:Y:S02]  /*15750*/  IMAD.U32 R67, R62, 0x10000, RZ ;  /* 0x000100003e437824 */ /* 0x000fe400078e00ff */
[----:B------:R-:W-:Y:S01]  /*15760*/  FMUL R43, R49, R56 ;  /* 0x00000038312b7220 */ /* 0x000fe20000400000 */
[----:B------:R-:W-:Y:S02]  /*15770*/  IMAD.U32 R75, R61, 0x10000, RZ ;  /* 0x000100003d4b7824 */ /* 0x000fe400078e00ff */
[----:B------:R-:W-:Y:S01]  /*15780*/  FMUL R50, R63, R58 ;  /* 0x0000003a3f327220 */ /* 0x000fe20000400000 */
[----:B------:R-:W-:-:S02]  /*15790*/  IMAD.U32 R64, R73, 0x10000, RZ ;  /* 0x0001000049407824 */ /* 0x000fc400078e00ff */
[----:B------:R-:W-:Y:S01]  /*157a0*/  FMUL R33, R72, R47 ;  /* 0x0000002f48217220 */ /* 0x000fe20000400000 */
[----:B------:R-:W-:Y:S02]  /*157b0*/  IMAD.U32 R65, R65, 0x10000, RZ ;  /* 0x0001000041417824 */ /* 0x000fe400078e00ff */
[----:B------:R-:W-:Y:S01]  /*157c0*/  FMUL R49, R74, R57 ;  /* 0x000000394a317220 */ /* 0x000fe20000400000 */
[----:B------:R-:W-:Y:S01]  /*157d0*/  FMUL R51, R76, R59 ;  /* 0x0000003b4c337220 */ /* 0x000fe20000400000 */
[----:B------:R-:W-:Y:S01]  /*157e0*/  FMUL R61, R67, R60 ;  /* 0x0000003c433d7220 */ /* 0x000fe20000400000 */
[----:B------:R-:W-:Y:S01]  /*157f0*/  FMUL R62, R78, R83 ;  /* 0x000000534e3e7220 */ /* 0x000fe20000400000 */
[----:B------:R-:W-:Y:S01]  /*15800*/  FMUL R63, R75, R84 ;  /* 0x000000544b3f7220 */ /* 0x000fe20000400000 */
[----:B------:R-:W-:Y:S01]  /*15810*/  FMUL R64, R64, R85 ;  /* 0x0000005540407220 */ /* 0x000fe20000400000 */
[----:B------:R-:W-:Y:S01]  /*15820*/  FMUL R65, R65, R0 ;  /* 0x0000000041417220 */ /* 0x000fe20000400000 */
[----:B------:R-:W-:Y:S01]  /*15830*/  IMAD.X R37, R87, 0x1, R3, P1 ;  /* 0x0000000157257824 */ /* 0x000fe200008e0603 */
        /* <DEDUP_REMOVED lines=13> */
[----:B0-----:R-:W-:Y:S02]  /*15910*/  F2FP.SATFINITE.E4M3.F32.PACK_AB_MERGE_C R87, RZ, R64, RZ ;  /* 0x00000040ff57723e */ /* 0x001fe400048070ff */
        /* <DEDUP_REMOVED lines=14> */
[----:B------:R-:W-:Y:S02]  /*15a00*/  IMAD R43, R63, 0x100, R42 ;  /* 0x000001003f2b7824 */ /* 0x000fe400078e022a */
[----:B------:R-:W-:Y:S01]  /*15a10*/  IMAD.U32 R34, R77, 0x10000, RZ ;  /* 0x000100004d227824 */ /* 0x000fe200078e00ff */
[----:B------:R-:W-:Y:S01]  /*15a20*/  LOP3.LUT R32, R32, 0xff0000, RZ, 0xc0, !PT ;  /* 0x00ff000020207812 */ /* 0x000fe200078ec0ff */
[----:B------:R-:W-:Y:S02]  /*15a30*/  IMAD.U32 R38, R51, 0x10000, RZ ;  /* 0x0001000033267824 */ /* 0x000fe400078e00ff */
[----:B------:R-:W-:Y:S01]  /*15a40*/  IMAD.U32 R42, R87, 0x10000, RZ ;  /* 0x00010000572a7824 */ /* 0x000fe200078e00ff */
[----:B------:R-:W-:Y:S02]  /*15a50*/  LOP3.LUT R34, R34, 0xff0000, RZ, 0xc0, !PT ;  /* 0x00ff000022227812 */ /* 0x000fe400078ec0ff */
[----:B------:R-:W-:Y:S02]  /*15a60*/  LOP3.LUT R38, R38, 0xff0000, RZ, 0xc0, !PT ;  /* 0x00ff000026267812 */ /* 0x000fe400078ec0ff */
[----:B------:R-:W-:-:S02]  /*15a70*/  LOP3.LUT R42, R42, 0xff0000, RZ, 0xc0, !PT ;  /* 0x00ff00002a2a7812 */ /* 0x000fc400078ec0ff */
[----:B------:R-:W-:Y:S02]  /*15a80*/  LOP3.LUT R32, R32, 0xffff, R33, 0xf8, !PT ;  /* 0x0000ffff20207812 */ /* 0x000fe400078ef821 */
[----:B------:R-:W-:Y:S02]  /*15a90*/  LOP3.LUT R34, R34, 0xffff, R35, 0xf8, !PT ;  /* 0x0000ffff22227812 */ /* 0x000fe400078ef823 */
[----:B------:R-:W-:Y:S02]  /*15aa0*/  LOP3.LUT R33, R75, 0xffff, RZ, 0xc0, !PT ;  /* 0x0000ffff4b217812 */ /* 0x000fe400078ec0ff */
[----:B------:R-:W-:Y:S02]  /*15ab0*/  LOP3.LUT R38, R38, 0xffff, R39, 0xf8, !PT ;  /* 0x0000ffff26267812 */ /* 0x000fe400078ef827 */
[----:B------:R-:W-:Y:S01]  /*15ac0*/  LOP3.LUT R42, R42, 0xffff, R43, 0xf8, !PT ;  /* 0x0000ffff2a2a7812 */ /* 0x000fe200078ef82b */
[----:B------:R-:W-:Y:S01]  /*15ad0*/  IMAD.SHL.U32 R33, R33, 0x1000000, RZ ;  /* 0x0100000021217824 */ /* 0x000fe200078e00ff */
[----:B------:R-:W-:-:S02]  /*15ae0*/  LOP3.LUT R35, R79, 0xffff, RZ, 0xc0, !PT ;  /* 0x0000ffff4f237812 */ /* 0x000fc400078ec0ff */
[----:B------:R-:W-:Y:S02]  /*15af0*/  LOP3.LUT R39, R61, 0xffff, RZ, 0xc0, !PT ;  /* 0x0000ffff3d277812 */ /* 0x000fe400078ec0ff */
[----:B------:R-:W-:Y:S01]  /*15b00*/  LOP3.LUT R43, R65, 0xffff, RZ, 0xc0, !PT ;  /* 0x0000ffff412b7812 */ /* 0x000fe200078ec0ff */
[----:B------:R-:W-:Y:S01]  /*15b10*/  IMAD.SHL.U32 R35, R35, 0x1000000, RZ ;  /* 0x0100000023237824 */ /* 0x000fe200078e00ff */
[----:B------:R-:W-:Y:S01]  /*15b20*/  LOP3.LUT R32, R32, R33, RZ, 0xfc, !PT ;  /* 0x0000002120207212 */ /* 0x000fe200078efcff */
[----:B------:R-:W-:Y:S02]  /*15b30*/  IMAD.SHL.U32 R39, R39, 0x1000000, RZ ;  /* 0x0100000027277824 */ /* 0x000fe400078e00ff */
[----:B------:R-:W-:Y:S01]  /*15b40*/  IMAD.SHL.U32 R43, R43, 0x1000000, RZ ;  /* 0x010000002b2b7824 */ /* 0x000fe200078e00ff */
[----:B------:R-:W-:Y:S02]  /*15b50*/  LOP3.LUT R33, R34, R35, RZ, 0xfc, !PT ;  /* 0x0000002322217212 */ /* 0x000fe400078efcff */
[----:B------:R-:W-:-:S02]  /*15b60*/  LOP3.LUT R34, R38, R39, RZ, 0xfc, !PT ;  /* 0x0000002726227212 */ /* 0x000fc400078efcff */
[----:B------:R-:W-:-:S05]  /*15b70*/  LOP3.LUT R35, R42, R43, RZ, 0xfc, !PT ;  /* 0x0000002b2a237212 */ /* 0x000fca00078efcff */
[----:B------:R0:W-:Y:S01]  /*15b80*/  STG.E.128 desc[UR10][R36.64], R32 ;  /* 0x0000002024007986 */ /* 0x0001e2000c101d0a */
[----:B------:R-:W-:Y:S05]  /*15b90*/  BRA `(.L_x_389) ;  /* 0x0000000000c07947 */ /* 0x000fea0003800000 */
.L_x_390:
        /* <DEDUP_REMOVED lines=48> */
.L_x_389:
[----:B------:R-:W-:Y:S05]  /*15ea0*/  BSYNC.RECONVERGENT B0 ;  /* 0x0000000000007941 */ /* 0x000fea0003800200 */
.L_x_388:
[----:B01----:R-:W-:Y:S01]  /*15eb0*/  VIADD R33, R89, 0x2 ;  /* 0x0000000259217836 */ /* 0x003fe20000000000 */
[----:B------:R-:W-:Y:S01]  /*15ec0*/  BSSY.RECONVERGENT B0, `(.L_x_391) ;  /* 0x000008c000007945 */ /* 0x000fe20003800200 */
[----:B------:R-:W-:Y:S01]  /*15ed0*/  IMAD.U32 R32, R28, 0x10000, RZ ;  /* 0x000100001c207824 */ /* 0x000fe200078e00ff */
[----:B------:R-:W-:Y:S01]  /*15ee0*/  IADD3 R28, P1, PT, R36, R2, RZ ;  /* 0x00000002241c7210 */ /* 0x000fe20007f3e0ff */
[----:B------:R-:W-:Y:S01]  /*15ef0*/  IMAD.U32 R38, R30, 0x10000, RZ ;  /* 0x000100001e267824 */ /* 0x000fe200078e00ff */
[----:B------:R-:W-:Y:S01]  /*15f00*/  ISETP.GE.U32.AND P0, PT, R33, R40, PT ;  /* 0x000000282100720c */ /* 0x000fe20003f06070 */
[----:B------:R-:W-:Y:S02]  /*15f10*/  IMAD.U32 R42, R31, 0x10000, RZ ;  /* 0x000100001f2a7824 */ /* 0x000fe400078e00ff */
[----:B------:R-:W-:Y:S01]  /*15f20*/  IMAD.U32 R34, R29, 0x10000, RZ ;  /* 0x000100001d227824 */ /* 0x000fe200078e00ff */
[----:B------:R-:W-:Y:S01]  /*15f30*/  ISETP.GE.U32.AND.EX P0, PT, RZ, R41, PT, P0 ;  /* 0x00000029ff00720c */ /* 0x000fe20003f06100 */
[----:B------:R-:W-:-:S02]  /*15f40*/  IMAD.U32 R30, R9, 0x10000, RZ ;  /* 0x00010000091e7824 */ /* 0x000fc400078e00ff */
[----:B------:R-:W-:Y:S02]  /*15f50*/  IMAD.U32 R31, R10, 0x10000, RZ ;  /* 0x000100000a1f7824 */ /* 0x000fe400078e00ff */
        /* <DEDUP_REMOVED lines=20> */
[----:B------:R-:W-:Y:S02]  /*160a0*/  IMAD.X R29, R37, 0x1, R3, P1 ;  /* 0x00000001251d7824 */ /* 0x000fe400008e0603 */
[----:B------:R-:W-:Y:S01]  /*160b0*/  FMUL R31, R39, R58 ;  /* 0x0000003a271f7220 */ /* 0x000fe20000400000 */
[----:B------:R-:W-:Y:S01]  /*160c0*/  FMUL R33, R43, R60 ;  /* 0x0000003c2b217220 */ /* 0x000fe20000400000 */
[----:B------:R-:W-:Y:S01]  /*160d0*/  FMUL R34, R70, R83 ;  /* 0x0000005346227220 */ /* 0x000fe20000400000 */
[----:B------:R-:W-:Y:S01]  /*160e0*/  FMUL R35, R49, R84 ;  /* 0x0000005431237220 */ /* 0x000fe20000400000 */
[----:B------:R-:W-:Y:S01]  /*160f0*/  FMUL R36, R50, R85 ;  /* 0x0000005532247220 */ /* 0x000fe20000400000 */
        /* <DEDUP_REMOVED lines=27> */
[----:B------:R-:W-:Y:S01]  /*162b0*/  IMAD R14, R31, 0x100, R13 ;  /* 0x000001001f0e7824 */ /* 0x000fe200078e020d */
[----:B------:R-:W-:Y:S01]  /*162c0*/  LOP3.LUT R30, R37, 0xffff, RZ, 0xc0, !PT ;  /* 0x0000ffff251e7812 */ /* 0x000fe200078ec0ff */
[----:B------:R-:W-:Y:S02]  /*162d0*/  IMAD.U32 R11, R49, 0x10000, RZ ;  /* 0x00010000310b7824 */ /* 0x000fe400078e00ff */
[----:B------:R-:W-:-:S02]  /*162e0*/  IMAD R10, R10, 0x100, R9 ;  /* 0x000001000a0a7824 */ /* 0x000fc400078e0209 */
[----:B------:R-:W-:Y:S01]  /*162f0*/  IMAD.U32 R13, R61, 0x10000, RZ ;  /* 0x000100003d0d7824 */ /* 0x000fe200078e00ff */
[----:B------:R-:W-:Y:S01]  /*16300*/  LOP3.LUT R11, R11, 0xff0000, RZ, 0xc0, !PT ;  /* 0x00ff00000b0b7812 */ /* 0x000fe200078ec0ff */
[----:B------:R-:W-:Y:S02]  /*16310*/  IMAD.U32 R9, R39, 0x10000, RZ ;  /* 0x0001000027097824 */ /* 0x000fe400078e00ff */
[----:B------:R-:W-:Y:S01]  /*16320*/  IMAD R31, R35, 0x100, R15 ;  /* 0x00000100231f7824 */ /* 0x000fe200078e020f */
[----:B------:R-:W-:Y:S01]  /*16330*/  LOP3.LUT R13, R13, 0xff0000, RZ, 0xc0, !PT ;  /* 0x00ff00000d0d7812 */ /* 0x000fe200078ec0ff */
[----:B------:R-:W-:Y:S01]  /*16340*/  IMAD.U32 R15, R65, 0x10000, RZ ;  /* 0x00010000410f7824 */ /* 0x000fe200078e00ff */
[----:B------:R-:W-:Y:S01]  /*16350*/  LOP3.LUT R9, R9, 0xff0000, RZ, 0xc0, !PT ;  /* 0x00ff000009097812 */ /* 0x000fe200078ec0ff */
[----:B------:R-:W-:Y:S01]  /*16360*/  IMAD.SHL.U32 R30, R30, 0x1000000, RZ ;  /* 0x010000001e1e7824 */ /* 0x000fe200078e00ff */
[----:B------:R-:W-:Y:S02]  /*16370*/  LOP3.LUT R11, R11, 0xffff, R12, 0xf8, !PT ;  /* 0x0000ffff0b0b7812 */ /* 0x000fe400078ef80c */
[----:B------:R-:W-:-:S02]  /*16380*/  LOP3.LUT R16, R15, 0xff0000, RZ, 0xc0, !PT ;  /* 0x00ff00000f107812 */ /* 0x000fc400078ec0ff */
[----:B------:R-:W-:Y:S02]  /*16390*/  LOP3.LUT R15, R13, 0xffff, R14, 0xf8, !PT ;  /* 0x0000ffff0d0f7812 */ /* 0x000fe400078ef80e */
[----:B------:R-:W-:Y:S02]  /*163a0*/  LOP3.LUT R12, R51, 0xffff, RZ, 0xc0, !PT ;  /* 0x0000ffff330c7812 */ /* 0x000fe400078ec0ff */
[----:B------:R-:W-:Y:S02]  /*163b0*/  LOP3.LUT R9, R9, 0xffff, R10, 0xf8, !PT ;  /* 0x0000ffff09097812 */ /* 0x000fe400078ef80a */
[----:B------:R-:W-:Y:S01]  /*163c0*/  LOP3.LUT R13, R33, 0xffff, RZ, 0xc0, !PT ;  /* 0x0000ffff210d7812 */ /* 0x000fe200078ec0ff */
[----:B------:R-:W-:Y:S01]  /*163d0*/  IMAD.SHL.U32 R14, R12, 0x1000000, RZ ;  /* 0x010000000c0e7824 */ /* 0x000fe200078e00ff */
[----:B------:R-:W-:Y:S02]  /*163e0*/  LOP3.LUT R10, R43, 0xffff, RZ, 0xc0, !PT ;  /* 0x0000ffff2b0a7812 */ /* 0x000fe400078ec0ff */
[----:B------:R-:W-:Y:S01]  /*163f0*/  LOP3.LUT R31, R16, 0xffff, R31, 0xf8, !PT ;  /* 0x0000ffff101f7812 */ /* 0x000fe200078ef81f */
[----:B------:R-:W-:Y:S01]  /*16400*/  IMAD.SHL.U32 R16, R13, 0x1000000, RZ ;  /* 0x010000000d107824 */ /* 0x000fe200078e00ff */
[----:B------:R-:W-:Y:S01]  /*16410*/  LOP3.LUT R13, R11, R14, RZ, 0xfc, !PT ;  /* 0x0000000e0b0d7212 */ /* 0x000fe200078efcff */
[----:B------:R-:W-:-:S03]  /*16420*/  IMAD.SHL.U32 R10, R10, 0x1000000, RZ ;  /* 0x010000000a0a7824 */ /* 0x000fc600078e00ff */
[----:B------:R-:W-:Y:S02]  /*16430*/  LOP3.LUT R14, R15, R16, RZ, 0xfc, !PT ;  /* 0x000000100f0e7212 */ /* 0x000fe400078efcff */
[----:B------:R-:W-:Y:S02]  /*16440*/  LOP3.LUT R12, R9, R10, RZ, 0xfc, !PT ;  /* 0x0000000a090c7212 */ /* 0x000fe400078efcff */
[----:B------:R-:W-:-:S05]  /*16450*/  LOP3.LUT R15, R31, R30, RZ, 0xfc, !PT ;  /* 0x0000001e1f0f7212 */ /* 0x000fca00078efcff */
[----:B------:R0:W-:Y:S01]  /*16460*/  STG.E.128 desc[UR10][R28.64], R12 ;  /* 0x0000000c1c007986 */ /* 0x0001e2000c101d0a */
[----:B------:R-:W-:Y:S05]  /*16470*/  BRA `(.L_x_392) ;  /* 0x0000000000c07947 */ /* 0x000fea0003800000 */
.L_x_393:
        /* <DEDUP_REMOVED lines=48> */
.L_x_392:
[----:B------:R-:W-:Y:S05]  /*16780*/  BSYNC.RECONVERGENT B0 ;  /* 0x0000000000007941 */ /* 0x000fea0003800200 */
.L_x_391:
[----:B------:R-:W-:Y:S01]  /*16790*/  VIADD R89, R89, 0x3 ;  /* 0x0000000359597836 */ /* 0x000fe20000000000 */
[----:B------:R-:W-:Y:S01]  /*167a0*/  IADD3 R2, P1, PT, R28, R2, RZ ;  /* 0x000000021c027210 */ /* 0x000fe20007f3e0ff */
[----:B-1----:R-:W-:Y:S02]  /*167b0*/  IMAD.U32 R9, R24, 0x10000, RZ ;  /* 0x0001000018097824 */ /* 0x002fe400078e00ff */
[----:B------:R-:W-:Y:S01]  /*167c0*/  IMAD.U32 R10, R25, 0x10000, RZ ;  /* 0x00010000190a7824 */ /* 0x000fe200078e00ff */
[----:B------:R-:W-:Y:S01]  /*167d0*/  ISETP.GE.U32.AND P0, PT, R89, R40, PT ;  /* 0x000000285900720c */ /* 0x000fe20003f06070 */
[----:B------:R-:W-:Y:S01]  /*167e0*/  FMUL R48, R9, R48 ;  /* 0x0000003009307220 */ /* 0x000fe20000400000 */
[----:B------:R-:W-:Y:S02]  /*167f0*/  IMAD.U32 R4, R4, 0x10000, RZ ;  /* 0x0001000004047824 */ /* 0x000fe400078e00ff */
[----:B------:R-:W-:Y:S01]  /*16800*/  FMUL R53, R10, R53 ;  /* 0x000000350a357220 */ /* 0x000fe20000400000 */
[----:B------:R-:W-:Y:S01]  /*16810*/  ISETP.GE.U32.AND.EX P0, PT, RZ, R41, PT, P0 ;  /* 0x00000029ff00720c */ /* 0x000fe20003f06100 */
[----:B------:R-:W-:-:S02]  /*16820*/  IMAD.U32 R8, R8, 0x10000, RZ ;  /* 0x0001000008087824 */ /* 0x000fc400078e00ff */
[----:B------:R-:W-:Y:S01]  /*16830*/  FMUL R23, R4, R23 ;  /* 0x0000001704177220 */ /* 0x000fe20000400000 */
[----:B------:R-:W-:Y:S01]  /*16840*/  IMAD.U32 R17, R17, 0x10000, RZ ;  /* 0x0001000011117824 */ /* 0x000fe200078e00ff */
[----:B0-----:R-:W-:Y:S01]  /*16850*/  F2FP.SATFINITE.E4M3.F32.PACK_AB_MERGE_C R13, RZ, R48, RZ ;  /* 0x00000030ff0d723e */ /* 0x001fe200048070ff */
[----:B------:R-:W-:Y:S02]  /*16860*/  IMAD.U32 R11, R18, 0x10000, RZ ;  /* 0x00010000120b7824 */ /* 0x000fe400078e00ff */
[----:B------:R-:W-:Y:S01]  /*16870*/  FMUL R47, R8, R47 ;  /* 0x0000002f082f7220 */ /* 0x000fe20000400000 */
[----:B------:R-:W-:Y:S02]  /*16880*/  IMAD.U32 R9, R20, 0x10000, RZ ;  /* 0x0001000014097824 */ /* 0x000fe400078e00ff */
[----:B------:R-:W-:Y:S01]  /*16890*/  FMUL R52, R17, R52 ;  /* 0x0000003411347220 */ /* 0x000fe20000400000 */
[----:B------:R-:W-:Y:S01]  /*168a0*/  FMUL R54, R11, R54 ;  /* 0x000000360b367220 */ /* 0x000fe20000400000 */
[----:B------:R-:W-:-:S02]  /*168b0*/  IMAD.U32 R7, R7, 0x10000, RZ ;  /* 0x0001000007077824 */ /* 0x000fc400078e00ff */
[----:B------:R-:W-:Y:S01]  /*168c0*/  FMUL R58, R9, R58 ;  /* 0x0000003a093a7220 */ /* 0x000fe20000400000 */
[----:B------:R-:W-:Y:S01]  /*168d0*/  IMAD.U32 R26, R26, 0x10000, RZ ;  /* 0x000100001a1a7824 */ /* 0x000fe200078e00ff */
[----:B------:R-:W-:Y:S01]  /*168e0*/  F2FP.SATFINITE.E4M3.F32.PACK_AB_MERGE_C R23, RZ, R23, RZ ;  /* 0x00000017ff17723e */ /* 0x000fe200048070ff */
        /* <DEDUP_REMOVED lines=14> */
[----:B------:R-:W-:-:S02]  /*169d0*/  IMAD.X R3, R29, 0x1, R3, P1 ;  /* 0x000000011d037824 */ /* 0x000fc400008e0603 */
[----:B------:R-:W-:Y:S01]  /*169e0*/  FMUL R60, R5, R60 ;  /* 0x0000003c053c7220 */ /* 0x000fe20000400000 */
[----:B------:R-:W-:Y:S01]  /*169f0*/  FMUL R84, R9, R84 ;  /* 0x0000005409547220 */ /* 0x000fe20000400000 */
[----:B------:R-:W-:Y:S02]  /*16a00*/  F2FP.SATFINITE.E4M3.F32.PACK_AB_MERGE_C R47, RZ, R47, RZ ;  /* 0x0000002fff2f723e */ /* 0x000fe400048070ff */
[----:B------:R-:W-:Y:S02]  /*16a10*/  F2FP.SATFINITE.E4M3.F32.PACK_AB_MERGE_C R15, RZ, R52, RZ ;  /* 0x00000034ff0f723e */ /* 0x000fe400048070ff */
[----:B------:R-:W-:Y:S02]  /*16a20*/  F2FP.SATFINITE.E4M3.F32.PACK_AB_MERGE_C R53, RZ, R53, RZ ;  /* 0x00000035ff35723e */ /* 0x000fe400048070ff */
[----:B------:R-:W-:Y:S01]  /*16a30*/  F2FP.SATFINITE.E4M3.F32.PACK_AB_MERGE_C R7, RZ, R54, RZ ;  /* 0x00000036ff07723e */ /* 0x000fe200048070ff */
[----:B------:R-:W-:Y:S06]  /*16a40*/  @P0 EXIT ;  /* 0x000000000000094d */ /* 0x000fec0003800000 */
[----:B------:R-:W-:Y:S02]  /*16a50*/  ISETP.LT.U32.AND P1, PT, R21, 0x10, PT ;  /* 0x000000101500780c */ /* 0x000fe40003f21070 */
[----:B------:R-:W-:Y:S02]  /*16a60*/  LOP3.LUT P0, RZ, R2, 0xf, RZ, 0xc0, !PT ;  /* 0x0000000f02ff7812 */ /* 0x000fe4000780c0ff */
[----:B------:R-:W-:Y:S02]  /*16a70*/  F2FP.SATFINITE.E4M3.F32.PACK_AB_MERGE_C R55, RZ, R55, RZ ;  /* 0x00000037ff37723e */ /* 0x000fe400048070ff */
[----:B------:R-:W-:Y:S02]  /*16a80*/  ISETP.LT.U32.OR.EX P0, PT, R22, RZ, P0, P1 ;  /* 0x000000ff1600720c */ /* 0x000fe40000701510 */
        /* <DEDUP_REMOVED lines=32> */
[----:B------:R-:W-:Y:S02]  /*16c90*/  LOP3.LUT R6, R17, 0xffff, RZ, 0xc0, !PT ;  /* 0x0000ffff11067812 */ /* 0x000fe400078ec0ff */
[----:B------:R-:W-:Y:S02]  /*16ca0*/  LOP3.LUT R8, R19, 0xffff, RZ, 0xc0, !PT ;  /* 0x0000ffff13087812 */ /* 0x000fe400078ec0ff */
        /* <DEDUP_REMOVED lines=8> */
[----:B------:R-:W-:Y:S01]  /*16d30*/  STG.E.128 desc[UR10][R2.64], R4 ;  /* 0x0000000402007986 */ /* 0x000fe2000c101d0a */
[----:B------:R-:W-:Y:S05]  /*16d40*/  EXIT ;  /* 0x000000000000794d */ /* 0x000fea0003800000 */
.L_x_394:
        /* <DEDUP_REMOVED lines=11> */
[C---:B------:R-:W-:Y:S01]  /*16e00*/  ISETP.GE.U32.AND.EX P4, PT, R22.reuse, RZ, PT, P4 ;  /* 0x000000ff1600720c */ /* 0x040fe20003f86140 */
[----:B------:R0:W-:Y:S01]  /*16e10*/  @P1 STG.E.U8 desc[UR10][R2.64+0x1], R47 ;  /* 0x0000012f02001986 */ /* 0x0001e2000c10110a */
[----:B------:R-:W-:-:S02]  /*16e20*/  ISETP.GE.U32.AND.EX P0, PT, R22, RZ, PT, P0 ;  /* 0x000000ff1600720c */ /* 0x000fc40003f06100 */
[C---:B------:R-:W-:Y:S02]  /*16e30*/  ISETP.GE.U32.AND P1, PT, R21.reuse, 0x9, PT ;  /* 0x000000091500780c */ /* 0x040fe40003f26070 */
[C---:B------:R-:W-:Y:S02]  /*16e40*/  ISETP.GE.U32.AND.EX P3, PT, R22.reuse, RZ, PT, P3 ;  /* 0x000000ff1600720c */ /* 0x040fe40003f66130 */
[C---:B------:R-:W-:Y:S02]  /*16e50*/  ISETP.GE.U32.AND.EX P6, PT, R22.reuse, RZ, PT, P6 ;  /* 0x000000ff1600720c */ /* 0x040fe40003fc6160 */
[C---:B------:R-:W-:Y:S02]  /*16e60*/  ISETP.GE.U32.AND.EX P5, PT, R22.reuse, RZ, PT, P5 ;  /* 0x000000ff1600720c */ /* 0x040fe40003fa6150 */
[----:B------:R-:W-:Y:S01]  /*16e70*/  ISETP.GE.U32.AND.EX P2, PT, R22, RZ, PT, P2 ;  /* 0x000000ff1600720c */ /* 0x000fe20003f46120 */
[----:B------:R0:W-:Y:S01]  /*16e80*/  @P4 STG.E.U8 desc[UR10][R2.64+0x2], R13 ;  /* 0x0000020d02004986 */ /* 0x0001e2000c10110a */
[----:B------:R-:W-:-:S03]  /*16e90*/  ISETP.GE.U32.AND P4, PT, R21, 0xa, PT ;  /* 0x0000000a1500780c */ /* 0x000fc60003f86070 */
[----:B------:R0:W-:Y:S01]  /*16ea0*/  @P0 STG.E.U8 desc[UR10][R2.64+0x7], R17 ;  /* 0x0000071102000986 */ /* 0x0001e2000c10110a */
[C---:B------:R-:W-:Y:S02]  /*16eb0*/  ISETP.GE.U32.AND.EX P0, PT, R22.reuse, RZ, PT, P1 ;  /* 0x000000ff1600720c */ /* 0x040fe40003f06110 */
        /* <DEDUP_REMOVED lines=17> */
[----:B------:R-:W-:-:S02]  /*16fd0*/  ISETP.GE.U32.AND.EX P3, PT, R22, RZ, PT, P3 ;  /* 0x000000ff1600720c */ /* 0x000fc40003f66130 */
[----:B------:R-:W-:Y:S01]  /*16fe0*/  ISETP.GE.U32.AND.EX P0, PT, R22, RZ, PT, P0 ;  /* 0x000000ff1600720c */ /* 0x000fe20003f06100 */
[----:B------:R0:W-:Y:S04]  /*16ff0*/  @P6 STG.E.U8 desc[UR10][R2.64+0xb], R19 ;  /* 0x00000b1302006986 */ /* 0x0001e8000c10110a */
[----:B------:R0:W-:Y:S04]  /*17000*/  @P5 STG.E.U8 desc[UR10][R2.64+0xa], R59 ;  /* 0x00000a3b02005986 */ /* 0x0001e8000c10110a */
[----:B------:R0:W-:Y:S04]  /*17010*/  @P1 STG.E.U8 desc[UR10][R2.64+0xc], R83 ;  /* 0x00000c5302001986 */ /* 0x0001e8000c10110a */
[----:B------:R0:W-:Y:S04]  /*17020*/  @P2 STG.E.U8 desc[UR10][R2.64+0xd], R11 ;  /* 0x00000d0b02002986 */ /* 0x0001e8000c10110a */
[----:B------:R0:W-:Y:S01]  /*17030*/  @P3 STG.E.U8 desc[UR10][R2.64+0xe], R85 ;  /* 0x00000e5502003986 */ /* 0x0001e2000c10110a */
[----:B------:R-:W-:Y:S05]  /*17040*/  @!P0 EXIT ;  /* 0x000000000000894d */ /* 0x000fea0003800000 */
[----:B------:R-:W-:Y:S01]  /*17050*/  STG.E.U8 desc[UR10][R2.64+0xf], R25 ;  /* 0x00000f1902007986 */ /* 0x000fe2000c10110a */
[----:B------:R-:W-:Y:S05]  /*17060*/  EXIT ;  /* 0x000000000000794d */ /* 0x000fea0003800000 */
.L_x_26:
[----:B------:R-:W-:Y:S01]  /*17070*/  BSSY B0, `(.L_x_395) ;  /* 0x0000007000007945 */ /* 0x000fe20003800000 */
[----:B------:R-:W-:Y:S02]  /*17080*/  IMAD.MOV.U32 R86, RZ, RZ, 0x4 ;  /* 0x00000004ff567424 */ /* 0x000fe400078e00ff */
[----:B------:R-:W-:Y:S02]  /*17090*/  IMAD.MOV.U32 R89, RZ, RZ, 0x1f ;  /* 0x0000001fff597424 */ /* 0x000fe400078e00ff */
[----:B------:R-:W-:-:S07]  /*170a0*/  IMAD.MOV.U32 R0, RZ, RZ, R28 ;  /* 0x000000ffff007224 */ /* 0x000fce00078e001c */
[----:B------:R-:W-:Y:S05]  /*170b0*/  WARPSYNC.COLLECTIVE R0, `(.L_x_396) ;  /* 0x0000000000087348 */ /* 0x000fea0003c00000 */
[----:B------:R0:W1:Y:S02]  /*170c0*/  SHFL.DOWN P0, R2, R91, R86, R89 ;  /* 0x080000565b027389 */ /* 0x0000640000000059 */
[----:B01----:R-:W-:Y:S05]  /*170d0*/  ENDCOLLECTIVE ;  /* 0x000000000000791b */ /* 0x003fea0003800000 */
.L_x_396:
[----:B------:R-:W-:Y:S05]  /*170e0*/  BSYNC B0 ;  /* 0x0000000000007941 */ /* 0x000fea0003800000 */
.L_x_395:
[----:B------:R-:W-:Y:S01]  /*170f0*/  FMNMX R3, R91, R2, !PT ;  /* 0x000000025b037209 */ /* 0x000fe20007800000 */
[----:B------:R-:W-:Y:S01]  /*17100*/  BSSY B0, `(.L_x_397) ;  /* 0x0000008000007945 */ /* 0x000fe20003800000 */
[----:B------:R-:W-:Y:S02]  /*17110*/  IMAD.MOV.U32 R86, RZ, RZ, 0x2 ;  /* 0x00000002ff567424 */ /* 0x000fe400078e00ff */
[----:B------:R-:W-:Y:S02]  /*17120*/  IMAD.MOV.U32 R89, RZ, RZ, 0x1f ;  /* 0x0000001fff597424 */ /* 0x000fe400078e00ff */
[----:B------:R-:W-:Y:S02]  /*17130*/  IMAD.MOV.U32 R91, RZ, RZ, R3 ;  /* 0x000000ffff5b7224 */ /* 0x000fe400078e0003 */
[----:B------:R-:W-:-:S07]  /*17140*/  IMAD.MOV.U32 R0, RZ, RZ, R28 ;  /* 0x000000ffff007224 */ /* 0x000fce00078e001c */
[----:B------:R-:W-:Y:S05]  /*17150*/  WARPSYNC.COLLECTIVE R0, `(.L_x_398) ;  /* 0x0000000000087348 */ /* 0x000fea0003c00000 */
[----:B------:R0:W1:Y:S02]  /*17160*/  SHFL.DOWN P0, R2, R91, R86, R89 ;  /* 0x080000565b027389 */ /* 0x0000640000000059 */
[----:B01----:R-:W-:Y:S05]  /*17170*/  ENDCOLLECTIVE ;  /* 0x000000000000791b */ /* 0x003fea0003800000 */
.L_x_398:
[----:B------:R-:W-:Y:S05]  /*17180*/  BSYNC B0 ;  /* 0x0000000000007941 */ /* 0x000fea0003800000 */
.L_x_397:
        /* <DEDUP_REMOVED lines=9> */
.L_x_400:
[----:B------:R-:W-:Y:S05]  /*17220*/  BSYNC B0 ;  /* 0x0000000000007941 */ /* 0x000fea0003800000 */
.L_x_399:
[----:B------:R-:W-:Y:S01]  /*17230*/  BSSY B0, `(.L_x_401) ;  /* 0x0000008000007945 */ /* 0x000fe20003800000 */
[----:B------:R-:W-:Y:S01]  /*17240*/  FMNMX R87, R37, R2, !PT ;  /* 0x0000000225577209 */ /* 0x000fe20007800000 */
[----:B------:R-:W-:Y:S02]  /*17250*/  IMAD.MOV.U32 R2, RZ, RZ, R29 ;  /* 0x000000ffff027224 */ /* 0x000fe400078e001d */
[----:B------:R-:W-:Y:S02]  /*17260*/  IMAD.MOV.U32 R3, RZ, RZ, 0x1f ;  /* 0x0000001fff037424 */ /* 0x000fe400078e00ff */
[----:B------:R-:W-:-:S07]  /*17270*/  IMAD.MOV.U32 R0, RZ, RZ, R28 ;  /* 0x000000ffff007224 */ /* 0x000fce00078e001c */
[----:B------:R-:W-:Y:S05]  /*17280*/  WARPSYNC.COLLECTIVE R0, `(.L_x_402) ;  /* 0x0000000000087348 */ /* 0x000fea0003c00000 */
[----:B------:R0:W1:Y:S02]  /*17290*/  SHFL.IDX P0, R3, R87, R2, R3 ;  /* 0x0000000257037389 */ /* 0x0000640000000003 */
[----:B01----:R-:W-:Y:S05]  /*172a0*/  ENDCOLLECTIVE ;  /* 0x000000000000791b */ /* 0x003fea0003800000 */
.L_x_402:
[----:B------:R-:W-:Y:S05]  /*172b0*/  BSYNC B0 ;  /* 0x0000000000007941 */ /* 0x000fea0003800000 */
.L_x_401:
[----:B------:R-:W-:Y:S01]  /*172c0*/  IMAD.MOV.U32 R87, RZ, RZ, R3 ;  /* 0x000000ffff577224 */ /* 0x000fe200078e0003 */
[----:B------:R-:W-:Y:S06]  /*172d0*/  BRA `(.L_x_403) ;  /* 0xfffffeb0006c7947 */ /* 0x000fec000383ffff */
.L_x_39:
[----:B------:R-:W-:Y:S01]  /*172e0*/  BSSY B0, `(.L_x_404) ;  /* 0x0000007000007945 */ /* 0x000fe20003800000 */
[----:B------:R-:W-:Y:S02]  /*172f0*/  IMAD.MOV.U32 R86, RZ, RZ, 0x4 ;  /* 0x00000004ff567424 */ /* 0x000fe400078e00ff */
[----:B------:R-:W-:Y:S02]  /*17300*/  IMAD.MOV.U32 R89, RZ, RZ, 0x1f ;  /* 0x0000001fff597424 */ /* 0x000fe400078e00ff */
[----:B------:R-:W-:-:S07]  /*17310*/  IMAD.MOV.U32 R0, RZ, RZ, R28 ;  /* 0x000000ffff007224 */ /* 0x000fce00078e001c */
[----:B------:R-:W-:Y:S05]  /*17320*/  WARPSYNC.COLLECTIVE R0, `(.L_x_405) ;  /* 0x0000000000087348 */ /* 0x000fea0003c00000 */
[----:B------:R0:W1:Y:S02]  /*17330*/  SHFL.DOWN P0, R2, R91, R86, R89 ;  /* 0x080000565b027389 */ /* 0x0000640000000059 */
[----:B01----:R-:W-:Y:S05]  /*17340*/  ENDCOLLECTIVE ;  /* 0x000000000000791b */ /* 0x003fea0003800000 */
.L_x_405:
[----:B------:R-:W-:Y:S05]  /*17350*/  BSYNC B0 ;  /* 0x0000000000007941 */ /* 0x000fea0003800000 */
.L_x_404:
        /* <DEDUP_REMOVED lines=9> */
.L_x_407:
[----:B------:R-:W-:Y:S05]  /*173f0*/  BSYNC B0 ;  /* 0x0000000000007941 */ /* 0x000fea0003800000 */
.L_x_406:
        /* <DEDUP_REMOVED lines=9> */
.L_x_409:
[----:B------:R-:W-:Y:S05]  /*17490*/  BSYNC B0 ;  /* 0x0000000000007941 */ /* 0x000fea0003800000 */
.L_x_408:
        /* <DEDUP_REMOVED lines=8> */
.L_x_411:
[----:B------:R-:W-:Y:S05]  /*17520*/  BSYNC B0 ;  /* 0x0000000000007941 */ /* 0x000fea0003800000 */
.L_x_410:
[----:B------:R-:W-:Y:S01]  /*17530*/  IMAD.MOV.U32 R87, RZ, RZ, R3 ;  /* 0x000000ffff577224 */ /* 0x000fe200078e0003 */
[----:B------:R-:W-:Y:S06]  /*17540*/  BRA `(.L_x_412) ;  /* 0xfffffebc008c7947 */ /* 0x000fec000383ffff */
.L_x_52:
[----:B------:R-:W-:Y:S01]  /*17550*/  BSSY B0, `(.L_x_413) ;  /* 0x0000007000007945 */ /* 0x000fe20003800000 */
[----:B------:R-:W-:Y:S02]  /*17560*/  IMAD.MOV.U32 R86, RZ, RZ, 0x4 ;  /* 0x00000004ff567424 */ /* 0x000fe400078e00ff */
[----:B------:R-:W-:Y:S02]  /*17570*/  IMAD.MOV.U32 R89, RZ, RZ, 0x1f ;  /* 0x0000001fff597424 */ /* 0x000fe400078e00ff */
[----:B------:R-:W-:-:S07]  /*17580*/  IMAD.MOV.U32 R0, RZ, RZ, R28 ;  /* 0x000000ffff007224 */ /* 0x000fce00078e001c */
[----:B------:R-:W-:Y:S05]  /*17590*/  WARPSYNC.COLLECTIVE R0, `(.L_x_414) ;  /* 0x0000000000087348 */ /* 0x000fea0003c00000 */
[----:B------:R0:W1:Y:S02]  /*175a0*/  SHFL.DOWN P0, R2, R91, R86, R89 ;  /* 0x080000565b027389 */ /* 0x0000640000000059 */
[----:B01----:R-:W-:Y:S05]  /*175b0*/  ENDCOLLECTIVE ;  /* 0x000000000000791b */ /* 0x003fea0003800000 */
.L_x_414:
[----:B------:R-:W-:Y:S05]  /*175c0*/  BSYNC B0 ;  /* 0x0000000000007941 */ /* 0x000fea0003800000 */
.L_x_413:
        /* <DEDUP_REMOVED lines=9> */
.L_x_416:
[----:B------:R-:W-:Y:S05]  /*17660*/  BSYNC B0 ;  /* 0x0000000000007941 */ /* 0x000fea0003800000 */
.L_x_415:
        /* <DEDUP_REMOVED lines=9> */
.L_x_418:
[----:B------:R-:W-:Y:S05]  /*17700*/  BSYNC B0 ;  /* 0x0000000000007941 */ /* 0x000fea0003800000 */
.L_x_417:
        /* <DEDUP_REMOVED lines=8> */
.L_x_420:
[----:B------:R-:W-:Y:S05]  /*17790*/  BSYNC B0 ;  /* 0x0000000000007941 */ /* 0x000fea0003800000 */
.L_x_419:
[----:B------:R-:W-:Y:S01]  /*177a0*/  IMAD.MOV.U32 R87, RZ, RZ, R3 ;  /* 0x000000ffff577224 */ /* 0x000fe200078e0003 */
[----:B------:R-:W-:Y:S06]  /*177b0*/  BRA `(.L_x_421) ;  /* 0xfffffec800ac7947 */ /* 0x000fec000383ffff */
.L_x_65:
[----:B------:R-:W-:Y:S01]  /*177c0*/  BSSY B0, `(.L_x_422) ;  /* 0x0000007000007945 */ /* 0x000fe20003800000 */
[----:B------:R-:W-:Y:S02]  /*177d0*/  IMAD.MOV.U32 R86, RZ, RZ, 0x4 ;  /* 0x00000004ff567424 */ /* 0x000fe400078e00ff */
[----:B------:R-:W-:Y:S02]  /*177e0*/  IMAD.MOV.U32 R89, RZ, RZ, 0x1f ;  /* 0x0000001fff597424 */ /* 0x000fe400078e00ff */
[----:B------:R-:W-:-:S07]  /*177f0*/  IMAD.MOV.U32 R0, RZ, RZ, R28 ;  /* 0x000000ffff007224 */ /* 0x000fce00078e001c */
[----:B------:R-:W-:Y:S05]  /*17800*/  WARPSYNC.COLLECTIVE R0, `(.L_x_423) ;  /* 0x0000000000087348 */ /* 0x000fea0003c00000 */
[----:B------:R0:W1:Y:S02]  /*17810*/  SHFL.DOWN P0, R2, R91, R86, R89 ;  /* 0x080000565b027389 */ /* 0x0000640000000059 */
[----:B01----:R-:W-:Y:S05]  /*17820*/  ENDCOLLECTIVE ;  /* 0x000000000000791b */ /* 0x003fea0003800000 */
.L_x_423:
[----:B------:R-:W-:Y:S05]  /*17830*/  BSYNC B0 ;  /* 0x0000000000007941 */ /* 0x000fea0003800000 */
.L_x_422:
        /* <DEDUP_REMOVED lines=9> */
.L_x_425:
[----:B------:R-:W-:Y:S05]  /*178d0*/  BSYNC B0 ;  /* 0x0000000000007941 */ /* 0x000fea0003800000 */
.L_x_424:
        /* <DEDUP_REMOVED lines=9> */
.L_x_427:
[----:B------:R-:W-:Y:S05]  /*17970*/  BSYNC B0 ;  /* 0x0000000000007941 */ /* 0x000fea0003800000 */
.L_x_426:
        /* <DEDUP_REMOVED lines=8> */
.L_x_429:
[----:B------:R-:W-:Y:S05]  /*17a00*/  BSYNC B0 ;  /* 0x0000000000007941 */ /* 0x000fea0003800000 */
.L_x_428:
[----:B------:R-:W-:Y:S01]  /*17a10*/  IMAD.MOV.U32 R29, RZ, RZ, R3 ;  /* 0x000000ffff1d7224 */ /* 0x000fe200078e0003 */
[----:B------:R-:W-:Y:S06]  /*17a20*/  BRA `(.L_x_430) ;  /* 0xfffffed400d47947 */ /* 0x000fec000383ffff */
.L_x_78:
[----:B------:R-:W-:Y:S01]  /*17a30*/  BSSY B0, `(.L_x_431) ;  /* 0x0000007000007945 */ /* 0x000fe20003800000 */
[----:B------:R-:W-:Y:S02]  /*17a40*/  IMAD.MOV.U32 R86, RZ, RZ, 0x4 ;  /* 0x00000004ff567424 */ /* 0x000fe400078e00ff */
[----:B------:R-:W-:Y:S02]  /*17a50*/  IMAD.MOV.U32 R89, RZ, RZ, 0x1f ;  /* 0x0000001fff597424 */ /* 0x000fe400078e00ff */
[----:B------:R-:W-:-:S07]  /*17a60*/  IMAD.MOV.U32 R0, RZ, RZ, R43 ;  /* 0x000000ffff007224 */ /* 0x000fce00078e002b */
[----:B------:R-:W-:Y:S05]  /*17a70*/  WARPSYNC.COLLECTIVE R0, `(.L_x_432) ;  /* 0x0000000000087348 */ /* 0x000fea0003c00000 */
[----:B------:R0:W1:Y:S02]  /*17a80*/  SHFL.DOWN P0, R2, R91, R86, R89 ;  /* 0x080000565b027389 */ /* 0x0000640000000059 */
[----:B01----:R-:W-:Y:S05]  /*17a90*/  ENDCOLLECTIVE ;  /* 0x000000000000791b */ /* 0x003fea0003800000 */
.L_x_432:
[----:B------:R-:W-:Y:S05]  /*17aa0*/  BSYNC B0 ;  /* 0x0000000000007941 */ /* 0x000fea0003800000 */
.L_x_431:
        /* <DEDUP_REMOVED lines=9> */
.L_x_434:
[----:B------:R-:W-:Y:S05]  /*17b40*/  BSYNC B0 ;  /* 0x0000000000007941 */ /* 0x000fea0003800000 */
.L_x_433:
        /* <DEDUP_REMOVED lines=9> */
.L_x_436:
[----:B------:R-:W-:Y:S05]  /*17be0*/  BSYNC B0 ;  /* 0x0000000000007941 */ /* 0x000fea0003800000 */
.L_x_435:
        /* <DEDUP_REMOVED lines=8> */
.L_x_438:
[----:B------:R-:W-:Y:S05]  /*17c70*/  BSYNC B0 ;  /* 0x0000000000007941 */ /* 0x000fea0003800000 */
.L_x_437:
[----:B------:R-:W-:Y:S01]  /*17c80*/  PRMT R42, R42, 0x7632, R42 ;  /* 0x000076322a2a7816 */ /* 0x000fe2000000002a */
[----:B------:R-:W-:Y:S06]  /*17c90*/  BRA `(.L_x_439) ;  /* 0xfffffee4006c7947 */ /* 0x000fec000383ffff */
.L_x_91:
[----:B------:R-:W-:Y:S01]  /*17ca0*/  BSSY B0, `(.L_x_440) ;  /* 0x0000007000007945 */ /* 0x000fe20003800000 */
[----:B------:R-:W-:Y:S02]  /*17cb0*/  IMAD.MOV.U32 R86, RZ, RZ, 0x4 ;  /* 0x00000004ff567424 */ /* 0x000fe400078e00ff */
[----:B------:R-:W-:Y:S02]  /*17cc0*/  IMAD.MOV.U32 R89, RZ, RZ, 0x1f ;  /* 0x0000001fff597424 */ /* 0x000fe400078e00ff */
[----:B------:R-:W-:-:S07]  /*17cd0*/  IMAD.MOV.U32 R0, RZ, RZ, R43 ;  /* 0x000000ffff007224 */ /* 0x000fce00078e002b */
[----:B0--3--:R-:W-:Y:S05]  /*17ce0*/  WARPSYNC.COLLECTIVE R0, `(.L_x_441) ;  /* 0x0000000000087348 */ /* 0x009fea0003c00000 */
[----:B------:R1:W2:Y:S02]  /*17cf0*/  SHFL.DOWN P0, R2, R91, R86, R89 ;  /* 0x080000565b027389 */ /* 0x0002a40000000059 */
[----:B0123--:R-:W-:Y:S05]  /*17d00*/  ENDCOLLECTIVE ;  /* 0x000000000000791b */ /* 0x00ffea0003800000 */
.L_x_441:
[----:B------:R-:W-:Y:S05]  /*17d10*/  BSYNC B0 ;  /* 0x0000000000007941 */ /* 0x000fea0003800000 */
.L_x_440:
        /* <DEDUP_REMOVED lines=9> */
.L_x_443:
[----:B------:R-:W-:Y:S05]  /*17db0*/  BSYNC B0 ;  /* 0x0000000000007941 */ /* 0x000fea0003800000 */
.L_x_442:
        /* <DEDUP_REMOVED lines=9> */
.L_x_445:
[----:B------:R-:W-:Y:S05]  /*17e50*/  BSYNC B0 ;  /* 0x0000000000007941 */ /* 0x000fea0003800000 */
.L_x_444:
        /* <DEDUP_REMOVED lines=8> */
.L_x_447:
[----:B------:R-:W-:Y:S05]  /*17ee0*/  BSYNC B0 ;  /* 0x0000000000007941 */ /* 0x000fea0003800000 */
.L_x_446:
[----:B------:R-:W-:Y:S05]  /*17ef0*/  BRA `(.L_x_448) ;  /* 0xfffffef000a07947 */ /* 0x000fea000383ffff */
.L_x_104:
[----:B------:R-:W-:Y:S01]  /*17f00*/  BSSY B0, `(.L_x_449) ;  /* 0x0000007000007945 */ /* 0x000fe20003800000 */
[----:B------:R-:W-:Y:S02]  /*17f10*/  IMAD.MOV.U32 R86, RZ, RZ, 0x4 ;  /* 0x00000004ff567424 */ /* 0x000fe400078e00ff */
[----:B------:R-:W-:Y:S02]  /*17f20*/  IMAD.MOV.U32 R89, RZ, RZ, 0x1f ;  /* 0x0000001fff597424 */ /* 0x000fe400078e00ff */
[----:B------:R-:W-:-:S07]  /*17f30*/  IMAD.MOV.U32 R0, RZ, RZ, R43 ;  /* 0x000000ffff007224 */ /* 0x000fce00078e002b */
[----:B------:R-:W-:Y:S05]  /*17f40*/  WARPSYNC.COLLECTIVE R0, `(.L_x_450) ;  /* 0x0000000000087348 */ /* 0x000fea0003c00000 */
[----:B------:R0:W1:Y:S02]  /*17f50*/  SHFL.DOWN P0, R2, R91, R86, R89 ;  /* 0x080000565b027389 */ /* 0x0000640000000059 */
[----:B01----:R-:W-:Y:S05]  /*17f60*/  ENDCOLLECTIVE ;  /* 0x000000000000791b */ /* 0x003fea0003800000 */
.L_x_450:
[----:B------:R-:W-:Y:S05]  /*17f70*/  BSYNC B0 ;  /* 0x0000000000007941 */ /* 0x000fea0003800000 */
.L_x_449:
        /* <DEDUP_REMOVED lines=9> */
.L_x_452:
[----:B------:R-:W-:Y:S05]  /*18010*/  BSYNC B0 ;  /* 0x0000000000007941 */ /* 0x000fea0003800000 */
.L_x_451:
        /* <DEDUP_REMOVED lines=9> */
.L_x_454:
[----:B------:R-:W-:Y:S05]  /*180b0*/  BSYNC B0 ;  /* 0x0000000000007941 */ /* 0x000fea0003800000 */
.L_x_453:
        /* <DEDUP_REMOVED lines=8> */
.L_x_456:
[----:B------:R-:W-:Y:S05]  /*18140*/  BSYNC B0 ;  /* 0x0000000000007941 */ /* 0x000fea0003800000 */
.L_x_455:
[----:B------:R-:W-:Y:S01]  /*18150*/  PRMT R45, R45, 0x7632, R45 ;  /* 0x000076322d2d7816 */ /* 0x000fe2000000002d */
[----:B------:R-:W-:Y:S06]  /*18160*/  BRA `(.L_x_457) ;  /* 0xfffffefc00d47947 */ /* 0x000fec000383ffff */
.L_x_117:
[----:B------:R-:W-:Y:S01]  /*18170*/  BSSY B0, `(.L_x_458) ;  /* 0x0000007000007945 */ /* 0x000fe20003800000 */
[----:B------:R-:W-:Y:S02]  /*18180*/  IMAD.MOV.U32 R86, RZ, RZ, 0x4 ;  /* 0x00000004ff567424 */ /* 0x000fe400078e00ff */
[----:B------:R-:W-:Y:S02]  /*18190*/  IMAD.MOV.U32 R89, RZ, RZ, 0x1f ;  /* 0x0000001fff597424 */ /* 0x000fe400078e00ff */
[----:B------:R-:W-:-:S07]  /*181a0*/  IMAD.MOV.U32 R0, RZ, RZ, R43 ;  /* 0x000000ffff007224 */ /* 0x000fce00078e002b */
[----:B0-----:R-:W-:Y:S05]  /*181b0*/  WARPSYNC.COLLECTIVE R0, `(.L_x_459) ;  /* 0x0000000000087348 */ /* 0x001fea0003c00000 */
[----:B------:R1:W2:Y:S02]  /*181c0*/  SHFL.DOWN P0, R2, R91, R86, R89 ;  /* 0x080000565b027389 */ /* 0x0002a40000000059 */
[----:B012---:R-:W-:Y:S05]  /*181d0*/  ENDCOLLECTIVE ;  /* 0x000000000000791b */ /* 0x007fea0003800000 */
.L_x_459:
[----:B------:R-:W-:Y:S05]  /*181e0*/  BSYNC B0 ;  /* 0x0000000000007941 */ /* 0x000fea0003800000 */
.L_x_458:
        /* <DEDUP_REMOVED lines=9> */
.L_x_461:
[----:B------:R-:W-:Y:S05]  /*18280*/  BSYNC B0 ;  /* 0x0000000000007941 */ /* 0x000fea0003800000 */
.L_x_460:
        /* <DEDUP_REMOVED lines=9> */
.L_x_463:
[----:B------:R-:W-:Y:S05]  /*18320*/  BSYNC B0 ;  /* 0x0000000000007941 */ /* 0x000fea0003800000 */
.L_x_462:
        /* <DEDUP_REMOVED lines=8> */
.L_x_465:
[----:B------:R-:W-:Y:S05]  /*183b0*/  BSYNC B0 ;  /* 0x0000000000007941 */ /* 0x000fea0003800000 */
.L_x_464:
[----:B------:R-:W-:Y:S05]  /*183c0*/  BRA `(.L_x_466) ;  /* 0xffffff0800f87947 */ /* 0x000fea000383ffff */
.L_x_132:
[----:B------:R-:W-:Y:S01]  /*183d0*/  BSSY B0, `(.L_x_467) ;  /* 0x0000007000007945 */ /* 0x000fe20003800000 */
[----:B------:R-:W-:Y:S02]  /*183e0*/  IMAD.MOV.U32 R86, RZ, RZ, 0x10 ;  /* 0x00000010ff567424 */ /* 0x000fe400078e00ff */
[----:B------:R-:W-:Y:S02]  /*183f0*/  IMAD.MOV.U32 R89, RZ, RZ, 0x1f ;  /* 0x0000001fff597424 */ /* 0x000fe400078e00ff */
[----:B------:R-:W-:-:S07]  /*18400*/  IMAD.MOV.U32 R0, RZ, RZ, -0x1 ;  /* 0xffffffffff007424 */ /* 0x000fce00078e00ff */
[----:B------:R-:W-:Y:S05]  /*18410*/  WARPSYNC.COLLECTIVE R0, `(.L_x_468) ;  /* 0x0000000000087348 */ /* 0x000fea0003c00000 */
[----:B------:R0:W1:Y:S02]  /*18420*/  SHFL.DOWN P0, R2, R91, R86, R89 ;  /* 0x080000565b027389 */ /* 0x0000640000000059 */
[----:B01----:R-:W-:Y:S05]  /*18430*/  ENDCOLLECTIVE ;  /* 0x000000000000791b */ /* 0x003fea0003800000 */
.L_x_468:
[----:B------:R-:W-:Y:S05]  /*18440*/  BSYNC B0 ;  /* 0x0000000000007941 */ /* 0x000fea0003800000 */
.L_x_467:
[----:B------:R-:W-:Y:S01]  /*18450*/  FMNMX R91, R91, R2, !PT ;  /* 0x000000025b5b7209 */ /* 0x000fe20007800000 */
[----:B------:R-:W-:Y:S02]  /*18460*/  IMAD.MOV.U32 R86, RZ, RZ, 0x8 ;  /* 0x00000008ff567424 */ /* 0x000fe400078e00ff */
[----:B------:R-:W-:Y:S02]  /*18470*/  IMAD.MOV.U32 R89, RZ, RZ, 0x1f ;  /* 0x0000001fff597424 */ /* 0x000fe400078e00ff */
[----:B------:R-:W-:-:S07]  /*18480*/  IMAD.MOV.U32 R0, RZ, RZ, -0x1 ;  /* 0xffffffffff007424 */ /* 0x000fce00078e00ff */
[----:B------:R-:W-:Y:S05]  /*18490*/  WARPSYNC.COLLECTIVE R0, `(.L_x_469) ;  /* 0x0000000000087348 */ /* 0x000fea0003c00000 */
[----:B------:R0:W1:Y:S02]  /*184a0*/  SHFL.DOWN P0, R2, R91, R86, R89 ;  /* 0x080000565b027389 */ /* 0x0000640000000059 */
[----:B01----:R-:W-:Y:S05]  /*184b0*/  ENDCOLLECTIVE ;  /* 0x000000000000791b */ /* 0x003fea0003800000 */
.L_x_469:
[----:B------:R-:W-:Y:S01]  /*184c0*/  IMAD.MOV.U32 R86, RZ, RZ, 0x4 ;  /* 0x00000004ff567424 */ /* 0x000fe200078e00ff */
[----:B------:R-:W-:-:S05]  /*184d0*/  FMNMX R3, R91, R2, !PT ;  /* 0x000000025b037209 */ /* 0x000fca0007800000 */
[----:B------:R-:W-:-:S07]  /*184e0*/  IMAD.MOV.U32 R91, RZ, RZ, R3 ;  /* 0x000000ffff5b7224 */ /* 0x000fce00078e0003 */
[----:B------:R-:W-:Y:S05]  /*184f0*/  WARPSYNC.COLLECTIVE R0, `(.L_x_470) ;  /* 0x0000000000087348 */ /* 0x000fea0003c00000 */
[----:B------:R0:W1:Y:S02]  /*18500*/  SHFL.DOWN P0, R2, R91, R86, R89 ;  /* 0x080000565b027389 */ /* 0x0000640000000059 */
[----:B01----:R-:W-:Y:S05]  /*18510*/  ENDCOLLECTIVE ;  /* 0x000000000000791b */ /* 0x003fea0003800000 */
.L_x_470:
[----:B------:R-:W-:Y:S01]  /*18520*/  IMAD.MOV.U32 R86, RZ, RZ, 0x2 ;  /* 0x00000002ff567424 */ /* 0x000fe200078e00ff */
[----:B------:R-:W-:Y:S01]  /*18530*/  FMNMX R23, R3, R2, !PT ;  /* 0x0000000203177209 */ /* 0x000fe20007800000 */
[----:B------:R-:W-:-:S04]  /*18540*/  IMAD.MOV.U32 R3, RZ, RZ, 0x1f ;  /* 0x0000001fff037424 */ /* 0x000fc800078e00ff */
[----:B------:R-:W-:-:S07]  /*18550*/  IMAD.MOV.U32 R91, RZ, RZ, R23 ;  /* 0x000000ffff5b7224 */ /* 0x000fce00078e0017 */
[----:B------:R-:W-:Y:S05]  /*18560*/  WARPSYNC.COLLECTIVE R0, `(.L_x_471) ;  /* 0x0000000000087348 */ /* 0x000fea0003c00000 */
[----:B------:R0:W1:Y:S02]  /*18570*/  SHFL.DOWN P0, R2, R91, R86, R89 ;  /* 0x080000565b027389 */ /* 0x0000640000000059 */
[----:B01----:R-:W-:Y:S05]  /*18580*/  ENDCOLLECTIVE ;  /* 0x000000000000791b */ /* 0x003fea0003800000 */
.L_x_471:
[----:B------:R-:W-:Y:S01]  /*18590*/  IMAD.MOV.U32 R86, RZ, RZ, 0x1 ;  /* 0x00000001ff567424 */ /* 0x000fe200078e00ff */
[----:B------:R-:W-:-:S05]  /*185a0*/  FMNMX R47, R23, R2, !PT ;  /* 0x00000002172f7209 */ /* 0x000fca0007800000 */
[----:B------:R-:W-:-:S07]  /*185b0*/  IMAD.MOV.U32 R91, RZ, RZ, R47 ;  /* 0x000000ffff5b7224 */ /* 0x000fce00078e002f */
[----:B------:R-:W-:Y:S05]  /*185c0*/  WARPSYNC.COLLECTIVE R0, `(.L_x_472) ;  /* 0x0000000000087348 */ /* 0x000fea0003c00000 */
[----:B------:R0:W1:Y:S02]  /*185d0*/  SHFL.DOWN P0, R2, R91, R86, R89 ;  /* 0x080000565b027389 */ /* 0x0000640000000059 */
[----:B01----:R-:W-:Y:S05]  /*185e0*/  ENDCOLLECTIVE ;  /* 0x000000000000791b */ /* 0x003fea0003800000 */
.L_x_472:
[----:B------:R-:W-:Y:S01]  /*185f0*/  FMNMX R87, R47, R2, !PT ;  /* 0x000000022f577209 */ /* 0x000fe20007800000 */
[----:B------:R-:W-:-:S07]  /*18600*/  IMAD.MOV.U32 R2, RZ, RZ, RZ ;  /* 0x000000ffff027224 */ /* 0x000fce00078e00ff */
[----:B------:R-:W-:Y:S05]  /*18610*/  WARPSYNC.COLLECTIVE R0, `(.L_x_473) ;  /* 0x0000000000087348 */ /* 0x000fea0003c00000 */
[----:B------:R0:W1:Y:S02]  /*18620*/  SHFL.IDX P0, R3, R87, R2, R3 ;  /* 0x0000000257037389 */ /* 0x0000640000000003 */
[----:B01----:R-:W-:Y:S05]  /*18630*/  ENDCOLLECTIVE ;  /* 0x000000000000791b */ /* 0x003fea0003800000 */
.L_x_473:
[----:B------:R-:W-:Y:S01]  /*18640*/  IMAD.MOV.U32 R48, RZ, RZ, R3 ;  /* 0x000000ffff307224 */ /* 0x000fe200078e0003 */
[----:B------:R-:W-:Y:S06]  /*18650*/  BRA `(.L_x_474) ;  /* 0xffffff1800a87947 */ /* 0x000fec000383ffff */
.L_x_140:
[----:B------:R-:W-:Y:S01]  /*18660*/  BSSY B0, `(.L_x_475) ;  /* 0x0000007000007945 */ /* 0x000fe20003800000 */
[----:B------:R-:W-:Y:S02]  /*18670*/  IMAD.MOV.U32 R86, RZ, RZ, 0x10 ;  /* 0x00000010ff567424 */ /* 0x000fe400078e00ff */
[----:B------:R-:W-:Y:S02]  /*18680*/  IMAD.MOV.U32 R89, RZ, RZ, 0x1f ;  /* 0x0000001fff597424 */ /* 0x000fe400078e00ff */
[----:B------:R-:W-:-:S07]  /*18690*/  IMAD.MOV.U32 R0, RZ, RZ, -0x1 ;  /* 0xffffffffff007424 */ /* 0x000fce00078e00ff */
[----:B0-----:R-:W-:Y:S05]  /*186a0*/  WARPSYNC.COLLECTIVE R0, `(.L_x_476) ;  /* 0x0000000000087348 */ /* 0x001fea0003c00000 */
[----:B------:R1:W2:Y:S02]  /*186b0*/  SHFL.DOWN P0, R2, R91, R86, R89 ;  /* 0x080000565b027389 */ /* 0x0002a40000000059 */
[----:B012---:R-:W-:Y:S05]  /*186c0*/  ENDCOLLECTIVE ;  /* 0x000000000000791b */ /* 0x007fea0003800000 */
.L_x_476:
[----:B------:R-:W-:Y:S05]  /*186d0*/  BSYNC B0 ;  /* 0x0000000000007941 */ /* 0x000fea0003800000 */
.L_x_475:
[----:B------:R-:W-:Y:S01]  /*186e0*/  FMNMX R91, R91, R2, !PT ;  /* 0x000000025b5b7209 */ /* 0x000fe20007800000 */
[----:B------:R-:W-:Y:S02]  /*186f0*/  IMAD.MOV.U32 R86, RZ, RZ, 0x8 ;  /* 0x00000008ff567424 */ /* 0x000fe400078e00ff */
[----:B------:R-:W-:Y:S02]  /*18700*/  IMAD.MOV.U32 R89, RZ, RZ, 0x1f ;  /* 0x0000001fff597424 */ /* 0x000fe400078e00ff */
[----:B------:R-:W-:-:S07]  /*18710*/  IMAD.MOV.U32 R0, RZ, RZ, -0x1 ;  /* 0xffffffffff007424 */ /* 0x000fce00078e00ff */
[----:B------:R-:W-:Y:S05]  /*18720*/  WARPSYNC.COLLECTIVE R0, `(.L_x_477) ;  /* 0x0000000000087348 */ /* 0x000fea0003c00000 */
[----:B------:R0:W1:Y:S02]  /*18730*/  SHFL.DOWN P0, R2, R91, R86, R89 ;  /* 0x080000565b027389 */ /* 0x0000640000000059 */
[----:B01----:R-:W-:Y:S05]  /*18740*/  ENDCOLLECTIVE ;  /* 0x000000000000791b */ /* 0x003fea0003800000 */
.L_x_477:
[----:B------:R-:W-:Y:S01]  /*18750*/  IMAD.MOV.U32 R86, RZ, RZ, 0x4 ;  /* 0x00000004ff567424 */ /* 0x000fe200078e00ff */
[----:B------:R-:W-:-:S05]  /*18760*/  FMNMX R3, R91, R2, !PT ;  /* 0x000000025b037209 */ /* 0x000fca0007800000 */
[----:B------:R-:W-:-:S07]  /*18770*/  IMAD.MOV.U32 R91, RZ, RZ, R3 ;  /* 0x000000ffff5b7224 */ /* 0x000fce00078e0003 */
[----:B------:R-:W-:Y:S05]  /*18780*/  WARPSYNC.COLLECTIVE R0, `(.L_x_478) ;  /* 0x0000000000087348 */ /* 0x000fea0003c00000 */
[----:B------:R0:W1:Y:S02]  /*18790*/  SHFL.DOWN P0, R2, R91, R86, R89 ;  /* 0x080000565b027389 */ /* 0x0000640000000059 */
[----:B01----:R-:W-:Y:S05]  /*187a0*/  ENDCOLLECTIVE ;  /* 0x000000000000791b */ /* 0x003fea0003800000 */
.L_x_478:
[----:B------:R-:W-:Y:S01]  /*187b0*/  IMAD.MOV.U32 R86, RZ, RZ, 0x2 ;  /* 0x00000002ff567424 */ /* 0x000fe200078e00ff */
[----:B------:R-:W-:Y:S01]  /*187c0*/  FMNMX R47, R3, R2, !PT ;  /* 0x00000002032f7209 */ /* 0x000fe20007800000 */
[----:B------:R-:W-:-:S04]  /*187d0*/  IMAD.MOV.U32 R3, RZ, RZ, 0x1f ;  /* 0x0000001fff037424 */ /* 0x000fc800078e00ff */
[----:B------:R-:W-:-:S07]  /*187e0*/  IMAD.MOV.U32 R91, RZ, RZ, R47 ;  /* 0x000000ffff5b7224 */ /* 0x000fce00078e002f */
[----:B------:R-:W-:Y:S05]  /*187f0*/  WARPSYNC.COLLECTIVE R0, `(.L_x_479) ;  /* 0x0000000000087348 */ /* 0x000fea0003c00000 */
[----:B------:R0:W1:Y:S02]  /*18800*/  SHFL.DOWN P0, R2, R91, R86, R89 ;  /* 0x080000565b027389 */ /* 0x0000640000000059 */
[----:B01----:R-:W-:Y:S05]  /*18810*/  ENDCOLLECTIVE ;  /* 0x000000000000791b */ /* 0x003fea0003800000 */
.L_x_479:
[----:B------:R-:W-:Y:S01]  /*18820*/  IMAD.MOV.U32 R86, RZ, RZ, 0x1 ;  /* 0x00000001ff567424 */ /* 0x000fe200078e00ff */
[----:B------:R-:W-:-:S05]  /*18830*/  FMNMX R48, R47, R2, !PT ;  /* 0x000000022f307209 */ /* 0x000fca0007800000 */
[----:B------:R-:W-:-:S07]  /*18840*/  IMAD.MOV.U32 R91, RZ, RZ, R48 ;  /* 0x000000ffff5b7224 */ /* 0x000fce00078e0030 */
[----:B------:R-:W-:Y:S05]  /*18850*/  WARPSYNC.COLLECTIVE R0, `(.L_x_480) ;  /* 0x0000000000087348 */ /* 0x000fea0003c00000 */
[----:B------:R0:W1:Y:S02]  /*18860*/  SHFL.DOWN P0, R2, R91, R86, R89 ;  /* 0x080000565b027389 */ /* 0x0000640000000059 */
[----:B01----:R-:W-:Y:S05]  /*18870*/  ENDCOLLECTIVE ;  /* 0x000000000000791b */ /* 0x003fea0003800000 */
.L_x_480:
[----:B------:R-:W-:Y:S01]  /*18880*/  FMNMX R87, R48, R2, !PT ;  /* 0x0000000230577209 */ /* 0x000fe20007800000 */
[----:B------:R-:W-:-:S07]  /*18890*/  IMAD.MOV.U32 R2, RZ, RZ, RZ ;  /* 0x000000ffff027224 */ /* 0x000fce00078e00ff */
[----:B------:R-:W-:Y:S05]  /*188a0*/  WARPSYNC.COLLECTIVE R0, `(.L_x_481) ;  /* 0x0000000000087348 */ /* 0x000fea0003c00000 */
[----:B------:R0:W1:Y:S02]  /*188b0*/  SHFL.IDX P0, R3, R87, R2, R3 ;  /* 0x0000000257037389 */ /* 0x0000640000000003 */
[----:B01----:R-:W-:Y:S05]  /*188c0*/  ENDCOLLECTIVE ;  /* 0x000000000000791b */ /* 0x003fea0003800000 */
.L_x_481:
[----:B------:R-:W-:Y:S01]  /*188d0*/  IMAD.MOV.U32 R52, RZ, RZ, R3 ;  /* 0x000000ffff347224 */ /* 0x000fe200078e0003 */
[----:B------:R-:W-:Y:S06]  /*188e0*/  BRA `(.L_x_482) ;  /* 0xffffff1c00447947 */ /* 0x000fec000383ffff */
.L_x_148:
[----:B------:R-:W-:Y:S01]  /*188f0*/  BSSY B0, `(.L_x_483) ;  /* 0x0000007000007945 */ /* 0x000fe20003800000 */
[----:B------:R-:W-:Y:S02]  /*18900*/  IMAD.MOV.U32 R86, RZ, RZ, 0x10 ;  /* 0x00000010ff567424 */ /* 0x000fe400078e00ff */
[----:B------:R-:W-:Y:S02]  /*18910*/  IMAD.MOV.U32 R89, RZ, RZ, 0x1f ;  /* 0x0000001fff597424 */ /* 0x000fe400078e00ff */
[----:B------:R-:W-:-:S07]  /*18920*/  IMAD.MOV.U32 R0, RZ, RZ, -0x1 ;  /* 0xffffffffff007424 */ /* 0x000fce00078e00ff */
[----:B0-----:R-:W-:Y:S05]  /*18930*/  WARPSYNC.COLLECTIVE R0, `(.L_x_484) ;  /* 0x0000000000087348 */ /* 0x001fea0003c00000 */
[----:B------:R1:W2:Y:S02]  /*18940*/  SHFL.DOWN P0, R2, R91, R86, R89 ;  /* 0x080000565b027389 */ /* 0x0002a40000000059 */
[----:B012---:R-:W-:Y:S05]  /*18950*/  ENDCOLLECTIVE ;  /* 0x000000000000791b */ /* 0x007fea0003800000 */
.L_x_484:
[----:B------:R-:W-:Y:S05]  /*18960*/  BSYNC B0 ;  /* 0x0000000000007941 */ /* 0x000fea0003800000 */
.L_x_483:
[----:B------:R-:W-:Y:S01]  /*18970*/  FMNMX R91, R91, R2, !PT ;  /* 0x000000025b5b7209 */ /* 0x000fe20007800000 */
[----:B------:R-:W-:Y:S02]  /*18980*/  IMAD.MOV.U32 R86, RZ, RZ, 0x8 ;  /* 0x00000008ff567424 */ /* 0x000fe400078e00ff */
[----:B------:R-:W-:Y:S02]  /*18990*/  IMAD.MOV.U32 R89, RZ, RZ, 0x1f ;  /* 0x0000001fff597424 */ /* 0x000fe400078e00ff */
[----:B------:R-:W-:-:S07]  /*189a0*/  IMAD.MOV.U32 R0, RZ, RZ, -0x1 ;  /* 0xffffffffff007424 */ /* 0x000fce00078e00ff */
[----:B------:R-:W-:Y:S05]  /*189b0*/  WARPSYNC.COLLECTIVE R0, `(.L_x_485) ;  /* 0x0000000000087348 */ /* 0x000fea0003c00000 */
[----:B------:R0:W1:Y:S02]  /*189c0*/  SHFL.DOWN P0, R2, R91, R86, R89 ;  /* 0x080000565b027389 */ /* 0x0000640000000059 */
[----:B01----:R-:W-:Y:S05]  /*189d0*/  ENDCOLLECTIVE ;  /* 0x000000000000791b */ /* 0x003fea0003800000 */
.L_x_485:
[----:B------:R-:W-:Y:S01]  /*189e0*/  IMAD.MOV.U32 R86, RZ, RZ, 0x4 ;  /* 0x00000004ff567424 */ /* 0x000fe200078e00ff */
[----:B------:R-:W-:-:S05]  /*189f0*/  FMNMX R3, R91, R2, !PT ;  /* 0x000000025b037209 */ /* 0x000fca0007800000 */
[----:B------:R-:W-:-:S07]  /*18a00*/  IMAD.MOV.U32 R91, RZ, RZ, R3 ;  /* 0x000000ffff5b7224 */ /* 0x000fce00078e0003 */
[----:B------:R-:W-:Y:S05]  /*18a10*/  WARPSYNC.COLLECTIVE R0, `(.L_x_486) ;  /* 0x0000000000087348 */ /* 0x000fea0003c00000 */
[----:B------:R0:W1:Y:S02]  /*18a20*/  SHFL.DOWN P0, R2, R91, R86, R89 ;  /* 0x080000565b027389 */ /* 0x0000640000000059 */
[----:B01----:R-:W-:Y:S05]  /*18a30*/  ENDCOLLECTIVE ;  /* 0x000000000000791b */ /* 0x003fea0003800000 */
.L_x_486:
[----:B------:R-:W-:Y:S01]  /*18a40*/  IMAD.MOV.U32 R86, RZ, RZ, 0x2 ;  /* 0x00000002ff567424 */ /* 0x000fe200078e00ff */
[----:B------:R-:W-:Y:S01]  /*18a50*/  FMNMX R48, R3, R2, !PT ;  /* 0x0000000203307209 */ /* 0x000fe20007800000 */
[----:B------:R-:W-:-:S04]  /*18a60*/  IMAD.MOV.U32 R3, RZ, RZ, 0x1f ;  /* 0x0000001fff037424 */ /* 0x000fc800078e00ff */
[----:B------:R-:W-:-:S07]  /*18a70*/  IMAD.MOV.U32 R91, RZ, RZ, R48 ;  /* 0x000000ffff5b7224 */ /* 0x000fce00078e0030 */
[----:B------:R-:W-:Y:S05]  /*18a80*/  WARPSYNC.COLLECTIVE R0, `(.L_x_487) ;  /* 0x0000000000087348 */ /* 0x000fea0003c00000 */
[----:B------:R0:W1:Y:S02]  /*18a90*/  SHFL.DOWN P0, R2, R91, R86, R89 ;  /* 0x080000565b027389 */ /* 0x0000640000000059 */
[----:B01----:R-:W-:Y:S05]  /*18aa0*/  ENDCOLLECTIVE ;  /* 0x000000000000791b */ /* 0x003fea0003800000 */
.L_x_487:
[----:B------:R-:W-:Y:S01]  /*18ab0*/  IMAD.MOV.U32 R86, RZ, RZ, 0x1 ;  /* 0x00000001ff567424 */ /* 0x000fe200078e00ff */
[----:B------:R-:W-:-:S05]  /*18ac0*/  FMNMX R52, R48, R2, !PT ;  /* 0x0000000230347209 */ /* 0x000fca0007800000 */
[----:B------:R-:W-:-:S07]  /*18ad0*/  IMAD.MOV.U32 R91, RZ, RZ, R52 ;  /* 0x000000ffff5b7224 */ /* 0x000fce00078e0034 */
[----:B------:R-:W-:Y:S05]  /*18ae0*/  WARPSYNC.COLLECTIVE R0, `(.L_x_488) ;  /* 0x0000000000087348 */ /* 0x000fea0003c00000 */
[----:B------:R0:W1:Y:S02]  /*18af0*/  SHFL.DOWN P0, R2, R91, R86, R89 ;  /* 0x080000565b027389 */ /* 0x0000640000000059 */
[----:B01----:R-:W-:Y:S05]  /*18b00*/  ENDCOLLECTIVE ;  /* 0x000000000000791b */ /* 0x003fea0003800000 */
.L_x_488:
[----:B------:R-:W-:Y:S01]  /*18b10*/  FMNMX R87, R52, R2, !PT ;  /* 0x0000000234577209 */ /* 0x000fe20007800000 */
[----:B------:R-:W-:-:S07]  /*18b20*/  IMAD.MOV.U32 R2, RZ, RZ, RZ ;  /* 0x000000ffff027224 */ /* 0x000fce00078e00ff */
[----:B------:R-:W-:Y:S05]  /*18b30*/  WARPSYNC.COLLECTIVE R0, `(.L_x_489) ;  /* 0x0000000000087348 */ /* 0x000fea0003c00000 */
[----:B------:R0:W1:Y:S02]  /*18b40*/  SHFL.IDX P0, R3, R87, R2, R3 ;  /* 0x0000000257037389 */ /* 0x0000640000000003 */
[----:B01----:R-:W-:Y:S05]  /*18b50*/  ENDCOLLECTIVE ;  /* 0x000000000000791b */ /* 0x003fea0003800000 */
.L_x_489:
[----:B------:R-:W-:Y:S01]  /*18b60*/  IMAD.MOV.U32 R53, RZ, RZ, R3 ;  /* 0x000000ffff357224 */ /* 0x000fe200078e0003 */
[----:B------:R-:W-:Y:S06]  /*18b70*/  BRA `(.L_x_490) ;  /* 0xffffff1c00f87947 */ /* 0x000fec000383ffff */
.L_x_156:
[----:B------:R-:W-:Y:S01]  /*18b80*/  BSSY B0, `(.L_x_491) ;  /* 0x0000007000007945 */ /* 0x000fe20003800000 */
[----:B------:R-:W-:Y:S02]  /*18b90*/  IMAD.MOV.U32 R86, RZ, RZ, 0x10 ;  /* 0x00000010ff567424 */ /* 0x000fe400078e00ff */
[----:B------:R-:W-:Y:S02]  /*18ba0*/  IMAD.MOV.U32 R89, RZ, RZ, 0x1f ;  /* 0x0000001fff597424 */ /* 0x000fe400078e00ff */
[----:B------:R-:W-:-:S07]  /*18bb0*/  IMAD.MOV.U32 R0, RZ, RZ, -0x1 ;  /* 0xffffffffff007424 */ /* 0x000fce00078e00ff */
[----:B0-----:R-:W-:Y:S05]  /*18bc0*/  WARPSYNC.COLLECTIVE R0, `(.L_x_492) ;  /* 0x0000000000087348 */ /* 0x001fea0003c00000 */
[----:B------:R1:W2:Y:S02]  /*18bd0*/  SHFL.DOWN P0, R2, R91, R86, R89 ;  /* 0x080000565b027389 */ /* 0x0002a40000000059 */
[----:B012---:R-:W-:Y:S05]  /*18be0*/  ENDCOLLECTIVE ;  /* 0x000000000000791b */ /* 0x007fea0003800000 */
.L_x_492:
[----:B------:R-:W-:Y:S05]  /*18bf0*/  BSYNC B0 ;  /* 0x0000000000007941 */ /* 0x000fea0003800000 */
.L_x_491:
[----:B------:R-:W-:Y:S01]  /*18c00*/  FMNMX R91, R91, R2, !PT ;  /* 0x000000025b5b7209 */ /* 0x000fe20007800000 */
[----:B------:R-:W-:Y:S02]  /*18c10*/  IMAD.MOV.U32 R86, RZ, RZ, 0x8 ;  /* 0x00000008ff567424 */ /* 0x000fe400078e00ff */
[----:B------:R-:W-:Y:S02]  /*18c20*/  IMAD.MOV.U32 R89, RZ, RZ, 0x1f ;  /* 0x0000001fff597424 */ /* 0x000fe400078e00ff */
[----:B------:R-:W-:-:S07]  /*18c30*/  IMAD.MOV.U32 R0, RZ, RZ, -0x1 ;  /* 0xffffffffff007424 */ /* 0x000fce00078e00ff */
[----:B------:R-:W-:Y:S05]  /*18c40*/  WARPSYNC.COLLECTIVE R0, `(.L_x_493) ;  /* 0x0000000000087348 */ /* 0x000fea0003c00000 */
[----:B------:R0:W1:Y:S02]  /*18c50*/  SHFL.DOWN P0, R2, R91, R86, R89 ;  /* 0x080000565b027389 */ /* 0x0000640000000059 */
[----:B01----:R-:W-:Y:S05]  /*18c60*/  ENDCOLLECTIVE ;  /* 0x000000000000791b */ /* 0x003fea0003800000 */
.L_x_493:
[----:B------:R-:W-:Y:S01]  /*18c70*/  IMAD.MOV.U32 R86, RZ, RZ, 0x4 ;  /* 0x00000004ff567424 */ /* 0x000fe200078e00ff */
[----:B------:R-:W-:-:S05]  /*18c80*/  FMNMX R3, R91, R2, !PT ;  /* 0x000000025b037209 */ /* 0x000fca0007800000 */
[----:B------:R-:W-:-:S07]  /*18c90*/  IMAD.MOV.U32 R91, RZ, RZ, R3 ;  /* 0x000000ffff5b7224 */ /* 0x000fce00078e0003 */
[----:B------:R-:W-:Y:S05]  /*18ca0*/  WARPSYNC.COLLECTIVE R0, `(.L_x_494) ;  /* 0x0000000000087348 */ /* 0x000fea0003c00000 */
[----:B------:R0:W1:Y:S02]  /*18cb0*/  SHFL.DOWN P0, R2, R91, R86, R89 ;  /* 0x080000565b027389 */ /* 0x0000640000000059 */
[----:B01----:R-:W-:Y:S05]  /*18cc0*/  ENDCOLLECTIVE ;  /* 0x000000000000791b */ /* 0x003fea0003800000 */
.L_x_494:
[----:B------:R-:W-:Y:S01]  /*18cd0*/  IMAD.MOV.U32 R86, RZ, RZ, 0x2 ;  /* 0x00000002ff567424 */ /* 0x000fe200078e00ff */
[----:B------:R-:W-:Y:S01]  /*18ce0*/  FMNMX R52, R3, R2, !PT ;  /* 0x0000000203347209 */ /* 0x000fe20007800000 */
[----:B------:R-:W-:-:S04]  /*18cf0*/  IMAD.MOV.U32 R3, RZ, RZ, 0x1f ;  /* 0x0000001fff037424 */ /* 0x000fc800078e00ff */
[----:B------:R-:W-:-:S07]  /*18d00*/  IMAD.MOV.U32 R91, RZ, RZ, R52 ;  /* 0x000000ffff5b7224 */ /* 0x000fce00078e0034 */
[----:B------:R-:W-:Y:S05]  /*18d10*/  WARPSYNC.COLLECTIVE R0, `(.L_x_495) ;  /* 0x0000000000087348 */ /* 0x000fea0003c00000 */
[----:B------:R0:W1:Y:S02]  /*18d20*/  SHFL.DOWN P0, R2, R91, R86, R89 ;  /* 0x080000565b027389 */ /* 0x0000640000000059 */
[----:B01----:R-:W-:Y:S05]  /*18d30*/  ENDCOLLECTIVE ;  /* 0x000000000000791b */ /* 0x003fea0003800000 */
.L_x_495:
[----:B------:R-:W-:Y:S01]  /*18d40*/  IMAD.MOV.U32 R86, RZ, RZ, 0x1 ;  /* 0x00000001ff567424 */ /* 0x000fe200078e00ff */
[----:B------:R-:W-:-:S05]  /*18d50*/  FMNMX R53, R52, R2, !PT ;  /* 0x0000000234357209 */ /* 0x000fca0007800000 */
[----:B------:R-:W-:-:S07]  /*18d60*/  IMAD.MOV.U32 R91, RZ, RZ, R53 ;  /* 0x000000ffff5b7224 */ /* 0x000fce00078e0035 */
[----:B------:R-:W-:Y:S05]  /*18d70*/  WARPSYNC.COLLECTIVE R0, `(.L_x_496) ;  /* 0x0000000000087348 */ /* 0x000fea0003c00000 */
[----:B------:R0:W1:Y:S02]  /*18d80*/  SHFL.DOWN P0, R2, R91, R86, R89 ;  /* 0x080000565b027389 */ /* 0x0000640000000059 */
[----:B01----:R-:W-:Y:S05]  /*18d90*/  ENDCOLLECTIVE ;  /* 0x000000000000791b */ /* 0x003fea0003800000 */
.L_x_496:
[----:B------:R-:W-:Y:S01]  /*18da0*/  FMNMX R87, R53, R2, !PT ;  /* 0x0000000235577209 */ /* 0x000fe20007800000 */
[----:B------:R-:W-:-:S07]  /*18db0*/  IMAD.MOV.U32 R2, RZ, RZ, RZ ;  /* 0x000000ffff027224 */ /* 0x000fce00078e00ff */
[----:B------:R-:W-:Y:S05]  /*18dc0*/  WARPSYNC.COLLECTIVE R0, `(.L_x_497) ;  /* 0x0000000000087348 */ /* 0x000fea0003c00000 */
[----:B------:R0:W1:Y:S02]  /*18dd0*/  SHFL.IDX P0, R3, R87, R2, R3 ;  /* 0x0000000257037389 */ /* 0x0000640000000003 */
[----:B01----:R-:W-:Y:S05]  /*18de0*/  ENDCOLLECTIVE ;  /* 0x000000000000791b */ /* 0x003fea0003800000 */
.L_x_497:
[----:B------:R-:W-:Y:S01]  /*18df0*/  IMAD.MOV.U32 R54, RZ, RZ, R3 ;  /* 0x000000ffff367224 */ /* 0x000fe200078e0003 */
[----:B------:R-:W-:Y:S06]  /*18e00*/  BRA `(.L_x_498) ;  /* 0xffffff2000ac7947 */ /* 0x000fec000383ffff */
.L_x_164:
[----:B------:R-:W-:Y:S01]  /*18e10*/  BSSY B0, `(.L_x_499) ;  /* 0x0000007000007945 */ /* 0x000fe20003800000 */
[----:B------:R-:W-:Y:S02]  /*18e20*/  IMAD.MOV.U32 R86, RZ, RZ, 0x10 ;  /* 0x00000010ff567424 */ /* 0x000fe400078e00ff */
[----:B------:R-:W-:Y:S02]  /*18e30*/  IMAD.MOV.U32 R89, RZ, RZ, 0x1f ;  /* 0x0000001fff597424 */ /* 0x000fe400078e00ff */
[----:B------:R-:W-:-:S07]  /*18e40*/  IMAD.MOV.U32 R0, RZ, RZ, -0x1 ;  /* 0xffffffffff007424 */ /* 0x000fce00078e00ff */
[----:B0-----:R-:W-:Y:S05]  /*18e50*/  WARPSYNC.COLLECTIVE R0, `(.L_x_500) ;  /* 0x0000000000087348 */ /* 0x001fea0003c00000 */
[----:B------:R1:W2:Y:S02]  /*18e60*/  SHFL.DOWN P0, R2, R91, R86, R89 ;  /* 0x080000565b027389 */ /* 0x0002a40000000059 */
[----:B012---:R-:W-:Y:S05]  /*18e70*/  ENDCOLLECTIVE ;  /* 0x000000000000791b */ /* 0x007fea0003800000 */
.L_x_500:
[----:B------:R-:W-:Y:S05]  /*18e80*/  BSYNC B0 ;  /* 0x0000000000007941 */ /* 0x000fea0003800000 */
.L_x_499:
[----:B------:R-:W-:Y:S01]  /*18e90*/  FMNMX R91, R91, R2, !PT ;  /* 0x000000025b5b7209 */ /* 0x000fe20007800000 */
[----:B------:R-:W-:Y:S02]  /*18ea0*/  IMAD.MOV.U32 R86, RZ, RZ, 0x8 ;  /* 0x00000008ff567424 */ /* 0x000fe400078e00ff */
[----:B------:R-:W-:Y:S02]  /*18eb0*/  IMAD.MOV.U32 R89, RZ, RZ, 0x1f ;  /* 0x0000001fff597424 */ /* 0x000fe400078e00ff */
[----:B------:R-:W-:-:S07]  /*18ec0*/  IMAD.MOV.U32 R0, RZ, RZ, -0x1 ;  /* 0xffffffffff007424 */ /* 0x000fce00078e00ff */
[----:B------:R-:W-:Y:S05]  /*18ed0*/  WARPSYNC.COLLECTIVE R0, `(.L_x_501) ;  /* 0x0000000000087348 */ /* 0x000fea0003c00000 */
[----:B------:R0:W1:Y:S02]  /*18ee0*/  SHFL.DOWN P0, R2, R91, R86, R89 ;  /* 0x080000565b027389 */ /* 0x0000640000000059 */
[----:B01----:R-:W-:Y:S05]  /*18ef0*/  ENDCOLLECTIVE ;  /* 0x000000000000791b */ /* 0x003fea0003800000 */
.L_x_501:
[----:B------:R-:W-:Y:S01]  /*18f00*/  IMAD.MOV.U32 R86, RZ, RZ, 0x4 ;  /* 0x00000004ff567424 */ /* 0x000fe200078e00ff */
[----:B------:R-:W-:-:S05]  /*18f10*/  FMNMX R3, R91, R2, !PT ;  /* 0x000000025b037209 */ /* 0x000fca0007800000 */
[----:B------:R-:W-:-:S07]  /*18f20*/  IMAD.MOV.U32 R91, RZ, RZ, R3 ;  /* 0x000000ffff5b7224 */ /* 0x000fce00078e0003 */
[----:B------:R-:W-:Y:S05]  /*18f30*/  WARPSYNC.COLLECTIVE R0, `(.L_x_502) ;  /* 0x0000000000087348 */ /* 0x000fea0003c00000 */
[----:B------:R0:W1:Y:S02]  /*18f40*/  SHFL.DOWN P0, R2, R91, R86, R89 ;  /* 0x080000565b027389 */ /* 0x0000640000000059 */
[----:B01----:R-:W-:Y:S05]  /*18f50*/  ENDCOLLECTIVE ;  /* 0x000000000000791b */ /* 0x003fea0003800000 */
.L_x_502:
[----:B------:R-:W-:Y:S01]  /*18f60*/  IMAD.MOV.U32 R86, RZ, RZ, 0x2 ;  /* 0x00000002ff567424 */ /* 0x000fe200078e00ff */
[----:B------:R-:W-:Y:S01]  /*18f70*/  FMNMX R53, R3, R2, !PT ;  /* 0x0000000203357209 */ /* 0x000fe20007800000 */
[----:B------:R-:W-:-:S04]  /*18f80*/  IMAD.MOV.U32 R3, RZ, RZ, 0x1f ;  /* 0x0000001fff037424 */ /* 0x000fc800078e00ff */
[----:B------:R-:W-:-:S07]  /*18f90*/  IMAD.MOV.U32 R91, RZ, RZ, R53 ;  /* 0x000000ffff5b7224 */ /* 0x000fce00078e0035 */
[----:B------:R-:W-:Y:S05]  /*18fa0*/  WARPSYNC.COLLECTIVE R0, `(.L_x_503) ;  /* 0x0000000000087348 */ /* 0x000fea0003c00000 */
[----:B------:R0:W1:Y:S02]  /*18fb0*/  SHFL.DOWN P0, R2, R91, R86, R89 ;  /* 0x080000565b027389 */ /* 0x0000640000000059 */
[----:B01----:R-:W-:Y:S05]  /*18fc0*/  ENDCOLLECTIVE ;  /* 0x000000000000791b */ /* 0x003fea0003800000 */
.L_x_503:
[----:B------:R-:W-:Y:S01]  /*18fd0*/  IMAD.MOV.U32 R86, RZ, RZ, 0x1 ;  /* 0x00000001ff567424 */ /* 0x000fe200078e00ff */
[----:B------:R-:W-:-:S05]  /*18fe0*/  FMNMX R54, R53, R2, !PT ;  /* 0x0000000235367209 */ /* 0x000fca0007800000 */
[----:B------:R-:W-:-:S07]  /*18ff0*/  IMAD.MOV.U32 R91, RZ, RZ, R54 ;  /* 0x000000ffff5b7224 */ /* 0x000fce00078e0036 */
[----:B------:R-:W-:Y:S05]  /*19000*/  WARPSYNC.COLLECTIVE R0, `(.L_x_504) ;  /* 0x0000000000087348 */ /* 0x000fea0003c00000 */
[----:B------:R0:W1:Y:S02]  /*19010*/  SHFL.DOWN P0, R2, R91, R86, R89 ;  /* 0x080000565b027389 */ /* 0x0000640000000059 */
[----:B01----:R-:W-:Y:S05]  /*19020*/  ENDCOLLECTIVE ;  /* 0x000000000000791b */ /* 0x003fea0003800000 */
.L_x_504:
[----:B------:R-:W-:Y:S01]  /*19030*/  FMNMX R87, R54, R2, !PT ;  /* 0x0000000236577209 */ /* 0x000fe20007800000 */
[----:B------:R-:W-:-:S07]  /*19040*/  IMAD.MOV.U32 R2, RZ, RZ, RZ ;  /* 0x000000ffff027224 */ /* 0x000fce00078e00ff */
[----:B------:R-:W-:Y:S05]  /*19050*/  WARPSYNC.COLLECTIVE R0, `(.L_x_505) ;  /* 0x0000000000087348 */ /* 0x000fea0003c00000 */
[----:B------:R0:W1:Y:S02]  /*19060*/  SHFL.IDX P0, R3, R87, R2, R3 ;  /* 0x0000000257037389 */ /* 0x0000640000000003 */
[----:B01----:R-:W-:Y:S05]  /*19070*/  ENDCOLLECTIVE ;  /* 0x000000000000791b */ /* 0x003fea0003800000 */
.L_x_505:
[----:B------:R-:W-:Y:S01]  /*19080*/  IMAD.MOV.U32 R55, RZ, RZ, R3 ;  /* 0x000000ffff377224 */ /* 0x000fe200078e0003 */
[----:B------:R-:W-:Y:S06]  /*19090*/  BRA `(.L_x_506) ;  /* 0xffffff2400607947 */ /* 0x000fec000383ffff */
.L_x_172:
[----:B------:R-:W-:Y:S01]  /*190a0*/  BSSY B0, `(.L_x_507) ;  /* 0x0000007000007945 */ /* 0x000fe20003800000 */
[----:B------:R-:W-:Y:S02]  /*190b0*/  IMAD.MOV.U32 R86, RZ, RZ, 0x10 ;  /* 0x00000010ff567424 */ /* 0x000fe400078e00ff */
[----:B------:R-:W-:Y:S02]  /*190c0*/  IMAD.MOV.U32 R89, RZ, RZ, 0x1f ;  /* 0x0000001fff597424 */ /* 0x000fe400078e00ff */
[----:B------:R-:W-:-:S07]  /*190d0*/  IMAD.MOV.U32 R0, RZ, RZ, -0x1 ;  /* 0xffffffffff007424 */ /* 0x000fce00078e00ff */
[----:B0-----:R-:W-:Y:S05]  /*190e0*/  WARPSYNC.COLLECTIVE R0, `(.L_x_508) ;  /* 0x0000000000087348 */ /* 0x001fea0003c00000 */
[----:B------:R1:W2:Y:S02]  /*190f0*/  SHFL.DOWN P0, R2, R91, R86, R89 ;  /* 0x080000565b027389 */ /* 0x0002a40000000059 */
[----:B012---:R-:W-:Y:S05]  /*19100*/  ENDCOLLECTIVE ;  /* 0x000000000000791b */ /* 0x007fea0003800000 */
.L_x_508:
[----:B------:R-:W-:Y:S05]  /*19110*/  BSYNC B0 ;  /* 0x0000000000007941 */ /* 0x000fea0003800000 */
.L_x_507:
[----:B------:R-:W-:Y:S01]  /*19120*/  FMNMX R91, R91, R2, !PT ;  /* 0x000000025b5b7209 */ /* 0x000fe20007800000 */
[----:B------:R-:W-:Y:S02]  /*19130*/  IMAD.MOV.U32 R86, RZ, RZ, 0x8 ;  /* 0x00000008ff567424 */ /* 0x000fe400078e00ff */
[----:B------:R-:W-:Y:S02]  /*19140*/  IMAD.MOV.U32 R89, RZ, RZ, 0x1f ;  /* 0x0000001fff597424 */ /* 0x000fe400078e00ff */
[----:B------:R-:W-:-:S07]  /*19150*/  IMAD.MOV.U32 R0, RZ, RZ, -0x1 ;  /* 0xffffffffff007424 */ /* 0x000fce00078e00ff */
[----:B------:R-:W-:Y:S05]  /*19160*/  WARPSYNC.COLLECTIVE R0, `(.L_x_509) ;  /* 0x0000000000087348 */ /* 0x000fea0003c00000 */
[----:B------:R0:W1:Y:S02]  /*19170*/  SHFL.DOWN P0, R2, R91, R86, R89 ;  /* 0x080000565b027389 */ /* 0x0000640000000059 */
[----:B01----:R-:W-:Y:S05]  /*19180*/  ENDCOLLECTIVE ;  /* 0x000000000000791b */ /* 0x003fea0003800000 */
.L_x_509:
[----:B------:R-:W-:Y:S01]  /*19190*/  IMAD.MOV.U32 R86, RZ, RZ, 0x4 ;  /* 0x00000004ff567424 */ /* 0x000fe200078e00ff */
[----:B------:R-:W-:-:S05]  /*191a0*/  FMNMX R3, R91, R2, !PT ;  /* 0x000000025b037209 */ /* 0x000fca0007800000 */
[----:B------:R-:W-:-:S07]  /*191b0*/  IMAD.MOV.U32 R91, RZ, RZ, R3 ;  /* 0x000000ffff5b7224 */ /* 0x000fce00078e0003 */
[----:B------:R-:W-:Y:S05]  /*191c0*/  WARPSYNC.COLLECTIVE R0, `(.L_x_510) ;  /* 0x0000000000087348 */ /* 0x000fea0003c00000 */
[----:B------:R0:W1:Y:S02]  /*191d0*/  SHFL.DOWN P0, R2, R91, R86, R89 ;  /* 0x080000565b027389 */ /* 0x0000640000000059 */
[----:B01----:R-:W-:Y:S05]  /*191e0*/  ENDCOLLECTIVE ;  /* 0x000000000000791b */ /* 0x003fea0003800000 */
.L_x_510:
[----:B------:R-:W-:Y:S01]  /*191f0*/  IMAD.MOV.U32 R86, RZ, RZ, 0x2 ;  /* 0x00000002ff567424 */ /* 0x000fe200078e00ff */
[----:B------:R-:W-:Y:S01]  /*19200*/  FMNMX R54, R3, R2, !PT ;  /* 0x0000000203367209 */ /* 0x000fe20007800000 */
[----:B------:R-:W-:-:S04]  /*19210*/  IMAD.MOV.U32 R3, RZ, RZ, 0x1f ;  /* 0x0000001fff037424 */ /* 0x000fc800078e00ff */
[----:B------:R-:W-:-:S07]  /*19220*/  IMAD.MOV.U32 R91, RZ, RZ, R54 ;  /* 0x000000ffff5b7224 */ /* 0x000fce00078e0036 */
[----:B------:R-:W-:Y:S05]  /*19230*/  WARPSYNC.COLLECTIVE R0, `(.L_x_511) ;  /* 0x0000000000087348 */ /* 0x000fea0003c00000 */
[----:B------:R0:W1:Y:S02]  /*19240*/  SHFL.DOWN P0, R2, R91, R86, R89 ;  /* 0x080000565b027389 */ /* 0x0000640000000059 */
[----:B01----:R-:W-:Y:S05]  /*19250*/  ENDCOLLECTIVE ;  /* 0x000000000000791b */ /* 0x003fea0003800000 */
.L_x_511:
[----:B------:R-:W-:Y:S01]  /*19260*/  IMAD.MOV.U32 R86, RZ, RZ, 0x1 ;  /* 0x00000001ff567424 */ /* 0x000fe200078e00ff */
[----:B------:R-:W-:-:S05]  /*19270*/  FMNMX R55, R54, R2, !PT ;  /* 0x0000000236377209 */ /* 0x000fca0007800000 */
[----:B------:R-:W-:-:S07]  /*19280*/  IMAD.MOV.U32 R91, RZ, RZ, R55 ;  /* 0x000000ffff5b7224 */ /* 0x000fce00078e0037 */
[----:B------:R-:W-:Y:S05]  /*19290*/  WARPSYNC.COLLECTIVE R0, `(.L_x_512) ;  /* 0x0000000000087348 */ /* 0x000fea0003c00000 */
[----:B------:R0:W1:Y:S02]  /*192a0*/  SHFL.DOWN P0, R2, R91, R86, R89 ;  /* 0x080000565b027389 */ /* 0x0000640000000059 */
[----:B01----:R-:W-:Y:S05]  /*192b0*/  ENDCOLLECTIVE ;  /* 0x000000000000791b */ /* 0x003fea0003800000 */
.L_x_512:
[----:B------:R-:W-:Y:S01]  /*192c0*/  FMNMX R87, R55, R2, !PT ;  /* 0x0000000237577209 */ /* 0x000fe20007800000 */
[----:B------:R-:W-:-:S07]  /*192d0*/  IMAD.MOV.U32 R2, RZ, RZ, RZ ;  /* 0x000000ffff027224 */ /* 0x000fce00078e00ff */
[----:B------:R-:W-:Y:S05]  /*192e0*/  WARPSYNC.COLLECTIVE R0, `(.L_x_513) ;  /* 0x0000000000087348 */ /* 0x000fea0003c00000 */
[----:B------:R0:W1:Y:S02]  /*192f0*/  SHFL.IDX P0, R3, R87, R2, R3 ;  /* 0x0000000257037389 */ /* 0x0000640000000003 */
[----:B01----:R-:W-:Y:S05]  /*19300*/  ENDCOLLECTIVE ;  /* 0x000000000000791b */ /* 0x003fea0003800000 */
.L_x_513:
[----:B------:R-:W-:Y:S01]  /*19310*/  IMAD.MOV.U32 R56, RZ, RZ, R3 ;  /* 0x000000ffff387224 */ /* 0x000fe200078e0003 */
[----:B------:R-:W-:Y:S06]  /*19320*/  BRA `(.L_x_514) ;  /* 0xffffff2800147947 */ /* 0x000fec000383ffff */
.L_x_180:
[----:B------:R-:W-:Y:S01]  /*19330*/  BSSY B0, `(.L_x_515) ;  /* 0x0000007000007945 */ /* 0x000fe20003800000 */
[----:B------:R-:W-:Y:S02]  /*19340*/  IMAD.MOV.U32 R86, RZ, RZ, 0x10 ;  /* 0x00000010ff567424 */ /* 0x000fe400078e00ff */
[----:B------:R-:W-:Y:S02]  /*19350*/  IMAD.MOV.U32 R89, RZ, RZ, 0x1f ;  /* 0x0000001fff597424 */ /* 0x000fe400078e00ff */
[----:B------:R-:W-:-:S07]  /*19360*/  IMAD.MOV.U32 R0, RZ, RZ, -0x1 ;  /* 0xffffffffff007424 */ /* 0x000fce00078e00ff */
[----:B0-----:R-:W-:Y:S05]  /*19370*/  WARPSYNC.COLLECTIVE R0, `(.L_x_516) ;  /* 0x0000000000087348 */ /* 0x001fea0003c00000 */
[----:B------:R1:W2:Y:S02]  /*19380*/  SHFL.DOWN P0, R2, R91, R86, R89 ;  /* 0x080000565b027389 */ /* 0x0002a40000000059 */
[----:B012---:R-:W-:Y:S05]  /*19390*/  ENDCOLLECTIVE ;  /* 0x000000000000791b */ /* 0x007fea0003800000 */
.L_x_516:
[----:B------:R-:W-:Y:S05]  /*193a0*/  BSYNC B0 ;  /* 0x0000000000007941 */ /* 0x000fea0003800000 */
.L_x_515:
[----:B------:R-:W-:Y:S01]  /*193b0*/  FMNMX R91, R91, R2, !PT ;  /* 0x000000025b5b7209 */ /* 0x000fe20007800000 */
[----:B------:R-:W-:Y:S02]  /*193c0*/  IMAD.MOV.U32 R86, RZ, RZ, 0x8 ;  /* 0x00000008ff567424 */ /* 0x000fe400078e00ff */
[----:B------:R-:W-:Y:S02]  /*193d0*/  IMAD.MOV.U32 R89, RZ, RZ, 0x1f ;  /* 0x0000001fff597424 */ /* 0x000fe400078e00ff */
[----:B------:R-:W-:-:S07]  /*193e0*/  IMAD.MOV.U32 R0, RZ, RZ, -0x1 ;  /* 0xffffffffff007424 */ /* 0x000fce00078e00ff */
[----:B------:R-:W-:Y:S05]  /*193f0*/  WARPSYNC.COLLECTIVE R0, `(.L_x_517) ;  /* 0x0000000000087348 */ /* 0x000fea0003c00000 */
[----:B------:R0:W1:Y:S02]  /*19400*/  SHFL.DOWN P0, R2, R91, R86, R89 ;  /* 0x080000565b027389 */ /* 0x0000640000000059 */
[----:B01----:R-:W-:Y:S05]  /*19410*/  ENDCOLLECTIVE ;  /* 0x000000000000791b */ /* 0x003fea0003800000 */
.L_x_517:
[----:B------:R-:W-:Y:S01]  /*19420*/  IMAD.MOV.U32 R86, RZ, RZ, 0x4 ;  /* 0x00000004ff567424 */ /* 0x000fe200078e00ff */
[----:B------:R-:W-:-:S05]  /*19430*/  FMNMX R3, R91, R2, !PT ;  /* 0x000000025b037209 */ /* 0x000fca0007800000 */
[----:B------:R-:W-:-:S07]  /*19440*/  IMAD.MOV.U32 R91, RZ, RZ, R3 ;  /* 0x000000ffff5b7224 */ /* 0x000fce00078e0003 */
[----:B------:R-:W-:Y:S05]  /*19450*/  WARPSYNC.COLLECTIVE R0, `(.L_x_518) ;  /* 0x0000000000087348 */ /* 0x000fea0003c00000 */
[----:B------:R0:W1:Y:S02]  /*19460*/  SHFL.DOWN P0, R2, R91, R86, R89 ;  /* 0x080000565b027389 */ /* 0x0000640000000059 */
[----:B01----:R-:W-:Y:S05]  /*19470*/  ENDCOLLECTIVE ;  /* 0x000000000000791b */ /* 0x003fea0003800000 */
.L_x_518:
[----:B------:R-:W-:Y:S01]  /*19480*/  IMAD.MOV.U32 R86, RZ, RZ, 0x2 ;  /* 0x00000002ff567424 */ /* 0x000fe200078e00ff */
[----:B------:R-:W-:Y:S01]  /*19490*/  FMNMX R55, R3, R2, !PT ;  /* 0x0000000203377209 */ /* 0x000fe20007800000 */
[----:B------:R-:W-:-:S04]  /*194a0*/  IMAD.MOV.U32 R3, RZ, RZ, 0x1f ;  /* 0x0000001fff037424 */ /* 0x000fc800078e00ff */
[----:B------:R-:W-:-:S07]  /*194b0*/  IMAD.MOV.U32 R91, RZ, RZ, R55 ;  /* 0x000000ffff5b7224 */ /* 0x000fce00078e0037 */
[----:B------:R-:W-:Y:S05]  /*194c0*/  WARPSYNC.COLLECTIVE R0, `(.L_x_519) ;  /* 0x0000000000087348 */ /* 0x000fea0003c00000 */
[----:B------:R0:W1:Y:S02]  /*194d0*/  SHFL.DOWN P0, R2, R91, R86, R89 ;  /* 0x080000565b027389 */ /* 0x0000640000000059 */
[----:B01----:R-:W-:Y:S05]  /*194e0*/  ENDCOLLECTIVE ;  /* 0x000000000000791b */ /* 0x003fea0003800000 */
.L_x_519:
[----:B------:R-:W-:Y:S01]  /*194f0*/  IMAD.MOV.U32 R86, RZ, RZ, 0x1 ;  /* 0x00000001ff567424 */ /* 0x000fe200078e00ff */
[----:B------:R-:W-:-:S05]  /*19500*/  FMNMX R56, R55, R2, !PT ;  /* 0x0000000237387209 */ /* 0x000fca0007800000 */
[----:B------:R-:W-:-:S07]  /*19510*/  IMAD.MOV.U32 R91, RZ, RZ, R56 ;  /* 0x000000ffff5b7224 */ /* 0x000fce00078e0038 */
[----:B------:R-:W-:Y:S05]  /*19520*/  WARPSYNC.COLLECTIVE R0, `(.L_x_520) ;  /* 0x0000000000087348 */ /* 0x000fea0003c00000 */
[----:B------:R0:W1:Y:S02]  /*19530*/  SHFL.DOWN P0, R2, R91, R86, R89 ;  /* 0x080000565b027389 */ /* 0x0000640000000059 */
[----:B01----:R-:W-:Y:S05]  /*19540*/  ENDCOLLECTIVE ;  /* 0x000000000000791b */ /* 0x003fea0003800000 */
.L_x_520:
[----:B------:R-:W-:Y:S01]  /*19550*/  FMNMX R87, R56, R2, !PT ;  /* 0x0000000238577209 */ /* 0x000fe20007800000 */
[----:B------:R-:W-:-:S07]  /*19560*/  IMAD.MOV.U32 R2, RZ, RZ, RZ ;  /* 0x000000ffff027224 */ /* 0x000fce00078e00ff */
[----:B------:R-:W-:Y:S05]  /*19570*/  WARPSYNC.COLLECTIVE R0, `(.L_x_521) ;  /* 0x0000000000087348 */ /* 0x000fea0003c00000 */
[----:B------:R0:W1:Y:S02]  /*19580*/  SHFL.IDX P0, R3, R87, R2, R3 ;  /* 0x0000000257037389 */ /* 0x0000640000000003 */
[----:B01----:R-:W-:Y:S05]  /*19590*/  ENDCOLLECTIVE ;  /* 0x000000000000791b */ /* 0x003fea0003800000 */
.L_x_521:
[----:B------:R-:W-:Y:S01]  /*195a0*/  IMAD.MOV.U32 R57, RZ, RZ, R3 ;  /* 0x000000ffff397224 */ /* 0x000fe200078e0003 */
[----:B------:R-:W-:Y:S06]  /*195b0*/  BRA `(.L_x_522) ;  /* 0xffffff2800c87947 */ /* 0x000fec000383ffff */
.L_x_188:
[----:B------:R-:W-:Y:S01]  /*195c0*/  BSSY B0, `(.L_x_523) ;  /* 0x0000007000007945 */ /* 0x000fe20003800000 */
[----:B------:R-:W-:Y:S02]  /*195d0*/  IMAD.MOV.U32 R86, RZ, RZ, 0x10 ;  /* 0x00000010ff567424 */ /* 0x000fe400078e00ff */
[----:B------:R-:W-:Y:S02]  /*195e0*/  IMAD.MOV.U32 R89, RZ, RZ, 0x1f ;  /* 0x0000001fff597424 */ /* 0x000fe400078e00ff */
[----:B------:R-:W-:-:S07]  /*195f0*/  IMAD.MOV.U32 R0, RZ, RZ, -0x1 ;  /* 0xffffffffff007424 */ /* 0x000fce00078e00ff */
[----:B0-----:R-:W-:Y:S05]  /*19600*/  WARPSYNC.COLLECTIVE R0, `(.L_x_524) ;  /* 0x0000000000087348 */ /* 0x001fea0003c00000 */
[----:B------:R1:W2:Y:S02]  /*19610*/  SHFL.DOWN P0, R2, R91, R86, R89 ;  /* 0x080000565b027389 */ /* 0x0002a40000000059 */
[----:B012---:R-:W-:Y:S05]  /*19620*/  ENDCOLLECTIVE ;  /* 0x000000000000791b */ /* 0x007fea0003800000 */
.L_x_524:
[----:B------:R-:W-:Y:S05]  /*19630*/  BSYNC B0 ;  /* 0x0000000000007941 */ /* 0x000fea0003800000 */
.L_x_523:
[----:B------:R-:W-:Y:S01]  /*19640*/  FMNMX R91, R91, R2, !PT ;  /* 0x000000025b5b7209 */ /* 0x000fe20007800000 */
[----:B------:R-:W-:Y:S02]  /*19650*/  IMAD.MOV.U32 R86, RZ, RZ, 0x8 ;  /* 0x00000008ff567424 */ /* 0x000fe400078e00ff */
[----:B------:R-:W-:Y:S02]  /*19660*/  IMAD.MOV.U32 R89, RZ, RZ, 0x1f ;  /* 0x0000001fff597424 */ /* 0x000fe400078e00ff */
[----:B------:R-:W-:-:S07]  /*19670*/  IMAD.MOV.U32 R0, RZ, RZ, -0x1 ;  /* 0xffffffffff007424 */ /* 0x000fce00078e00ff */
[----:B------:R-:W-:Y:S05]  /*19680*/  WARPSYNC.COLLECTIVE R0, `(.L_x_525) ;  /* 0x0000000000087348 */ /* 0x000fea0003c00000 */
[----:B------:R0:W1:Y:S02]  /*19690*/  SHFL.DOWN P0, R2, R91, R86, R89 ;  /* 0x080000565b027389 */ /* 0x0000640000000059 */
[----:B01----:R-:W-:Y:S05]  /*196a0*/  ENDCOLLECTIVE ;  /* 0x000000000000791b */ /* 0x003fea0003800000 */
.L_x_525:
[----:B------:R-:W-:Y:S01]  /*196b0*/  IMAD.MOV.U32 R86, RZ, RZ, 0x4 ;  /* 0x00000004ff567424 */ /* 0x000fe200078e00ff */
[----:B------:R-:W-:-:S05]  /*196c0*/  FMNMX R3, R91, R2, !PT ;  /* 0x000000025b037209 */ /* 0x000fca0007800000 */
[----:B------:R-:W-:-:S07]  /*196d0*/  IMAD.MOV.U32 R91, RZ, RZ, R3 ;  /* 0x000000ffff5b7224 */ /* 0x000fce00078e0003 */
[----:B------:R-:W-:Y:S05]  /*196e0*/  WARPSYNC.COLLECTIVE R0, `(.L_x_526) ;  /* 0x0000000000087348 */ /* 0x000fea0003c00000 */
[----:B------:R0:W1:Y:S02]  /*196f0*/  SHFL.DOWN P0, R2, R91, R86, R89 ;  /* 0x080000565b027389 */ /* 0x0000640000000059 */
[----:B01----:R-:W-:Y:S05]  /*19700*/  ENDCOLLECTIVE ;  /* 0x000000000000791b */ /* 0x003fea0003800000 */
.L_x_526:
[----:B------:R-:W-:Y:S01]  /*19710*/  IMAD.MOV.U32 R86, RZ, RZ, 0x2 ;  /* 0x00000002ff567424 */ /* 0x000fe200078e00ff */
[----:B------:R-:W-:Y:S01]  /*19720*/  FMNMX R56, R3, R2, !PT ;  /* 0x0000000203387209 */ /* 0x000fe20007800000 */
[----:B------:R-:W-:-:S04]  /*19730*/  IMAD.MOV.U32 R3, RZ, RZ, 0x1f ;  /* 0x0000001fff037424 */ /* 0x000fc800078e00ff */
[----:B------:R-:W-:-:S07]  /*19740*/  IMAD.MOV.U32 R91, RZ, RZ, R56 ;  /* 0x000000ffff5b7224 */ /* 0x000fce00078e0038 */
[----:B------:R-:W-:Y:S05]  /*19750*/  WARPSYNC.COLLECTIVE R0, `(.L_x_527) ;  /* 0x0000000000087348 */ /* 0x000fea0003c00000 */
[----:B------:R0:W1:Y:S02]  /*19760*/  SHFL.DOWN P0, R2, R91, R86, R89 ;  /* 0x080000565b027389 */ /* 0x0000640000000059 */
[----:B01----:R-:W-:Y:S05]  /*19770*/  ENDCOLLECTIVE ;  /* 0x000000000000791b */ /* 0x003fea0003800000 */
.L_x_527:
[----:B------:R-:W-:Y:S01]  /*19780*/  IMAD.MOV.U32 R86, RZ, RZ, 0x1 ;  /* 0x00000001ff567424 */ /* 0x000fe200078e00ff */
[----:B------:R-:W-:-:S05]  /*19790*/  FMNMX R57, R56, R2, !PT ;  /* 0x0000000238397209 */ /* 0x000fca0007800000 */
[----:B------:R-:W-:-:S07]  /*197a0*/  IMAD.MOV.U32 R91, RZ, RZ, R57 ;  /* 0x000000ffff5b7224 */ /* 0x000fce00078e0039 */
[----:B------:R-:W-:Y:S05]  /*197b0*/  WARPSYNC.COLLECTIVE R0, `(.L_x_528) ;  /* 0x0000000000087348 */ /* 0x000fea0003c00000 */
[----:B------:R0:W1:Y:S02]  /*197c0*/  SHFL.DOWN P0, R2, R91, R86, R89 ;  /* 0x080000565b027389 */ /* 0x0000640000000059 */
[----:B01----:R-:W-:Y:S05]  /*197d0*/  ENDCOLLECTIVE ;  /* 0x000000000000791b */ /* 0x003fea0003800000 */
.L_x_528:
[----:B------:R-:W-:Y:S01]  /*197e0*/  FMNMX R87, R57, R2, !PT ;  /* 0x0000000239577209 */ /* 0x000fe20007800000 */
[----:B------:R-:W-:-:S07]  /*197f0*/  IMAD.MOV.U32 R2, RZ, RZ, RZ ;  /* 0x000000ffff027224 */ /* 0x000fce00078e00ff */
[----:B------:R-:W-:Y:S05]  /*19800*/  WARPSYNC.COLLECTIVE R0, `(.L_x_529) ;  /* 0x0000000000087348 */ /* 0x000fea0003c00000 */
[----:B------:R0:W1:Y:S02]  /*19810*/  SHFL.IDX P0, R3, R87, R2, R3 ;  /* 0x0000000257037389 */ /* 0x0000640000000003 */
[----:B01----:R-:W-:Y:S05]  /*19820*/  ENDCOLLECTIVE ;  /* 0x000000000000791b */ /* 0x003fea0003800000 */
.L_x_529:
[----:B------:R-:W-:Y:S01]  /*19830*/  IMAD.MOV.U32 R58, RZ, RZ, R3 ;  /* 0x000000ffff3a7224 */ /* 0x000fe200078e0003 */
[----:B------:R-:W-:Y:S06]  /*19840*/  BRA `(.L_x_530) ;  /* 0xffffff2c007c7947 */ /* 0x000fec000383ffff */
.L_x_196:
[----:B------:R-:W-:Y:S01]  /*19850*/  BSSY B0, `(.L_x_531) ;  /* 0x0000007000007945 */ /* 0x000fe20003800000 */
[----:B------:R-:W-:Y:S02]  /*19860*/  IMAD.MOV.U32 R86, RZ, RZ, 0x10 ;  /* 0x00000010ff567424 */ /* 0x000fe400078e00ff */
[----:B------:R-:W-:Y:S02]  /*19870*/  IMAD.MOV.U32 R89, RZ, RZ, 0x1f ;  /* 0x0000001fff597424 */ /* 0x000fe400078e00ff */
[----:B------:R-:W-:-:S07]  /*19880*/  IMAD.MOV.U32 R0, RZ, RZ, -0x1 ;  /* 0xffffffffff007424 */ /* 0x000fce00078e00ff */
[----:B0-----:R-:W-:Y:S05]  /*19890*/  WARPSYNC.COLLECTIVE R0, `(.L_x_532) ;  /* 0x0000000000087348 */ /* 0x001fea0003c00000 */
[----:B------:R1:W2:Y:S02]  /*198a0*/  SHFL.DOWN P0, R2, R91, R86, R89 ;  /* 0x080000565b027389 */ /* 0x0002a40000000059 */
[----:B012---:R-:W-:Y:S05]  /*198b0*/  ENDCOLLECTIVE ;  /* 0x000000000000791b */ /* 0x007fea0003800000 */
.L_x_532:
[----:B------:R-:W-:Y:S05]  /*198c0*/  BSYNC B0 ;  /* 0x0000000000007941 */ /* 0x000fea0003800000 */
.L_x_531:
[----:B------:R-:W-:Y:S01]  /*198d0*/  FMNMX R91, R91, R2, !PT ;  /* 0x000000025b5b7209 */ /* 0x000fe20007800000 */
[----:B------:R-:W-:Y:S02]  /*198e0*/  IMAD.MOV.U32 R86, RZ, RZ, 0x8 ;  /* 0x00000008ff567424 */ /* 0x000fe400078e00ff */
[----:B------:R-:W-:Y:S02]  /*198f0*/  IMAD.MOV.U32 R89, RZ, RZ, 0x1f ;  /* 0x0000001fff597424 */ /* 0x000fe400078e00ff */
[----:B------:R-:W-:-:S07]  /*19900*/  IMAD.MOV.U32 R0, RZ, RZ, -0x1 ;  /* 0xffffffffff007424 */ /* 0x000fce00078e00ff */
[----:B------:R-:W-:Y:S05]  /*19910*/  WARPSYNC.COLLECTIVE R0, `(.L_x_533) ;  /* 0x0000000000087348 */ /* 0x000fea0003c00000 */
[----:B------:R0:W1:Y:S02]  /*19920*/  SHFL.DOWN P0, R2, R91, R86, R89 ;  /* 0x080000565b027389 */ /* 0x0000640000000059 */
[----:B01----:R-:W-:Y:S05]  /*19930*/  ENDCOLLECTIVE ;  /* 0x000000000000791b */ /* 0x003fea0003800000 */
.L_x_533:
[----:B------:R-:W-:Y:S01]  /*19940*/  IMAD.MOV.U32 R86, RZ, RZ, 0x4 ;  /* 0x00000004ff567424 */ /* 0x000fe200078e00ff */
[----:B------:R-:W-:-:S05]  /*19950*/  FMNMX R3, R91, R2, !PT ;  /* 0x000000025b037209 */ /* 0x000fca0007800000 */
[----:B------:R-:W-:-:S07]  /*19960*/  IMAD.MOV.U32 R91, RZ, RZ, R3 ;  /* 0x000000ffff5b7224 */ /* 0x000fce00078e0003 */
[----:B------:R-:W-:Y:S05]  /*19970*/  WARPSYNC.COLLECTIVE R0, `(.L_x_534) ;  /* 0x0000000000087348 */ /* 0x000fea0003c00000 */
[----:B------:R0:W1:Y:S02]  /*19980*/  SHFL.DOWN P0, R2, R91, R86, R89 ;  /* 0x080000565b027389 */ /* 0x0000640000000059 */
[----:B01----:R-:W-:Y:S05]  /*19990*/  ENDCOLLECTIVE ;  /* 0x000000000000791b */ /* 0x003fea0003800000 */
.L_x_534:
[----:B------:R-:W-:Y:S01]  /*199a0*/  IMAD.MOV.U32 R86, RZ, RZ, 0x2 ;  /* 0x00000002ff567424 */ /* 0x000fe200078e00ff */
[----:B------:R-:W-:Y:S01]  /*199b0*/  FMNMX R57, R3, R2, !PT ;  /* 0x0000000203397209 */ /* 0x000fe20007800000 */
[----:B------:R-:W-:-:S04]  /*199c0*/  IMAD.MOV.U32 R3, RZ, RZ, 0x1f ;  /* 0x0000001fff037424 */ /* 0x000fc800078e00ff */
[----:B------:R-:W-:-:S07]  /*199d0*/  IMAD.MOV.U32 R91, RZ, RZ, R57 ;  /* 0x000000ffff5b7224 */ /* 0x000fce00078e0039 */
[----:B------:R-:W-:Y:S05]  /*199e0*/  WARPSYNC.COLLECTIVE R0, `(.L_x_535) ;  /* 0x0000000000087348 */ /* 0x000fea0003c00000 */
[----:B------:R0:W1:Y:S02]  /*199f0*/  SHFL.DOWN P0, R2, R91, R86, R89 ;  /* 0x080000565b027389 */ /* 0x0000640000000059 */
[----:B01----:R-:W-:Y:S05]  /*19a00*/  ENDCOLLECTIVE ;  /* 0x000000000000791b */ /* 0x003fea0003800000 */
.L_x_535:
[----:B------:R-:W-:Y:S01]  /*19a10*/  IMAD.MOV.U32 R86, RZ, RZ, 0x1 ;  /* 0x00000001ff567424 */ /* 0x000fe200078e00ff */
[----:B------:R-:W-:-:S05]  /*19a20*/  FMNMX R58, R57, R2, !PT ;  /* 0x00000002393a7209 */ /* 0x000fca0007800000 */
[----:B------:R-:W-:-:S07]  /*19a30*/  IMAD.MOV.U32 R91, RZ, RZ, R58 ;  /* 0x000000ffff5b7224 */ /* 0x000fce00078e003a */
[----:B------:R-:W-:Y:S05]  /*19a40*/  WARPSYNC.COLLECTIVE R0, `(.L_x_536) ;  /* 0x0000000000087348 */ /* 0x000fea0003c00000 */
[----:B------:R0:W1:Y:S02]  /*19a50*/  SHFL.DOWN P0, R2, R91, R86, R89 ;  /* 0x080000565b027389 */ /* 0x0000640000000059 */
[----:B01----:R-:W-:Y:S05]  /*19a60*/  ENDCOLLECTIVE ;  /* 0x000000000000791b */ /* 0x003fea0003800000 */
.L_x_536:
[----:B------:R-:W-:Y:S01]  /*19a70*/  FMNMX R87, R58, R2, !PT ;  /* 0x000000023a577209 */ /* 0x000fe20007800000 */
[----:B------:R-:W-:-:S07]  /*19a80*/  IMAD.MOV.U32 R2, RZ, RZ, RZ ;  /* 0x000000ffff027224 */ /* 0x000fce00078e00ff */
[----:B------:R-:W-:Y:S05]  /*19a90*/  WARPSYNC.COLLECTIVE R0, `(.L_x_537) ;  /* 0x0000000000087348 */ /* 0x000fea0003c00000 */
[----:B------:R0:W1:Y:S02]  /*19aa0*/  SHFL.IDX P0, R3, R87, R2, R3 ;  /* 0x0000000257037389 */ /* 0x0000640000000003 */
[----:B01----:R-:W-:Y:S05]  /*19ab0*/  ENDCOLLECTIVE ;  /* 0x000000000000791b */ /* 0x003fea0003800000 */
.L_x_537:
[----:B------:R-:W-:Y:S01]  /*19ac0*/  IMAD.MOV.U32 R59, RZ, RZ, R3 ;  /* 0x000000ffff3b7224 */ /* 0x000fe200078e0003 */
[----:B------:R-:W-:Y:S06]  /*19ad0*/  BRA `(.L_x_538) ;  /* 0xffffff3000307947 */ /* 0x000fec000383ffff */
.L_x_204:
[----:B------:R-:W-:Y:S01]  /*19ae0*/  BSSY B0, `(.L_x_539) ;  /* 0x0000007000007945 */ /* 0x000fe20003800000 */
[----:B------:R-:W-:Y:S02]  /*19af0*/  IMAD.MOV.U32 R86, RZ, RZ, 0x10 ;  /* 0x00000010ff567424 */ /* 0x000fe400078e00ff */
[----:B------:R-:W-:Y:S02]  /*19b00*/  IMAD.MOV.U32 R89, RZ, RZ, 0x1f ;  /* 0x0000001fff597424 */ /* 0x000fe400078e00ff */
[----:B------:R-:W-:-:S07]  /*19b10*/  IMAD.MOV.U32 R0, RZ, RZ, -0x1 ;  /* 0xffffffffff007424 */ /* 0x000fce00078e00ff */
[----:B0-----:R-:W-:Y:S05]  /*19b20*/  WARPSYNC.COLLECTIVE R0, `(.L_x_540) ;  /* 0x0000000000087348 */ /* 0x001fea0003c00000 */
[----:B------:R1:W2:Y:S02]  /*19b30*/  SHFL.DOWN P0, R2, R91, R86, R89 ;  /* 0x080000565b027389 */ /* 0x0002a40000000059 */
[----:B012---:R-:W-:Y:S05]  /*19b40*/  ENDCOLLECTIVE ;  /* 0x000000000000791b */ /* 0x007fea0003800000 */
.L_x_540:
[----:B------:R-:W-:Y:S05]  /*19b50*/  BSYNC B0 ;  /* 0x0000000000007941 */ /* 0x000fea0003800000 */
.L_x_539:
[----:B------:R-:W-:Y:S01]  /*19b60*/  FMNMX R91, R91, R2, !PT ;  /* 0x000000025b5b7209 */ /* 0x000fe20007800000 */
[----:B------:R-:W-:Y:S02]  /*19b70*/  IMAD.MOV.U32 R86, RZ, RZ, 0x8 ;  /* 0x00000008ff567424 */ /* 0x000fe400078e00ff */
[----:B------:R-:W-:Y:S02]  /*19b80*/  IMAD.MOV.U32 R89, RZ, RZ, 0x1f ;  /* 0x0000001fff597424 */ /* 0x000fe400078e00ff */
[----:B------:R-:W-:-:S07]  /*19b90*/  IMAD.MOV.U32 R0, RZ, RZ, -0x1 ;  /* 0xffffffffff007424 */ /* 0x000fce00078e00ff */
[----:B------:R-:W-:Y:S05]  /*19ba0*/  WARPSYNC.COLLECTIVE R0, `(.L_x_541) ;  /* 0x0000000000087348 */ /* 0x000fea0003c00000 */
[----:B------:R0:W1:Y:S02]  /*19bb0*/  SHFL.DOWN P0, R2, R91, R86, R89 ;  /* 0x080000565b027389 */ /* 0x0000640000000059 */
[----:B01----:R-:W-:Y:S05]  /*19bc0*/  ENDCOLLECTIVE ;  /* 0x000000000000791b */ /* 0x003fea0003800000 */
.L_x_541:
[----:B------:R-:W-:Y:S01]  /*19bd0*/  IMAD.MOV.U32 R86, RZ, RZ, 0x4 ;  /* 0x00000004ff567424 */ /* 0x000fe200078e00ff */
[----:B------:R-:W-:-:S05]  /*19be0*/  FMNMX R3, R91, R2, !PT ;  /* 0x000000025b037209 */ /* 0x000fca0007800000 */
[----:B------:R-:W-:-:S07]  /*19bf0*/  IMAD.MOV.U32 R91, RZ, RZ, R3 ;  /* 0x000000ffff5b7224 */ /* 0x000fce00078e0003 */
[----:B------:R-:W-:Y:S05]  /*19c00*/  WARPSYNC.COLLECTIVE R0, `(.L_x_542) ;  /* 0x0000000000087348 */ /* 0x000fea0003c00000 */
[----:B------:R0:W1:Y:S02]  /*19c10*/  SHFL.DOWN P0, R2, R91, R86, R89 ;  /* 0x080000565b027389 */ /* 0x0000640000000059 */
[----:B01----:R-:W-:Y:S05]  /*19c20*/  ENDCOLLECTIVE ;  /* 0x000000000000791b */ /* 0x003fea0003800000 */
.L_x_542:
[----:B------:R-:W-:Y:S01]  /*19c30*/  IMAD.MOV.U32 R86, RZ, RZ, 0x2 ;  /* 0x00000002ff567424 */ /* 0x000fe200078e00ff */
[----:B------:R-:W-:Y:S01]  /*19c40*/  FMNMX R58, R3, R2, !PT ;  /* 0x00000002033a7209 */ /* 0x000fe20007800000 */
[----:B------:R-:W-:-:S04]  /*19c50*/  IMAD.MOV.U32 R3, RZ, RZ, 0x1f ;  /* 0x0000001fff037424 */ /* 0x000fc800078e00ff */
[----:B------:R-:W-:-:S07]  /*19c60*/  IMAD.MOV.U32 R91, RZ, RZ, R58 ;  /* 0x000000ffff5b7224 */ /* 0x000fce00078e003a */
[----:B------:R-:W-:Y:S05]  /*19c70*/  WARPSYNC.COLLECTIVE R0, `(.L_x_543) ;  /* 0x0000000000087348 */ /* 0x000fea0003c00000 */
[----:B------:R0:W1:Y:S02]  /*19c80*/  SHFL.DOWN P0, R2, R91, R86, R89 ;  /* 0x080000565b027389 */ /* 0x0000640000000059 */
[----:B01----:R-:W-:Y:S05]  /*19c90*/  ENDCOLLECTIVE ;  /* 0x000000000000791b */ /* 0x003fea0003800000 */
.L_x_543:
[----:B------:R-:W-:Y:S01]  /*19ca0*/  IMAD.MOV.U32 R86, RZ, RZ, 0x1 ;  /* 0x00000001ff567424 */ /* 0x000fe200078e00ff */
[----:B------:R-:W-:-:S05]  /*19cb0*/  FMNMX R59, R58, R2, !PT ;  /* 0x000000023a3b7209 */ /* 0x000fca0007800000 */
[----:B------:R-:W-:-:S07]  /*19cc0*/  IMAD.MOV.U32 R91, RZ, RZ, R59 ;  /* 0x000000ffff5b7224 */ /* 0x000fce00078e003b */
[----:B------:R-:W-:Y:S05]  /*19cd0*/  WARPSYNC.COLLECTIVE R0, `(.L_x_544) ;  /* 0x0000000000087348 */ /* 0x000fea0003c00000 */
[----:B------:R0:W1:Y:S02]  /*19ce0*/  SHFL.DOWN P0, R2, R91, R86, R89 ;  /* 0x080000565b027389 */ /* 0x0000640000000059 */
[----:B01----:R-:W-:Y:S05]  /*19cf0*/  ENDCOLLECTIVE ;  /* 0x000000000000791b */ /* 0x003fea0003800000 */
.L_x_544:
[----:B------:R-:W-:Y:S01]  /*19d00*/  FMNMX R87, R59, R2, !PT ;  /* 0x000000023b577209 */ /* 0x000fe20007800000 */
[----:B------:R-:W-:-:S07]  /*19d10*/  IMAD.MOV.U32 R2, RZ, RZ, RZ ;  /* 0x000000ffff027224 */ /* 0x000fce00078e00ff */
[----:B------:R-:W-:Y:S05]  /*19d20*/  WARPSYNC.COLLECTIVE R0, `(.L_x_545) ;  /* 0x0000000000087348 */ /* 0x000fea0003c00000 */
[----:B------:R0:W1:Y:S02]  /*19d30*/  SHFL.IDX P0, R3, R87, R2, R3 ;  /* 0x0000000257037389 */ /* 0x0000640000000003 */
[----:B01----:R-:W-:Y:S05]  /*19d40*/  ENDCOLLECTIVE ;  /* 0x000000000000791b */ /* 0x003fea0003800000 */
.L_x_545:
[----:B------:R-:W-:Y:S01]  /*19d50*/  IMAD.MOV.U32 R60, RZ, RZ, R3 ;  /* 0x000000ffff3c7224 */ /* 0x000fe200078e0003 */
[----:B------:R-:W-:Y:S06]  /*19d60*/  BRA `(.L_x_546) ;  /* 0xffffff3000e47947 */ /* 0x000fec000383ffff */
.L_x_212:
[----:B------:R-:W-:Y:S01]  /*19d70*/  BSSY B0, `(.L_x_547) ;  /* 0x0000007000007945 */ /* 0x000fe20003800000 */
[----:B------:R-:W-:Y:S02]  /*19d80*/  IMAD.MOV.U32 R86, RZ, RZ, 0x10 ;  /* 0x00000010ff567424 */ /* 0x000fe400078e00ff */
[----:B------:R-:W-:Y:S02]  /*19d90*/  IMAD.MOV.U32 R89, RZ, RZ, 0x1f ;  /* 0x0000001fff597424 */ /* 0x000fe400078e00ff */
[----:B------:R-:W-:-:S07]  /*19da0*/  IMAD.MOV.U32 R0, RZ, RZ, -0x1 ;  /* 0xffffffffff007424 */ /* 0x000fce00078e00ff */
[----:B0-----:R-:W-:Y:S05]  /*19db0*/  WARPSYNC.COLLECTIVE R0, `(.L_x_548) ;  /* 0x0000000000087348 */ /* 0x001fea0003c00000 */
[----:B------:R1:W2:Y:S02]  /*19dc0*/  SHFL.DOWN P0, R2, R91, R86, R89 ;  /* 0x080000565b027389 */ /* 0x0002a40000000059 */
[----:B012---:R-:W-:Y:S05]  /*19dd0*/  ENDCOLLECTIVE ;  /* 0x000000000000791b */ /* 0x007fea0003800000 */
.L_x_548:
[----:B------:R-:W-:Y:S05]  /*19de0*/  BSYNC B0 ;  /* 0x0000000000007941 */ /* 0x000fea0003800000 */
.L_x_547:
[----:B------:R-:W-:Y:S01]  /*19df0*/  FMNMX R91, R91, R2, !PT ;  /* 0x000000025b5b7209 */ /* 0x000fe20007800000 */
[----:B------:R-:W-:Y:S02]  /*19e00*/  IMAD.MOV.U32 R86, RZ, RZ, 0x8 ;  /* 0x00000008ff567424 */ /* 0x000fe400078e00ff */
[----:B------:R-:W-:Y:S02]  /*19e10*/  IMAD.MOV.U32 R89, RZ, RZ, 0x1f ;  /* 0x0000001fff597424 */ /* 0x000fe400078e00ff */
[----:B------:R-:W-:-:S07]  /*19e20*/  IMAD.MOV.U32 R0, RZ, RZ, -0x1 ;  /* 0xffffffffff007424 */ /* 0x000fce00078e00ff */
[----:B------:R-:W-:Y:S05]  /*19e30*/  WARPSYNC.COLLECTIVE R0, `(.L_x_549) ;  /* 0x0000000000087348 */ /* 0x000fea0003c00000 */
[----:B------:R0:W1:Y:S02]  /*19e40*/  SHFL.DOWN P0, R2, R91, R86, R89 ;  /* 0x080000565b027389 */ /* 0x0000640000000059 */
[----:B01----:R-:W-:Y:S05]  /*19e50*/  ENDCOLLECTIVE ;  /* 0x000000000000791b */ /* 0x003fea0003800000 */
.L_x_549:
[----:B------:R-:W-:Y:S01]  /*19e60*/  IMAD.MOV.U32 R86, RZ, RZ, 0x4 ;  /* 0x00000004ff567424 */ /* 0x000fe200078e00ff */
[----:B------:R-:W-:-:S05]  /*19e70*/  FMNMX R3, R91, R2, !PT ;  /* 0x000000025b037209 */ /* 0x000fca0007800000 */
[----:B------:R-:W-:-:S07]  /*19e80*/  IMAD.MOV.U32 R91, RZ, RZ, R3 ;  /* 0x000000ffff5b7224 */ /* 0x000fce00078e0003 */
[----:B------:R-:W-:Y:S05]  /*19e90*/  WARPSYNC.COLLECTIVE R0, `(.L_x_550) ;  /* 0x0000000000087348 */ /* 0x000fea0003c00000 */
[----:B------:R0:W1:Y:S02]  /*19ea0*/  SHFL.DOWN P0, R2, R91, R86, R89 ;  /* 0x080000565b027389 */ /* 0x0000640000000059 */
[----:B01----:R-:W-:Y:S05]  /*19eb0*/  ENDCOLLECTIVE ;  /* 0x000000000000791b */ /* 0x003fea0003800000 */
.L_x_550:
[----:B------:R-:W-:Y:S01]  /*19ec0*/  IMAD.MOV.U32 R86, RZ, RZ, 0x2 ;  /* 0x00000002ff567424 */ /* 0x000fe200078e00ff */
[----:B------:R-:W-:Y:S01]  /*19ed0*/  FMNMX R59, R3, R2, !PT ;  /* 0x00000002033b7209 */ /* 0x000fe20007800000 */
[----:B------:R-:W-:-:S04]  /*19ee0*/  IMAD.MOV.U32 R3, RZ, RZ, 0x1f ;  /* 0x0000001fff037424 */ /* 0x000fc800078e00ff */
[----:B------:R-:W-:-:S07]  /*19ef0*/  IMAD.MOV.U32 R91, RZ, RZ, R59 ;  /* 0x000000ffff5b7224 */ /* 0x000fce00078e003b */
[----:B------:R-:W-:Y:S05]  /*19f00*/  WARPSYNC.COLLECTIVE R0, `(.L_x_551) ;  /* 0x0000000000087348 */ /* 0x000fea0003c00000 */
[----:B------:R0:W1:Y:S02]  /*19f10*/  SHFL.DOWN P0, R2, R91, R86, R89 ;  /* 0x080000565b027389 */ /* 0x0000640000000059 */
[----:B01----:R-:W-:Y:S05]  /*19f20*/  ENDCOLLECTIVE ;  /* 0x000000000000791b */ /* 0x003fea0003800000 */
.L_x_551:
[----:B------:R-:W-:Y:S01]  /*19f30*/  IMAD.MOV.U32 R86, RZ, RZ, 0x1 ;  /* 0x00000001ff567424 */ /* 0x000fe200078e00ff */
[----:B------:R-:W-:-:S05]  /*19f40*/  FMNMX R60, R59, R2, !PT ;  /* 0x000000023b3c7209 */ /* 0x000fca0007800000 */
[----:B------:R-:W-:-:S07]  /*19f50*/  IMAD.MOV.U32 R91, RZ, RZ, R60 ;  /* 0x000000ffff5b7224 */ /* 0x000fce00078e003c */
[----:B------:R-:W-:Y:S05]  /*19f60*/  WARPSYNC.COLLECTIVE R0, `(.L_x_552) ;  /* 0x0000000000087348 */ /* 0x000fea0003c00000 */
[----:B------:R0:W1:Y:S02]  /*19f70*/  SHFL.DOWN P0, R2, R91, R86, R89 ;  /* 0x080000565b027389 */ /* 0x0000640000000059 */
[----:B01----:R-:W-:Y:S05]  /*19f80*/  ENDCOLLECTIVE ;  /* 0x000000000000791b */ /* 0x003fea0003800000 */
.L_x_552:
[----:B------:R-:W-:Y:S01]  /*19f90*/  FMNMX R87, R60, R2, !PT ;  /* 0x000000023c577209 */ /* 0x000fe20007800000 */
[----:B------:R-:W-:-:S07]  /*19fa0*/  IMAD.MOV.U32 R2, RZ, RZ, RZ ;  /* 0x000000ffff027224 */ /* 0x000fce00078e00ff */
[----:B------:R-:W-:Y:S05]  /*19fb0*/  WARPSYNC.COLLECTIVE R0, `(.L_x_553) ;  /* 0x0000000000087348 */ /* 0x000fea0003c00000 */
[----:B------:R0:W1:Y:S02]  /*19fc0*/  SHFL.IDX P0, R3, R87, R2, R3 ;  /* 0x0000000257037389 */ /* 0x0000640000000003 */
[----:B01----:R-:W-:Y:S05]  /*19fd0*/  ENDCOLLECTIVE ;  /* 0x000000000000791b */ /* 0x003fea0003800000 */
.L_x_553:
[----:B------:R-:W-:Y:S01]  /*19fe0*/  IMAD.MOV.U32 R83, RZ, RZ, R3 ;  /* 0x000000ffff537224 */ /* 0x000fe200078e0003 */
[----:B------:R-:W-:Y:S06]  /*19ff0*/  BRA `(.L_x_554) ;  /* 0xffffff3400987947 */ /* 0x000fec000383ffff */
.L_x_220:
[----:B------:R-:W-:Y:S01]  /*1a000*/  BSSY B0, `(.L_x_555) ;  /* 0x0000007000007945 */ /* 0x000fe20003800000 */
[----:B------:R-:W-:Y:S02]  /*1a010*/  IMAD.MOV.U32 R86, RZ, RZ, 0x10 ;  /* 0x00000010ff567424 */ /* 0x000fe400078e00ff */
[----:B------:R-:W-:Y:S02]  /*1a020*/  IMAD.MOV.U32 R89, RZ, RZ, 0x1f ;  /* 0x0000001fff597424 */ /* 0x000fe400078e00ff */
[----:B------:R-:W-:-:S07]  /*1a030*/  IMAD.MOV.U32 R0, RZ, RZ, -0x1 ;  /* 0xffffffffff007424 */ /* 0x000fce00078e00ff */
[----:B0-----:R-:W-:Y:S05]  /*1a040*/  WARPSYNC.COLLECTIVE R0, `(.L_x_556) ;  /* 0x0000000000087348 */ /* 0x001fea0003c00000 */
[----:B------:R1:W2:Y:S02]  /*1a050*/  SHFL.DOWN P0, R2, R91, R86, R89 ;  /* 0x080000565b027389 */ /* 0x0002a40000000059 */
[----:B012---:R-:W-:Y:S05]  /*1a060*/  ENDCOLLECTIVE ;  /* 0x000000000000791b */ /* 0x007fea0003800000 */
.L_x_556:
[----:B------:R-:W-:Y:S05]  /*1a070*/  BSYNC B0 ;  /* 0x0000000000007941 */ /* 0x000fea0003800000 */
.L_x_555:
[----:B------:R-:W-:Y:S01]  /*1a080*/  FMNMX R91, R91, R2, !PT ;  /* 0x000000025b5b7209 */ /* 0x000fe20007800000 */
[----:B------:R-:W-:Y:S02]  /*1a090*/  IMAD.MOV.U32 R86, RZ, RZ, 0x8 ;  /* 0x00000008ff567424 */ /* 0x000fe400078e00ff */
[----:B------:R-:W-:Y:S02]  /*1a0a0*/  IMAD.MOV.U32 R89, RZ, RZ, 0x1f ;  /* 0x0000001fff597424 */ /* 0x000fe400078e00ff */
[----:B------:R-:W-:-:S07]  /*1a0b0*/  IMAD.MOV.U32 R0, RZ, RZ, -0x1 ;  /* 0xffffffffff007424 */ /* 0x000fce00078e00ff */
[----:B------:R-:W-:Y:S05]  /*1a0c0*/  WARPSYNC.COLLECTIVE R0, `(.L_x_557) ;  /* 0x0000000000087348 */ /* 0x000fea0003c00000 */
[----:B------:R0:W1:Y:S02]  /*1a0d0*/  SHFL.DOWN P0, R2, R91, R86, R89 ;  /* 0x080000565b027389 */ /* 0x0000640000000059 */
[----:B01----:R-:W-:Y:S05]  /*1a0e0*/  ENDCOLLECTIVE ;  /* 0x000000000000791b */ /* 0x003fea0003800000 */
.L_x_557:
[----:B------:R-:W-:Y:S01]  /*1a0f0*/  IMAD.MOV.U32 R86, RZ, RZ, 0x4 ;  /* 0x00000004ff567424 */ /* 0x000fe200078e00ff */
[----:B------:R-:W-:-:S05]  /*1a100*/  FMNMX R3, R91, R2, !PT ;  /* 0x000000025b037209 */ /* 0x000fca0007800000 */
[----:B------:R-:W-:-:S07]  /*1a110*/  IMAD.MOV.U32 R91, RZ, RZ, R3 ;  /* 0x000000ffff5b7224 */ /* 0x000fce00078e0003 */
[----:B------:R-:W-:Y:S05]  /*1a120*/  WARPSYNC.COLLECTIVE R0, `(.L_x_558) ;  /* 0x0000000000087348 */ /* 0x000fea0003c00000 */
[----:B------:R0:W1:Y:S02]  /*1a130*/  SHFL.DOWN P0, R2, R91, R86, R89 ;  /* 0x080000565b027389 */ /* 0x0000640000000059 */
[----:B01----:R-:W-:Y:S05]  /*1a140*/  ENDCOLLECTIVE ;  /* 0x000000000000791b */ /* 0x003fea0003800000 */
.L_x_558:
[----:B------:R-:W-:Y:S01]  /*1a150*/  IMAD.MOV.U32 R86, RZ, RZ, 0x2 ;  /* 0x00000002ff567424 */ /* 0x000fe200078e00ff */
[----:B------:R-:W-:Y:S01]  /*1a160*/  FMNMX R60, R3, R2, !PT ;  /* 0x00000002033c7209 */ /* 0x000fe20007800000 */
[----:B------:R-:W-:-:S04]  /*1a170*/  IMAD.MOV.U32 R3, RZ, RZ, 0x1f ;  /* 0x0000001fff037424 */ /* 0x000fc800078e00ff */
[----:B------:R-:W-:-:S07]  /*1a180*/  IMAD.MOV.U32 R91, RZ, RZ, R60 ;  /* 0x000000ffff5b7224 */ /* 0x000fce00078e003c */
[----:B------:R-:W-:Y:S05]  /*1a190*/  WARPSYNC.COLLECTIVE R0, `(.L_x_559) ;  /* 0x0000000000087348 */ /* 0x000fea0003c00000 */
[----:B------:R0:W1:Y:S02]  /*1a1a0*/  SHFL.DOWN P0, R2, R91, R86, R89 ;  /* 0x080000565b027389 */ /* 0x0000640000000059 */
[----:B01----:R-:W-:Y:S05]  /*1a1b0*/  ENDCOLLECTIVE ;  /* 0x000000000000791b */ /* 0x003fea0003800000 */
.L_x_559:
[----:B------:R-:W-:Y:S01]  /*1a1c0*/  IMAD.MOV.U32 R86, RZ, RZ, 0x1 ;  /* 0x00000001ff567424 */ /* 0x000fe200078e00ff */
[----:B------:R-:W-:-:S05]  /*1a1d0*/  FMNMX R83, R60, R2, !PT ;  /* 0x000000023c537209 */ /* 0x000fca0007800000 */
[----:B------:R-:W-:-:S07]  /*1a1e0*/  IMAD.MOV.U32 R91, RZ, RZ, R83 ;  /* 0x000000ffff5b7224 */ /* 0x000fce00078e0053 */
[----:B------:R-:W-:Y:S05]  /*1a1f0*/  WARPSYNC.COLLECTIVE R0, `(.L_x_560) ;  /* 0x0000000000087348 */ /* 0x000fea0003c00000 */
[----:B------:R0:W1:Y:S02]  /*1a200*/  SHFL.DOWN P0, R2, R91, R86, R89 ;  /* 0x080000565b027389 */ /* 0x0000640000000059 */
[----:B01----:R-:W-:Y:S05]  /*1a210*/  ENDCOLLECTIVE ;  /* 0x000000000000791b */ /* 0x003fea0003800000 */
.L_x_560:
[----:B------:R-:W-:Y:S01]  /*1a220*/  FMNMX R87, R83, R2, !PT ;  /* 0x0000000253577209 */ /* 0x000fe20007800000 */
[----:B------:R-:W-:-:S07]  /*1a230*/  IMAD.MOV.U32 R2, RZ, RZ, RZ ;  /* 0x000000ffff027224 */ /* 0x000fce00078e00ff */
[----:B------:R-:W-:Y:S05]  /*1a240*/  WARPSYNC.COLLECTIVE R0, `(.L_x_561) ;  /* 0x0000000000087348 */ /* 0x000fea0003c00000 */
[----:B------:R0:W1:Y:S02]  /*1a250*/  SHFL.IDX P0, R3, R87, R2, R3 ;  /* 0x0000000257037389 */ /* 0x0000640000000003 */
[----:B01----:R-:W-:Y:S05]  /*1a260*/  ENDCOLLECTIVE ;  /* 0x000000000000791b */ /* 0x003fea0003800000 */
.L_x_561:
[----:B------:R-:W-:Y:S01]  /*1a270*/  IMAD.MOV.U32 R84, RZ, RZ, R3 ;  /* 0x000000ffff547224 */ /* 0x000fe200078e0003 */
[----:B------:R-:W-:Y:S06]  /*1a280*/  BRA `(.L_x_562) ;  /* 0xffffff38004c7947 */ /* 0x000fec000383ffff */
.L_x_228:
[----:B------:R-:W-:Y:S01]  /*1a290*/  BSSY B0, `(.L_x_563) ;  /* 0x0000007000007945 */ /* 0x000fe20003800000 */
[----:B------:R-:W-:Y:S02]  /*1a2a0*/  IMAD.MOV.U32 R86, RZ, RZ, 0x10 ;  /* 0x00000010ff567424 */ /* 0x000fe400078e00ff */
[----:B------:R-:W-:Y:S02]  /*1a2b0*/  IMAD.MOV.U32 R89, RZ, RZ, 0x1f ;  /* 0x0000001fff597424 */ /* 0x000fe400078e00ff */
[----:B------:R-:W-:-:S07]  /*1a2c0*/  IMAD.MOV.U32 R0, RZ, RZ, -0x1 ;  /* 0xffffffffff007424 */ /* 0x000fce00078e00ff */
[----:B0-----:R-:W-:Y:S05]  /*1a2d0*/  WARPSYNC.COLLECTIVE R0, `(.L_x_564) ;  /* 0x0000000000087348 */ /* 0x001fea0003c00000 */
[----:B------:R1:W2:Y:S02]  /*1a2e0*/  SHFL.DOWN P0, R2, R91, R86, R89 ;  /* 0x080000565b027389 */ /* 0x0002a40000000059 */
[----:B012---:R-:W-:Y:S05]  /*1a2f0*/  ENDCOLLECTIVE ;  /* 0x000000000000791b */ /* 0x007fea0003800000 */
.L_x_564:
[----:B------:R-:W-:Y:S05]  /*1a300*/  BSYNC B0 ;  /* 0x0000000000007941 */ /* 0x000fea0003800000 */
.L_x_563:
[----:B------:R-:W-:Y:S01]  /*1a310*/  FMNMX R91, R91, R2, !PT ;  /* 0x000000025b5b7209 */ /* 0x000fe20007800000 */
[----:B------:R-:W-:Y:S02]  /*1a320*/  IMAD.MOV.U32 R86, RZ, RZ, 0x8 ;  /* 0x00000008ff567424 */ /* 0x000fe400078e00ff */
[----:B------:R-:W-:Y:S02]  /*1a330*/  IMAD.MOV.U32 R89, RZ, RZ, 0x1f ;  /* 0x0000001fff597424 */ /* 0x000fe400078e00ff */
[----:B------:R-:W-:-:S07]  /*1a340*/  IMAD.MOV.U32 R0, RZ, RZ, -0x1 ;  /* 0xffffffffff007424 */ /* 0x000fce00078e00ff */
[----:B------:R-:W-:Y:S05]  /*1a350*/  WARPSYNC.COLLECTIVE R0, `(.L_x_565) ;  /* 0x0000000000087348 */ /* 0x000fea0003c00000 */
[----:B------:R0:W1:Y:S02]  /*1a360*/  SHFL.DOWN P0, R2, R91, R86, R89 ;  /* 0x080000565b027389 */ /* 0x0000640000000059 */
[----:B01----:R-:W-:Y:S05]  /*1a370*/  ENDCOLLECTIVE ;  /* 0x000000000000791b */ /* 0x003fea0003800000 */
.L_x_565:
[----:B------:R-:W-:Y:S01]  /*1a380*/  IMAD.MOV.U32 R86, RZ, RZ, 0x4 ;  /* 0x00000004ff567424 */ /* 0x000fe200078e00ff */
[----:B------:R-:W-:-:S05]  /*1a390*/  FMNMX R3, R91, R2, !PT ;  /* 0x000000025b037209 */ /* 0x000fca0007800000 */
[----:B------:R-:W-:-:S07]  /*1a3a0*/  IMAD.MOV.U32 R91, RZ, RZ, R3 ;  /* 0x000000ffff5b7224 */ /* 0x000fce00078e0003 */
[----:B------:R-:W-:Y:S05]  /*1a3b0*/  WARPSYNC.COLLECTIVE R0, `(.L_x_566) ;  /* 0x0000000000087348 */ /* 0x000fea0003c00000 */
[----:B------:R0:W1:Y:S02]  /*1a3c0*/  SHFL.DOWN P0, R2, R91, R86, R89 ;  /* 0x080000565b027389 */ /* 0x0000640000000059 */
[----:B01----:R-:W-:Y:S05]  /*1a3d0*/  ENDCOLLECTIVE ;  /* 0x000000000000791b */ /* 0x003fea0003800000 */
.L_x_566:
[----:B------:R-:W-:Y:S01]  /*1a3e0*/  IMAD.MOV.U32 R86, RZ, RZ, 0x2 ;  /* 0x00000002ff567424 */ /* 0x000fe200078e00ff */
[----:B------:R-:W-:Y:S01]  /*1a3f0*/  FMNMX R83, R3, R2, !PT ;  /* 0x0000000203537209 */ /* 0x000fe20007800000 */
[----:B------:R-:W-:-:S04]  /*1a400*/  IMAD.MOV.U32 R3, RZ, RZ, 0x1f ;  /* 0x0000001fff037424 */ /* 0x000fc800078e00ff */
[----:B------:R-:W-:-:S07]  /*1a410*/  IMAD.MOV.U32 R91, RZ, RZ, R83 ;  /* 0x000000ffff5b7224 */ /* 0x000fce00078e0053 */
[----:B------:R-:W-:Y:S05]  /*1a420*/  WARPSYNC.COLLECTIVE R0, `(.L_x_567) ;  /* 0x0000000000087348 */ /* 0x000fea0003c00000 */
[----:B------:R0:W1:Y:S02]  /*1a430*/  SHFL.DOWN P0, R2, R91, R86, R89 ;  /* 0x080000565b027389 */ /* 0x0000640000000059 */
[----:B01----:R-:W-:Y:S05]  /*1a440*/  ENDCOLLECTIVE ;  /* 0x000000000000791b */ /* 0x003fea0003800000 */
.L_x_567:
[----:B------:R-:W-:Y:S01]  /*1a450*/  IMAD.MOV.U32 R86, RZ, RZ, 0x1 ;  /* 0x00000001ff567424 */ /* 0x000fe200078e00ff */
[----:B------:R-:W-:-:S05]  /*1a460*/  FMNMX R84, R83, R2, !PT ;  /* 0x0000000253547209 */ /* 0x000fca0007800000 */
[----:B------:R-:W-:-:S07]  /*1a470*/  IMAD.MOV.U32 R91, RZ, RZ, R84 ;  /* 0x000000ffff5b7224 */ /* 0x000fce00078e0054 */
[----:B------:R-:W-:Y:S05]  /*1a480*/  WARPSYNC.COLLECTIVE R0, `(.L_x_568) ;  /* 0x0000000000087348 */ /* 0x000fea0003c00000 */
[----:B------:R0:W1:Y:S02]  /*1a490*/  SHFL.DOWN P0, R2, R91, R86, R89 ;  /* 0x080000565b027389 */ /* 0x0000640000000059 */
[----:B01----:R-:W-:Y:S05]  /*1a4a0*/  ENDCOLLECTIVE ;  /* 0x000000000000791b */ /* 0x003fea0003800000 */
.L_x_568:
[----:B------:R-:W-:Y:S01]  /*1a4b0*/  FMNMX R87, R84, R2, !PT ;  /* 0x0000000254577209 */ /* 0x000fe20007800000 */
[----:B------:R-:W-:-:S07]  /*1a4c0*/  IMAD.MOV.U32 R2, RZ, RZ, RZ ;  /* 0x000000ffff027224 */ /* 0x000fce00078e00ff */
[----:B------:R-:W-:Y:S05]  /*1a4d0*/  WARPSYNC.COLLECTIVE R0, `(.L_x_569) ;  /* 0x0000000000087348 */ /* 0x000fea0003c00000 */
[----:B------:R0:W1:Y:S02]  /*1a4e0*/  SHFL.IDX P0, R3, R87, R2, R3 ;  /* 0x0000000257037389 */ /* 0x0000640000000003 */
[----:B01----:R-:W-:Y:S05]  /*1a4f0*/  ENDCOLLECTIVE ;  /* 0x000000000000791b */ /* 0x003fea0003800000 */
.L_x_569:
[----:B------:R-:W-:Y:S01]  /*1a500*/  IMAD.MOV.U32 R85, RZ, RZ, R3 ;  /* 0x000000ffff557224 */ /* 0x000fe200078e0003 */
[----:B------:R-:W-:Y:S06]  /*1a510*/  BRA `(.L_x_570) ;  /* 0xffffff3c00007947 */ /* 0x000fec000383ffff */
.L_x_236:
[----:B------:R-:W-:Y:S01]  /*1a520*/  BSSY B0, `(.L_x_571) ;  /* 0x0000007000007945 */ /* 0x000fe20003800000 */
[----:B------:R-:W-:Y:S02]  /*1a530*/  IMAD.MOV.U32 R86, RZ, RZ, 0x10 ;  /* 0x00000010ff567424 */ /* 0x000fe400078e00ff */
[----:B------:R-:W-:Y:S02]  /*1a540*/  IMAD.MOV.U32 R89, RZ, RZ, 0x1f ;  /* 0x0000001fff597424 */ /* 0x000fe400078e00ff */
[----:B------:R-:W-:-:S07]  /*1a550*/  IMAD.MOV.U32 R0, RZ, RZ, -0x1 ;  /* 0xffffffffff007424 */ /* 0x000fce00078e00ff */
[----:B0-----:R-:W-:Y:S05]  /*1a560*/  WARPSYNC.COLLECTIVE R0, `(.L_x_572) ;  /* 0x0000000000087348 */ /* 0x001fea0003c00000 */
[----:B------:R1:W2:Y:S02]  /*1a570*/  SHFL.DOWN P0, R2, R91, R86, R89 ;  /* 0x080000565b027389 */ /* 0x0002a40000000059 */
[----:B012---:R-:W-:Y:S05]  /*1a580*/  ENDCOLLECTIVE ;  /* 0x000000000000791b */ /* 0x007fea0003800000 */
.L_x_572:
[----:B------:R-:W-:Y:S05]  /*1a590*/  BSYNC B0 ;  /* 0x0000000000007941 */ /* 0x000fea0003800000 */
.L_x_571:
[----:B------:R-:W-:Y:S01]  /*1a5a0*/  FMNMX R91, R91, R2, !PT ;  /* 0x000000025b5b7209 */ /* 0x000fe20007800000 */
[----:B------:R-:W-:Y:S02]  /*1a5b0*/  IMAD.MOV.U32 R86, RZ, RZ, 0x8 ;  /* 0x00000008ff567424 */ /* 0x000fe400078e00ff */
[----:B------:R-:W-:Y:S02]  /*1a5c0*/  IMAD.MOV.U32 R89, RZ, RZ, 0x1f ;  /* 0x0000001fff597424 */ /* 0x000fe400078e00ff */
[----:B------:R-:W-:-:S07]  /*1a5d0*/  IMAD.MOV.U32 R0, RZ, RZ, -0x1 ;  /* 0xffffffffff007424 */ /* 0x000fce00078e00ff */
[----:B------:R-:W-:Y:S05]  /*1a5e0*/  WARPSYNC.COLLECTIVE R0, `(.L_x_573) ;  /* 0x0000000000087348 */ /* 0x000fea0003c00000 */
[----:B------:R0:W1:Y:S02]  /*1a5f0*/  SHFL.DOWN P0, R2, R91, R86, R89 ;  /* 0x080000565b027389 */ /* 0x0000640000000059 */
[----:B01----:R-:W-:Y:S05]  /*1a600*/  ENDCOLLECTIVE ;  /* 0x000000000000791b */ /* 0x003fea0003800000 */
.L_x_573:
[----:B------:R-:W-:Y:S01]  /*1a610*/  IMAD.MOV.U32 R86, RZ, RZ, 0x4 ;  /* 0x00000004ff567424 */ /* 0x000fe200078e00ff */
[----:B------:R-:W-:-:S05]  /*1a620*/  FMNMX R3, R91, R2, !PT ;  /* 0x000000025b037209 */ /* 0x000fca0007800000 */
[----:B------:R-:W-:-:S07]  /*1a630*/  IMAD.MOV.U32 R91, RZ, RZ, R3 ;  /* 0x000000ffff5b7224 */ /* 0x000fce00078e0003 */
[----:B------:R-:W-:Y:S05]  /*1a640*/  WARPSYNC.COLLECTIVE R0, `(.L_x_574) ;  /* 0x0000000000087348 */ /* 0x000fea0003c00000 */
[----:B------:R0:W1:Y:S02]  /*1a650*/  SHFL.DOWN P0, R2, R91, R86, R89 ;  /* 0x080000565b027389 */ /* 0x0000640000000059 */
[----:B01----:R-:W-:Y:S05]  /*1a660*/  ENDCOLLECTIVE ;  /* 0x000000000000791b */ /* 0x003fea0003800000 */
.L_x_574:
[----:B------:R-:W-:Y:S01]  /*1a670*/  IMAD.MOV.U32 R86, RZ, RZ, 0x2 ;  /* 0x00000002ff567424 */ /* 0x000fe200078e00ff */
[----:B------:R-:W-:Y:S01]  /*1a680*/  FMNMX R84, R3, R2, !PT ;  /* 0x0000000203547209 */ /* 0x000fe20007800000 */
[----:B------:R-:W-:-:S04]  /*1a690*/  IMAD.MOV.U32 R3, RZ, RZ, 0x1f ;  /* 0x0000001fff037424 */ /* 0x000fc800078e00ff */
[----:B------:R-:W-:-:S07]  /*1a6a0*/  IMAD.MOV.U32 R91, RZ, RZ, R84 ;  /* 0x000000ffff5b7224 */ /* 0x000fce00078e0054 */
[----:B------:R-:W-:Y:S05]  /*1a6b0*/  WARPSYNC.COLLECTIVE R0, `(.L_x_575) ;  /* 0x0000000000087348 */ /* 0x000fea0003c00000 */
[----:B------:R0:W1:Y:S02]  /*1a6c0*/  SHFL.DOWN P0, R2, R91, R86, R89 ;  /* 0x080000565b027389 */ /* 0x0000640000000059 */
[----:B01----:R-:W-:Y:S05]  /*1a6d0*/  ENDCOLLECTIVE ;  /* 0x000000000000791b */ /* 0x003fea0003800000 */
.L_x_575:
[----:B------:R-:W-:Y:S01]  /*1a6e0*/  IMAD.MOV.U32 R86, RZ, RZ, 0x1 ;  /* 0x00000001ff567424 */ /* 0x000fe200078e00ff */
[----:B------:R-:W-:-:S05]  /*1a6f0*/  FMNMX R85, R84, R2, !PT ;  /* 0x0000000254557209 */ /* 0x000fca0007800000 */
[----:B------:R-:W-:-:S07]  /*1a700*/  IMAD.MOV.U32 R91, RZ, RZ, R85 ;  /* 0x000000ffff5b7224 */ /* 0x000fce00078e0055 */
[----:B------:R-:W-:Y:S05]  /*1a710*/  WARPSYNC.COLLECTIVE R0, `(.L_x_576) ;  /* 0x0000000000087348 */ /* 0x000fea0003c00000 */
[----:B------:R0:W1:Y:S02]  /*1a720*/  SHFL.DOWN P0, R2, R91, R86, R89 ;  /* 0x080000565b027389 */ /* 0x0000640000000059 */
[----:B01----:R-:W-:Y:S05]  /*1a730*/  ENDCOLLECTIVE ;  /* 0x000000000000791b */ /* 0x003fea0003800000 */
.L_x_576:
[----:B------:R-:W-:Y:S01]  /*1a740*/  FMNMX R87, R85, R2, !PT ;  /* 0x0000000255577209 */ /* 0x000fe20007800000 */
[----:B------:R-:W-:-:S07]  /*1a750*/  IMAD.MOV.U32 R2, RZ, RZ, RZ ;  /* 0x000000ffff027224 */ /* 0x000fce00078e00ff */
[----:B------:R-:W-:Y:S05]  /*1a760*/  WARPSYNC.COLLECTIVE R0, `(.L_x_577) ;  /* 0x0000000000087348 */ /* 0x000fea0003c00000 */
[----:B------:R0:W1:Y:S02]  /*1a770*/  SHFL.IDX P0, R3, R87, R2, R3 ;  /* 0x0000000257037389 */ /* 0x0000640000000003 */
[----:B01----:R-:W-:Y:S05]  /*1a780*/  ENDCOLLECTIVE ;  /* 0x000000000000791b */ /* 0x003fea0003800000 */
.L_x_577:
[----:B------:R-:W-:Y:S01]  /*1a790*/  IMAD.MOV.U32 R88, RZ, RZ, R3 ;  /* 0x000000ffff587224 */ /* 0x000fe200078e0003 */
[----:B------:R-:W-:Y:S06]  /*1a7a0*/  BRA `(.L_x_578) ;  /* 0xffffff3c00b47947 */ /* 0x000fec000383ffff */
.L_x_244:
[----:B------:R-:W-:Y:S01]  /*1a7b0*/  BSSY B0, `(.L_x_579) ;  /* 0x0000007000007945 */ /* 0x000fe20003800000 */
[----:B------:R-:W-:Y:S02]  /*1a7c0*/  IMAD.MOV.U32 R86, RZ, RZ, 0x10 ;  /* 0x00000010ff567424 */ /* 0x000fe400078e00ff */
[----:B------:R-:W-:Y:S02]  /*1a7d0*/  IMAD.MOV.U32 R89, RZ, RZ, 0x1f ;  /* 0x0000001fff597424 */ /* 0x000fe400078e00ff */
[----:B------:R-:W-:-:S07]  /*1a7e0*/  IMAD.MOV.U32 R0, RZ, RZ, -0x1 ;  /* 0xffffffffff007424 */ /* 0x000fce00078e00ff */
[----:B0-----:R-:W-:Y:S05]  /*1a7f0*/  WARPSYNC.COLLECTIVE R0, `(.L_x_580) ;  /* 0x0000000000087348 */ /* 0x001fea0003c00000 */
[----:B------:R1:W2:Y:S02]  /*1a800*/  SHFL.DOWN P0, R2, R91, R86, R89 ;  /* 0x080000565b027389 */ /* 0x0002a40000000059 */
[----:B012---:R-:W-:Y:S05]  /*1a810*/  ENDCOLLECTIVE ;  /* 0x000000000000791b */ /* 0x007fea0003800000 */
.L_x_580:
[----:B------:R-:W-:Y:S05]  /*1a820*/  BSYNC B0 ;  /* 0x0000000000007941 */ /* 0x000fea0003800000 */
.L_x_579:
[----:B------:R-:W-:Y:S01]  /*1a830*/  FMNMX R91, R91, R2, !PT ;  /* 0x000000025b5b7209 */ /* 0x000fe20007800000 */
[----:B------:R-:W-:Y:S02]  /*1a840*/  IMAD.MOV.U32 R86, RZ, RZ, 0x8 ;  /* 0x00000008ff567424 */ /* 0x000fe400078e00ff */
[----:B------:R-:W-:Y:S02]  /*1a850*/  IMAD.MOV.U32 R89, RZ, RZ, 0x1f ;  /* 0x0000001fff597424 */ /* 0x000fe400078e00ff */
[----:B------:R-:W-:-:S07]  /*1a860*/  IMAD.MOV.U32 R0, RZ, RZ, -0x1 ;  /* 0xffffffffff007424 */ /* 0x000fce00078e00ff */
[----:B------:R-:W-:Y:S05]  /*1a870*/  WARPSYNC.COLLECTIVE R0, `(.L_x_581) ;  /* 0x0000000000087348 */ /* 0x000fea0003c00000 */
[----:B------:R0:W1:Y:S02]  /*1a880*/  SHFL.DOWN P0, R2, R91, R86, R89 ;  /* 0x080000565b027389 */ /* 0x0000640000000059 */
[----:B01----:R-:W-:Y:S05]  /*1a890*/  ENDCOLLECTIVE ;  /* 0x000000000000791b */ /* 0x003fea0003800000 */
.L_x_581:
[----:B------:R-:W-:Y:S01]  /*1a8a0*/  IMAD.MOV.U32 R86, RZ, RZ, 0x4 ;  /* 0x00000004ff567424 */ /* 0x000fe200078e00ff */
[----:B------:R-:W-:-:S05]  /*1a8b0*/  FMNMX R3, R91, R2, !PT ;  /* 0x000000025b037209 */ /* 0x000fca0007800000 */
[----:B------:R-:W-:-:S07]  /*1a8c0*/  IMAD.MOV.U32 R91, RZ, RZ, R3 ;  /* 0x000000ffff5b7224 */ /* 0x000fce00078e0003 */
[----:B------:R-:W-:Y:S05]  /*1a8d0*/  WARPSYNC.COLLECTIVE R0, `(.L_x_582) ;  /* 0x0000000000087348 */ /* 0x000fea0003c00000 */
[----:B------:R0:W1:Y:S02]  /*1a8e0*/  SHFL.DOWN P0, R2, R91, R86, R89 ;  /* 0x080000565b027389 */ /* 0x0000640000000059 */
[----:B01----:R-:W-:Y:S05]  /*1a8f0*/  ENDCOLLECTIVE ;  /* 0x000000000000791b */ /* 0x003fea0003800000 */
.L_x_582:
[----:B------:R-:W-:Y:S01]  /*1a900*/  IMAD.MOV.U32 R86, RZ, RZ, 0x2 ;  /* 0x00000002ff567424 */ /* 0x000fe200078e00ff */
[----:B------:R-:W-:Y:S01]  /*1a910*/  FMNMX R85, R3, R2, !PT ;  /* 0x0000000203557209 */ /* 0x000fe20007800000 */
[----:B------:R-:W-:-:S04]  /*1a920*/  IMAD.MOV.U32 R3, RZ, RZ, 0x1f ;  /* 0x0000001fff037424 */ /* 0x000fc800078e00ff */
[----:B------:R-:W-:-:S07]  /*1a930*/  IMAD.MOV.U32 R91, RZ, RZ, R85 ;  /* 0x000000ffff5b7224 */ /* 0x000fce00078e0055 */
[----:B------:R-:W-:Y:S05]  /*1a940*/  WARPSYNC.COLLECTIVE R0, `(.L_x_583) ;  /* 0x0000000000087348 */ /* 0x000fea0003c00000 */
[----:B------:R0:W1:Y:S02]  /*1a950*/  SHFL.DOWN P0, R2, R91, R86, R89 ;  /* 0x080000565b027389 */ /* 0x0000640000000059 */
[----:B01----:R-:W-:Y:S05]  /*1a960*/  ENDCOLLECTIVE ;  /* 0x000000000000791b */ /* 0x003fea0003800000 */
.L_x_583:
[----:B------:R-:W-:Y:S01]  /*1a970*/  IMAD.MOV.U32 R86, RZ, RZ, 0x1 ;  /* 0x00000001ff567424 */ /* 0x000fe200078e00ff */
[----:B------:R-:W-:-:S05]  /*1a980*/  FMNMX R87, R85, R2, !PT ;  /* 0x0000000255577209 */ /* 0x000fca0007800000 */
[----:B------:R-:W-:-:S07]  /*1a990*/  IMAD.MOV.U32 R91, RZ, RZ, R87 ;  /* 0x000000ffff5b7224 */ /* 0x000fce00078e0057 */
[----:B------:R-:W-:Y:S05]  /*1a9a0*/  WARPSYNC.COLLECTIVE R0, `(.L_x_584) ;  /* 0x0000000000087348 */ /* 0x000fea0003c00000 */
[----:B------:R0:W1:Y:S02]  /*1a9b0*/  SHFL.DOWN P0, R2, R91, R86, R89 ;  /* 0x080000565b027389 */ /* 0x0000640000000059 */
[----:B01----:R-:W-:Y:S05]  /*1a9c0*/  ENDCOLLECTIVE ;  /* 0x000000000000791b */ /* 0x003fea0003800000 */
.L_x_584:
[----:B------:R-:W-:Y:S01]  /*1a9d0*/  FMNMX R87, R87, R2, !PT ;  /* 0x0000000257577209 */ /* 0x000fe20007800000 */
[----:B------:R-:W-:-:S07]  /*1a9e0*/  IMAD.MOV.U32 R2, RZ, RZ, RZ ;  /* 0x000000ffff027224 */ /* 0x000fce00078e00ff */
[----:B------:R-:W-:Y:S05]  /*1a9f0*/  WARPSYNC.COLLECTIVE R0, `(.L_x_585) ;  /* 0x0000000000087348 */ /* 0x000fea0003c00000 */
[----:B------:R0:W1:Y:S02]  /*1aa00*/  SHFL.IDX P0, R3, R87, R2, R3 ;  /* 0x0000000257037389 */ /* 0x0000640000000003 */
[----:B01----:R-:W-:Y:S05]  /*1aa10*/  ENDCOLLECTIVE ;  /* 0x000000000000791b */ /* 0x003fea0003800000 */
.L_x_585:
[----:B------:R-:W-:Y:S01]  /*1aa20*/  IMAD.MOV.U32 R88, RZ, RZ, R3 ;  /* 0x000000ffff587224 */ /* 0x000fe200078e0003 */
[----:B------:R-:W-:Y:S06]  /*1aa30*/  BRA `(.L_x_586) ;  /* 0xffffff4000687947 */ /* 0x000fec000383ffff */
.L_x_252:
[----:B------:R-:W-:Y:S01]  /*1aa40*/  BSSY B0, `(.L_x_587) ;  /* 0x0000007000007945 */ /* 0x000fe20003800000 */
[----:B------:R-:W-:Y:S02]  /*1aa50*/  IMAD.MOV.U32 R86, RZ, RZ, 0x10 ;  /* 0x00000010ff567424 */ /* 0x000fe400078e00ff */
[----:B------:R-:W-:Y:S02]  /*1aa60*/  IMAD.MOV.U32 R89, RZ, RZ, 0x1f ;  /* 0x0000001fff597424 */ /* 0x000fe400078e00ff */
[----:B------:R-:W-:-:S07]  /*1aa70*/  IMAD.MOV.U32 R0, RZ, RZ, -0x1 ;  /* 0xffffffffff007424 */ /* 0x000fce00078e00ff */
[----:B------:R-:W-:Y:S05]  /*1aa80*/  WARPSYNC.COLLECTIVE R0, `(.L_x_588) ;  /* 0x0000000000087348 */ /* 0x000fea0003c00000 */
[----:B------:R0:W1:Y:S02]  /*1aa90*/  SHFL.DOWN P0, R2, R91, R86, R89 ;  /* 0x080000565b027389 */ /* 0x0000640000000059 */
[----:B01----:R-:W-:Y:S05]  /*1aaa0*/  ENDCOLLECTIVE ;  /* 0x000000000000791b */ /* 0x003fea0003800000 */
.L_x_588:
[----:B------:R-:W-:Y:S05]  /*1aab0*/  BSYNC B0 ;  /* 0x0000000000007941 */ /* 0x000fea0003800000 */
.L_x_587:
[----:B------:R-:W-:Y:S01]  /*1aac0*/  FMNMX R91, R91, R2, !PT ;  /* 0x000000025b5b7209 */ /* 0x000fe20007800000 */
[----:B------:R-:W-:Y:S02]  /*1aad0*/  IMAD.MOV.U32 R86, RZ, RZ, 0x8 ;  /* 0x00000008ff567424 */ /* 0x000fe400078e00ff */
[----:B------:R-:W-:Y:S02]  /*1aae0*/  IMAD.MOV.U32 R89, RZ, RZ, 0x1f ;  /* 0x0000001fff597424 */ /* 0x000fe400078e00ff */
[----:B------:R-:W-:-:S07]  /*1aaf0*/  IMAD.MOV.U32 R0, RZ, RZ, -0x1 ;  /* 0xffffffffff007424 */ /* 0x000fce00078e00ff */
[----:B------:R-:W-:Y:S05]  /*1ab00*/  WARPSYNC.COLLECTIVE R0, `(.L_x_589) ;  /* 0x0000000000087348 */ /* 0x000fea0003c00000 */
[----:B------:R0:W1:Y:S02]  /*1ab10*/  SHFL.DOWN P0, R2, R91, R86, R89 ;  /* 0x080000565b027389 */ /* 0x0000640000000059 */
[----:B01----:R-:W-:Y:S05]  /*1ab20*/  ENDCOLLECTIVE ;  /* 0x000000000000791b */ /* 0x003fea0003800000 */
.L_x_589:
[----:B------:R-:W-:Y:S01]  /*1ab30*/  IMAD.MOV.U32 R86, RZ, RZ, 0x4 ;  /* 0x00000004ff567424 */ /* 0x000fe200078e00ff */
[----:B------:R-:W-:-:S05]  /*1ab40*/  FMNMX R3, R91, R2, !PT ;  /* 0x000000025b037209 */ /* 0x000fca0007800000 */
[----:B------:R-:W-:-:S07]  /*1ab50*/  IMAD.MOV.U32 R91, RZ, RZ, R3 ;  /* 0x000000ffff5b7224 */ /* 0x000fce00078e0003 */
[----:B------:R-:W-:Y:S05]  /*1ab60*/  WARPSYNC.COLLECTIVE R0, `(.L_x_590) ;  /* 0x0000000000087348 */ /* 0x000fea0003c00000 */
[----:B------:R0:W1:Y:S02]  /*1ab70*/  SHFL.DOWN P0, R2, R91, R86, R89 ;  /* 0x080000565b027389 */ /* 0x0000640000000059 */
[----:B01----:R-:W-:Y:S05]  /*1ab80*/  ENDCOLLECTIVE ;  /* 0x000000000000791b */ /* 0x003fea0003800000 */
.L_x_590:
[----:B------:R-:W-:Y:S01]  /*1ab90*/  IMAD.MOV.U32 R86, RZ, RZ, 0x2 ;  /* 0x00000002ff567424 */ /* 0x000fe200078e00ff */
[----:B------:R-:W-:Y:S01]  /*1aba0*/  FMNMX R87, R3, R2, !PT ;  /* 0x0000000203577209 */ /* 0x000fe20007800000 */
[----:B------:R-:W-:-:S04]  /*1abb0*/  IMAD.MOV.U32 R3, RZ, RZ, 0x1f ;  /* 0x0000001fff037424 */ /* 0x000fc800078e00ff */
[----:B------:R-:W-:-:S07]  /*1abc0*/  IMAD.MOV.U32 R91, RZ, RZ, R87 ;  /* 0x000000ffff5b7224 */ /* 0x000fce00078e0057 */
[----:B------:R-:W-:Y:S05]  /*1abd0*/  WARPSYNC.COLLECTIVE R0, `(.L_x_591) ;  /* 0x0000000000087348 */ /* 0x000fea0003c00000 */
[----:B------:R0:W1:Y:S02]  /*1abe0*/  SHFL.DOWN P0, R2, R91, R86, R89 ;  /* 0x080000565b027389 */ /* 0x0000640000000059 */
[----:B01----:R-:W-:Y:S05]  /*1abf0*/  ENDCOLLECTIVE ;  /* 0x000000000000791b */ /* 0x003fea0003800000 */
.L_x_591:
[----:B------:R-:W-:Y:S01]  /*1ac00*/  IMAD.MOV.U32 R86, RZ, RZ, 0x1 ;  /* 0x00000001ff567424 */ /* 0x000fe200078e00ff */
[----:B------:R-:W-:-:S05]  /*1ac10*/  FMNMX R88, R87, R2, !PT ;  /* 0x0000000257587209 */ /* 0x000fca0007800000 */
[----:B------:R-:W-:-:S07]  /*1ac20*/  IMAD.MOV.U32 R91, RZ, RZ, R88 ;  /* 0x000000ffff5b7224 */ /* 0x000fce00078e0058 */
[----:B------:R-:W-:Y:S05]  /*1ac30*/  WARPSYNC.COLLECTIVE R0, `(.L_x_592) ;  /* 0x0000000000087348 */ /* 0x000fea0003c00000 */
[----:B------:R0:W1:Y:S02]  /*1ac40*/  SHFL.DOWN P0, R2, R91, R86, R89 ;  /* 0x080000565b027389 */ /* 0x0000640000000059 */
[----:B01----:R-:W-:Y:S05]  /*1ac50*/  ENDCOLLECTIVE ;  /* 0x000000000000791b */ /* 0x003fea0003800000 */
.L_x_592:
[----:B------:R-:W-:-:S05]  /*1ac60*/  FMNMX R2, R88, R2, !PT ;  /* 0x0000000258027209 */ /* 0x000fca0007800000 */
[----:B------:R-:W-:Y:S02]  /*1ac70*/  IMAD.MOV.U32 R87, RZ, RZ, R2 ;  /* 0x000000ffff577224 */ /* 0x000fe400078e0002 */
[----:B------:R-:W-:-:S07]  /*1ac80*/  IMAD.MOV.U32 R2, RZ, RZ, RZ ;  /* 0x000000ffff027224 */ /* 0x000fce00078e00ff */
[----:B------:R-:W-:Y:S05]  /*1ac90*/  WARPSYNC.COLLECTIVE R0, `(.L_x_593) ;  /* 0x0000000000087348 */ /* 0x000fea0003c00000 */
[----:B------:R0:W1:Y:S02]  /*1aca0*/  SHFL.IDX P0, R3, R87, R2, R3 ;  /* 0x0000000257037389 */ /* 0x0000640000000003 */
[----:B01----:R-:W-:Y:S05]  /*1acb0*/  ENDCOLLECTIVE ;  /* 0x000000000000791b */ /* 0x003fea0003800000 */
.L_x_593:
[----:B------:R-:W-:Y:S01]  /*1acc0*/  IMAD.MOV.U32 R90, RZ, RZ, R3 ;  /* 0x000000ffff5a7224 */ /* 0x000fe200078e0003 */
[----:B------:R-:W-:Y:S06]  /*1acd0*/  BRA `(.L_x_594) ;  /* 0xffffff4400187947 */ /* 0x000fec000383ffff */
.L_x_259:
[----:B------:R-:W-:Y:S01]  /*1ace0*/  BSSY B0, `(.L_x_595) ;  /* 0x0000007000007945 */ /* 0x000fe20003800000 */
[----:B------:R-:W-:Y:S02]  /*1acf0*/  IMAD.MOV.U32 R86, RZ, RZ, 0x10 ;  /* 0x00000010ff567424 */ /* 0x000fe400078e00ff */
[----:B------:R-:W-:Y:S02]  /*1ad00*/  IMAD.MOV.U32 R89, RZ, RZ, 0x1f ;  /* 0x0000001fff597424 */ /* 0x000fe400078e00ff */
[----:B------:R-:W-:-:S07]  /*1ad10*/  IMAD.MOV.U32 R0, RZ, RZ, -0x1 ;  /* 0xffffffffff007424 */ /* 0x000fce00078e00ff */
[----:B------:R-:W-:Y:S05]  /*1ad20*/  WARPSYNC.COLLECTIVE R0, `(.L_x_596) ;  /* 0x0000000000087348 */ /* 0x000fea0003c00000 */
[----:B------:R0:W1:Y:S02]  /*1ad30*/  SHFL.DOWN P0, R2, R91, R86, R89 ;  /* 0x080000565b027389 */ /* 0x0000640000000059 */
[----:B01----:R-:W-:Y:S05]  /*1ad40*/  ENDCOLLECTIVE ;  /* 0x000000000000791b */ /* 0x003fea0003800000 */
.L_x_596:
[----:B------:R-:W-:Y:S05]  /*1ad50*/  BSYNC B0 ;  /* 0x0000000000007941 */ /* 0x000fea0003800000 */
.L_x_595:
[----:B------:R-:W-:Y:S01]  /*1ad60*/  FMNMX R91, R91, R2, !PT ;  /* 0x000000025b5b7209 */ /* 0x000fe20007800000 */
[----:B------:R-:W-:Y:S02]  /*1ad70*/  IMAD.MOV.U32 R86, RZ, RZ, 0x8 ;  /* 0x00000008ff567424 */ /* 0x000fe400078e00ff */
[----:B------:R-:W-:Y:S02]  /*1ad80*/  IMAD.MOV.U32 R89, RZ, RZ, 0x1f ;  /* 0x0000001fff597424 */ /* 0x000fe400078e00ff */
[----:B------:R-:W-:-:S07]  /*1ad90*/  IMAD.MOV.U32 R0, RZ, RZ, -0x1 ;  /* 0xffffffffff007424 */ /* 0x000fce00078e00ff */
[----:B------:R-:W-:Y:S05]  /*1ada0*/  WARPSYNC.COLLECTIVE R0, `(.L_x_597) ;  /* 0x0000000000087348 */ /* 0x000fea0003c00000 */
[----:B------:R0:W1:Y:S02]  /*1adb0*/  SHFL.DOWN P0, R2, R91, R86, R89 ;  /* 0x080000565b027389 */ /* 0x0000640000000059 */
[----:B01----:R-:W-:Y:S05]  /*1adc0*/  ENDCOLLECTIVE ;  /* 0x000000000000791b */ /* 0x003fea0003800000 */
.L_x_597:
[----:B------:R-:W-:Y:S01]  /*1add0*/  IMAD.MOV.U32 R86, RZ, RZ, 0x4 ;  /* 0x00000004ff567424 */ /* 0x000fe200078e00ff */
[----:B------:R-:W-:-:S05]  /*1ade0*/  FMNMX R3, R91, R2, !PT ;  /* 0x000000025b037209 */ /* 0x000fca0007800000 */
[----:B------:R-:W-:-:S07]  /*1adf0*/  IMAD.MOV.U32 R91, RZ, RZ, R3 ;  /* 0x000000ffff5b7224 */ /* 0x000fce00078e0003 */
[----:B------:R-:W-:Y:S05]  /*1ae00*/  WARPSYNC.COLLECTIVE R0, `(.L_x_598) ;  /* 0x0000000000087348 */ /* 0x000fea0003c00000 */
[----:B------:R0:W1:Y:S02]  /*1ae10*/  SHFL.DOWN P0, R2, R91, R86, R89 ;  /* 0x080000565b027389 */ /* 0x0000640000000059 */
[----:B01----:R-:W-:Y:S05]  /*1ae20*/  ENDCOLLECTIVE ;  /* 0x000000000000791b */ /* 0x003fea0003800000 */
.L_x_598:
[----:B------:R-:W-:Y:S01]  /*1ae30*/  IMAD.MOV.U32 R86, RZ, RZ, 0x2 ;  /* 0x00000002ff567424 */ /* 0x000fe200078e00ff */
[----:B------:R-:W-:Y:S01]  /*1ae40*/  FMNMX R23, R3, R2, !PT ;  /* 0x0000000203177209 */ /* 0x000fe20007800000 */
[----:B------:R-:W-:-:S04]  /*1ae50*/  IMAD.MOV.U32 R3, RZ, RZ, 0x1f ;  /* 0x0000001fff037424 */ /* 0x000fc800078e00ff */
[----:B------:R-:W-:-:S07]  /*1ae60*/  IMAD.MOV.U32 R91, RZ, RZ, R23 ;  /* 0x000000ffff5b7224 */ /* 0x000fce00078e0017 */
[----:B------:R-:W-:Y:S05]  /*1ae70*/  WARPSYNC.COLLECTIVE R0, `(.L_x_599) ;  /* 0x0000000000087348 */ /* 0x000fea0003c00000 */
[----:B------:R0:W1:Y:S02]  /*1ae80*/  SHFL.DOWN P0, R2, R91, R86, R89 ;  /* 0x080000565b027389 */ /* 0x0000640000000059 */
[----:B01----:R-:W-:Y:S05]  /*1ae90*/  ENDCOLLECTIVE ;  /* 0x000000000000791b */ /* 0x003fea0003800000 */
.L_x_599:
[----:B------:R-:W-:Y:S01]  /*1aea0*/  IMAD.MOV.U32 R86, RZ, RZ, 0x1 ;  /* 0x00000001ff567424 */ /* 0x000fe200078e00ff */
[----:B------:R-:W-:-:S05]  /*1aeb0*/  FMNMX R47, R23, R2, !PT ;  /* 0x00000002172f7209 */ /* 0x000fca0007800000 */
[----:B------:R-:W-:-:S07]  /*1aec0*/  IMAD.MOV.U32 R91, RZ, RZ, R47 ;  /* 0x000000ffff5b7224 */ /* 0x000fce00078e002f */
[----:B------:R-:W-:Y:S05]  /*1aed0*/  WARPSYNC.COLLECTIVE R0, `(.L_x_600) ;  /* 0x0000000000087348 */ /* 0x000fea0003c00000 */
[----:B------:R0:W1:Y:S02]  /*1aee0*/  SHFL.DOWN P0, R2, R91, R86, R89 ;  /* 0x080000565b027389 */ /* 0x0000640000000059 */
[----:B01----:R-:W-:Y:S05]  /*1aef0*/  ENDCOLLECTIVE ;  /* 0x000000000000791b */ /* 0x003fea0003800000 */
.L_x_600:
[----:B------:R-:W-:Y:S01]  /*1af00*/  FMNMX R87, R47, R2, !PT ;  /* 0x000000022f577209 */ /* 0x000fe20007800000 */
[----:B------:R-:W-:-:S07]  /*1af10*/  IMAD.MOV.U32 R2, RZ, RZ, RZ ;  /* 0x000000ffff027224 */ /* 0x000fce00078e00ff */
[----:B------:R-:W-:Y:S05]  /*1af20*/  WARPSYNC.COLLECTIVE R0, `(.L_x_601) ;  /* 0x0000000000087348 */ /* 0x000fea0003c00000 */
[----:B------:R0:W1:Y:S02]  /*1af30*/  SHFL.IDX P0, R3, R87, R2, R3 ;  /* 0x0000000257037389 */ /* 0x0000640000000003 */
[----:B01----:R-:W-:Y:S05]  /*1af40*/  ENDCOLLECTIVE ;  /* 0x000000000000791b */ /* 0x003fea0003800000 */
.L_x_601:
[----:B------:R-:W-:Y:S01]  /*1af50*/  IMAD.MOV.U32 R48, RZ, RZ, R3 ;  /* 0x000000ffff307224 */ /* 0x000fe200078e0003 */
[----:B------:R-:W-:Y:S06]  /*1af60*/  BRA `(.L_x_602) ;  /* 0xffffff4400d47947 */ /* 0x000fec000383ffff */
.L_x_267:
[----:B------:R-:W-:Y:S01]  /*1af70*/  BSSY B0, `(.L_x_603) ;  /* 0x0000007000007945 */ /* 0x000fe20003800000 */
[----:B------:R-:W-:Y:S02]  /*1af80*/  IMAD.MOV.U32 R86, RZ, RZ, 0x10 ;  /* 0x00000010ff567424 */ /* 0x000fe400078e00ff */
[----:B------:R-:W-:Y:S02]  /*1af90*/  IMAD.MOV.U32 R89, RZ, RZ, 0x1f ;  /* 0x0000001fff597424 */ /* 0x000fe400078e00ff */
[----:B------:R-:W-:-:S07]  /*1afa0*/  IMAD.MOV.U32 R0, RZ, RZ, -0x1 ;  /* 0xffffffffff007424 */ /* 0x000fce00078e00ff */
[----:B0-----:R-:W-:Y:S05]  /*1afb0*/  WARPSYNC.COLLECTIVE R0, `(.L_x_604) ;  /* 0x0000000000087348 */ /* 0x001fea0003c00000 */
[----:B------:R1:W2:Y:S02]  /*1afc0*/  SHFL.DOWN P0, R2, R91, R86, R89 ;  /* 0x080000565b027389 */ /* 0x0002a40000000059 */
[----:B012---:R-:W-:Y:S05]  /*1afd0*/  ENDCOLLECTIVE ;  /* 0x000000000000791b */ /* 0x007fea0003800000 */
.L_x_604:
[----:B------:R-:W-:Y:S05]  /*1afe0*/  BSYNC B0 ;  /* 0x0000000000007941 */ /* 0x000fea0003800000 */
.L_x_603:
[----:B------:R-:W-:Y:S01]  /*1aff0*/  FMNMX R91, R91, R2, !PT ;  /* 0x000000025b5b7209 */ /* 0x000fe20007800000 */
[----:B------:R-:W-:Y:S02]  /*1b000*/  IMAD.MOV.U32 R86, RZ, RZ, 0x8 ;  /* 0x00000008ff567424 */ /* 0x000fe400078e00ff */
[----:B------:R-:W-:Y:S02]  /*1b010*/  IMAD.MOV.U32 R89, RZ, RZ, 0x1f ;  /* 0x0000001fff597424 */ /* 0x000fe400078e00ff */
[----:B------:R-:W-:-:S07]  /*1b020*/  IMAD.MOV.U32 R0, RZ, RZ, -0x1 ;  /* 0xffffffffff007424 */ /* 0x000fce00078e00ff */
[----:B------:R-:W-:Y:S05]  /*1b030*/  WARPSYNC.COLLECTIVE R0, `(.L_x_605) ;  /* 0x0000000000087348 */ /* 0x000fea0003c00000 */
[----:B------:R0:W1:Y:S02]  /*1b040*/  SHFL.DOWN P0, R2, R91, R86, R89 ;  /* 0x080000565b027389 */ /* 0x0000640000000059 */
[----:B01----:R-:W-:Y:S05]  /*1b050*/  ENDCOLLECTIVE ;  /* 0x000000000000791b */ /* 0x003fea0003800000 */
.L_x_605:
[----:B------:R-:W-:Y:S01]  /*1b060*/  IMAD.MOV.U32 R86, RZ, RZ, 0x4 ;  /* 0x00000004ff567424 */ /* 0x000fe200078e00ff */
[----:B------:R-:W-:-:S05]  /*1b070*/  FMNMX R3, R91, R2, !PT ;  /* 0x000000025b037209 */ /* 0x000fca0007800000 */
[----:B------:R-:W-:-:S07]  /*1b080*/  IMAD.MOV.U32 R91, RZ, RZ, R3 ;  /* 0x000000ffff5b7224 */ /* 0x000fce00078e0003 */
[----:B------:R-:W-:Y:S05]  /*1b090*/  WARPSYNC.COLLECTIVE R0, `(.L_x_606) ;  /* 0x0000000000087348 */ /* 0x000fea0003c00000 */
[----:B------:R0:W1:Y:S02]  /*1b0a0*/  SHFL.DOWN P0, R2, R91, R86, R89 ;  /* 0x080000565b027389 */ /* 0x0000640000000059 */
[----:B01----:R-:W-:Y:S05]  /*1b0b0*/  ENDCOLLECTIVE ;  /* 0x000000000000791b */ /* 0x003fea0003800000 */
.L_x_606:
[----:B------:R-:W-:Y:S01]  /*1b0c0*/  IMAD.MOV.U32 R86, RZ, RZ, 0x2 ;  /* 0x00000002ff567424 */ /* 0x000fe200078e00ff */
[----:B------:R-:W-:Y:S01]  /*1b0d0*/  FMNMX R47, R3, R2, !PT ;  /* 0x00000002032f7209 */ /* 0x000fe20007800000 */
[----:B------:R-:W-:-:S04]  /*1b0e0*/  IMAD.MOV.U32 R3, RZ, RZ, 0x1f ;  /* 0x0000001fff037424 */ /* 0x000fc800078e00ff */
[----:B------:R-:W-:-:S07]  /*1b0f0*/  IMAD.MOV.U32 R91, RZ, RZ, R47 ;  /* 0x000000ffff5b7224 */ /* 0x000fce00078e002f */
[----:B------:R-:W-:Y:S05]  /*1b100*/  WARPSYNC.COLLECTIVE R0, `(.L_x_607) ;  /* 0x0000000000087348 */ /* 0x000fea0003c00000 */
[----:B------:R0:W1:Y:S02]  /*1b110*/  SHFL.DOWN P0, R2, R91, R86, R89 ;  /* 0x080000565b027389 */ /* 0x0000640000000059 */
[----:B01----:R-:W-:Y:S05]  /*1b120*/  ENDCOLLECTIVE ;  /* 0x000000000000791b */ /* 0x003fea0003800000 */
.L_x_607:
[----:B------:R-:W-:Y:S01]  /*1b130*/  IMAD.MOV.U32 R86, RZ, RZ, 0x1 ;  /* 0x00000001ff567424 */ /* 0x000fe200078e00ff */
[----:B------:R-:W-:-:S05]  /*1b140*/  FMNMX R48, R47, R2, !PT ;  /* 0x000000022f307209 */ /* 0x000fca0007800000 */
[----:B------:R-:W-:-:S07]  /*1b150*/  IMAD.MOV.U32 R91, RZ, RZ, R48 ;  /* 0x000000ffff5b7224 */ /* 0x000fce00078e0030 */
[----:B------:R-:W-:Y:S05]  /*1b160*/  WARPSYNC.COLLECTIVE R0, `(.L_x_608) ;  /* 0x0000000000087348 */ /* 0x000fea0003c00000 */
[----:B------:R0:W1:Y:S02]  /*1b170*/  SHFL.DOWN P0, R2, R91, R86, R89 ;  /* 0x080000565b027389 */ /* 0x0000640000000059 */
[----:B01----:R-:W-:Y:S05]  /*1b180*/  ENDCOLLECTIVE ;  /* 0x000000000000791b */ /* 0x003fea0003800000 */
.L_x_608:
[----:B------:R-:W-:Y:S01]  /*1b190*/  FMNMX R87, R48, R2, !PT ;  /* 0x0000000230577209 */ /* 0x000fe20007800000 */
[----:B------:R-:W-:-:S07]  /*1b1a0*/  IMAD.MOV.U32 R2, RZ, RZ, RZ ;  /* 0x000000ffff027224 */ /* 0x000fce00078e00ff */
[----:B------:R-:W-:Y:S05]  /*1b1b0*/  WARPSYNC.COLLECTIVE R0, `(.L_x_609) ;  /* 0x0000000000087348 */ /* 0x000fea0003c00000 */
[----:B------:R0:W1:Y:S02]  /*1b1c0*/  SHFL.IDX P0, R3, R87, R2, R3 ;  /* 0x0000000257037389 */ /* 0x0000640000000003 */
[----:B01----:R-:W-:Y:S05]  /*1b1d0*/  ENDCOLLECTIVE ;  /* 0x000000000000791b */ /* 0x003fea0003800000 */
.L_x_609:
[----:B------:R-:W-:Y:S01]  /*1b1e0*/  IMAD.MOV.U32 R52, RZ, RZ, R3 ;  /* 0x000000ffff347224 */ /* 0x000fe200078e0003 */
[----:B------:R-:W-:Y:S06]  /*1b1f0*/  BRA `(.L_x_610) ;  /* 0xffffff4800747947 */ /* 0x000fec000383ffff */
.L_x_275:
[----:B------:R-:W-:Y:S01]  /*1b200*/  BSSY B0, `(.L_x_611) ;  /* 0x0000007000007945 */ /* 0x000fe20003800000 */
[----:B------:R-:W-:Y:S02]  /*1b210*/  IMAD.MOV.U32 R86, RZ, RZ, 0x10 ;  /* 0x00000010ff567424 */ /* 0x000fe400078e00ff */
[----:B------:R-:W-:Y:S02]  /*1b220*/  IMAD.MOV.U32 R89, RZ, RZ, 0x1f ;  /* 0x0000001fff597424 */ /* 0x000fe400078e00ff */
[----:B------:R-:W-:-:S07]  /*1b230*/  IMAD.MOV.U32 R0, RZ, RZ, -0x1 ;  /* 0xffffffffff007424 */ /* 0x000fce00078e00ff */
[----:B0-----:R-:W-:Y:S05]  /*1b240*/  WARPSYNC.COLLECTIVE R0, `(.L_x_612) ;  /* 0x0000000000087348 */ /* 0x001fea0003c00000 */
[----:B------:R1:W2:Y:S02]  /*1b250*/  SHFL.DOWN P0, R2, R91, R86, R89 ;  /* 0x080000565b027389 */ /* 0x0002a40000000059 */
[----:B012---:R-:W-:Y:S05]  /*1b260*/  ENDCOLLECTIVE ;  /* 0x000000000000791b */ /* 0x007fea0003800000 */
.L_x_612:
[----:B------:R-:W-:Y:S05]  /*1b270*/  BSYNC B0 ;  /* 0x0000000000007941 */ /* 0x000fea0003800000 */
.L_x_611:
[----:B------:R-:W-:Y:S01]  /*1b280*/  FMNMX R91, R91, R2, !PT ;  /* 0x000000025b5b7209 */ /* 0x000fe20007800000 */
[----:B------:R-:W-:Y:S02]  /*1b290*/  IMAD.MOV.U32 R86, RZ, RZ, 0x8 ;  /* 0x00000008ff567424 */ /* 0x000fe400078e00ff */
[----:B------:R-:W-:Y:S02]  /*1b2a0*/  IMAD.MOV.U32 R89, RZ, RZ, 0x1f ;  /* 0x0000001fff597424 */ /* 0x000fe400078e00ff */
[----:B------:R-:W-:-:S07]  /*1b2b0*/  IMAD.MOV.U32 R0, RZ, RZ, -0x1 ;  /* 0xffffffffff007424 */ /* 0x000fce00078e00ff */
[----:B------:R-:W-:Y:S05]  /*1b2c0*/  WARPSYNC.COLLECTIVE R0, `(.L_x_613) ;  /* 0x0000000000087348 */ /* 0x000fea0003c00000 */
[----:B------:R0:W1:Y:S02]  /*1b2d0*/  SHFL.DOWN P0, R2, R91, R86, R89 ;  /* 0x080000565b027389 */ /* 0x0000640000000059 */
[----:B01----:R-:W-:Y:S05]  /*1b2e0*/  ENDCOLLECTIVE ;  /* 0x000000000000791b */ /* 0x003fea0003800000 */
.L_x_613:
[----:B------:R-:W-:Y:S01]  /*1b2f0*/  IMAD.MOV.U32 R86, RZ, RZ, 0x4 ;  /* 0x00000004ff567424 */ /* 0x000fe200078e00ff */
[----:B------:R-:W-:-:S05]  /*1b300*/  FMNMX R3, R91, R2, !PT ;  /* 0x000000025b037209 */ /* 0x000fca0007800000 */
[----:B------:R-:W-:-:S07]  /*1b310*/  IMAD.MOV.U32 R91, RZ, RZ, R3 ;  /* 0x000000ffff5b7224 */ /* 0x000fce00078e0003 */
[----:B------:R-:W-:Y:S05]  /*1b320*/  WARPSYNC.COLLECTIVE R0, `(.L_x_614) ;  /* 0x0000000000087348 */ /* 0x000fea0003c00000 */
[----:B------:R0:W1:Y:S02]  /*1b330*/  SHFL.DOWN P0, R2, R91, R86, R89 ;  /* 0x080000565b027389 */ /* 0x0000640000000059 */
[----:B01----:R-:W-:Y:S05]  /*1b340*/  ENDCOLLECTIVE ;  /* 0x000000000000791b */ /* 0x003fea0003800000 */
.L_x_614:
[----:B------:R-:W-:Y:S01]  /*1b350*/  IMAD.MOV.U32 R86, RZ, RZ, 0x2 ;  /* 0x00000002ff567424 */ /* 0x000fe200078e00ff */
[----:B------:R-:W-:Y:S01]  /*1b360*/  FMNMX R48, R3, R2, !PT ;  /* 0x0000000203307209 */ /* 0x000fe20007800000 */
[----:B------:R-:W-:-:S04]  /*1b370*/  IMAD.MOV.U32 R3, RZ, RZ, 0x1f ;  /* 0x0000001fff037424 */ /* 0x000fc800078e00ff */
[----:B------:R-:W-:-:S07]  /*1b380*/  IMAD.MOV.U32 R91, RZ, RZ, R48 ;  /* 0x000000ffff5b7224 */ /* 0x000fce00078e0030 */
[----:B------:R-:W-:Y:S05]  /*1b390*/  WARPSYNC.COLLECTIVE R0, `(.L_x_615) ;  /* 0x0000000000087348 */ /* 0x000fea0003c00000 */
[----:B------:R0:W1:Y:S02]  /*1b3a0*/  SHFL.DOWN P0, R2, R91, R86, R89 ;  /* 0x080000565b027389 */ /* 0x0000640000000059 */
[----:B01----:R-:W-:Y:S05]  /*1b3b0*/  ENDCOLLECTIVE ;  /* 0x000000000000791b */ /* 0x003fea0003800000 */
.L_x_615:
[----:B------:R-:W-:Y:S01]  /*1b3c0*/  IMAD.MOV.U32 R86, RZ, RZ, 0x1 ;  /* 0x00000001ff567424 */ /* 0x000fe200078e00ff */
[----:B------:R-:W-:-:S05]  /*1b3d0*/  FMNMX R52, R48, R2, !PT ;  /* 0x0000000230347209 */ /* 0x000fca0007800000 */
[----:B------:R-:W-:-:S07]  /*1b3e0*/  IMAD.MOV.U32 R91, RZ, RZ, R52 ;  /* 0x000000ffff5b7224 */ /* 0x000fce00078e0034 */
[----:B------:R-:W-:Y:S05]  /*1b3f0*/  WARPSYNC.COLLECTIVE R0, `(.L_x_616) ;  /* 0x0000000000087348 */ /* 0x000fea0003c00000 */
[----:B------:R0:W1:Y:S02]  /*1b400*/  SHFL.DOWN P0, R2, R91, R86, R89 ;  /* 0x080000565b027389 */ /* 0x0000640000000059 */
[----:B01----:R-:W-:Y:S05]  /*1b410*/  ENDCOLLECTIVE ;  /* 0x000000000000791b */ /* 0x003fea0003800000 */
.L_x_616:
[----:B------:R-:W-:Y:S01]  /*1b420*/  FMNMX R87, R52, R2, !PT ;  /* 0x0000000234577209 */ /* 0x000fe20007800000 */
[----:B------:R-:W-:-:S07]  /*1b430*/  IMAD.MOV.U32 R2, RZ, RZ, RZ ;  /* 0x000000ffff027224 */ /* 0x000fce00078e00ff */
[----:B------:R-:W-:Y:S05]  /*1b440*/  WARPSYNC.COLLECTIVE R0, `(.L_x_617) ;  /* 0x0000000000087348 */ /* 0x000fea0003c00000 */
[----:B------:R0:W1:Y:S02]  /*1b450*/  SHFL.IDX P0, R3, R87, R2, R3 ;  /* 0x0000000257037389 */ /* 0x0000640000000003 */
[----:B01----:R-:W-:Y:S05]  /*1b460*/  ENDCOLLECTIVE ;  /* 0x000000000000791b */ /* 0x003fea0003800000 */
.L_x_617:
[----:B------:R-:W-:Y:S01]  /*1b470*/  IMAD.MOV.U32 R53, RZ, RZ, R3 ;  /* 0x000000ffff357224 */ /* 0x000fe200078e0003 */
[----:B------:R-:W-:Y:S06]  /*1b480*/  BRA `(.L_x_618) ;  /* 0xffffff4c002c7947 */ /* 0x000fec000383ffff */
.L_x_283:
[----:B------:R-:W-:Y:S01]  /*1b490*/  BSSY B0, `(.L_x_619) ;  /* 0x0000007000007945 */ /* 0x000fe20003800000 */
[----:B------:R-:W-:Y:S02]  /*1b4a0*/  IMAD.MOV.U32 R86, RZ, RZ, 0x10 ;  /* 0x00000010ff567424 */ /* 0x000fe400078e00ff */
[----:B------:R-:W-:Y:S02]  /*1b4b0*/  IMAD.MOV.U32 R89, RZ, RZ, 0x1f ;  /* 0x0000001fff597424 */ /* 0x000fe400078e00ff */
[----:B------:R-:W-:-:S07]  /*1b4c0*/  IMAD.MOV.U32 R0, RZ, RZ, -0x1 ;  /* 0xffffffffff007424 */ /* 0x000fce00078e00ff */
[----:B0-----:R-:W-:Y:S05]  /*1b4d0*/  WARPSYNC.COLLECTIVE R0, `(.L_x_620) ;  /* 0x0000000000087348 */ /* 0x001fea0003c00000 */
[----:B------:R1:W2:Y:S02]  /*1b4e0*/  SHFL.DOWN P0, R2, R91, R86, R89 ;  /* 0x080000565b027389 */ /* 0x0002a40000000059 */
[----:B012---:R-:W-:Y:S05]  /*1b4f0*/  ENDCOLLECTIVE ;  /* 0x000000000000791b */ /* 0x007fea0003800000 */
.L_x_620:
[----:B------:R-:W-:Y:S05]  /*1b500*/  BSYNC B0 ;  /* 0x0000000000007941 */ /* 0x000fea0003800000 */
.L_x_619:
[----:B------:R-:W-:Y:S01]  /*1b510*/  FMNMX R91, R91, R2, !PT ;  /* 0x000000025b5b7209 */ /* 0x000fe20007800000 */
[----:B------:R-:W-:Y:S02]  /*1b520*/  IMAD.MOV.U32 R86, RZ, RZ, 0x8 ;  /* 0x00000008ff567424 */ /* 0x000fe400078e00ff */
[----:B------:R-:W-:Y:S02]  /*1b530*/  IMAD.MOV.U32 R89, RZ, RZ, 0x1f ;  /* 0x0000001fff597424 */ /* 0x000fe400078e00ff */
[----:B------:R-:W-:-:S07]  /*1b540*/  IMAD.MOV.U32 R0, RZ, RZ, -0x1 ;  /* 0xffffffffff007424 */ /* 0x000fce00078e00ff */
[----:B------:R-:W-:Y:S05]  /*1b550*/  WARPSYNC.COLLECTIVE R0, `(.L_x_621) ;  /* 0x0000000000087348 */ /* 0x000fea0003c00000 */
[----:B------:R0:W1:Y:S02]  /*1b560*/  SHFL.DOWN P0, R2, R91, R86, R89 ;  /* 0x080000565b027389 */ /* 0x0000640000000059 */
[----:B01----:R-:W-:Y:S05]  /*1b570*/  ENDCOLLECTIVE ;  /* 0x000000000000791b */ /* 0x003fea0003800000 */
.L_x_621:
[----:B------:R-:W-:Y:S01]  /*1b580*/  IMAD.MOV.U32 R86, RZ, RZ, 0x4 ;  /* 0x00000004ff567424 */ /* 0x000fe200078e00ff */
[----:B------:R-:W-:-:S05]  /*1b590*/  FMNMX R3, R91, R2, !PT ;  /* 0x000000025b037209 */ /* 0x000fca0007800000 */
[----:B------:R-:W-:-:S07]  /*1b5a0*/  IMAD.MOV.U32 R91, RZ, RZ, R3 ;  /* 0x000000ffff5b7224 */ /* 0x000fce00078e0003 */
[----:B------:R-:W-:Y:S05]  /*1b5b0*/  WARPSYNC.COLLECTIVE R0, `(.L_x_622) ;  /* 0x0000000000087348 */ /* 0x000fea0003c00000 */
[----:B------:R0:W1:Y:S02]  /*1b5c0*/  SHFL.DOWN P0, R2, R91, R86, R89 ;  /* 0x080000565b027389 */ /* 0x0000640000000059 */
[----:B01----:R-:W-:Y:S05]  /*1b5d0*/  ENDCOLLECTIVE ;  /* 0x000000000000791b */ /* 0x003fea0003800000 */
.L_x_622:
[----:B------:R-:W-:Y:S01]  /*1b5e0*/  IMAD.MOV.U32 R86, RZ, RZ, 0x2 ;  /* 0x00000002ff567424 */ /* 0x000fe200078e00ff */
[----:B------:R-:W-:Y:S01]  /*1b5f0*/  FMNMX R52, R3, R2, !PT ;  /* 0x0000000203347209 */ /* 0x000fe20007800000 */
[----:B------:R-:W-:-:S04]  /*1b600*/  IMAD.MOV.U32 R3, RZ, RZ, 0x1f ;  /* 0x0000001fff037424 */ /* 0x000fc800078e00ff */
[----:B------:R-:W-:-:S07]  /*1b610*/  IMAD.MOV.U32 R91, RZ, RZ, R52 ;  /* 0x000000ffff5b7224 */ /* 0x000fce00078e0034 */
[----:B------:R-:W-:Y:S05]  /*1b620*/  WARPSYNC.COLLECTIVE R0, `(.L_x_623) ;  /* 0x0000000000087348 */ /* 0x000fea0003c00000 */
[----:B------:R0:W1:Y:S02]  /*1b630*/  SHFL.DOWN P0, R2, R91, R86, R89 ;  /* 0x080000565b027389 */ /* 0x0000640000000059 */
[----:B01----:R-:W-:Y:S05]  /*1b640*/  ENDCOLLECTIVE ;  /* 0x000000000000791b */ /* 0x003fea0003800000 */
.L_x_623:
[----:B------:R-:W-:Y:S01]  /*1b650*/  IMAD.MOV.U32 R86, RZ, RZ, 0x1 ;  /* 0x00000001ff567424 */ /* 0x000fe200078e00ff */
[----:B------:R-:W-:-:S05]  /*1b660*/  FMNMX R53, R52, R2, !PT ;  /* 0x0000000234357209 */ /* 0x000fca0007800000 */
[----:B------:R-:W-:-:S07]  /*1b670*/  IMAD.MOV.U32 R91, RZ, RZ, R53 ;  /* 0x000000ffff5b7224 */ /* 0x000fce00078e0035 */
[----:B------:R-:W-:Y:S05]  /*1b680*/  WARPSYNC.COLLECTIVE R0, `(.L_x_624) ;  /* 0x0000000000087348 */ /* 0x000fea0003c00000 */
[----:B------:R0:W1:Y:S02]  /*1b690*/  SHFL.DOWN P0, R2, R91, R86, R89 ;  /* 0x080000565b027389 */ /* 0x0000640000000059 */
[----:B01----:R-:W-:Y:S05]  /*1b6a0*/  ENDCOLLECTIVE ;  /* 0x000000000000791b */ /* 0x003fea0003800000 */
.L_x_624:
[----:B------:R-:W-:Y:S01]  /*1b6b0*/  FMNMX R87, R53, R2, !PT ;  /* 0x0000000235577209 */ /* 0x000fe20007800000 */
[----:B------:R-:W-:-:S07]  /*1b6c0*/  IMAD.MOV.U32 R2, RZ, RZ, RZ ;  /* 0x000000ffff027224 */ /* 0x000fce00078e00ff */
[----:B------:R-:W-:Y:S05]  /*1b6d0*/  WARPSYNC.COLLECTIVE R0, `(.L_x_625) ;  /* 0x0000000000087348 */ /* 0x000fea0003c00000 */
[----:B------:R0:W1:Y:S02]  /*1b6e0*/  SHFL.IDX P0, R3, R87, R2, R3 ;  /* 0x0000000257037389 */ /* 0x0000640000000003 */
[----:B01----:R-:W-:Y:S05]  /*1b6f0*/  ENDCOLLECTIVE ;  /* 0x000000000000791b */ /* 0x003fea0003800000 */
.L_x_625:
[----:B------:R-:W-:Y:S01]  /*1b700*/  IMAD.MOV.U32 R54, RZ, RZ, R3 ;  /* 0x000000ffff367224 */ /* 0x000fe200078e0003 */
[----:B------:R-:W-:Y:S06]  /*1b710*/  BRA `(.L_x_626) ;  /* 0xffffff4c00e47947 */ /* 0x000fec000383ffff */
.L_x_291:
[----:B------:R-:W-:Y:S01]  /*1b720*/  BSSY B0, `(.L_x_627) ;  /* 0x0000007000007945 */ /* 0x000fe20003800000 */
[----:B------:R-:W-:Y:S02]  /*1b730*/  IMAD.MOV.U32 R86, RZ, RZ, 0x10 ;  /* 0x00000010ff567424 */ /* 0x000fe400078e00ff */
[----:B------:R-:W-:Y:S02]  /*1b740*/  IMAD.MOV.U32 R89, RZ, RZ, 0x1f ;  /* 0x0000001fff597424 */ /* 0x000fe400078e00ff */
[----:B------:R-:W-:-:S07]  /*1b750*/  IMAD.MOV.U32 R0, RZ, RZ, -0x1 ;  /* 0xffffffffff007424 */ /* 0x000fce00078e00ff */
[----:B0-----:R-:W-:Y:S05]  /*1b760*/  WARPSYNC.COLLECTIVE R0, `(.L_x_628) ;  /* 0x0000000000087348 */ /* 0x001fea0003c00000 */
[----:B------:R1:W2:Y:S02]  /*1b770*/  SHFL.DOWN P0, R2, R91, R86, R89 ;  /* 0x080000565b027389 */ /* 0x0002a40000000059 */
[----:B012---:R-:W-:Y:S05]  /*1b780*/  ENDCOLLECTIVE ;  /* 0x000000000000791b */ /* 0x007fea0003800000 */
.L_x_628:
[----:B------:R-:W-:Y:S05]  /*1b790*/  BSYNC B0 ;  /* 0x0000000000007941 */ /* 0x000fea0003800000 */
.L_x_627:
[----:B------:R-:W-:Y:S01]  /*1b7a0*/  FMNMX R91, R91, R2, !PT ;  /* 0x000000025b5b7209 */ /* 0x000fe20007800000 */
[----:B------:R-:W-:Y:S02]  /*1b7b0*/  IMAD.MOV.U32 R86, RZ, RZ, 0x8 ;  /* 0x00000008ff567424 */ /* 0x000fe400078e00ff */
[----:B------:R-:W-:Y:S02]  /*1b7c0*/  IMAD.MOV.U32 R89, RZ, RZ, 0x1f ;  /* 0x0000001fff597424 */ /* 0x000fe400078e00ff */
[----:B------:R-:W-:-:S07]  /*1b7d0*/  IMAD.MOV.U32 R0, RZ, RZ, -0x1 ;  /* 0xffffffffff007424 */ /* 0x000fce00078e00ff */
[----:B------:R-:W-:Y:S05]  /*1b7e0*/  WARPSYNC.COLLECTIVE R0, `(.L_x_629) ;  /* 0x0000000000087348 */ /* 0x000fea0003c00000 */
[----:B------:R0:W1:Y:S02]  /*1b7f0*/  SHFL.DOWN P0, R2, R91, R86, R89 ;  /* 0x080000565b027389 */ /* 0x0000640000000059 */
[----:B01----:R-:W-:Y:S05]  /*1b800*/  ENDCOLLECTIVE ;  /* 0x000000000000791b */ /* 0x003fea0003800000 */
.L_x_629:
[----:B------:R-:W-:Y:S01]  /*1b810*/  IMAD.MOV.U32 R86, RZ, RZ, 0x4 ;  /* 0x00000004ff567424 */ /* 0x000fe200078e00ff */
[----:B------:R-:W-:-:S05]  /*1b820*/  FMNMX R3, R91, R2, !PT ;  /* 0x000000025b037209 */ /* 0x000fca0007800000 */
[----:B------:R-:W-:-:S07]  /*1b830*/  IMAD.MOV.U32 R91, RZ, RZ, R3 ;  /* 0x000000ffff5b7224 */ /* 0x000fce00078e0003 */
[----:B------:R-:W-:Y:S05]  /*1b840*/  WARPSYNC.COLLECTIVE R0, `(.L_x_630) ;  /* 0x0000000000087348 */ /* 0x000fea0003c00000 */
[----:B------:R0:W1:Y:S02]  /*1b850*/  SHFL.DOWN P0, R2, R91, R86, R89 ;  /* 0x080000565b027389 */ /* 0x0000640000000059 */
[----:B01----:R-:W-:Y:S05]  /*1b860*/  ENDCOLLECTIVE ;  /* 0x000000000000791b */ /* 0x003fea0003800000 */
.L_x_630:
[----:B------:R-:W-:Y:S01]  /*1b870*/  IMAD.MOV.U32 R86, RZ, RZ, 0x2 ;  /* 0x00000002ff567424 */ /* 0x000fe200078e00ff */
[----:B------:R-:W-:Y:S01]  /*1b880*/  FMNMX R53, R3, R2, !PT ;  /* 0x0000000203357209 */ /* 0x000fe20007800000 */
[----:B------:R-:W-:-:S04]  /*1b890*/  IMAD.MOV.U32 R3, RZ, RZ, 0x1f ;  /* 0x0000001fff037424 */ /* 0x000fc800078e00ff */
[----:B------:R-:W-:-:S07]  /*1b8a0*/  IMAD.MOV.U32 R91, RZ, RZ, R53 ;  /* 0x000000ffff5b7224 */ /* 0x000fce00078e0035 */
[----:B------:R-:W-:Y:S05]  /*1b8b0*/  WARPSYNC.COLLECTIVE R0, `(.L_x_631) ;  /* 0x0000000000087348 */ /* 0x000fea0003c00000 */
[----:B------:R0:W1:Y:S02]  /*1b8c0*/  SHFL.DOWN P0, R2, R91, R86, R89 ;  /* 0x080000565b027389 */ /* 0x0000640000000059 */
[----:B01----:R-:W-:Y:S05]  /*1b8d0*/  ENDCOLLECTIVE ;  /* 0x000000000000791b */ /* 0x003fea0003800000 */
.L_x_631:
[----:B------:R-:W-:Y:S01]  /*1b8e0*/  IMAD.MOV.U32 R86, RZ, RZ, 0x1 ;  /* 0x00000001ff567424 */ /* 0x000fe200078e00ff */
[----:B------:R-:W-:-:S05]  /*1b8f0*/  FMNMX R54, R53, R2, !PT ;  /* 0x0000000235367209 */ /* 0x000fca0007800000 */
[----:B------:R-:W-:-:S07]  /*1b900*/  IMAD.MOV.U32 R91, RZ, RZ, R54 ;  /* 0x000000ffff5b7224 */ /* 0x000fce00078e0036 */
[----:B------:R-:W-:Y:S05]  /*1b910*/  WARPSYNC.COLLECTIVE R0, `(.L_x_632) ;  /* 0x0000000000087348 */ /* 0x000fea0003c00000 */
[----:B------:R0:W1:Y:S02]  /*1b920*/  SHFL.DOWN P0, R2, R91, R86, R89 ;  /* 0x080000565b027389 */ /* 0x0000640000000059 */
[----:B01----:R-:W-:Y:S05]  /*1b930*/  ENDCOLLECTIVE ;  /* 0x000000000000791b */ /* 0x003fea0003800000 */
.L_x_632:
[----:B------:R-:W-:Y:S01]  /*1b940*/  FMNMX R87, R54, R2, !PT ;  /* 0x0000000236577209 */ /* 0x000fe20007800000 */
[----:B------:R-:W-:-:S07]  /*1b950*/  IMAD.MOV.U32 R2, RZ, RZ, RZ ;  /* 0x000000ffff027224 */ /* 0x000fce00078e00ff */
[----:B------:R-:W-:Y:S05]  /*1b960*/  WARPSYNC.COLLECTIVE R0, `(.L_x_633) ;  /* 0x0000000000087348 */ /* 0x000fea0003c00000 */
[----:B------:R0:W1:Y:S02]  /*1b970*/  SHFL.IDX P0, R3, R87, R2, R3 ;  /* 0x0000000257037389 */ /* 0x0000640000000003 */
[----:B01----:R-:W-:Y:S05]  /*1b980*/  ENDCOLLECTIVE ;  /* 0x000000000000791b */ /* 0x003fea0003800000 */
.L_x_633:
[----:B------:R-:W-:Y:S01]  /*1b990*/  IMAD.MOV.U32 R55, RZ, RZ, R3 ;  /* 0x000000ffff377224 */ /* 0x000fe200078e0003 */
[----:B------:R-:W-:Y:S06]  /*1b9a0*/  BRA `(.L_x_634) ;  /* 0xffffff50009c7947 */ /* 0x000fec000383ffff */
.L_x_299:
[----:B------:R-:W-:Y:S01]  /*1b9b0*/  BSSY B0, `(.L_x_635) ;  /* 0x0000007000007945 */ /* 0x000fe20003800000 */
[----:B------:R-:W-:Y:S02]  /*1b9c0*/  IMAD.MOV.U32 R86, RZ, RZ, 0x10 ;  /* 0x00000010ff567424 */ /* 0x000fe400078e00ff */
[----:B------:R-:W-:Y:S02]  /*1b9d0*/  IMAD.MOV.U32 R89, RZ, RZ, 0x1f ;  /* 0x0000001fff597424 */ /* 0x000fe400078e00ff */
[----:B------:R-:W-:-:S07]  /*1b9e0*/  IMAD.MOV.U32 R0, RZ, RZ, -0x1 ;  /* 0xffffffffff007424 */ /* 0x000fce00078e00ff */
[----:B0-----:R-:W-:Y:S05]  /*1b9f0*/  WARPSYNC.COLLECTIVE R0, `(.L_x_636) ;  /* 0x0000000000087348 */ /* 0x001fea0003c00000 */
[----:B------:R1:W2:Y:S02]  /*1ba00*/  SHFL.DOWN P0, R2, R91, R86, R89 ;  /* 0x080000565b027389 */ /* 0x0002a40000000059 */
[----:B012---:R-:W-:Y:S05]  /*1ba10*/  ENDCOLLECTIVE ;  /* 0x000000000000791b */ /* 0x007fea0003800000 */
.L_x_636:
[----:B------:R-:W-:Y:S05]  /*1ba20*/  BSYNC B0 ;  /* 0x0000000000007941 */ /* 0x000fea0003800000 */
.L_x_635:
[----:B------:R-:W-:Y:S01]  /*1ba30*/  FMNMX R91, R91, R2, !PT ;  /* 0x000000025b5b7209 */ /* 0x000fe20007800000 */
[----:B------:R-:W-:Y:S02]  /*1ba40*/  IMAD.MOV.U32 R86, RZ, RZ, 0x8 ;  /* 0x00000008ff567424 */ /* 0x000fe400078e00ff */
[----:B------:R-:W-:Y:S02]  /*1ba50*/  IMAD.MOV.U32 R89, RZ, RZ, 0x1f ;  /* 0x0000001fff597424 */ /* 0x000fe400078e00ff */
[----:B------:R-:W-:-:S07]  /*1ba60*/  IMAD.MOV.U32 R0, RZ, RZ, -0x1 ;  /* 0xffffffffff007424 */ /* 0x000fce00078e00ff */
[----:B------:R-:W-:Y:S05]  /*1ba70*/  WARPSYNC.COLLECTIVE R0, `(.L_x_637) ;  /* 0x0000000000087348 */ /* 0x000fea0003c00000 */
[----:B------:R0:W1:Y:S02]  /*1ba80*/  SHFL.DOWN P0, R2, R91, R86, R89 ;  /* 0x080000565b027389 */ /* 0x0000640000000059 */
[----:B01----:R-:W-:Y:S05]  /*1ba90*/  ENDCOLLECTIVE ;  /* 0x000000000000791b */ /* 0x003fea0003800000 */
.L_x_637:
[----:B------:R-:W-:Y:S01]  /*1baa0*/  IMAD.MOV.U32 R86, RZ, RZ, 0x4 ;  /* 0x00000004ff567424 */ /* 0x000fe200078e00ff */
[----:B------:R-:W-:-:S05]  /*1bab0*/  FMNMX R3, R91, R2, !PT ;  /* 0x000000025b037209 */ /* 0x000fca0007800000 */
[----:B------:R-:W-:-:S07]  /*1bac0*/  IMAD.MOV.U32 R91, RZ, RZ, R3 ;  /* 0x000000ffff5b7224 */ /* 0x000fce00078e0003 */
[----:B------:R-:W-:Y:S05]  /*1bad0*/  WARPSYNC.COLLECTIVE R0, `(.L_x_638) ;  /* 0x0000000000087348 */ /* 0x000fea0003c00000 */
[----:B------:R0:W1:Y:S02]  /*1bae0*/  SHFL.DOWN P0, R2, R91, R86, R89 ;  /* 0x080000565b027389 */ /* 0x0000640000000059 */
[----:B01----:R-:W-:Y:S05]  /*1baf0*/  ENDCOLLECTIVE ;  /* 0x000000000000791b */ /* 0x003fea0003800000 */
.L_x_638:
[----:B------:R-:W-:Y:S01]  /*1bb00*/  IMAD.MOV.U32 R86, RZ, RZ, 0x2 ;  /* 0x00000002ff567424 */ /* 0x000fe200078e00ff */
[----:B------:R-:W-:Y:S01]  /*1bb10*/  FMNMX R54, R3, R2, !PT ;  /* 0x0000000203367209 */ /* 0x000fe20007800000 */
[----:B------:R-:W-:-:S04]  /*1bb20*/  IMAD.MOV.U32 R3, RZ, RZ, 0x1f ;  /* 0x0000001fff037424 */ /* 0x000fc800078e00ff */
[----:B------:R-:W-:-:S07]  /*1bb30*/  IMAD.MOV.U32 R91, RZ, RZ, R54 ;  /* 0x000000ffff5b7224 */ /* 0x000fce00078e0036 */
[----:B------:R-:W-:Y:S05]  /*1bb40*/  WARPSYNC.COLLECTIVE R0, `(.L_x_639) ;  /* 0x0000000000087348 */ /* 0x000fea0003c00000 */
[----:B------:R0:W1:Y:S02]  /*1bb50*/  SHFL.DOWN P0, R2, R91, R86, R89 ;  /* 0x080000565b027389 */ /* 0x0000640000000059 */
[----:B01----:R-:W-:Y:S05]  /*1bb60*/  ENDCOLLECTIVE ;  /* 0x000000000000791b */ /* 0x003fea0003800000 */
.L_x_639:
[----:B------:R-:W-:Y:S01]  /*1bb70*/  IMAD.MOV.U32 R86, RZ, RZ, 0x1 ;  /* 0x00000001ff567424 */ /* 0x000fe200078e00ff */
[----:B------:R-:W-:-:S05]  /*1bb80*/  FMNMX R55, R54, R2, !PT ;  /* 0x0000000236377209 */ /* 0x000fca0007800000 */
[----:B------:R-:W-:-:S07]  /*1bb90*/  IMAD.MOV.U32 R91, RZ, RZ, R55 ;  /* 0x000000ffff5b7224 */ /* 0x000fce00078e0037 */
[----:B------:R-:W-:Y:S05]  /*1bba0*/  WARPSYNC.COLLECTIVE R0, `(.L_x_640) ;  /* 0x0000000000087348 */ /* 0x000fea0003c00000 */
[----:B------:R0:W1:Y:S02]  /*1bbb0*/  SHFL.DOWN P0, R2, R91, R86, R89 ;  /* 0x080000565b027389 */ /* 0x0000640000000059 */
[----:B01----:R-:W-:Y:S05]  /*1bbc0*/  ENDCOLLECTIVE ;  /* 0x000000000000791b */ /* 0x003fea0003800000 */
.L_x_640:
[----:B------:R-:W-:Y:S01]  /*1bbd0*/  FMNMX R87, R55, R2, !PT ;  /* 0x0000000237577209 */ /* 0x000fe20007800000 */
[----:B------:R-:W-:-:S07]  /*1bbe0*/  IMAD.MOV.U32 R2, RZ, RZ, RZ ;  /* 0x000000ffff027224 */ /* 0x000fce00078e00ff */
[----:B------:R-:W-:Y:S05]  /*1bbf0*/  WARPSYNC.COLLECTIVE R0, `(.L_x_641) ;  /* 0x0000000000087348 */ /* 0x000fea0003c00000 */
[----:B------:R0:W1:Y:S02]  /*1bc00*/  SHFL.IDX P0, R3, R87, R2, R3 ;  /* 0x0000000257037389 */ /* 0x0000640000000003 */
[----:B01----:R-:W-:Y:S05]  /*1bc10*/  ENDCOLLECTIVE ;  /* 0x000000000000791b */ /* 0x003fea0003800000 */
.L_x_641:
[----:B------:R-:W-:Y:S01]  /*1bc20*/  IMAD.MOV.U32 R56, RZ, RZ, R3 ;  /* 0x000000ffff387224 */ /* 0x000fe200078e0003 */
[----:B------:R-:W-:Y:S06]  /*1bc30*/  BRA `(.L_x_642) ;  /* 0xffffff5400547947 */ /* 0x000fec000383ffff */
.L_x_307:
[----:B------:R-:W-:Y:S01]  /*1bc40*/  BSSY B0, `(.L_x_643) ;  /* 0x0000007000007945 */ /* 0x000fe20003800000 */
[----:B------:R-:W-:Y:S02]  /*1bc50*/  IMAD.MOV.U32 R86, RZ, RZ, 0x10 ;  /* 0x00000010ff567424 */ /* 0x000fe400078e00ff */
[----:B------:R-:W-:Y:S02]  /*1bc60*/  IMAD.MOV.U32 R89, RZ, RZ, 0x1f ;  /* 0x0000001fff597424 */ /* 0x000fe400078e00ff */
[----:B------:R-:W-:-:S07]  /*1bc70*/  IMAD.MOV.U32 R0, RZ, RZ, -0x1 ;  /* 0xffffffffff007424 */ /* 0x000fce00078e00ff */
[----:B0-----:R-:W-:Y:S05]  /*1bc80*/  WARPSYNC.COLLECTIVE R0, `(.L_x_644) ;  /* 0x0000000000087348 */ /* 0x001fea0003c00000 */
[----:B------:R1:W2:Y:S02]  /*1bc90*/  SHFL.DOWN P0, R2, R91, R86, R89 ;  /* 0x080000565b027389 */ /* 0x0002a40000000059 */
[----:B012---:R-:W-:Y:S05]  /*1bca0*/  ENDCOLLECTIVE ;  /* 0x000000000000791b */ /* 0x007fea0003800000 */
.L_x_644:
[----:B------:R-:W-:Y:S05]  /*1bcb0*/  BSYNC B0 ;  /* 0x0000000000007941 */ /* 0x000fea0003800000 */
.L_x_643:
[----:B------:R-:W-:Y:S01]  /*1bcc0*/  FMNMX R91, R91, R2, !PT ;  /* 0x000000025b5b7209 */ /* 0x000fe20007800000 */
[----:B------:R-:W-:Y:S02]  /*1bcd0*/  IMAD.MOV.U32 R86, RZ, RZ, 0x8 ;  /* 0x00000008ff567424 */ /* 0x000fe400078e00ff */
[----:B------:R-:W-:Y:S02]  /*1bce0*/  IMAD.MOV.U32 R89, RZ, RZ, 0x1f ;  /* 0x0000001fff597424 */ /* 0x000fe400078e00ff */
[----:B------:R-:W-:-:S07]  /*1bcf0*/  IMAD.MOV.U32 R0, RZ, RZ, -0x1 ;  /* 0xffffffffff007424 */ /* 0x000fce00078e00ff */
[----:B------:R-:W-:Y:S05]  /*1bd00*/  WARPSYNC.COLLECTIVE R0, `(.L_x_645) ;  /* 0x0000000000087348 */ /* 0x000fea0003c00000 */
[----:B------:R0:W1:Y:S02]  /*1bd10*/  SHFL.DOWN P0, R2, R91, R86, R89 ;  /* 0x080000565b027389 */ /* 0x0000640000000059 */
[----:B01----:R-:W-:Y:S05]  /*1bd20*/  ENDCOLLECTIVE ;  /* 0x000000000000791b */ /* 0x003fea0003800000 */
.L_x_645:
[----:B------:R-:W-:Y:S01]  /*1bd30*/  IMAD.MOV.U32 R86, RZ, RZ, 0x4 ;  /* 0x00000004ff567424 */ /* 0x000fe200078e00ff */
[----:B------:R-:W-:-:S05]  /*1bd40*/  FMNMX R3, R91, R2, !PT ;  /* 0x000000025b037209 */ /* 0x000fca0007800000 */
[----:B------:R-:W-:-:S07]  /*1bd50*/  IMAD.MOV.U32 R91, RZ, RZ, R3 ;  /* 0x000000ffff5b7224 */ /* 0x000fce00078e0003 */
[----:B------:R-:W-:Y:S05]  /*1bd60*/  WARPSYNC.COLLECTIVE R0, `(.L_x_646) ;  /* 0x0000000000087348 */ /* 0x000fea0003c00000 */
[----:B------:R0:W1:Y:S02]  /*1bd70*/  SHFL.DOWN P0, R2, R91, R86, R89 ;  /* 0x080000565b027389 */ /* 0x0000640000000059 */
[----:B01----:R-:W-:Y:S05]  /*1bd80*/  ENDCOLLECTIVE ;  /* 0x000000000000791b */ /* 0x003fea0003800000 */
.L_x_646:
[----:B------:R-:W-:Y:S01]  /*1bd90*/  IMAD.MOV.U32 R86, RZ, RZ, 0x2 ;  /* 0x00000002ff567424 */ /* 0x000fe200078e00ff */
[----:B------:R-:W-:Y:S01]  /*1bda0*/  FMNMX R55, R3, R2, !PT ;  /* 0x0000000203377209 */ /* 0x000fe20007800000 */
[----:B------:R-:W-:-:S04]  /*1bdb0*/  IMAD.MOV.U32 R3, RZ, RZ, 0x1f ;  /* 0x0000001fff037424 */ /* 0x000fc800078e00ff */
[----:B------:R-:W-:-:S07]  /*1bdc0*/  IMAD.MOV.U32 R91, RZ, RZ, R55 ;  /* 0x000000ffff5b7224 */ /* 0x000fce00078e0037 */
[----:B------:R-:W-:Y:S05]  /*1bdd0*/  WARPSYNC.COLLECTIVE R0, `(.L_x_647) ;  /* 0x0000000000087348 */ /* 0x000fea0003c00000 */
[----:B------:R0:W1:Y:S02]  /*1bde0*/  SHFL.DOWN P0, R2, R91, R86, R89 ;  /* 0x080000565b027389 */ /* 0x0000640000000059 */
[----:B01----:R-:W-:Y:S05]  /*1bdf0*/  ENDCOLLECTIVE ;  /* 0x000000000000791b */ /* 0x003fea0003800000 */
.L_x_647:
[----:B------:R-:W-:Y:S01]  /*1be00*/  IMAD.MOV.U32 R86, RZ, RZ, 0x1 ;  /* 0x00000001ff567424 */ /* 0x000fe200078e00ff */
[----:B------:R-:W-:-:S05]  /*1be10*/  FMNMX R56, R55, R2, !PT ;  /* 0x0000000237387209 */ /* 0x000fca0007800000 */
[----:B------:R-:W-:-:S07]  /*1be20*/  IMAD.MOV.U32 R91, RZ, RZ, R56 ;  /* 0x000000ffff5b7224 */ /* 0x000fce00078e0038 */
[----:B------:R-:W-:Y:S05]  /*1be30*/  WARPSYNC.COLLECTIVE R0, `(.L_x_648) ;  /* 0x0000000000087348 */ /* 0x000fea0003c00000 */
[----:B------:R0:W1:Y:S02]  /*1be40*/  SHFL.DOWN P0, R2, R91, R86, R89 ;  /* 0x080000565b027389 */ /* 0x0000640000000059 */
[----:B01----:R-:W-:Y:S05]  /*1be50*/  ENDCOLLECTIVE ;  /* 0x000000000000791b */ /* 0x003fea0003800000 */
.L_x_648:
[----:B------:R-:W-:Y:S01]  /*1be60*/  FMNMX R87, R56, R2, !PT ;  /* 0x0000000238577209 */ /* 0x000fe20007800000 */
[----:B------:R-:W-:-:S07]  /*1be70*/  IMAD.MOV.U32 R2, RZ, RZ, RZ ;  /* 0x000000ffff027224 */ /* 0x000fce00078e00ff */
[----:B------:R-:W-:Y:S05]  /*1be80*/  WARPSYNC.COLLECTIVE R0, `(.L_x_649) ;  /* 0x0000000000087348 */ /* 0x000fea0003c00000 */
[----:B------:R0:W1:Y:S02]  /*1be90*/  SHFL.IDX P0, R3, R87, R2, R3 ;  /* 0x0000000257037389 */ /* 0x0000640000000003 */
[----:B01----:R-:W-:Y:S05]  /*1bea0*/  ENDCOLLECTIVE ;  /* 0x000000000000791b */ /* 0x003fea0003800000 */
.L_x_649:
[----:B------:R-:W-:Y:S01]  /*1beb0*/  IMAD.MOV.U32 R57, RZ, RZ, R3 ;  /* 0x000000ffff397224 */ /* 0x000fe200078e0003 */
[----:B------:R-:W-:Y:S06]  /*1bec0*/  BRA `(.L_x_650) ;  /* 0xffffff58000c7947 */ /* 0x000fec000383ffff */
.L_x_315:
[----:B------:R-:W-:Y:S01]  /*1bed0*/  BSSY B0, `(.L_x_651) ;  /* 0x0000007000007945 */ /* 0x000fe20003800000 */
[----:B------:R-:W-:Y:S02]  /*1bee0*/  IMAD.MOV.U32 R86, RZ, RZ, 0x10 ;  /* 0x00000010ff567424 */ /* 0x000fe400078e00ff */
[----:B------:R-:W-:Y:S02]  /*1bef0*/  IMAD.MOV.U32 R89, RZ, RZ, 0x1f ;  /* 0x0000001fff597424 */ /* 0x000fe400078e00ff */
[----:B------:R-:W-:-:S07]  /*1bf00*/  IMAD.MOV.U32 R0, RZ, RZ, -0x1 ;  /* 0xffffffffff007424 */ /* 0x000fce00078e00ff */
[----:B0-----:R-:W-:Y:S05]  /*1bf10*/  WARPSYNC.COLLECTIVE R0, `(.L_x_652) ;  /* 0x0000000000087348 */ /* 0x001fea0003c00000 */
[----:B------:R1:W2:Y:S02]  /*1bf20*/  SHFL.DOWN P0, R2, R91, R86, R89 ;  /* 0x080000565b027389 */ /* 0x0002a40000000059 */
[----:B012---:R-:W-:Y:S05]  /*1bf30*/  ENDCOLLECTIVE ;  /* 0x000000000000791b */ /* 0x007fea0003800000 */
.L_x_652:
[----:B------:R-:W-:Y:S05]  /*1bf40*/  BSYNC B0 ;  /* 0x0000000000007941 */ /* 0x000fea0003800000 */
.L_x_651:
[----:B------:R-:W-:Y:S01]  /*1bf50*/  FMNMX R91, R91, R2, !PT ;  /* 0x000000025b5b7209 */ /* 0x000fe20007800000 */
[----:B------:R-:W-:Y:S02]  /*1bf60*/  IMAD.MOV.U32 R86, RZ, RZ, 0x8 ;  /* 0x00000008ff567424 */ /* 0x000fe400078e00ff */
[----:B------:R-:W-:Y:S02]  /*1bf70*/  IMAD.MOV.U32 R89, RZ, RZ, 0x1f ;  /* 0x0000001fff597424 */ /* 0x000fe400078e00ff */
[----:B------:R-:W-:-:S07]  /*1bf80*/  IMAD.MOV.U32 R0, RZ, RZ, -0x1 ;  /* 0xffffffffff007424 */ /* 0x000fce00078e00ff */
[----:B------:R-:W-:Y:S05]  /*1bf90*/  WARPSYNC.COLLECTIVE R0, `(.L_x_653) ;  /* 0x0000000000087348 */ /* 0x000fea0003c00000 */
[----:B------:R0:W1:Y:S02]  /*1bfa0*/  SHFL.DOWN P0, R2, R91, R86, R89 ;  /* 0x080000565b027389 */ /* 0x0000640000000059 */
[----:B01----:R-:W-:Y:S05]  /*1bfb0*/  ENDCOLLECTIVE ;  /* 0x000000000000791b */ /* 0x003fea0003800000 */
.L_x_653:
[----:B------:R-:W-:Y:S01]  /*1bfc0*/  IMAD.MOV.U32 R86, RZ, RZ, 0x4 ;  /* 0x00000004ff567424 */ /* 0x000fe200078e00ff */
[----:B------:R-:W-:-:S05]  /*1bfd0*/  FMNMX R3, R91, R2, !PT ;  /* 0x000000025b037209 */ /* 0x000fca0007800000 */
[----:B------:R-:W-:-:S07]  /*1bfe0*/  IMAD.MOV.U32 R91, RZ, RZ, R3 ;  /* 0x000000ffff5b7224 */ /* 0x000fce00078e0003 */
[----:B------:R-:W-:Y:S05]  /*1bff0*/  WARPSYNC.COLLECTIVE R0, `(.L_x_654) ;  /* 0x0000000000087348 */ /* 0x000fea0003c00000 */
[----:B------:R0:W1:Y:S02]  /*1c000*/  SHFL.DOWN P0, R2, R91, R86, R89 ;  /* 0x080000565b027389 */ /* 0x0000640000000059 */
[----:B01----:R-:W-:Y:S05]  /*1c010*/  ENDCOLLECTIVE ;  /* 0x000000000000791b */ /* 0x003fea0003800000 */
.L_x_654:
[----:B------:R-:W-:Y:S01]  /*1c020*/  IMAD.MOV.U32 R86, RZ, RZ, 0x2 ;  /* 0x00000002ff567424 */ /* 0x000fe200078e00ff */
[----:B------:R-:W-:Y:S01]  /*1c030*/  FMNMX R56, R3, R2, !PT ;  /* 0x0000000203387209 */ /* 0x000fe20007800000 */
[----:B------:R-:W-:-:S04]  /*1c040*/  IMAD.MOV.U32 R3, RZ, RZ, 0x1f ;  /* 0x0000001fff037424 */ /* 0x000fc800078e00ff */
[----:B------:R-:W-:-:S07]  /*1c050*/  IMAD.MOV.U32 R91, RZ, RZ, R56 ;  /* 0x000000ffff5b7224 */ /* 0x000fce00078e0038 */
[----:B------:R-:W-:Y:S05]  /*1c060*/  WARPSYNC.COLLECTIVE R0, `(.L_x_655) ;  /* 0x0000000000087348 */ /* 0x000fea0003c00000 */
[----:B------:R0:W1:Y:S02]  /*1c070*/  SHFL.DOWN P0, R2, R91, R86, R89 ;  /* 0x080000565b027389 */ /* 0x0000640000000059 */
[----:B01----:R-:W-:Y:S05]  /*1c080*/  ENDCOLLECTIVE ;  /* 0x000000000000791b */ /* 0x003fea0003800000 */
.L_x_655:
[----:B------:R-:W-:Y:S01]  /*1c090*/  IMAD.MOV.U32 R86, RZ, RZ, 0x1 ;  /* 0x00000001ff567424 */ /* 0x000fe200078e00ff */
[----:B------:R-:W-:-:S05]  /*1c0a0*/  FMNMX R57, R56, R2, !PT ;  /* 0x0000000238397209 */ /* 0x000fca0007800000 */
[----:B------:R-:W-:-:S07]  /*1c0b0*/  IMAD.MOV.U32 R91, RZ, RZ, R57 ;  /* 0x000000ffff5b7224 */ /* 0x000fce00078e0039 */
[----:B------:R-:W-:Y:S05]  /*1c0c0*/  WARPSYNC.COLLECTIVE R0, `(.L_x_656) ;  /* 0x0000000000087348 */ /* 0x000fea0003c00000 */
[----:B------:R0:W1:Y:S02]  /*1c0d0*/  SHFL.DOWN P0, R2, R91, R86, R89 ;  /* 0x080000565b027389 */ /* 0x0000640000000059 */
[----:B01----:R-:W-:Y:S05]  /*1c0e0*/  ENDCOLLECTIVE ;  /* 0x000000000000791b */ /* 0x003fea0003800000 */
.L_x_656:
[----:B------:R-:W-:Y:S01]  /*1c0f0*/  FMNMX R87, R57, R2, !PT ;  /* 0x0000000239577209 */ /* 0x000fe20007800000 */
[----:B------:R-:W-:-:S07]  /*1c100*/  IMAD.MOV.U32 R2, RZ, RZ, RZ ;  /* 0x000000ffff027224 */ /* 0x000fce00078e00ff */
[----:B------:R-:W-:Y:S05]  /*1c110*/  WARPSYNC.COLLECTIVE R0, `(.L_x_657) ;  /* 0x0000000000087348 */ /* 0x000fea0003c00000 */
[----:B------:R0:W1:Y:S02]  /*1c120*/  SHFL.IDX P0, R3, R87, R2, R3 ;  /* 0x0000000257037389 */ /* 0x0000640000000003 */
[----:B01----:R-:W-:Y:S05]  /*1c130*/  ENDCOLLECTIVE ;  /* 0x000000000000791b */ /* 0x003fea0003800000 */
.L_x_657:
[----:B------:R-:W-:Y:S01]  /*1c140*/  IMAD.MOV.U32 R58, RZ, RZ, R3 ;  /* 0x000000ffff3a7224 */ /* 0x000fe200078e0003 */
[----:B------:R-:W-:Y:S06]  /*1c150*/  BRA `(.L_x_658) ;  /* 0xffffff5800c47947 */ /* 0x000fec000383ffff */
.L_x_323:
[----:B------:R-:W-:Y:S01]  /*1c160*/  BSSY B0, `(.L_x_659) ;  /* 0x0000007000007945 */ /* 0x000fe20003800000 */
[----:B------:R-:W-:Y:S02]  /*1c170*/  IMAD.MOV.U32 R86, RZ, RZ, 0x10 ;  /* 0x00000010ff567424 */ /* 0x000fe400078e00ff */
[----:B------:R-:W-:Y:S02]  /*1c180*/  IMAD.MOV.U32 R89, RZ, RZ, 0x1f ;  /* 0x0000001fff597424 */ /* 0x000fe400078e00ff */
[----:B------:R-:W-:-:S07]  /*1c190*/  IMAD.MOV.U32 R0, RZ, RZ, -0x1 ;  /* 0xffffffffff007424 */ /* 0x000fce00078e00ff */
[----:B0-----:R-:W-:Y:S05]  /*1c1a0*/  WARPSYNC.COLLECTIVE R0, `(.L_x_660) ;  /* 0x0000000000087348 */ /* 0x001fea0003c00000 */
[----:B------:R1:W2:Y:S02]  /*1c1b0*/  SHFL.DOWN P0, R2, R91, R86, R89 ;  /* 0x080000565b027389 */ /* 0x0002a40000000059 */
[----:B012---:R-:W-:Y:S05]  /*1c1c0*/  ENDCOLLECTIVE ;  /* 0x000000000000791b */ /* 0x007fea0003800000 */
.L_x_660:
[----:B------:R-:W-:Y:S05]  /*1c1d0*/  BSYNC B0 ;  /* 0x0000000000007941 */ /* 0x000fea0003800000 */
.L_x_659:
[----:B------:R-:W-:Y:S01]  /*1c1e0*/  FMNMX R91, R91, R2, !PT ;  /* 0x000000025b5b7209 */ /* 0x000fe20007800000 */
[----:B------:R-:W-:Y:S02]  /*1c1f0*/  IMAD.MOV.U32 R86, RZ, RZ, 0x8 ;  /* 0x00000008ff567424 */ /* 0x000fe400078e00ff */
[----:B------:R-:W-:Y:S02]  /*1c200*/  IMAD.MOV.U32 R89, RZ, RZ, 0x1f ;  /* 0x0000001fff597424 */ /* 0x000fe400078e00ff */
[----:B------:R-:W-:-:S07]  /*1c210*/  IMAD.MOV.U32 R0, RZ, RZ, -0x1 ;  /* 0xffffffffff007424 */ /* 0x000fce00078e00ff */
[----:B------:R-:W-:Y:S05]  /*1c220*/  WARPSYNC.COLLECTIVE R0, `(.L_x_661) ;  /* 0x0000000000087348 */ /* 0x000fea0003c00000 */
[----:B------:R0:W1:Y:S02]  /*1c230*/  SHFL.DOWN P0, R2, R91, R86, R89 ;  /* 0x080000565b027389 */ /* 0x0000640000000059 */
[----:B01----:R-:W-:Y:S05]  /*1c240*/  ENDCOLLECTIVE ;  /* 0x000000000000791b */ /* 0x003fea0003800000 */
.L_x_661:
[----:B------:R-:W-:Y:S01]  /*1c250*/  IMAD.MOV.U32 R86, RZ, RZ, 0x4 ;  /* 0x00000004ff567424 */ /* 0x000fe200078e00ff */
[----:B------:R-:W-:-:S05]  /*1c260*/  FMNMX R3, R91, R2, !PT ;  /* 0x000000025b037209 */ /* 0x000fca0007800000 */
[----:B------:R-:W-:-:S07]  /*1c270*/  IMAD.MOV.U32 R91, RZ, RZ, R3 ;  /* 0x000000ffff5b7224 */ /* 0x000fce00078e0003 */
[----:B------:R-:W-:Y:S05]  /*1c280*/  WARPSYNC.COLLECTIVE R0, `(.L_x_662) ;  /* 0x0000000000087348 */ /* 0x000fea0003c00000 */
[----:B------:R0:W1:Y:S02]  /*1c290*/  SHFL.DOWN P0, R2, R91, R86, R89 ;  /* 0x080000565b027389 */ /* 0x0000640000000059 */
[----:B01----:R-:W-:Y:S05]  /*1c2a0*/  ENDCOLLECTIVE ;  /* 0x000000000000791b */ /* 0x003fea0003800000 */
.L_x_662:
[----:B------:R-:W-:Y:S01]  /*1c2b0*/  IMAD.MOV.U32 R86, RZ, RZ, 0x2 ;  /* 0x00000002ff567424 */ /* 0x000fe200078e00ff */
[----:B------:R-:W-:Y:S01]  /*1c2c0*/  FMNMX R57, R3, R2, !PT ;  /* 0x0000000203397209 */ /* 0x000fe20007800000 */
[----:B------:R-:W-:-:S04]  /*1c2d0*/  IMAD.MOV.U32 R3, RZ, RZ, 0x1f ;  /* 0x0000001fff037424 */ /* 0x000fc800078e00ff */
[----:B------:R-:W-:-:S07]  /*1c2e0*/  IMAD.MOV.U32 R91, RZ, RZ, R57 ;  /* 0x000000ffff5b7224 */ /* 0x000fce00078e0039 */
[----:B------:R-:W-:Y:S05]  /*1c2f0*/  WARPSYNC.COLLECTIVE R0, `(.L_x_663) ;  /* 0x0000000000087348 */ /* 0x000fea0003c00000 */
[----:B------:R0:W1:Y:S02]  /*1c300*/  SHFL.DOWN P0, R2, R91, R86, R89 ;  /* 0x080000565b027389 */ /* 0x0000640000000059 */
[----:B01----:R-:W-:Y:S05]  /*1c310*/  ENDCOLLECTIVE ;  /* 0x000000000000791b */ /* 0x003fea0003800000 */
.L_x_663:
[----:B------:R-:W-:Y:S01]  /*1c320*/  IMAD.MOV.U32 R86, RZ, RZ, 0x1 ;  /* 0x00000001ff567424 */ /* 0x000fe200078e00ff */
[----:B------:R-:W-:-:S05]  /*1c330*/  FMNMX R58, R57, R2, !PT ;  /* 0x00000002393a7209 */ /* 0x000fca0007800000 */
[----:B------:R-:W-:-:S07]  /*1c340*/  IMAD.MOV.U32 R91, RZ, RZ, R58 ;  /* 0x000000ffff5b7224 */ /* 0x000fce00078e003a */
[----:B------:R-:W-:Y:S05]  /*1c350*/  WARPSYNC.COLLECTIVE R0, `(.L_x_664) ;  /* 0x0000000000087348 */ /* 0x000fea0003c00000 */
[----:B------:R0:W1:Y:S02]  /*1c360*/  SHFL.DOWN P0, R2, R91, R86, R89 ;  /* 0x080000565b027389 */ /* 0x0000640000000059 */
[----:B01----:R-:W-:Y:S05]  /*1c370*/  ENDCOLLECTIVE ;  /* 0x000000000000791b */ /* 0x003fea0003800000 */
.L_x_664:
[----:B------:R-:W-:Y:S01]  /*1c380*/  FMNMX R87, R58, R2, !PT ;  /* 0x000000023a577209 */ /* 0x000fe20007800000 */
[----:B------:R-:W-:-:S07]  /*1c390*/  IMAD.MOV.U32 R2, RZ, RZ, RZ ;  /* 0x000000ffff027224 */ /* 0x000fce00078e00ff */
[----:B------:R-:W-:Y:S05]  /*1c3a0*/  WARPSYNC.COLLECTIVE R0, `(.L_x_665) ;  /* 0x0000000000087348 */ /* 0x000fea0003c00000 */
[----:B------:R0:W1:Y:S02]  /*1c3b0*/  SHFL.IDX P0, R3, R87, R2, R3 ;  /* 0x0000000257037389 */ /* 0x0000640000000003 */
[----:B01----:R-:W-:Y:S05]  /*1c3c0*/  ENDCOLLECTIVE ;  /* 0x000000000000791b */ /* 0x003fea0003800000 */
.L_x_665:
[----:B------:R-:W-:Y:S01]  /*1c3d0*/  IMAD.MOV.U32 R59, RZ, RZ, R3 ;  /* 0x000000ffff3b7224 */ /* 0x000fe200078e0003 */
[----:B------:R-:W-:Y:S06]  /*1c3e0*/  BRA `(.L_x_666) ;  /* 0xffffff5c007c7947 */ /* 0x000fec000383ffff */
.L_x_331:
[----:B------:R-:W-:Y:S01]  /*1c3f0*/  BSSY B0, `(.L_x_667) ;  /* 0x0000007000007945 */ /* 0x000fe20003800000 */
[----:B------:R-:W-:Y:S02]  /*1c400*/  IMAD.MOV.U32 R86, RZ, RZ, 0x10 ;  /* 0x00000010ff567424 */ /* 0x000fe400078e00ff */
[----:B------:R-:W-:Y:S02]  /*1c410*/  IMAD.MOV.U32 R89, RZ, RZ, 0x1f ;  /* 0x0000001fff597424 */ /* 0x000fe400078e00ff */
[----:B------:R-:W-:-:S07]  /*1c420*/  IMAD.MOV.U32 R0, RZ, RZ, -0x1 ;  /* 0xffffffffff007424 */ /* 0x000fce00078e00ff */
[----:B0-----:R-:W-:Y:S05]  /*1c430*/  WARPSYNC.COLLECTIVE R0, `(.L_x_668) ;  /* 0x0000000000087348 */ /* 0x001fea0003c00000 */
[----:B------:R1:W2:Y:S02]  /*1c440*/  SHFL.DOWN P0, R2, R91, R86, R89 ;  /* 0x080000565b027389 */ /* 0x0002a40000000059 */
[----:B012---:R-:W-:Y:S05]  /*1c450*/  ENDCOLLECTIVE ;  /* 0x000000000000791b */ /* 0x007fea0003800000 */
.L_x_668:
[----:B------:R-:W-:Y:S05]  /*1c460*/  BSYNC B0 ;  /* 0x0000000000007941 */ /* 0x000fea0003800000 */
.L_x_667:
[----:B------:R-:W-:Y:S01]  /*1c470*/  FMNMX R91, R91, R2, !PT ;  /* 0x000000025b5b7209 */ /* 0x000fe20007800000 */
[----:B------:R-:W-:Y:S02]  /*1c480*/  IMAD.MOV.U32 R86, RZ, RZ, 0x8 ;  /* 0x00000008ff567424 */ /* 0x000fe400078e00ff */
[----:B------:R-:W-:Y:S02]  /*1c490*/  IMAD.MOV.U32 R89, RZ, RZ, 0x1f ;  /* 0x0000001fff597424 */ /* 0x000fe400078e00ff */
[----:B------:R-:W-:-:S07]  /*1c4a0*/  IMAD.MOV.U32 R0, RZ, RZ, -0x1 ;  /* 0xffffffffff007424 */ /* 0x000fce00078e00ff */
[----:B------:R-:W-:Y:S05]  /*1c4b0*/  WARPSYNC.COLLECTIVE R0, `(.L_x_669) ;  /* 0x0000000000087348 */ /* 0x000fea0003c00000 */
[----:B------:R0:W1:Y:S02]  /*1c4c0*/  SHFL.DOWN P0, R2, R91, R86, R89 ;  /* 0x080000565b027389 */ /* 0x0000640000000059 */
[----:B01----:R-:W-:Y:S05]  /*1c4d0*/  ENDCOLLECTIVE ;  /* 0x000000000000791b */ /* 0x003fea0003800000 */
.L_x_669:
[----:B------:R-:W-:Y:S01]  /*1c4e0*/  IMAD.MOV.U32 R86, RZ, RZ, 0x4 ;  /* 0x00000004ff567424 */ /* 0x000fe200078e00ff */
[----:B------:R-:W-:-:S05]  /*1c4f0*/  FMNMX R3, R91, R2, !PT ;  /* 0x000000025b037209 */ /* 0x000fca0007800000 */
[----:B------:R-:W-:-:S07]  /*1c500*/  IMAD.MOV.U32 R91, RZ, RZ, R3 ;  /* 0x000000ffff5b7224 */ /* 0x000fce00078e0003 */
[----:B------:R-:W-:Y:S05]  /*1c510*/  WARPSYNC.COLLECTIVE R0, `(.L_x_670) ;  /* 0x0000000000087348 */ /* 0x000fea0003c00000 */
[----:B------:R0:W1:Y:S02]  /*1c520*/  SHFL.DOWN P0, R2, R91, R86, R89 ;  /* 0x080000565b027389 */ /* 0x0000640000000059 */
[----:B01----:R-:W-:Y:S05]  /*1c530*/  ENDCOLLECTIVE ;  /* 0x000000000000791b */ /* 0x003fea0003800000 */
.L_x_670:
[----:B------:R-:W-:Y:S01]  /*1c540*/  IMAD.MOV.U32 R86, RZ, RZ, 0x2 ;  /* 0x00000002ff567424 */ /* 0x000fe200078e00ff */
[----:B------:R-:W-:Y:S01]  /*1c550*/  FMNMX R58, R3, R2, !PT ;  /* 0x00000002033a7209 */ /* 0x000fe20007800000 */
[----:B------:R-:W-:-:S04]  /*1c560*/  IMAD.MOV.U32 R3, RZ, RZ, 0x1f ;  /* 0x0000001fff037424 */ /* 0x000fc800078e00ff */
[----:B------:R-:W-:-:S07]  /*1c570*/  IMAD.MOV.U32 R91, RZ, RZ, R58 ;  /* 0x000000ffff5b7224 */ /* 0x000fce00078e003a */
[----:B------:R-:W-:Y:S05]  /*1c580*/  WARPSYNC.COLLECTIVE R0, `(.L_x_671) ;  /* 0x0000000000087348 */ /* 0x000fea0003c00000 */
[----:B------:R0:W1:Y:S02]  /*1c590*/  SHFL.DOWN P0, R2, R91, R86, R89 ;  /* 0x080000565b027389 */ /* 0x0000640000000059 */
[----:B01----:R-:W-:Y:S05]  /*1c5a0*/  ENDCOLLECTIVE ;  /* 0x000000000000791b */ /* 0x003fea0003800000 */
.L_x_671:
[----:B------:R-:W-:Y:S01]  /*1c5b0*/  IMAD.MOV.U32 R86, RZ, RZ, 0x1 ;  /* 0x00000001ff567424 */ /* 0x000fe200078e00ff */
[----:B------:R-:W-:-:S05]  /*1c5c0*/  FMNMX R59, R58, R2, !PT ;  /* 0x000000023a3b7209 */ /* 0x000fca0007800000 */
[----:B------:R-:W-:-:S07]  /*1c5d0*/  IMAD.MOV.U32 R91, RZ, RZ, R59 ;  /* 0x000000ffff5b7224 */ /* 0x000fce00078e003b */
[----:B------:R-:W-:Y:S05]  /*1c5e0*/  WARPSYNC.COLLECTIVE R0, `(.L_x_672) ;  /* 0x0000000000087348 */ /* 0x000fea0003c00000 */
[----:B------:R0:W1:Y:S02]  /*1c5f0*/  SHFL.DOWN P0, R2, R91, R86, R89 ;  /* 0x080000565b027389 */ /* 0x0000640000000059 */
[----:B01----:R-:W-:Y:S05]  /*1c600*/  ENDCOLLECTIVE ;  /* 0x000000000000791b */ /* 0x003fea0003800000 */
.L_x_672:
[----:B------:R-:W-:Y:S01]  /*1c610*/  FMNMX R87, R59, R2, !PT ;  /* 0x000000023b577209 */ /* 0x000fe20007800000 */
[----:B------:R-:W-:-:S07]  /*1c620*/  IMAD.MOV.U32 R2, RZ, RZ, RZ ;  /* 0x000000ffff027224 */ /* 0x000fce00078e00ff */
[----:B------:R-:W-:Y:S05]  /*1c630*/  WARPSYNC.COLLECTIVE R0, `(.L_x_673) ;  /* 0x0000000000087348 */ /* 0x000fea0003c00000 */
[----:B------:R0:W1:Y:S02]  /*1c640*/  SHFL.IDX P0, R3, R87, R2, R3 ;  /* 0x0000000257037389 */ /* 0x0000640000000003 */
[----:B01----:R-:W-:Y:S05]  /*1c650*/  ENDCOLLECTIVE ;  /* 0x000000000000791b */ /* 0x003fea0003800000 */
.L_x_673:
[----:B------:R-:W-:Y:S01]  /*1c660*/  IMAD.MOV.U32 R60, RZ, RZ, R3 ;  /* 0x000000ffff3c7224 */ /* 0x000fe200078e0003 */
[----:B------:R-:W-:Y:S06]  /*1c670*/  BRA `(.L_x_674) ;  /* 0xffffff6000347947 */ /* 0x000fec000383ffff */
.L_x_339:
[----:B------:R-:W-:Y:S01]  /*1c680*/  BSSY B0, `(.L_x_675) ;  /* 0x0000007000007945 */ /* 0x000fe20003800000 */
[----:B------:R-:W-:Y:S02]  /*1c690*/  IMAD.MOV.U32 R86, RZ, RZ, 0x10 ;  /* 0x00000010ff567424 */ /* 0x000fe400078e00ff */
[----:B------:R-:W-:Y:S02]  /*1c6a0*/  IMAD.MOV.U32 R89, RZ, RZ, 0x1f ;  /* 0x0000001fff597424 */ /* 0x000fe400078e00ff */
[----:B------:R-:W-:-:S07]  /*1c6b0*/  IMAD.MOV.U32 R0, RZ, RZ, -0x1 ;  /* 0xffffffffff007424 */ /* 0x000fce00078e00ff */
[----:B0-----:R-:W-:Y:S05]  /*1c6c0*/  WARPSYNC.COLLECTIVE R0, `(.L_x_676) ;  /* 0x0000000000087348 */ /* 0x001fea0003c00000 */
[----:B------:R1:W2:Y:S02]  /*1c6d0*/  SHFL.DOWN P0, R2, R91, R86, R89 ;  /* 0x080000565b027389 */ /* 0x0002a40000000059 */
[----:B012---:R-:W-:Y:S05]  /*1c6e0*/  ENDCOLLECTIVE ;  /* 0x000000000000791b */ /* 0x007fea0003800000 */
.L_x_676:
[----:B------:R-:W-:Y:S05]  /*1c6f0*/  BSYNC B0 ;  /* 0x0000000000007941 */ /* 0x000fea0003800000 */
.L_x_675:
[----:B------:R-:W-:Y:S01]  /*1c700*/  FMNMX R91, R91, R2, !PT ;  /* 0x000000025b5b7209 */ /* 0x000fe20007800000 */
[----:B------:R-:W-:Y:S02]  /*1c710*/  IMAD.MOV.U32 R86, RZ, RZ, 0x8 ;  /* 0x00000008ff567424 */ /* 0x000fe400078e00ff */
[----:B------:R-:W-:Y:S02]  /*1c720*/  IMAD.MOV.U32 R89, RZ, RZ, 0x1f ;  /* 0x0000001fff597424 */ /* 0x000fe400078e00ff */
[----:B------:R-:W-:-:S07]  /*1c730*/  IMAD.MOV.U32 R0, RZ, RZ, -0x1 ;  /* 0xffffffffff007424 */ /* 0x000fce00078e00ff */
[----:B------:R-:W-:Y:S05]  /*1c740*/  WARPSYNC.COLLECTIVE R0, `(.L_x_677) ;  /* 0x0000000000087348 */ /* 0x000fea0003c00000 */
[----:B------:R0:W1:Y:S02]  /*1c750*/  SHFL.DOWN P0, R2, R91, R86, R89 ;  /* 0x080000565b027389 */ /* 0x0000640000000059 */
[----:B01----:R-:W-:Y:S05]  /*1c760*/  ENDCOLLECTIVE ;  /* 0x000000000000791b */ /* 0x003fea0003800000 */
.L_x_677:
[----:B------:R-:W-:Y:S01]  /*1c770*/  IMAD.MOV.U32 R86, RZ, RZ, 0x4 ;  /* 0x00000004ff567424 */ /* 0x000fe200078e00ff */
[----:B------:R-:W-:-:S05]  /*1c780*/  FMNMX R3, R91, R2, !PT ;  /* 0x000000025b037209 */ /* 0x000fca0007800000 */
[----:B------:R-:W-:-:S07]  /*1c790*/  IMAD.MOV.U32 R91, RZ, RZ, R3 ;  /* 0x000000ffff5b7224 */ /* 0x000fce00078e0003 */
[----:B------:R-:W-:Y:S05]  /*1c7a0*/  WARPSYNC.COLLECTIVE R0, `(.L_x_678) ;  /* 0x0000000000087348 */ /* 0x000fea0003c00000 */
[----:B------:R0:W1:Y:S02]  /*1c7b0*/  SHFL.DOWN P0, R2, R91, R86, R89 ;  /* 0x080000565b027389 */ /* 0x0000640000000059 */
[----:B01----:R-:W-:Y:S05]  /*1c7c0*/  ENDCOLLECTIVE ;  /* 0x000000000000791b */ /* 0x003fea0003800000 */
.L_x_678:
[----:B------:R-:W-:Y:S01]  /*1c7d0*/  IMAD.MOV.U32 R86, RZ, RZ, 0x2 ;  /* 0x00000002ff567424 */ /* 0x000fe200078e00ff */
[----:B------:R-:W-:Y:S01]  /*1c7e0*/  FMNMX R59, R3, R2, !PT ;  /* 0x00000002033b7209 */ /* 0x000fe20007800000 */
[----:B------:R-:W-:-:S04]  /*1c7f0*/  IMAD.MOV.U32 R3, RZ, RZ, 0x1f ;  /* 0x0000001fff037424 */ /* 0x000fc800078e00ff */
[----:B------:R-:W-:-:S07]  /*1c800*/  IMAD.MOV.U32 R91, RZ, RZ, R59 ;  /* 0x000000ffff5b7224 */ /* 0x000fce00078e003b */
[----:B------:R-:W-:Y:S05]  /*1c810*/  WARPSYNC.COLLECTIVE R0, `(.L_x_679) ;  /* 0x0000000000087348 */ /* 0x000fea0003c00000 */
[----:B------:R0:W1:Y:S02]  /*1c820*/  SHFL.DOWN P0, R2, R91, R86, R89 ;  /* 0x080000565b027389 */ /* 0x0000640000000059 */
[----:B01----:R-:W-:Y:S05]  /*1c830*/  ENDCOLLECTIVE ;  /* 0x000000000000791b */ /* 0x003fea0003800000 */
.L_x_679:
[----:B------:R-:W-:Y:S01]  /*1c840*/  IMAD.MOV.U32 R86, RZ, RZ, 0x1 ;  /* 0x00000001ff567424 */ /* 0x000fe200078e00ff */
[----:B------:R-:W-:-:S05]  /*1c850*/  FMNMX R60, R59, R2, !PT ;  /* 0x000000023b3c7209 */ /* 0x000fca0007800000 */
[----:B------:R-:W-:-:S07]  /*1c860*/  IMAD.MOV.U32 R91, RZ, RZ, R60 ;  /* 0x000000ffff5b7224 */ /* 0x000fce00078e003c */
[----:B------:R-:W-:Y:S05]  /*1c870*/  WARPSYNC.COLLECTIVE R0, `(.L_x_680) ;  /* 0x0000000000087348 */ /* 0x000fea0003c00000 */
[----:B------:R0:W1:Y:S02]  /*1c880*/  SHFL.DOWN P0, R2, R91, R86, R89 ;  /* 0x080000565b027389 */ /* 0x0000640000000059 */
[----:B01----:R-:W-:Y:S05]  /*1c890*/  ENDCOLLECTIVE ;  /* 0x000000000000791b */ /* 0x003fea0003800000 */
.L_x_680:
[----:B------:R-:W-:Y:S01]  /*1c8a0*/  FMNMX R87, R60, R2, !PT ;  /* 0x000000023c577209 */ /* 0x000fe20007800000 */
[----:B------:R-:W-:-:S07]  /*1c8b0*/  IMAD.MOV.U32 R2, RZ, RZ, RZ ;  /* 0x000000ffff027224 */ /* 0x000fce00078e00ff */
[----:B------:R-:W-:Y:S05]  /*1c8c0*/  WARPSYNC.COLLECTIVE R0, `(.L_x_681) ;  /* 0x0000000000087348 */ /* 0x000fea0003c00000 */
[----:B------:R0:W1:Y:S02]  /*1c8d0*/  SHFL.IDX P0, R3, R87, R2, R3 ;  /* 0x0000000257037389 */ /* 0x0000640000000003 */
[----:B01----:R-:W-:Y:S05]  /*1c8e0*/  ENDCOLLECTIVE ;  /* 0x000000000000791b */ /* 0x003fea0003800000 */
.L_x_681:
[----:B------:R-:W-:Y:S01]  /*1c8f0*/  IMAD.MOV.U32 R83, RZ, RZ, R3 ;  /* 0x000000ffff537224 */ /* 0x000fe200078e0003 */
[----:B------:R-:W-:Y:S06]  /*1c900*/  BRA `(.L_x_682) ;  /* 0xffffff6000ec7947 */ /* 0x000fec000383ffff */
.L_x_347:
[----:B------:R-:W-:Y:S01]  /*1c910*/  BSSY B0, `(.L_x_683) ;  /* 0x0000007000007945 */ /* 0x000fe20003800000 */
[----:B------:R-:W-:Y:S02]  /*1c920*/  IMAD.MOV.U32 R86, RZ, RZ, 0x10 ;  /* 0x00000010ff567424 */ /* 0x000fe400078e00ff */
[----:B------:R-:W-:Y:S02]  /*1c930*/  IMAD.MOV.U32 R89, RZ, RZ, 0x1f ;  /* 0x0000001fff597424 */ /* 0x000fe400078e00ff */
[----:B------:R-:W-:-:S07]  /*1c940*/  IMAD.MOV.U32 R0, RZ, RZ, -0x1 ;  /* 0xffffffffff007424 */ /* 0x000fce00078e00ff */
[----:B0-----:R-:W-:Y:S05]  /*1c950*/  WARPSYNC.COLLECTIVE R0, `(.L_x_684) ;  /* 0x0000000000087348 */ /* 0x001fea0003c00000 */
[----:B------:R1:W2:Y:S02]  /*1c960*/  SHFL.DOWN P0, R2, R91, R86, R89 ;  /* 0x080000565b027389 */ /* 0x0002a40000000059 */
[----:B012---:R-:W-:Y:S05]  /*1c970*/  ENDCOLLECTIVE ;  /* 0x000000000000791b */ /* 0x007fea0003800000 */
.L_x_684:
[----:B------:R-:W-:Y:S05]  /*1c980*/  BSYNC B0 ;  /* 0x0000000000007941 */ /* 0x000fea0003800000 */
.L_x_683:
[----:B------:R-:W-:Y:S01]  /*1c990*/  FMNMX R91, R91, R2, !PT ;  /* 0x000000025b5b7209 */ /* 0x000fe20007800000 */
[----:B------:R-:W-:Y:S02]  /*1c9a0*/  IMAD.MOV.U32 R86, RZ, RZ, 0x8 ;  /* 0x00000008ff567424 */ /* 0x000fe400078e00ff */
[----:B------:R-:W-:Y:S02]  /*1c9b0*/  IMAD.MOV.U32 R89, RZ, RZ, 0x1f ;  /* 0x0000001fff597424 */ /* 0x000fe400078e00ff */
[----:B------:R-:W-:-:S07]  /*1c9c0*/  IMAD.MOV.U32 R0, RZ, RZ, -0x1 ;  /* 0xffffffffff007424 */ /* 0x000fce00078e00ff */
[----:B------:R-:W-:Y:S05]  /*1c9d0*/  WARPSYNC.COLLECTIVE R0, `(.L_x_685) ;  /* 0x0000000000087348 */ /* 0x000fea0003c00000 */
[----:B------:R0:W1:Y:S02]  /*1c9e0*/  SHFL.DOWN P0, R2, R91, R86, R89 ;  /* 0x080000565b027389 */ /* 0x0000640000000059 */
[----:B01----:R-:W-:Y:S05]  /*1c9f0*/  ENDCOLLECTIVE ;  /* 0x000000000000791b */ /* 0x003fea0003800000 */
.L_x_685:
[----:B------:R-:W-:Y:S01]  /*1ca00*/  IMAD.MOV.U32 R86, RZ, RZ, 0x4 ;  /* 0x00000004ff567424 */ /* 0x000fe200078e00ff */
[----:B------:R-:W-:-:S05]  /*1ca10*/  FMNMX R3, R91, R2, !PT ;  /* 0x000000025b037209 */ /* 0x000fca0007800000 */
[----:B------:R-:W-:-:S07]  /*1ca20*/  IMAD.MOV.U32 R91, RZ, RZ, R3 ;  /* 0x000000ffff5b7224 */ /* 0x000fce00078e0003 */
[----:B------:R-:W-:Y:S05]  /*1ca30*/  WARPSYNC.COLLECTIVE R0, `(.L_x_686) ;  /* 0x0000000000087348 */ /* 0x000fea0003c00000 */
[----:B------:R0:W1:Y:S02]  /*1ca40*/  SHFL.DOWN P0, R2, R91, R86, R89 ;  /* 0x080000565b027389 */ /* 0x0000640000000059 */
[----:B01----:R-:W-:Y:S05]  /*1ca50*/  ENDCOLLECTIVE ;  /* 0x000000000000791b */ /* 0x003fea0003800000 */
.L_x_686:
[----:B------:R-:W-:Y:S01]  /*1ca60*/  IMAD.MOV.U32 R86, RZ, RZ, 0x2 ;  /* 0x00000002ff567424 */ /* 0x000fe200078e00ff */
[----:B------:R-:W-:Y:S01]  /*1ca70*/  FMNMX R60, R3, R2, !PT ;  /* 0x00000002033c7209 */ /* 0x000fe20007800000 */
[----:B------:R-:W-:-:S04]  /*1ca80*/  IMAD.MOV.U32 R3, RZ, RZ, 0x1f ;  /* 0x0000001fff037424 */ /* 0x000fc800078e00ff */
[----:B------:R-:W-:-:S07]  /*1ca90*/  IMAD.MOV.U32 R91, RZ, RZ, R60 ;  /* 0x000000ffff5b7224 */ /* 0x000fce00078e003c */
[----:B------:R-:W-:Y:S05]  /*1caa0*/  WARPSYNC.COLLECTIVE R0, `(.L_x_687) ;  /* 0x0000000000087348 */ /* 0x000fea0003c00000 */
[----:B------:R0:W1:Y:S02]  /*1cab0*/  SHFL.DOWN P0, R2, R91, R86, R89 ;  /* 0x080000565b027389 */ /* 0x0000640000000059 */
[----:B01----:R-:W-:Y:S05]  /*1cac0*/  ENDCOLLECTIVE ;  /* 0x000000000000791b */ /* 0x003fea0003800000 */
.L_x_687:
[----:B------:R-:W-:Y:S01]  /*1cad0*/  IMAD.MOV.U32 R86, RZ, RZ, 0x1 ;  /* 0x00000001ff567424 */ /* 0x000fe200078e00ff */
[----:B------:R-:W-:-:S05]  /*1cae0*/  FMNMX R83, R60, R2, !PT ;  /* 0x000000023c537209 */ /* 0x000fca0007800000 */
[----:B------:R-:W-:-:S07]  /*1caf0*/  IMAD.MOV.U32 R91, RZ, RZ, R83 ;  /* 0x000000ffff5b7224 */ /* 0x000fce00078e0053 */
[----:B------:R-:W-:Y:S05]  /*1cb00*/  WARPSYNC.COLLECTIVE R0, `(.L_x_688) ;  /* 0x0000000000087348 */ /* 0x000fea0003c00000 */
[----:B------:R0:W1:Y:S02]  /*1cb10*/  SHFL.DOWN P0, R2, R91, R86, R89 ;  /* 0x080000565b027389 */ /* 0x0000640000000059 */
[----:B01----:R-:W-:Y:S05]  /*1cb20*/  ENDCOLLECTIVE ;  /* 0x000000000000791b */ /* 0x003fea0003800000 */
.L_x_688:
[----:B------:R-:W-:Y:S01]  /*1cb30*/  FMNMX R87, R83, R2, !PT ;  /* 0x0000000253577209 */ /* 0x000fe20007800000 */
[----:B------:R-:W-:-:S07]  /*1cb40*/  IMAD.MOV.U32 R2, RZ, RZ, RZ ;  /* 0x000000ffff027224 */ /* 0x000fce00078e00ff */
[----:B------:R-:W-:Y:S05]  /*1cb50*/  WARPSYNC.COLLECTIVE R0, `(.L_x_689) ;  /* 0x0000000000087348 */ /* 0x000fea0003c00000 */
[----:B------:R0:W1:Y:S02]  /*1cb60*/  SHFL.IDX P0, R3, R87, R2, R3 ;  /* 0x0000000257037389 */ /* 0x0000640000000003 */
[----:B01----:R-:W-:Y:S05]  /*1cb70*/  ENDCOLLECTIVE ;  /* 0x000000000000791b */ /* 0x003fea0003800000 */
.L_x_689:
[----:B------:R-:W-:Y:S01]  /*1cb80*/  IMAD.MOV.U32 R84, RZ, RZ, R3 ;  /* 0x000000ffff547224 */ /* 0x000fe200078e0003 */
[----:B------:R-:W-:Y:S06]  /*1cb90*/  BRA `(.L_x_690) ;  /* 0xffffff6400a47947 */ /* 0x000fec000383ffff */
.L_x_355:
[----:B------:R-:W-:Y:S01]  /*1cba0*/  BSSY B0, `(.L_x_691) ;  /* 0x0000007000007945 */ /* 0x000fe20003800000 */
[----:B------:R-:W-:Y:S02]  /*1cbb0*/  IMAD.MOV.U32 R86, RZ, RZ, 0x10 ;  /* 0x00000010ff567424 */ /* 0x000fe400078e00ff */
[----:B------:R-:W-:Y:S02]  /*1cbc0*/  IMAD.MOV.U32 R89, RZ, RZ, 0x1f ;  /* 0x0000001fff597424 */ /* 0x000fe400078e00ff */
[----:B------:R-:W-:-:S07]  /*1cbd0*/  IMAD.MOV.U32 R0, RZ, RZ, -0x1 ;  /* 0xffffffffff007424 */ /* 0x000fce00078e00ff */
[----:B0-----:R-:W-:Y:S05]  /*1cbe0*/  WARPSYNC.COLLECTIVE R0, `(.L_x_692) ;  /* 0x0000000000087348 */ /* 0x001fea0003c00000 */
[----:B------:R1:W2:Y:S02]  /*1cbf0*/  SHFL.DOWN P0, R2, R91, R86, R89 ;  /* 0x080000565b027389 */ /* 0x0002a40000000059 */
[----:B012---:R-:W-:Y:S05]  /*1cc00*/  ENDCOLLECTIVE ;  /* 0x000000000000791b */ /* 0x007fea0003800000 */
.L_x_692:
[----:B------:R-:W-:Y:S05]  /*1cc10*/  BSYNC B0 ;  /* 0x0000000000007941 */ /* 0x000fea0003800000 */
.L_x_691:
[----:B------:R-:W-:Y:S01]  /*1cc20*/  FMNMX R91, R91, R2, !PT ;  /* 0x000000025b5b7209 */ /* 0x000fe20007800000 */
[----:B------:R-:W-:Y:S02]  /*1cc30*/  IMAD.MOV.U32 R86, RZ, RZ, 0x8 ;  /* 0x00000008ff567424 */ /* 0x000fe400078e00ff */
[----:B------:R-:W-:Y:S02]  /*1cc40*/  IMAD.MOV.U32 R89, RZ, RZ, 0x1f ;  /* 0x0000001fff597424 */ /* 0x000fe400078e00ff */
[----:B------:R-:W-:-:S07]  /*1cc50*/  IMAD.MOV.U32 R0, RZ, RZ, -0x1 ;  /* 0xffffffffff007424 */ /* 0x000fce00078e00ff */
[----:B------:R-:W-:Y:S05]  /*1cc60*/  WARPSYNC.COLLECTIVE R0, `(.L_x_693) ;  /* 0x0000000000087348 */ /* 0x000fea0003c00000 */
[----:B------:R0:W1:Y:S02]  /*1cc70*/  SHFL.DOWN P0, R2, R91, R86, R89 ;  /* 0x080000565b027389 */ /* 0x0000640000000059 */
[----:B01----:R-:W-:Y:S05]  /*1cc80*/  ENDCOLLECTIVE ;  /* 0x000000000000791b */ /* 0x003fea0003800000 */
.L_x_693:
[----:B------:R-:W-:Y:S01]  /*1cc90*/  IMAD.MOV.U32 R86, RZ, RZ, 0x4 ;  /* 0x00000004ff567424 */ /* 0x000fe200078e00ff */
[----:B------:R-:W-:-:S05]  /*1cca0*/  FMNMX R3, R91, R2, !PT ;  /* 0x000000025b037209 */ /* 0x000fca0007800000 */
[----:B------:R-:W-:-:S07]  /*1ccb0*/  IMAD.MOV.U32 R91, RZ, RZ, R3 ;  /* 0x000000ffff5b7224 */ /* 0x000fce00078e0003 */
[----:B------:R-:W-:Y:S05]  /*1ccc0*/  WARPSYNC.COLLECTIVE R0, `(.L_x_694) ;  /* 0x0000000000087348 */ /* 0x000fea0003c00000 */
[----:B------:R0:W1:Y:S02]  /*1ccd0*/  SHFL.DOWN P0, R2, R91, R86, R89 ;  /* 0x080000565b027389 */ /* 0x0000640000000059 */
[----:B01----:R-:W-:Y:S05]  /*1cce0*/  ENDCOLLECTIVE ;  /* 0x000000000000791b */ /* 0x003fea0003800000 */
.L_x_694:
[----:B------:R-:W-:Y:S01]  /*1ccf0*/  IMAD.MOV.U32 R86, RZ, RZ, 0x2 ;  /* 0x00000002ff567424 */ /* 0x000fe200078e00ff */
[----:B------:R-:W-:Y:S01]  /*1cd00*/  FMNMX R83, R3, R2, !PT ;  /* 0x0000000203537209 */ /* 0x000fe20007800000 */
[----:B------:R-:W-:-:S04]  /*1cd10*/  IMAD.MOV.U32 R3, RZ, RZ, 0x1f ;  /* 0x0000001fff037424 */ /* 0x000fc800078e00ff */
[----:B------:R-:W-:-:S07]  /*1cd20*/  IMAD.MOV.U32 R91, RZ, RZ, R83 ;  /* 0x000000ffff5b7224 */ /* 0x000fce00078e0053 */
[----:B------:R-:W-:Y:S05]  /*1cd30*/  WARPSYNC.COLLECTIVE R0, `(.L_x_695) ;  /* 0x0000000000087348 */ /* 0x000fea0003c00000 */
[----:B------:R0:W1:Y:S02]  /*1cd40*/  SHFL.DOWN P0, R2, R91, R86, R89 ;  /* 0x080000565b027389 */ /* 0x0000640000000059 */
[----:B01----:R-:W-:Y:S05]  /*1cd50*/  ENDCOLLECTIVE ;  /* 0x000000000000791b */ /* 0x003fea0003800000 */
.L_x_695:
[----:B------:R-:W-:Y:S01]  /*1cd60*/  IMAD.MOV.U32 R86, RZ, RZ, 0x1 ;  /* 0x00000001ff567424 */ /* 0x000fe200078e00ff */
[----:B------:R-:W-:-:S05]  /*1cd70*/  FMNMX R84, R83, R2, !PT ;  /* 0x0000000253547209 */ /* 0x000fca0007800000 */
[----:B------:R-:W-:-:S07]  /*1cd80*/  IMAD.MOV.U32 R91, RZ, RZ, R84 ;  /* 0x000000ffff5b7224 */ /* 0x000fce00078e0054 */
[----:B------:R-:W-:Y:S05]  /*1cd90*/  WARPSYNC.COLLECTIVE R0, `(.L_x_696) ;  /* 0x0000000000087348 */ /* 0x000fea0003c00000 */
[----:B------:R0:W1:Y:S02]  /*1cda0*/  SHFL.DOWN P0, R2, R91, R86, R89 ;  /* 0x080000565b027389 */ /* 0x0000640000000059 */
[----:B01----:R-:W-:Y:S05]  /*1cdb0*/  ENDCOLLECTIVE ;  /* 0x000000000000791b */ /* 0x003fea0003800000 */
.L_x_696:
[----:B------:R-:W-:Y:S01]  /*1cdc0*/  FMNMX R87, R84, R2, !PT ;  /* 0x0000000254577209 */ /* 0x000fe20007800000 */
[----:B------:R-:W-:-:S07]  /*1cdd0*/  IMAD.MOV.U32 R2, RZ, RZ, RZ ;  /* 0x000000ffff027224 */ /* 0x000fce00078e00ff */
[----:B------:R-:W-:Y:S05]  /*1cde0*/  WARPSYNC.COLLECTIVE R0, `(.L_x_697) ;  /* 0x0000000000087348 */ /* 0x000fea0003c00000 */
[----:B------:R0:W1:Y:S02]  /*1cdf0*/  SHFL.IDX P0, R3, R87, R2, R3 ;  /* 0x0000000257037389 */ /* 0x0000640000000003 */
[----:B01----:R-:W-:Y:S05]  /*1ce00*/  ENDCOLLECTIVE ;  /* 0x000000000000791b */ /* 0x003fea0003800000 */
.L_x_697:
[----:B------:R-:W-:Y:S01]  /*1ce10*/  IMAD.MOV.U32 R85, RZ, RZ, R3 ;  /* 0x000000ffff557224 */ /* 0x000fe200078e0003 */
[----:B------:R-:W-:Y:S06]  /*1ce20*/  BRA `(.L_x_698) ;  /* 0xffffff68005c7947 */ /* 0x000fec000383ffff */
.L_x_363:
[----:B------:R-:W-:Y:S01]  /*1ce30*/  BSSY B0, `(.L_x_699) ;  /* 0x0000007000007945 */ /* 0x000fe20003800000 */
[----:B------:R-:W-:Y:S02]  /*1ce40*/  IMAD.MOV.U32 R86, RZ, RZ, 0x10 ;  /* 0x00000010ff567424 */ /* 0x000fe400078e00ff */
[----:B------:R-:W-:Y:S02]  /*1ce50*/  IMAD.MOV.U32 R89, RZ, RZ, 0x1f ;  /* 0x0000001fff597424 */ /* 0x000fe400078e00ff */
[----:B------:R-:W-:-:S07]  /*1ce60*/  IMAD.MOV.U32 R0, RZ, RZ, -0x1 ;  /* 0xffffffffff007424 */ /* 0x000fce00078e00ff */
[----:B0-----:R-:W-:Y:S05]  /*1ce70*/  WARPSYNC.COLLECTIVE R0, `(.L_x_700) ;  /* 0x0000000000087348 */ /* 0x001fea0003c00000 */
[----:B------:R1:W2:Y:S02]  /*1ce80*/  SHFL.DOWN P0, R2, R91, R86, R89 ;  /* 0x080000565b027389 */ /* 0x0002a40000000059 */
[----:B012---:R-:W-:Y:S05]  /*1ce90*/  ENDCOLLECTIVE ;  /* 0x000000000000791b */ /* 0x007fea0003800000 */
.L_x_700:
[----:B------:R-:W-:Y:S05]  /*1cea0*/  BSYNC B0 ;  /* 0x0000000000007941 */ /* 0x000fea0003800000 */
.L_x_699:
[----:B------:R-:W-:Y:S01]  /*1ceb0*/  FMNMX R91, R91, R2, !PT ;  /* 0x000000025b5b7209 */ /* 0x000fe20007800000 */
[----:B------:R-:W-:Y:S02]  /*1cec0*/  IMAD.MOV.U32 R86, RZ, RZ, 0x8 ;  /* 0x00000008ff567424 */ /* 0x000fe400078e00ff */
[----:B------:R-:W-:Y:S02]  /*1ced0*/  IMAD.MOV.U32 R89, RZ, RZ, 0x1f ;  /* 0x0000001fff597424 */ /* 0x000fe400078e00ff */
[----:B------:R-:W-:-:S07]  /*1cee0*/  IMAD.MOV.U32 R0, RZ, RZ, -0x1 ;  /* 0xffffffffff007424 */ /* 0x000fce00078e00ff */
[----:B------:R-:W-:Y:S05]  /*1cef0*/  WARPSYNC.COLLECTIVE R0, `(.L_x_701) ;  /* 0x0000000000087348 */ /* 0x000fea0003c00000 */
[----:B------:R0:W1:Y:S02]  /*1cf00*/  SHFL.DOWN P0, R2, R91, R86, R89 ;  /* 0x080000565b027389 */ /* 0x0000640000000059 */
[----:B01----:R-:W-:Y:S05]  /*1cf10*/  ENDCOLLECTIVE ;  /* 0x000000000000791b */ /* 0x003fea0003800000 */
.L_x_701:
[----:B------:R-:W-:Y:S01]  /*1cf20*/  IMAD.MOV.U32 R86, RZ, RZ, 0x4 ;  /* 0x00000004ff567424 */ /* 0x000fe200078e00ff */
[----:B------:R-:W-:-:S05]  /*1cf30*/  FMNMX R3, R91, R2, !PT ;  /* 0x000000025b037209 */ /* 0x000fca0007800000 */
[----:B------:R-:W-:-:S07]  /*1cf40*/  IMAD.MOV.U32 R91, RZ, RZ, R3 ;  /* 0x000000ffff5b7224 */ /* 0x000fce00078e0003 */
[----:B------:R-:W-:Y:S05]  /*1cf50*/  WARPSYNC.COLLECTIVE R0, `(.L_x_702) ;  /* 0x0000000000087348 */ /* 0x000fea0003c00000 */
[----:B------:R0:W1:Y:S02]  /*1cf60*/  SHFL.DOWN P0, R2, R91, R86, R89 ;  /* 0x080000565b027389 */ /* 0x0000640000000059 */
[----:B01----:R-:W-:Y:S05]  /*1cf70*/  ENDCOLLECTIVE ;  /* 0x000000000000791b */ /* 0x003fea0003800000 */
.L_x_702:
[----:B------:R-:W-:Y:S01]  /*1cf80*/  IMAD.MOV.U32 R86, RZ, RZ, 0x2 ;  /* 0x00000002ff567424 */ /* 0x000fe200078e00ff */
[----:B------:R-:W-:Y:S01]  /*1cf90*/  FMNMX R84, R3, R2, !PT ;  /* 0x0000000203547209 */ /* 0x000fe20007800000 */
[----:B------:R-:W-:-:S04]  /*1cfa0*/  IMAD.MOV.U32 R3, RZ, RZ, 0x1f ;  /* 0x0000001fff037424 */ /* 0x000fc800078e00ff */
[----:B------:R-:W-:-:S07]  /*1cfb0*/  IMAD.MOV.U32 R91, RZ, RZ, R84 ;  /* 0x000000ffff5b7224 */ /* 0x000fce00078e0054 */
[----:B------:R-:W-:Y:S05]  /*1cfc0*/  WARPSYNC.COLLECTIVE R0, `(.L_x_703) ;  /* 0x0000000000087348 */ /* 0x000fea0003c00000 */
[----:B------:R0:W1:Y:S02]  /*1cfd0*/  SHFL.DOWN P0, R2, R91, R86, R89 ;  /* 0x080000565b027389 */ /* 0x0000640000000059 */
[----:B01----:R-:W-:Y:S05]  /*1cfe0*/  ENDCOLLECTIVE ;  /* 0x000000000000791b */ /* 0x003fea0003800000 */
.L_x_703:
[----:B------:R-:W-:Y:S01]  /*1cff0*/  IMAD.MOV.U32 R86, RZ, RZ, 0x1 ;  /* 0x00000001ff567424 */ /* 0x000fe200078e00ff */
[----:B------:R-:W-:-:S05]  /*1d000*/  FMNMX R85, R84, R2, !PT ;  /* 0x0000000254557209 */ /* 0x000fca0007800000 */
[----:B------:R-:W-:-:S07]  /*1d010*/  IMAD.MOV.U32 R91, RZ, RZ, R85 ;  /* 0x000000ffff5b7224 */ /* 0x000fce00078e0055 */
[----:B------:R-:W-:Y:S05]  /*1d020*/  WARPSYNC.COLLECTIVE R0, `(.L_x_704) ;  /* 0x0000000000087348 */ /* 0x000fea0003c00000 */
[----:B------:R0:W1:Y:S02]  /*1d030*/  SHFL.DOWN P0, R2, R91, R86, R89 ;  /* 0x080000565b027389 */ /* 0x0000640000000059 */
[----:B01----:R-:W-:Y:S05]  /*1d040*/  ENDCOLLECTIVE ;  /* 0x000000000000791b */ /* 0x003fea0003800000 */
.L_x_704:
[----:B------:R-:W-:Y:S01]  /*1d050*/  FMNMX R87, R85, R2, !PT ;  /* 0x0000000255577209 */ /* 0x000fe20007800000 */
[----:B------:R-:W-:-:S07]  /*1d060*/  IMAD.MOV.U32 R2, RZ, RZ, RZ ;  /* 0x000000ffff027224 */ /* 0x000fce00078e00ff */
[----:B------:R-:W-:Y:S05]  /*1d070*/  WARPSYNC.COLLECTIVE R0, `(.L_x_705) ;  /* 0x0000000000087348 */ /* 0x000fea0003c00000 */
[----:B------:R0:W1:Y:S02]  /*1d080*/  SHFL.IDX P0, R3, R87, R2, R3 ;  /* 0x0000000257037389 */ /* 0x0000640000000003 */
[----:B01----:R-:W-:Y:S05]  /*1d090*/  ENDCOLLECTIVE ;  /* 0x000000000000791b */ /* 0x003fea0003800000 */
.L_x_705:
[----:B------:R-:W-:Y:S01]  /*1d0a0*/  IMAD.MOV.U32 R88, RZ, RZ, R3 ;  /* 0x000000ffff587224 */ /* 0x000fe200078e0003 */
[----:B------:R-:W-:Y:S06]  /*1d0b0*/  BRA `(.L_x_706) ;  /* 0xffffff6c00147947 */ /* 0x000fec000383ffff */
.L_x_371:
[----:B------:R-:W-:Y:S01]  /*1d0c0*/  BSSY B0, `(.L_x_707) ;  /* 0x0000007000007945 */ /* 0x000fe20003800000 */
[----:B------:R-:W-:Y:S02]  /*1d0d0*/  IMAD.MOV.U32 R86, RZ, RZ, 0x10 ;  /* 0x00000010ff567424 */ /* 0x000fe400078e00ff */
[----:B------:R-:W-:Y:S02]  /*1d0e0*/  IMAD.MOV.U32 R89, RZ, RZ, 0x1f ;  /* 0x0000001fff597424 */ /* 0x000fe400078e00ff */
[----:B------:R-:W-:-:S07]  /*1d0f0*/  IMAD.MOV.U32 R0, RZ, RZ, -0x1 ;  /* 0xffffffffff007424 */ /* 0x000fce00078e00ff */
[----:B0-----:R-:W-:Y:S05]  /*1d100*/  WARPSYNC.COLLECTIVE R0, `(.L_x_708) ;  /* 0x0000000000087348 */ /* 0x001fea0003c00000 */
[----:B------:R1:W2:Y:S02]  /*1d110*/  SHFL.DOWN P0, R2, R91, R86, R89 ;  /* 0x080000565b027389 */ /* 0x0002a40000000059 */
[----:B012---:R-:W-:Y:S05]  /*1d120*/  ENDCOLLECTIVE ;  /* 0x000000000000791b */ /* 0x007fea0003800000 */
.L_x_708:
[----:B------:R-:W-:Y:S05]  /*1d130*/  BSYNC B0 ;  /* 0x0000000000007941 */ /* 0x000fea0003800000 */
.L_x_707:
[----:B------:R-:W-:Y:S01]  /*1d140*/  FMNMX R91, R91, R2, !PT ;  /* 0x000000025b5b7209 */ /* 0x000fe20007800000 */
[----:B------:R-:W-:Y:S02]  /*1d150*/  IMAD.MOV.U32 R86, RZ, RZ, 0x8 ;  /* 0x00000008ff567424 */ /* 0x000fe400078e00ff */
[----:B------:R-:W-:Y:S02]  /*1d160*/  IMAD.MOV.U32 R89, RZ, RZ, 0x1f ;  /* 0x0000001fff597424 */ /* 0x000fe400078e00ff */
[----:B------:R-:W-:-:S07]  /*1d170*/  IMAD.MOV.U32 R0, RZ, RZ, -0x1 ;  /* 0xffffffffff007424 */ /* 0x000fce00078e00ff */
[----:B------:R-:W-:Y:S05]  /*1d180*/  WARPSYNC.COLLECTIVE R0, `(.L_x_709) ;  /* 0x0000000000087348 */ /* 0x000fea0003c00000 */
[----:B------:R0:W1:Y:S02]  /*1d190*/  SHFL.DOWN P0, R2, R91, R86, R89 ;  /* 0x080000565b027389 */ /* 0x0000640000000059 */
[----:B01----:R-:W-:Y:S05]  /*1d1a0*/  ENDCOLLECTIVE ;  /* 0x000000000000791b */ /* 0x003fea0003800000 */
.L_x_709:
[----:B------:R-:W-:Y:S01]  /*1d1b0*/  IMAD.MOV.U32 R86, RZ, RZ, 0x4 ;  /* 0x00000004ff567424 */ /* 0x000fe200078e00ff */
[----:B------:R-:W-:-:S05]  /*1d1c0*/  FMNMX R3, R91, R2, !PT ;  /* 0x000000025b037209 */ /* 0x000fca0007800000 */
[----:B------:R-:W-:-:S07]  /*1d1d0*/  IMAD.MOV.U32 R91, RZ, RZ, R3 ;  /* 0x000000ffff5b7224 */ /* 0x000fce00078e0003 */
[----:B------:R-:W-:Y:S05]  /*1d1e0*/  WARPSYNC.COLLECTIVE R0, `(.L_x_710) ;  /* 0x0000000000087348 */ /* 0x000fea0003c00000 */
[----:B------:R0:W1:Y:S02]  /*1d1f0*/  SHFL.DOWN P0, R2, R91, R86, R89 ;  /* 0x080000565b027389 */ /* 0x0000640000000059 */
[----:B01----:R-:W-:Y:S05]  /*1d200*/  ENDCOLLECTIVE ;  /* 0x000000000000791b */ /* 0x003fea0003800000 */
.L_x_710:
[----:B------:R-:W-:Y:S01]  /*1d210*/  IMAD.MOV.U32 R86, RZ, RZ, 0x2 ;  /* 0x00000002ff567424 */ /* 0x000fe200078e00ff */
[----:B------:R-:W-:Y:S01]  /*1d220*/  FMNMX R85, R3, R2, !PT ;  /* 0x0000000203557209 */ /* 0x000fe20007800000 */
[----:B------:R-:W-:-:S04]  /*1d230*/  IMAD.MOV.U32 R3, RZ, RZ, 0x1f ;  /* 0x0000001fff037424 */ /* 0x000fc800078e00ff */
[----:B------:R-:W-:-:S07]  /*1d240*/  IMAD.MOV.U32 R91, RZ, RZ, R85 ;  /* 0x000000ffff5b7224 */ /* 0x000fce00078e0055 */
[----:B------:R-:W-:Y:S05]  /*1d250*/  WARPSYNC.COLLECTIVE R0, `(.L_x_711) ;  /* 0x0000000000087348 */ /* 0x000fea0003c00000 */
[----:B------:R0:W1:Y:S02]  /*1d260*/  SHFL.DOWN P0, R2, R91, R86, R89 ;  /* 0x080000565b027389 */ /* 0x0000640000000059 */
[----:B01----:R-:W-:Y:S05]  /*1d270*/  ENDCOLLECTIVE ;  /* 0x000000000000791b */ /* 0x003fea0003800000 */
.L_x_711:
[----:B------:R-:W-:Y:S01]  /*1d280*/  IMAD.MOV.U32 R86, RZ, RZ, 0x1 ;  /* 0x00000001ff567424 */ /* 0x000fe200078e00ff */
[----:B------:R-:W-:-:S05]  /*1d290*/  FMNMX R87, R85, R2, !PT ;  /* 0x0000000255577209 */ /* 0x000fca0007800000 */
[----:B------:R-:W-:-:S07]  /*1d2a0*/  IMAD.MOV.U32 R91, RZ, RZ, R87 ;  /* 0x000000ffff5b7224 */ /* 0x000fce00078e0057 */
[----:B------:R-:W-:Y:S05]  /*1d2b0*/  WARPSYNC.COLLECTIVE R0, `(.L_x_712) ;  /* 0x0000000000087348 */ /* 0x000fea0003c00000 */
[----:B------:R0:W1:Y:S02]  /*1d2c0*/  SHFL.DOWN P0, R2, R91, R86, R89 ;  /* 0x080000565b027389 */ /* 0x0000640000000059 */
[----:B01----:R-:W-:Y:S05]  /*1d2d0*/  ENDCOLLECTIVE ;  /* 0x000000000000791b */ /* 0x003fea0003800000 */
.L_x_712:
[----:B------:R-:W-:Y:S01]  /*1d2e0*/  FMNMX R87, R87, R2, !PT ;  /* 0x0000000257577209 */ /* 0x000fe20007800000 */
[----:B------:R-:W-:-:S07]  /*1d2f0*/  IMAD.MOV.U32 R2, RZ, RZ, RZ ;  /* 0x000000ffff027224 */ /* 0x000fce00078e00ff */
[----:B------:R-:W-:Y:S05]  /*1d300*/  WARPSYNC.COLLECTIVE R0, `(.L_x_713) ;  /* 0x0000000000087348 */ /* 0x000fea0003c00000 */
[----:B------:R0:W1:Y:S02]  /*1d310*/  SHFL.IDX P0, R3, R87, R2, R3 ;  /* 0x0000000257037389 */ /* 0x0000640000000003 */
[----:B01----:R-:W-:Y:S05]  /*1d320*/  ENDCOLLECTIVE ;  /* 0x000000000000791b */ /* 0x003fea0003800000 */
.L_x_713:
[----:B------:R-:W-:Y:S01]  /*1d330*/  IMAD.MOV.U32 R88, RZ, RZ, R3 ;  /* 0x000000ffff587224 */ /* 0x000fe200078e0003 */
[----:B------:R-:W-:Y:S06]  /*1d340*/  BRA `(.L_x_714) ;  /* 0xffffff6c00cc7947 */ /* 0x000fec000383ffff */
.L_x_379:
[----:B------:R-:W-:Y:S01]  /*1d350*/  BSSY B0, `(.L_x_715) ;  /* 0x0000007000007945 */ /* 0x000fe20003800000 */
[----:B------:R-:W-:Y:S02]  /*1d360*/  IMAD.MOV.U32 R86, RZ, RZ, 0x10 ;  /* 0x00000010ff567424 */ /* 0x000fe400078e00ff */
[----:B------:R-:W-:Y:S02]  /*1d370*/  IMAD.MOV.U32 R89, RZ, RZ, 0x1f ;  /* 0x0000001fff597424 */ /* 0x000fe400078e00ff */
[----:B------:R-:W-:-:S07]  /*1d380*/  IMAD.MOV.U32 R0, RZ, RZ, -0x1 ;  /* 0xffffffffff007424 */ /* 0x000fce00078e00ff */
[----:B------:R-:W-:Y:S05]  /*1d390*/  WARPSYNC.COLLECTIVE R0, `(.L_x_716) ;  /* 0x0000000000087348 */ /* 0x000fea0003c00000 */
[----:B------:R0:W1:Y:S02]  /*1d3a0*/  SHFL.DOWN P0, R2, R91, R86, R89 ;  /* 0x080000565b027389 */ /* 0x0000640000000059 */
[----:B01----:R-:W-:Y:S05]  /*1d3b0*/  ENDCOLLECTIVE ;  /* 0x000000000000791b */ /* 0x003fea0003800000 */
.L_x_716:
[----:B------:R-:W-:Y:S05]  /*1d3c0*/  BSYNC B0 ;  /* 0x0000000000007941 */ /* 0x000fea0003800000 */
.L_x_715:
[----:B------:R-:W-:Y:S01]  /*1d3d0*/  FMNMX R91, R91, R2, !PT ;  /* 0x000000025b5b7209 */ /* 0x000fe20007800000 */
[----:B------:R-:W-:Y:S02]  /*1d3e0*/  IMAD.MOV.U32 R86, RZ, RZ, 0x8 ;  /* 0x00000008ff567424 */ /* 0x000fe400078e00ff */
[----:B------:R-:W-:Y:S02]  /*1d3f0*/  IMAD.MOV.U32 R89, RZ, RZ, 0x1f ;  /* 0x0000001fff597424 */ /* 0x000fe400078e00ff */
[----:B------:R-:W-:-:S07]  /*1d400*/  IMAD.MOV.U32 R0, RZ, RZ, -0x1 ;  /* 0xffffffffff007424 */ /* 0x000fce00078e00ff */
[----:B------:R-:W-:Y:S05]  /*1d410*/  WARPSYNC.COLLECTIVE R0, `(.L_x_717) ;  /* 0x0000000000087348 */ /* 0x000fea0003c00000 */
[----:B------:R0:W1:Y:S02]  /*1d420*/  SHFL.DOWN P0, R2, R91, R86, R89 ;  /* 0x080000565b027389 */ /* 0x0000640000000059 */
[----:B01----:R-:W-:Y:S05]  /*1d430*/  ENDCOLLECTIVE ;  /* 0x000000000000791b */ /* 0x003fea0003800000 */
.L_x_717:
[----:B------:R-:W-:Y:S01]  /*1d440*/  IMAD.MOV.U32 R86, RZ, RZ, 0x4 ;  /* 0x00000004ff567424 */ /* 0x000fe200078e00ff */
[----:B------:R-:W-:-:S05]  /*1d450*/  FMNMX R3, R91, R2, !PT ;  /* 0x000000025b037209 */ /* 0x000fca0007800000 */
[----:B------:R-:W-:-:S07]  /*1d460*/  IMAD.MOV.U32 R91, RZ, RZ, R3 ;  /* 0x000000ffff5b7224 */ /* 0x000fce00078e0003 */
[----:B------:R-:W-:Y:S05]  /*1d470*/  WARPSYNC.COLLECTIVE R0, `(.L_x_718) ;  /* 0x0000000000087348 */ /* 0x000fea0003c00000 */
[----:B------:R0:W1:Y:S02]  /*1d480*/  SHFL.DOWN P0, R2, R91, R86, R89 ;  /* 0x080000565b027389 */ /* 0x0000640000000059 */
[----:B01----:R-:W-:Y:S05]  /*1d490*/  ENDCOLLECTIVE ;  /* 0x000000000000791b */ /* 0x003fea0003800000 */
.L_x_718:
[----:B------:R-:W-:Y:S01]  /*1d4a0*/  IMAD.MOV.U32 R86, RZ, RZ, 0x2 ;  /* 0x00000002ff567424 */ /* 0x000fe200078e00ff */
[----:B------:R-:W-:Y:S01]  /*1d4b0*/  FMNMX R87, R3, R2, !PT ;  /* 0x0000000203577209 */ /* 0x000fe20007800000 */
[----:B------:R-:W-:-:S04]  /*1d4c0*/  IMAD.MOV.U32 R3, RZ, RZ, 0x1f ;  /* 0x0000001fff037424 */ /* 0x000fc800078e00ff */
[----:B------:R-:W-:-:S07]  /*1d4d0*/  IMAD.MOV.U32 R91, RZ, RZ, R87 ;  /* 0x000000ffff5b7224 */ /* 0x000fce00078e0057 */
[----:B------:R-:W-:Y:S05]  /*1d4e0*/  WARPSYNC.COLLECTIVE R0, `(.L_x_719) ;  /* 0x0000000000087348 */ /* 0x000fea0003c00000 */
[----:B------:R0:W1:Y:S02]  /*1d4f0*/  SHFL.DOWN P0, R2, R91, R86, R89 ;  /* 0x080000565b027389 */ /* 0x0000640000000059 */
[----:B01----:R-:W-:Y:S05]  /*1d500*/  ENDCOLLECTIVE ;  /* 0x000000000000791b */ /* 0x003fea0003800000 */
.L_x_719:
[----:B------:R-:W-:Y:S01]  /*1d510*/  IMAD.MOV.U32 R86, RZ, RZ, 0x1 ;  /* 0x00000001ff567424 */ /* 0x000fe200078e00ff */
[----:B------:R-:W-:-:S05]  /*1d520*/  FMNMX R88, R87, R2, !PT ;  /* 0x0000000257587209 */ /* 0x000fca0007800000 */
[----:B------:R-:W-:-:S07]  /*1d530*/  IMAD.MOV.U32 R91, RZ, RZ, R88 ;  /* 0x000000ffff5b7224 */ /* 0x000fce00078e0058 */
[----:B------:R-:W-:Y:S05]  /*1d540*/  WARPSYNC.COLLECTIVE R0, `(.L_x_720) ;  /* 0x0000000000087348 */ /* 0x000fea0003c00000 */
[----:B------:R0:W1:Y:S02]  /*1d550*/  SHFL.DOWN P0, R2, R91, R86, R89 ;  /* 0x080000565b027389 */ /* 0x0000640000000059 */
[----:B01----:R-:W-:Y:S05]  /*1d560*/  ENDCOLLECTIVE ;  /* 0x000000000000791b */ /* 0x003fea0003800000 */
.L_x_720:
[----:B------:R-:W-:-:S05]  /*1d570*/  FMNMX R2, R88, R2, !PT ;  /* 0x0000000258027209 */ /* 0x000fca0007800000 */
[----:B------:R-:W-:Y:S02]  /*1d580*/  IMAD.MOV.U32 R87, RZ, RZ, R2 ;  /* 0x000000ffff577224 */ /* 0x000fe400078e0002 */
[----:B------:R-:W-:-:S07]  /*1d590*/  IMAD.MOV.U32 R2, RZ, RZ, RZ ;  /* 0x000000ffff027224 */ /* 0x000fce00078e00ff */
[----:B------:R-:W-:Y:S05]  /*1d5a0*/  WARPSYNC.COLLECTIVE R0, `(.L_x_721) ;  /* 0x0000000000087348 */ /* 0x000fea0003c00000 */
[----:B------:R0:W1:Y:S02]  /*1d5b0*/  SHFL.IDX P0, R3, R87, R2, R3 ;  /* 0x0000000257037389 */ /* 0x0000640000000003 */
[----:B01----:R-:W-:Y:S05]  /*1d5c0*/  ENDCOLLECTIVE ;  /* 0x000000000000791b */ /* 0x003fea0003800000 */
.L_x_721:
[----:B------:R-:W-:Y:S01]  /*1d5d0*/  IMAD.MOV.U32 R90, RZ, RZ, R3 ;  /* 0x000000ffff5a7224 */ /* 0x000fe200078e0003 */
[----:B------:R-:W-:Y:S06]  /*1d5e0*/  BRA `(.L_x_722) ;  /* 0xffffff7000807947 */ /* 0x000fec000383ffff */
        .weak           $__internal_0_$__cuda_sm20_rcp_rn_f32_slowpath
        .type           $__internal_0_$__cuda_sm20_rcp_rn_f32_slowpath,@function
        .size           $__internal_0_$__cuda_sm20_rcp_rn_f32_slowpath,($__internal_1_$__cuda_sm3x_div_rn_noftz_f32_slowpath - $__internal_0_$__cuda_sm20_rcp_rn_f32_slowpath)
$__internal_0_$__cuda_sm20_rcp_rn_f32_slowpath:
[----:B------:R-:W-:Y:S01]  /*1d5f0*/  IMAD.SHL.U32 R2, R0, 0x2, RZ ;  /* 0x0000000200027824 */ /* 0x000fe200078e00ff */
[----:B------:R-:W-:Y:S04]  /*1d600*/  BSSY.RECONVERGENT B0, `(.L_x_723) ;  /* 0x0000030000007945 */ /* 0x000fe80003800200 */
[----:B------:R-:W-:-:S04]  /*1d610*/  SHF.R.U32.HI R2, RZ, 0x18, R2 ;  /* 0x00000018ff027819 */ /* 0x000fc80000011602 */
[----:B------:R-:W-:-:S13]  /*1d620*/  ISETP.NE.U32.AND P0, PT, R2, RZ, PT ;  /* 0x000000ff0200720c */ /* 0x000fda0003f05070 */
[----:B------:R-:W-:Y:S05]  /*1d630*/  @P0 BRA `(.L_x_724) ;  /* 0x0000000000280947 */ /* 0x000fea0003800000 */
[----:B------:R-:W-:-:S05]  /*1d640*/  IMAD.SHL.U32 R2, R0, 0x2, RZ ;  /* 0x0000000200027824 */ /* 0x000fca00078e00ff */
[----:B------:R-:W-:-:S13]  /*1d650*/  ISETP.NE.AND P0, PT, R2, RZ, PT ;  /* 0x000000ff0200720c */ /* 0x000fda0003f05270 */
[----:B------:R-:W-:Y:S01]  /*1d660*/  @P0 FFMA R87, R0, 1.84467440737095516160e+19, RZ ;  /* 0x5f80000000570823 */ /* 0x000fe200000000ff */
[----:B------:R-:W-:Y:S08]  /*1d670*/  @!P0 MUFU.RCP R3, R0 ;  /* 0x0000000000038308 */ /* 0x000ff00000001000 */
[----:B------:R-:W0:Y:S02]  /*1d680*/  @P0 MUFU.RCP R2, R87 ;  /* 0x0000005700020308 */ /* 0x000e240000001000 */
[----:B0-----:R-:W-:-:S04]  /*1d690*/  @P0 FFMA R88, R87, R2, -1 ;  /* 0xbf80000057580423 */ /* 0x001fc80000000002 */
[----:B------:R-:W-:-:S04]  /*1d6a0*/  @P0 FADD.FTZ R89, -R88, -RZ ;  /* 0x800000ff58590221 */ /* 0x000fc80000010100 */
[----:B------:R-:W-:-:S04]  /*1d6b0*/  @P0 FFMA R2, R2, R89, R2 ;  /* 0x0000005902020223 */ /* 0x000fc80000000002 */
[----:B------:R-:W-:Y:S01]  /*1d6c0*/  @P0 FFMA R3, R2, 1.84467440737095516160e+19, RZ ;  /* 0x5f80000002030823 */ /* 0x000fe200000000ff */
[----:B------:R-:W-:Y:S06]  /*1d6d0*/  BRA `(.L_x_725) ;  /* 0x0000000000887947 */ /* 0x000fec0003800000 */
.L_x_724:
[----:B------:R-:W-:-:S05]  /*1d6e0*/  VIADD R3, R2, 0xffffff03 ;  /* 0xffffff0302037836 */ /* 0x000fca0000000000 */
[----:B------:R-:W-:-:S13]  /*1d6f0*/  ISETP.GT.U32.AND P0, PT, R3, 0x1, PT ;  /* 0x000000010300780c */ /* 0x000fda0003f04070 */
[----:B------:R-:W-:Y:S05]  /*1d700*/  @P0 BRA `(.L_x_726) ;  /* 0x0000000000780947 */ /* 0x000fea0003800000 */
[----:B------:R-:W-:-:S04]  /*1d710*/  LOP3.LUT R92, R0, 0x7fffff, RZ, 0xc0, !PT ;  /* 0x007fffff005c7812 */ /* 0x000fc800078ec0ff */
[----:B------:R-:W-:-:S04]  /*1d720*/  LOP3.LUT R92, R92, 0x3f800000, RZ, 0xfc, !PT ;  /* 0x3f8000005c5c7812 */ /* 0x000fc800078efcff */
[----:B------:R-:W0:Y:S02]  /*1d730*/  MUFU.RCP R87, R92 ;  /* 0x0000005c00577308 */ /* 0x000e240000001000 */
[----:B0-----:R-:W-:-:S04]  /*1d740*/  FFMA R90, R92, R87, -1 ;  /* 0xbf8000005c5a7423 */ /* 0x001fc80000000057 */
[----:B------:R-:W-:-:S04]  /*1d750*/  FADD.FTZ R90, -R90, -RZ ;  /* 0x800000ff5a5a7221 */ /* 0x000fc80000010100 */
[CCC-:B------:R-:W-:Y:S01]  /*1d760*/  FFMA.RM R88, R87.reuse, R90.reuse, R87.reuse ;  /* 0x0000005a57587223 */ /* 0x1c0fe20000004057 */
[----:B------:R-:W-:Y:S01]  /*1d770*/  FFMA.RP R87, R87, R90, R87 ;  /* 0x0000005a57577223 */ /* 0x000fe20000008057 */
[----:B------:R-:W-:-:S04]  /*1d780*/  IMAD.MOV.U32 R90, RZ, RZ, 0x3 ;  /* 0x00000003ff5a7424 */ /* 0x000fc800078e00ff */
[C---:B------:R-:W-:Y:S02]  /*1d790*/  FSETP.NEU.FTZ.AND P0, PT, R88.reuse, R87, PT ;  /* 0x000000575800720b */ /* 0x040fe40003f1d000 */
[----:B------:R-:W-:Y:S02]  /*1d7a0*/  LOP3.LUT R88, R88, 0x7fffff, RZ, 0xc0, !PT ;  /* 0x007fffff58587812 */ /* 0x000fe400078ec0ff */
[----:B------:R-:W-:Y:S02]  /*1d7b0*/  SHF.L.U32 R87, R90, R3, RZ ;  /* 0x000000035a577219 */ /* 0x000fe400000006ff */
[----:B------:R-:W-:-:S04]  /*1d7c0*/  LOP3.LUT R88, R88, 0x800000, RZ, 0xfc, !PT ;  /* 0x0080000058587812 */ /* 0x000fc800078efcff */
[----:B------:R-:W-:Y:S02]  /*1d7d0*/  LOP3.LUT R90, R87, R88, RZ, 0xc0, !PT ;  /* 0x00000058575a7212 */ /* 0x000fe400078ec0ff */
[----:B------:R-:W-:Y:S02]  /*1d7e0*/  SEL R87, RZ, 0xffffffff, !P0 ;  /* 0xffffffffff577807 */ /* 0x000fe40004000000 */
[----:B------:R-:W-:-:S03]  /*1d7f0*/  SHF.R.U32.HI R90, RZ, R3, R90 ;  /* 0x00000003ff5a7219 */ /* 0x000fc6000001165a */
[----:B------:R-:W-:Y:S01]  /*1d800*/  IMAD.MOV R87, RZ, RZ, -R87 ;  /* 0x000000ffff577224 */ /* 0x000fe200078e0a57 */
[C---:B------:R-:W-:Y:S02]  /*1d810*/  LOP3.LUT P0, RZ, R90.reuse, 0x1, RZ, 0xc0, !PT ;  /* 0x000000015aff7812 */ /* 0x040fe4000780c0ff */
[----:B------:R-:W-:Y:S02]  /*1d820*/  LOP3.LUT P2, RZ, R90, 0x2, RZ, 0xc0, !PT ;  /* 0x000000025aff7812 */ /* 0x000fe4000784c0ff */
[----:B------:R-:W-:-:S04]  /*1d830*/  LOP3.LUT P1, RZ, R87, R3, R88, 0xf8, !PT ;  /* 0x0000000357ff7212 */ /* 0x000fc8000782f858 */
[----:B------:R-:W-:Y:S02]  /*1d840*/  PLOP3.LUT P0, PT, P0, P1, P2, 0xe0, 0x0 ;  /* 0x000000000000781c */ /* 0x000fe40000703c20 */
[----:B------:R-:W-:Y:S02]  /*1d850*/  LOP3.LUT P1, RZ, R0, 0x7fffff, RZ, 0xc0, !PT ;  /* 0x007fffff00ff7812 */ /* 0x000fe4000782c0ff */
[----:B------:R-:W-:-:S05]  /*1d860*/  SEL R3, RZ, 0x1, !P0 ;  /* 0x00000001ff037807 */ /* 0x000fca0004000000 */
[----:B------:R-:W-:-:S05]  /*1d870*/  IMAD.MOV R3, RZ, RZ, -R3 ;  /* 0x000000ffff037224 */ /* 0x000fca00078e0a03 */
[----:B------:R-:W-:Y:S01]  /*1d880*/  ISETP.GE.AND P0, PT, R3, RZ, PT ;  /* 0x000000ff0300720c */ /* 0x000fe20003f06270 */
[----:B------:R-:W-:-:S05]  /*1d890*/  VIADD R3, R2, 0xffffff04 ;  /* 0xffffff0402037836 */ /* 0x000fca0000000000 */
[----:B------:R-:W-:-:S07]  /*1d8a0*/  SHF.R.U32.HI R3, RZ, R3, R88 ;  /* 0x00000003ff037219 */ /* 0x000fce0000011658 */
[----:B------:R-:W-:-:S04]  /*1d8b0*/  @!P0 VIADD R3, R3, 0x1 ;  /* 0x0000000103038836 */ /* 0x000fc80000000000 */
[----:B------:R-:W-:-:S05]  /*1d8c0*/  @!P1 IMAD.SHL.U32 R3, R3, 0x2, RZ ;  /* 0x0000000203039824 */ /* 0x000fca00078e00ff */
[----:B------:R-:W-:Y:S01]  /*1d8d0*/  LOP3.LUT R3, R3, 0x80000000, R0, 0xf8, !PT ;  /* 0x8000000003037812 */ /* 0x000fe200078ef800 */
[----:B------:R-:W-:Y:S06]  /*1d8e0*/  BRA `(.L_x_725) ;  /* 0x0000000000047947 */ /* 0x000fec0003800000 */
.L_x_726:
[----:B------:R0:W1:Y:S02]  /*1d8f0*/  MUFU.RCP R3, R0 ;  /* 0x0000000000037308 */ /* 0x0000640000001000 */
.L_x_725:
[----:B------:R-:W-:Y:S05]  /*1d900*/  BSYNC.RECONVERGENT B0 ;  /* 0x0000000000007941 */ /* 0x000fea0003800200 */
.L_x_723:
[----:B------:R-:W-:-:S04]  /*1d910*/  IMAD.MOV.U32 R87, RZ, RZ, 0x0 ;  /* 0x00000000ff577424 */ /* 0x000fc800078e00ff */
[----:B01----:R-:W-:Y:S05]  /*1d920*/  RET.REL.NODEC R86 `(_ZN18transformer_engine71_GLOBAL__N__fadcdbdc_38_quantize_transpose_vector_blockwise_cu_d4a478bd37block_scaled_1d_cast_transpose_kernelILb0Ef13__nv_bfloat1613__nv_fp8_e4m3EEvPKT1_PT2_S8_PT0_SA_mmmmmmfNS_6detail25FP8BlockwiseRowwiseOptionENSB_28FP8BlockwiseColumnwiseOptionEbPKf) ;  /* 0xfffffe2456b47950 */ /* 0x003fea0003c3ffff */
        .weak           $__internal_1_$__cuda_sm3x_div_rn_noftz_f32_slowpath
        .type           $__internal_1_$__cuda_sm3x_div_rn_noftz_f32_slowpath,@function
        .size           $__internal_1_$__cuda_sm3x_div_rn_noftz_f32_slowpath,(.L_x_8994 - $__internal_1_$__cuda_sm3x_div_rn_noftz_f32_slowpath)
$__internal_1_$__cuda_sm3x_div_rn_noftz_f32_slowpath:
[----:B------:R-:W-:Y:S01]  /*1d930*/  SHF.R.U32.HI R86, RZ, 0x17, R0 ;  /* 0x00000017ff567819 */ /* 0x000fe20000011600 */
[----:B------:R-:W-:Y:S01]  /*1d940*/  BSSY B0, `(.L_x_727) ;  /* 0x0000064000007945 */ /* 0x000fe20003800000 */
[----:B------:R-:W-:Y:S01]  /*1d950*/  SHF.R.U32.HI R88, RZ, 0x17, R82 ;  /* 0x00000017ff587819 */ /* 0x000fe20000011652 */
[----:B------:R-:W-:Y:S01]  /*1d960*/  IMAD.MOV.U32 R87, RZ, RZ, 0x43e00000 ;  /* 0x43e00000ff577424 */ /* 0x000fe200078e00ff */
[----:B------:R-:W-:Y:S02]  /*1d970*/  LOP3.LUT R86, R86, 0xff, RZ, 0xc0, !PT ;  /* 0x000000ff56567812 */ /* 0x000fe400078ec0ff */
[----:B------:R-:W-:-:S03]  /*1d980*/  LOP3.LUT R88, R88, 0xff, RZ, 0xc0, !PT ;  /* 0x000000ff58587812 */ /* 0x000fc600078ec0ff */
[----:B------:R-:W-:Y:S02]  /*1d990*/  VIADD R89, R86, 0xffffffff ;  /* 0xffffffff56597836 */ /* 0x000fe40000000000 */
[----:B------:R-:W-:-:S03]  /*1d9a0*/  VIADD R90, R88, 0xffffffff ;  /* 0xffffffff585a7836 */ /* 0x000fc60000000000 */
[----:B------:R-:W-:-:S04]  /*1d9b0*/  ISETP.GT.U32.AND P0, PT, R89, 0xfd, PT ;  /* 0x000000fd5900780c */ /* 0x000fc80003f04070 */
[----:B------:R-:W-:-:S13]  /*1d9c0*/  ISETP.GT.U32.OR P0, PT, R90, 0xfd, P0 ;  /* 0x000000fd5a00780c */ /* 0x000fda0000704470 */
[----:B------:R-:W-:Y:S01]  /*1d9d0*/  @!P0 IMAD.MOV.U32 R3, RZ, RZ, RZ ;  /* 0x000000ffff038224 */ /* 0x000fe200078e00ff */
[----:B------:R-:W-:Y:S06]  /*1d9e0*/  @!P0 BRA `(.L_x_728) ;  /* 0x0000000000608947 */ /* 0x000fec0003800000 */
[----:B------:R-:W-:Y:S01]  /*1d9f0*/  IMAD.MOV.U32 R3, RZ, RZ, 0x43e00000 ;  /* 0x43e00000ff037424 */ /* 0x000fe200078e00ff */
[----:B------:R-:W-:-:S04]  /*1da00*/  FSETP.GTU.FTZ.AND P0, PT, |R0|, +INF , PT ;  /* 0x7f8000000000780b */ /* 0x000fc80003f1c200 */
[----:B------:R-:W-:-:S04]  /*1da10*/  FSETP.GTU.FTZ.AND P1, PT, |R3|, +INF , PT ;  /* 0x7f8000000300780b */ /* 0x000fc80003f3c200 */
[----:B------:R-:W-:-:S13]  /*1da20*/  PLOP3.LUT P0, PT, P1, P0, PT, 0xf8, 0x8f ;  /* 0x00000000008f781c */ /* 0x000fda0000f01f70 */
[----:B------:R-:W-:Y:S05]  /*1da30*/  @P0 BRA `(.L_x_729) ;  /* 0x00000004004c0947 */ /* 0x000fea0003800000 */
[----:B------:R-:W-:-:S13]  /*1da40*/  LOP3.LUT P0, RZ, R0, 0x7fffffff, R87, 0xc8, !PT ;  /* 0x7fffffff00ff7812 */ /* 0x000fda000780c857 */
[----:B------:R-:W-:Y:S05]  /*1da50*/  @!P0 BRA `(.L_x_730) ;  /* 0x00000004003c8947 */ /* 0x000fea0003800000 */
[C---:B------:R-:W-:Y:S02]  /*1da60*/  FSETP.NEU.FTZ.AND P1, PT, |R3|.reuse, +INF , PT ;  /* 0x7f8000000300780b */ /* 0x040fe40003f3d200 */
[----:B------:R-:W-:Y:S02]  /*1da70*/  FSETP.NEU.FTZ.AND P0, PT, |R0|, +INF , PT ;  /* 0x7f8000000000780b */ /* 0x000fe40003f1d200 */
[----:B------:R-:W-:-:S11]  /*1da80*/  FSETP.NEU.FTZ.AND P4, PT, |R3|, +INF , PT ;  /* 0x7f8000000300780b */ /* 0x000fd60003f9d200 */
[----:B------:R-:W-:Y:S05]  /*1da90*/  @!P0 BRA !P1, `(.L_x_730) ;  /* 0x00000004002c8947 */ /* 0x000fea0004800000 */
[----:B------:R-:W-:-:S04]  /*1daa0*/  LOP3.LUT P1, RZ, R87, 0x7fffffff, RZ, 0xc0, !PT ;  /* 0x7fffffff57ff7812 */ /* 0x000fc8000782c0ff */
[----:B------:R-:W-:-:S13]  /*1dab0*/  PLOP3.LUT P1, PT, P0, P1, PT, 0x2f, 0xf2 ;  /* 0x0000000000f2781c */ /* 0x000fda0000722577 */
[----:B------:R-:W-:Y:S05]  /*1dac0*/  @P1 BRA `(.L_x_731) ;  /* 0x0000000400181947 */ /* 0x000fea0003800000 */
[----:B------:R-:W-:-:S04]  /*1dad0*/  LOP3.LUT P0, RZ, R0, 0x7fffffff, RZ, 0xc0, !PT ;  /* 0x7fffffff00ff7812 */ /* 0x000fc8000780c0ff */
[----:B------:R-:W-:-:S13]  /*1dae0*/  PLOP3.LUT P0, PT, P4, P0, PT, 0x2f, 0xf2 ;  /* 0x0000000000f2781c */ /* 0x000fda0002700577 */
[----:B------:R-:W-:Y:S05]  /*1daf0*/  @P0 BRA `(.L_x_732) ;  /* 0x0000000400000947 */ /* 0x000fea0003800000 */
[----:B------:R-:W-:Y:S02]  /*1db00*/  ISETP.GE.AND P0, PT, R90, RZ, PT ;  /* 0x000000ff5a00720c */ /* 0x000fe40003f06270 */
[----:B------:R-:W-:-:S11]  /*1db10*/  ISETP.GE.AND P1, PT, R89, RZ, PT ;  /* 0x000000ff5900720c */ /* 0x000fd60003f26270 */
[----:B------:R-:W-:Y:S01]  /*1db20*/  @!P0 FFMA R87, R3, 1.84467440737095516160e+19, RZ ;  /* 0x5f80000003578823 */ /* 0x000fe200000000ff */
[----:B------:R-:W-:Y:S02]  /*1db30*/  @P0 IMAD.MOV.U32 R3, RZ, RZ, RZ ;  /* 0x000000ffff030224 */ /* 0x000fe400078e00ff */
[----:B------:R-:W-:Y:S01]  /*1db40*/  @!P1 FFMA R0, R0, 1.84467440737095516160e+19, RZ ;  /* 0x5f80000000009823 */ /* 0x000fe200000000ff */
[----:B------:R-:W-:-:S04]  /*1db50*/  @!P0 IMAD.MOV.U32 R3, RZ, RZ, -0x40 ;  /* 0xffffffc0ff038424 */ /* 0x000fc800078e00ff */
[----:B------:R-:W-:-:S07]  /*1db60*/  @!P1 VIADD R3, R3, 0x40 ;  /* 0x0000004003039836 */ /* 0x000fce0000000000 */
.L_x_728:
[----:B------:R-:W-:Y:S01]  /*1db70*/  LEA R89, R86, 0xc0800000, 0x17 ;  /* 0xc080000056597811 */ /* 0x000fe200078eb8ff */
[----:B------:R-:W-:Y:S01]  /*1db80*/  VIADD R88, R88, 0xffffff81 ;  /* 0xffffff8158587836 */ /* 0x000fe20000000000 */
[----:B------:R-:W-:Y:S03]  /*1db90*/  BSSY B1, `(.L_x_733) ;  /* 0x0000035000017945 */ /* 0x000fe60003800000 */
[----:B------:R-:W-:-:S04]  /*1dba0*/  IMAD.IADD R90, R0, 0x1, -R89 ;  /* 0x00000001005a7824 */ /* 0x000fc800078e0a59 */
[----:B------:R-:W0:Y:S01]  /*1dbb0*/  MUFU.RCP R0, R90 ;  /* 0x0000005a00007308 */ /* 0x000e220000001000 */
[----:B------:R-:W-:-:S04]  /*1dbc0*/  FADD.FTZ R89, -R90, -RZ ;  /* 0x800000ff5a597221 */ /* 0x000fc80000010100 */
[----:B0-----:R-:W-:-:S04]  /*1dbd0*/  FFMA R91, R0, R89, 1 ;  /* 0x3f800000005b7423 */ /* 0x001fc80000000059 */
[----:B------:R-:W-:Y:S01]  /*1dbe0*/  FFMA R91, R0, R91, R0 ;  /* 0x0000005b005b7223 */ /* 0x000fe20000000000 */
[C---:B------:R-:W-:Y:S01]  /*1dbf0*/  IMAD R0, R88.reuse, -0x800000, R87 ;  /* 0xff80000058007824 */ /* 0x040fe200078e0257 */
[----:B------:R-:W-:-:S03]  /*1dc00*/  IADD3 R88, PT, PT, R88, 0x7f, -R86 ;  /* 0x0000007f58587810 */ /* 0x000fc60007ffe856 */
[----:B------:R-:W-:-:S04]  /*1dc10*/  FFMA R86, R0, R91, RZ ;  /* 0x0000005b00567223 */ /* 0x000fc800000000ff */
[----:B------:R-:W-:-:S04]  /*1dc20*/  FFMA R87, R89, R86, R0 ;  /* 0x0000005659577223 */ /* 0x000fc80000000000 */
[----:B------:R-:W-:Y:S01]  /*1dc30*/  FFMA R86, R91, R87, R86 ;  /* 0x000000575b567223 */ /* 0x000fe20000000056 */
[----:B------:R-:W-:-:S03]  /*1dc40*/  IMAD.IADD R87, R88, 0x1, R3 ;  /* 0x0000000158577824 */ /* 0x000fc600078e0203 */
[----:B------:R-:W-:-:S04]  /*1dc50*/  FFMA R89, R89, R86, R0 ;  /* 0x0000005659597223 */ /* 0x000fc80000000000 */
[----:B------:R-:W-:-:S05]  /*1dc60*/  FFMA R0, R91, R89, R86 ;  /* 0x000000595b007223 */ /* 0x000fca0000000056 */
[----:B------:R-:W-:-:S04]  /*1dc70*/  SHF.R.U32.HI R3, RZ, 0x17, R0 ;  /* 0x00000017ff037819 */ /* 0x000fc80000011600 */
[----:B------:R-:W-:-:S05]  /*1dc80*/  LOP3.LUT R88, R3, 0xff, RZ, 0xc0, !PT ;  /* 0x000000ff03587812 */ /* 0x000fca00078ec0ff */
[----:B------:R-:W-:-:S04]  /*1dc90*/  IMAD.IADD R3, R88, 0x1, R87 ;  /* 0x0000000158037824 */ /* 0x000fc800078e0257 */
[----:B------:R-:W-:-:S05]  /*1dca0*/  VIADD R88, R3, 0xffffffff ;  /* 0xffffffff03587836 */ /* 0x000fca0000000000 */
[----:B------:R-:W-:-:S13]  /*1dcb0*/  ISETP.GE.U32.AND P0, PT, R88, 0xfe, PT ;  /* 0x000000fe5800780c */ /* 0x000fda0003f06070 */
[----:B------:R-:W-:Y:S05]  /*1dcc0*/  @!P0 BRA `(.L_x_734) ;  /* 0x0000000000808947 */ /* 0x000fea0003800000 */
[----:B------:R-:W-:-:S13]  /*1dcd0*/  ISETP.GT.AND P0, PT, R3, 0xfe, PT ;  /* 0x000000fe0300780c */ /* 0x000fda0003f04270 */
[----:B------:R-:W-:Y:S05]  /*1dce0*/  @P0 BRA `(.L_x_735) ;  /* 0x00000000006c0947 */ /* 0x000fea0003800000 */
[----:B------:R-:W-:-:S13]  /*1dcf0*/  ISETP.GE.AND P0, PT, R3, 0x1, PT ;  /* 0x000000010300780c */ /* 0x000fda0003f06270 */
[----:B------:R-:W-:Y:S05]  /*1dd00*/  @P0 BRA `(.L_x_736) ;  /* 0x0000000000740947 */ /* 0x000fea0003800000 */
[----:B------:R-:W-:Y:S02]  /*1dd10*/  ISETP.GE.AND P0, PT, R3, -0x18, PT ;  /* 0xffffffe80300780c */ /* 0x000fe40003f06270 */
[----:B------:R-:W-:-:S11]  /*1dd20*/  LOP3.LUT R0, R0, 0x80000000, RZ, 0xc0, !PT ;  /* 0x8000000000007812 */ /* 0x000fd600078ec0ff */
[----:B------:R-:W-:Y:S05]  /*1dd30*/  @!P0 BRA `(.L_x_736) ;  /* 0x0000000000688947 */ /* 0x000fea0003800000 */
[CCC-:B------:R-:W-:Y:S01]  /*1dd40*/  FFMA.RP R87, R91.reuse, R89.reuse, R86.reuse ;  /* 0x000000595b577223 */ /* 0x1c0fe20000008056 */
[CCC-:B------:R-:W-:Y:S01]  /*1dd50*/  FFMA.RM R88, R91.reuse, R89.reuse, R86.reuse ;  /* 0x000000595b587223 */ /* 0x1c0fe20000004056 */
[----:B------:R-:W-:Y:S01]  /*1dd60*/  FFMA.RZ R86, R91, R89, R86 ;  /* 0x000000595b567223 */ /* 0x000fe2000000c056 */
[C---:B------:R-:W-:Y:S02]  /*1dd70*/  ISETP.NE.AND P0, PT, R3.reuse, RZ, PT ;  /* 0x000000ff0300720c */ /* 0x040fe40003f05270 */
[----:B------:R-:W-:Y:S02]  /*1dd80*/  ISETP.NE.AND P1, PT, R3, RZ, PT ;  /* 0x000000ff0300720c */ /* 0x000fe40003f25270 */
[----:B------:R-:W-:Y:S02]  /*1dd90*/  LOP3.LUT R86, R86, 0x7fffff, RZ, 0xc0, !PT ;  /* 0x007fffff56567812 */ /* 0x000fe400078ec0ff */
[----:B------:R-:W-:Y:S01]  /*1dda0*/  FSETP.NEU.FTZ.AND P2, PT, R87, R88, PT ;  /* 0x000000585700720b */ /* 0x000fe20003f5d000 */
[----:B------:R-:W-:Y:S01]  /*1ddb0*/  VIADD R87, R3, 0x20 ;  /* 0x0000002003577836 */ /* 0x000fe20000000000 */
[----:B------:R-:W-:Y:S01]  /*1ddc0*/  LOP3.LUT R86, R86, 0x800000, RZ, 0xfc, !PT ;  /* 0x0080000056567812 */ /* 0x000fe200078efcff */
[----:B------:R-:W-:-:S03]  /*1ddd0*/  IMAD.MOV R3, RZ, RZ, -R3 ;  /* 0x000000ffff037224 */ /* 0x000fc600078e0a03 */
[----:B------:R-:W-:Y:S02]  /*1dde0*/  SHF.L.U32 R87, R86, R87, RZ ;  /* 0x0000005756577219 */ /* 0x000fe400000006ff */
[----:B------:R-:W-:Y:S02]  /*1ddf0*/  SEL R3, R3, RZ, P0 ;  /* 0x000000ff03037207 */ /* 0x000fe40000000000 */
[----:B------:R-:W-:Y:S02]  /*1de00*/  ISETP.NE.AND P1, PT, R87, RZ, P1 ;  /* 0x000000ff5700720c */ /* 0x000fe40000f25270 */
[----:B------:R-:W-:Y:S02]  /*1de10*/  SHF.R.U32.HI R86, RZ, R3, R86 ;  /* 0x00000003ff567219 */ /* 0x000fe40000011656 */
[----:B------:R-:W-:Y:S02]  /*1de20*/  PLOP3.LUT P1, PT, P2, P1, PT, 0xf8, 0x8f ;  /* 0x00000000008f781c */ /* 0x000fe40001723f70 */
[----:B------:R-:W-:-:S02]  /*1de30*/  SHF.R.U32.HI R3, RZ, 0x1, R86 ;  /* 0x00000001ff037819 */ /* 0x000fc40000011656 */
[----:B------:R-:W-:-:S04]  /*1de40*/  SEL R88, RZ, 0x1, !P1 ;  /* 0x00000001ff587807 */ /* 0x000fc80004800000 */
[----:B------:R-:W-:-:S04]  /*1de50*/  LOP3.LUT R87, R88, 0x1, R3, 0xf8, !PT ;  /* 0x0000000158577812 */ /* 0x000fc800078ef803 */
[----:B------:R-:W-:-:S05]  /*1de60*/  LOP3.LUT R86, R87, R86, RZ, 0xc0, !PT ;  /* 0x0000005657567212 */ /* 0x000fca00078ec0ff */
[----:B------:R-:W-:-:S05]  /*1de70*/  IMAD.IADD R3, R3, 0x1, R86 ;  /* 0x0000000103037824 */ /* 0x000fca00078e0256 */
[----:B------:R-:W-:Y:S01]  /*1de80*/  LOP3.LUT R0, R3, R0, RZ, 0xfc, !PT ;  /* 0x0000000003007212 */ /* 0x000fe200078efcff */
[----:B------:R-:W-:Y:S06]  /*1de90*/  BRA `(.L_x_736) ;  /* 0x0000000000107947 */ /* 0x000fec0003800000 */
.L_x_735:
[----:B------:R-:W-:-:S04]  /*1dea0*/  LOP3.LUT R0, R0, 0x80000000, RZ, 0xc0, !PT ;  /* 0x8000000000007812 */ /* 0x000fc800078ec0ff */
[----:B------:R-:W-:Y:S01]  /*1deb0*/  LOP3.LUT R0, R0, 0x7f800000, RZ, 0xfc, !PT ;  /* 0x7f80000000007812 */ /* 0x000fe200078efcff */
[----:B------:R-:W-:Y:S06]  /*1dec0*/  BRA `(.L_x_736) ;  /* 0x0000000000047947 */ /* 0x000fec0003800000 */
.L_x_734:
[----:B------:R-:W-:-:S07]  /*1ded0*/  IMAD R0, R87, 0x800000, R0 ;  /* 0x0080000057007824 */ /* 0x000fce00078e0200 */
.L_x_736:
[----:B------:R-:W-:Y:S05]  /*1dee0*/  BSYNC B1 ;  /* 0x0000000000017941 */ /* 0x000fea0003800000 */
.L_x_733:
[----:B------:R-:W-:Y:S05]  /*1def0*/  BRA `(.L_x_737) ;  /* 0x0000000000207947 */ /* 0x000fea0003800000 */
.L_x_732:
[----:B------:R-:W-:-:S04]  /*1df00*/  LOP3.LUT R0, R0, 0x80000000, R87, 0x48, !PT ;  /* 0x8000000000007812 */ /* 0x000fc800078e4857 */
[----:B------:R-:W-:Y:S01]  /*1df10*/  LOP3.LUT R0, R0, 0x7f800000, RZ, 0xfc, !PT ;  /* 0x7f80000000007812 */ /* 0x000fe200078efcff */
[----:B------:R-:W-:Y:S06]  /*1df20*/  BRA `(.L_x_737) ;  /* 0x0000000000147947 */ /* 0x000fec0003800000 */
.L_x_731:
[----:B------:R-:W-:Y:S01]  /*1df30*/  LOP3.LUT R0, R0, 0x80000000, R87, 0x48, !PT ;  /* 0x8000000000007812 */ /* 0x000fe200078e4857 */
[----:B------:R-:W-:Y:S06]  /*1df40*/  BRA `(.L_x_737) ;  /* 0x00000000000c7947 */ /* 0x000fec0003800000 */
.L_x_730:
[----:B------:R-:W0:Y:S01]  /*1df50*/  MUFU.RSQ R0, -QNAN ;  /* 0xffc0000000007908 */ /* 0x000e220000001400 */
[----:B------:R-:W-:Y:S05]  /*1df60*/  BRA `(.L_x_737) ;  /* 0x0000000000047947 */ /* 0x000fea0003800000 */
.L_x_729:
[----:B------:R-:W-:-:S07]  /*1df70*/  FADD.FTZ R0, R3, R0 ;  /* 0x0000000003007221 */ /* 0x000fce0000010000 */
.L_x_737:
[----:B------:R-:W-:Y:S05]  /*1df80*/  BSYNC B0 ;  /* 0x0000000000007941 */ /* 0x000fea0003800000 */
.L_x_727:
[----:B------:R-:W-:-:S04]  /*1df90*/  IMAD.MOV.U32 R3, RZ, RZ, 0x0 ;  /* 0x00000000ff037424 */ /* 0x000fc800078e00ff */
[----:B0-----:R-:W-:Y:S05]  /*1dfa0*/  RET.REL.NODEC R2 `(_ZN18transformer_engine71_GLOBAL__N__fadcdbdc_38_quantize_transpose_vector_blockwise_cu_d4a478bd37block_scaled_1d_cast_transpose_kernelILb0Ef13__nv_bfloat1613__nv_fp8_e4m3EEvPKT1_PT2_S8_PT0_SA_mmmmmmfNS_6detail25FP8BlockwiseRowwiseOptionENSB_28FP8BlockwiseColumnwiseOptionEbPKf) ;  /* 0xfffffe2002147950 */ /* 0x001fea0003c3ffff */
.L_x_738:
[----:B------:R-:W-:-:S00]  /*1dfb0*/  BRA `(.L_x_738) ;  /* 0xfffffffc00fc7947 */ /* 0x000fc0000383ffff */
[----:B------:R-:W-:-:S00]  /*1dfc0*/  NOP ;  /* 0x0000000000007918 */ /* 0x000fc00000000000 */
        /* <DEDUP_REMOVED lines=11> */
.L_x_8994:


//--------------------- .text._ZN18transformer_engine71_GLOBAL__N__fadcdbdc_38_quantize_transpose_vector_blockwise_cu_d4a478bd37block_scaled_1d_cast_transpose_kernelILb1Ef13__nv_bfloat1613__nv_fp8_e4m3EEvPKT1_PT2_S8_PT0_SA_mmmmmmfNS_6detail25FP8BlockwiseRowwiseOptionENSB_28FP8BlockwiseColumnwiseOptionEbPKf --------------------------
	.section	.text._ZN18transformer_engine71_GLOBAL__N__fadcdbdc_38_quantize_transpose_vector_blockwise_cu_d4a478bd37block_scaled_1d_cast_transpose_kernelILb1Ef13__nv_bfloat1613__nv_fp8_e4m3EEvPKT1_PT2_S8_PT0_SA_mmmmmmfNS_6detail25FP8BlockwiseRowwiseOptionENSB_28FP8BlockwiseColumnwiseOptionEbPKf,"ax",@progbits
	.align	128
.text._ZN18transformer_engine71_GLOBAL__N__fadcdbdc_38_quantize_transpose_vector_blockwise_cu_d4a478bd37block_scaled_1d_cast_transpose_kernelILb1Ef13__nv_bfloat1613__nv_fp8_e4m3EEvPKT1_PT2_S8_PT0_SA_mmmmmmfNS_6detail25FP8BlockwiseRowwiseOptionENSB_28FP8BlockwiseColumnwiseOptionEbPKf:
        .type           _ZN18transformer_engine71_GLOBAL__N__fadcdbdc_38_quantize_transpose_vector_blockwise_cu_d4a478bd37block_scaled_1d_cast_transpose_kernelILb1Ef13__nv_bfloat1613__nv_fp8_e4m3EEvPKT1_PT2_S8_PT0_SA_mmmmmmfNS_6detail25FP8BlockwiseRowwiseOptionENSB_28FP8BlockwiseColumnwiseOptionEbPKf,@function
        .size           _ZN18transformer_engine71_GLOBAL__N__fadcdbdc_38_quantize_transpose_vector_blockwise_cu_d4a478bd37block_scaled_1d_cast_transpose_kernelILb1Ef13__nv_bfloat1613__nv_fp8_e4m3EEvPKT1_PT2_S8_PT0_SA_mmmmmmfNS_6detail25FP8BlockwiseRowwiseOptionENSB_28FP8BlockwiseColumnwiseOptionEbPKf,(.L_x_8997 - _ZN18transformer_engine71_GLOBAL__N__fadcdbdc_38_quantize_transpose_vector_blockwise_cu_d4a478bd37block_scaled_1d_cast_transpose_kernelILb1Ef13__nv_bfloat1613__nv_fp8_e4m3EEvPKT1_PT2_S8_PT0_SA_mmmmmmfNS_6detail25FP8BlockwiseRowwiseOptionENSB_28FP8BlockwiseColumnwiseOptionEbPKf)
        .other          _ZN18transformer_engine71_GLOBAL__N__fadcdbdc_38_quantize_transpose_vector_blockwise_cu_d4a478bd37block_scaled_1d_cast_transpose_kernelILb1Ef13__nv_bfloat1613__nv_fp8_e4m3EEvPKT1_PT2_S8_PT0_SA_mmmmmmfNS_6detail25FP8BlockwiseRowwiseOptionENSB_28FP8BlockwiseColumnwiseOptionEbPKf,@"STO_CUDA_ENTRY STV_DEFAULT"
_ZN18transformer_engine71_GLOBAL__N__fadcdbdc_38_quantize_transpose_vector_blockwise_cu_d4a478bd37block_scaled_1d_cast_transpose_kernelILb1Ef13__nv_bfloat1613__nv_fp8_e4m3EEvPKT1_PT2_S8_PT0_SA_mmmmmmfNS_6detail25FP8BlockwiseRowwiseOptionENSB_28FP8BlockwiseColumnwiseOptionEbPKf:
        /* <DEDUP_REMOVED lines=10> */
.L_x_739:
[----:B------:R-:W0:Y:S01]  /*00a0*/  S2R R53, SR_CTAID.X ;  /* 0x0000000000357919 */ /* 0x000e220000002500 */
[----:B------:R-:W1:Y:S01]  /*00b0*/  S2UR UR5, SR_CTAID.Y ;  /* 0x00000000000579c3 */ /* 0x000e620000002600 */
[----:B------:R-:W2:Y:S01]  /*00c0*/  LDCU.64 UR14, c[0x0][0x3a8] ;  /* 0x00007500ff0e77ac */ /* 0x000ea20008000a00 */
[----:B------:R-:W3:Y:S01]  /*00d0*/  S2R R6, SR_TID.X ;  /* 0x0000000000067919 */ /* 0x000ee20000002100 */
[----:B------:R-:W4:Y:S01]  /*00e0*/  LDCU.64 UR6, c[0x0][0x380] ;  /* 0x00007000ff0677ac */ /* 0x000f220008000a00 */
[----:B--2---:R-:W-:Y:S02]  /*00f0*/  USHF.L.U32 UR11, UR14, 0x5, URZ ;  /* 0x000000050e0b7899 */ /* 0x004fe400080006ff */
[----:B------:R-:W-:Y:S02]  /*0100*/  USHF.L.U64.HI UR12, UR14, 0x5, UR15 ;  /* 0x000000050e0c7899 */ /* 0x000fe4000801020f */
[----:B-1----:R-:W-:Y:S01]  /*0110*/  USHF.L.U32 UR10, UR5, 0x7, URZ ;  /* 0x00000007050a7899 */ /* 0x002fe200080006ff */
[----:B0-----:R-:W-:-:S04]  /*0120*/  IMAD.WIDE.U32 R66, R53, 0x80, RZ ;  /* 0x0000008035427825 */ /* 0x001fc800078e00ff */
[----:B---3--:R-:W-:Y:S01]  /*0130*/  IMAD.SHL.U32 R19, R6, 0x8, RZ ;  /* 0x0000000806137824 */ /* 0x008fe200078e00ff */
[----:B------:R-:W-:Y:S01]  /*0140*/  SHF.R.U32.HI R7, RZ, 0x4, R6 ;  /* 0x00000004ff077819 */ /* 0x000fe20000011606 */
[----:B------:R-:W-:-:S03]  /*0150*/  IMAD.MOV.U32 R3, RZ, RZ, R67 ;  /* 0x000000ffff037224 */ /* 0x000fc600078e0043 */
[----:B------:R-:W-:Y:S02]  /*0160*/  LOP3.LUT R2, R66, 0x78, R19, 0xf8, !PT ;  /* 0x0000007842027812 */ /* 0x000fe400078ef813 */
[----:B------:R-:W-:-:S05]  /*0170*/  LOP3.LUT R5, R7, UR10, RZ, 0xfc, !PT ;  /* 0x0000000a07057c12 */ /* 0x000fca000f8efcff */
[----:B------:R-:W-:-:S04]  /*0180*/  IMAD.WIDE.U32 R2, R5, UR14, R2 ;  /* 0x0000000e05027c25 */ /* 0x000fc8000f8e0002 */
[----:B------:R-:W-:Y:S01]  /*0190*/  IMAD R5, R5, UR15, R3 ;  /* 0x0000000f05057c24 */ /* 0x000fe2000f8e0203 */
[----:B----4-:R-:W-:-:S04]  /*01a0*/  LEA R4, P0, R2, UR6, 0x1 ;  /* 0x0000000602047c11 */ /* 0x010fc8000f8008ff */
[----:B------:R-:W-:Y:S02]  /*01b0*/  LEA.HI.X R5, R2, UR7, R5, 0x1, P0 ;  /* 0x0000000702057c11 */ /* 0x000fe400080f0c05 */
[----:B------:R-:W-:-:S03]  /*01c0*/  IADD3 R2, P0, PT, R4, UR11, RZ ;  /* 0x0000000b04027c10 */ /* 0x000fc6000ff1e0ff */
[----:B------:R0:W2:Y:S01]  /*01d0*/  LDG.E.128 R20, desc[UR8][R4.64] ;  /* 0x0000000804147981 */ /* 0x0000a2000c1e1d00 */
[----:B------:R-:W-:Y:S02]  /*01e0*/  IADD3.X R3, PT, PT, R5, UR12, RZ, P0, !PT ;  /* 0x0000000c05037c10 */ /* 0x000fe400087fe4ff */
[----:B------:R-:W-:-:S03]  /*01f0*/  IADD3 R8, P0, PT, R2, UR11, RZ ;  /* 0x0000000b02087c10 */ /* 0x000fc6000ff1e0ff */
[----:B------:R-:W3:Y:S01]  /*0200*/  LDG.E.128 R24, desc[UR8][R2.64] ;  /* 0x0000000802187981 */ /* 0x000ee2000c1e1d00 */
[----:B------:R-:W-:Y:S02]  /*0210*/  IADD3.X R9, PT, PT, R3, UR12, RZ, P0, !PT ;  /* 0x0000000c03097c10 */ /* 0x000fe400087fe4ff */
[----:B------:R-:W-:-:S03]  /*0220*/  IADD3 R10, P0, PT, R8, UR11, RZ ;  /* 0x0000000b080a7c10 */ /* 0x000fc6000ff1e0ff */
[----:B------:R-:W4:Y:S01]  /*0230*/  LDG.E.128 R28, desc[UR8][R8.64] ;  /* 0x00000008081c7981 */ /* 0x000f22000c1e1d00 */
[----:B------:R-:W-:Y:S02]  /*0240*/  IADD3.X R11, PT, PT, R9, UR12, RZ, P0, !PT ;  /* 0x0000000c090b7c10 */ /* 0x000fe400087fe4ff */
[----:B------:R-:W-:-:S03]  /*0250*/  IADD3 R12, P0, PT, R10, UR11, RZ ;  /* 0x0000000b0a0c7c10 */ /* 0x000fc6000ff1e0ff */
[----:B------:R-:W5:Y:S01]  /*0260*/  LDG.E.128 R32, desc[UR8][R10.64] ;  /* 0x000000080a207981 */ /* 0x000f62000c1e1d00 */
[----:B------:R-:W-:Y:S02]  /*0270*/  IADD3.X R13, PT, PT, R11, UR12, RZ, P0, !PT ;  /* 0x0000000c0b0d7c10 */ /* 0x000fe400087fe4ff */
[----:B------:R-:W-:-:S03]  /*0280*/  IADD3 R14, P0, PT, R12, UR11, RZ ;  /* 0x0000000b0c0e7c10 */ /* 0x000fc6000ff1e0ff */
[----:B------:R-:W5:Y:S01]  /*0290*/  LDG.E.128 R36, desc[UR8][R12.64] ;  /* 0x000000080c247981 */ /* 0x000f62000c1e1d00 */
[----:B------:R-:W-:Y:S02]  /*02a0*/  IADD3.X R15, PT, PT, R13, UR12, RZ, P0, !PT ;  /* 0x0000000c0d0f7c10 */ /* 0x000fe400087fe4ff */
[----:B------:R-:W-:-:S03]  /*02b0*/  IADD3 R16, P0, PT, R14, UR11, RZ ;  /* 0x0000000b0e107c10 */ /* 0x000fc6000ff1e0ff */
[----:B------:R-:W5:Y:S01]  /*02c0*/  LDG.E.128 R40, desc[UR8][R14.64] ;  /* 0x000000080e287981 */ /* 0x000f62000c1e1d00 */
[----:B------:R-:W-:Y:S02]  /*02d0*/  IADD3.X R17, PT, PT, R15, UR12, RZ, P0, !PT ;  /* 0x0000000c0f117c10 */ /* 0x000fe400087fe4ff */
[----:B0-----:R-:W-:-:S03]  /*02e0*/  IADD3 R4, P0, PT, R16, UR11, RZ ;  /* 0x0000000b10047c10 */ /* 0x001fc6000ff1e0ff */
[----:B------:R-:W5:Y:S01]  /*02f0*/  LDG.E.128 R44, desc[UR8][R16.64] ;  /* 0x00000008102c7981 */ /* 0x000f62000c1e1d00 */
[----:B------:R-:W-:-:S05]  /*0300*/  IADD3.X R5, PT, PT, R17, UR12, RZ, P0, !PT ;  /* 0x0000000c11057c10 */ /* 0x000fca00087fe4ff */
[----:B------:R-:W5:Y:S01]  /*0310*/  LDG.E.128 R48, desc[UR8][R4.64] ;  /* 0x0000000804307981 */ /* 0x000f62000c1e1d00 */
[----:B------:R-:W0:Y:S01]  /*0320*/  S2UR UR6, SR_CgaCtaId ;  /* 0x00000000000679c3 */ /* 0x000e220000008800 */
[----:B------:R-:W-:Y:S01]  /*0330*/  IMAD.SHL.U32 R0, R6, 0x4, RZ ;  /* 0x0000000406007824 */ /* 0x000fe200078e00ff */
[----:B------:R-:W-:-:S04]  /*0340*/  UMOV UR4, 0x400 ;  /* 0x0000040000047882 */ /* 0x000fc80000000000 */
[----:B------:R-:W-:-:S05]  /*0350*/  LOP3.LUT R0, R0, 0x3c, RZ, 0xc0, !PT ;  /* 0x0000003c00007812 */ /* 0x000fca00078ec0ff */
[----:B------:R-:W-:Y:S01]  /*0360*/  IMAD R0, R7, 0x41, R0 ;  /* 0x0000004107007824 */ /* 0x000fe200078e0200 */
[----:B0-----:R-:W-:Y:S01]  /*0370*/  ULEA UR4, UR6, UR4, 0x18 ;  /* 0x0000000406047291 */ /* 0x001fe2000f8ec0ff */
[----:B------:R-:W0:Y:S05]  /*0380*/  LDCU UR6, c[0x0][0x3dc] ;  /* 0x00007b80ff0677ac */ /* 0x000e2a0008000800 */
[----:B------:R-:W-:Y:S01]  /*0390*/  LEA R0, R0, UR4, 0x2 ;  /* 0x0000000400007c11 */ /* 0x000fe2000f8e10ff */
[----:B0-----:R-:W-:-:S04]  /*03a0*/  UISETP.NE.AND UP0, UPT, UR6, URZ, UPT ;  /* 0x000000ff0600728c */ /* 0x001fc8000bf05270 */
[----:B--2---:R-:W-:Y:S04]  /*03b0*/  STS [R0], R20 ;  /* 0x0000001400007388 */ /* 0x004fe80000000800 */
[----:B------:R0:W-:Y:S04]  /*03c0*/  STS [R0+0x4], R21 ;  /* 0x0000041500007388 */ /* 0x0001e80000000800 */
[----:B------:R1:W-:Y:S04]  /*03d0*/  STS [R0+0x8], R22 ;  /* 0x0000081600007388 */ /* 0x0003e80000000800 */
[----:B------:R1:W-:Y:S04]  /*03e0*/  STS [R0+0xc], R23 ;  /* 0x00000c1700007388 */ /* 0x0003e80000000800 */
[----:B---3--:R1:W-:Y:S04]  /*03f0*/  STS [R0+0x1040], R24 ;  /* 0x0010401800007388 */ /* 0x0083e80000000800 */
[----:B------:R1:W-:Y:S04]  /*0400*/  STS [R0+0x1044], R25 ;  /* 0x0010441900007388 */ /* 0x0003e80000000800 */
[----:B------:R1:W-:Y:S04]  /*0410*/  STS [R0+0x1048], R26 ;  /* 0x0010481a00007388 */ /* 0x0003e80000000800 */
[----:B------:R1:W-:Y:S04]  /*0420*/  STS [R0+0x104c], R27 ;  /* 0x00104c1b00007388 */ /* 0x0003e80000000800 */
[----:B----4-:R1:W-:Y:S04]  /*0430*/  STS [R0+0x2080], R28 ;  /* 0x0020801c00007388 */ /* 0x0103e80000000800 */
[----:B------:R1:W-:Y:S04]  /*0440*/  STS [R0+0x2084], R29 ;  /* 0x0020841d00007388 */ /* 0x0003e80000000800 */
[----:B------:R1:W-:Y:S04]  /*0450*/  STS [R0+0x2088], R30 ;  /* 0x0020881e00007388 */ /* 0x0003e80000000800 */
[----:B------:R1:W-:Y:S04]  /*0460*/  STS [R0+0x208c], R31 ;  /* 0x00208c1f00007388 */ /* 0x0003e80000000800 */
[----:B-----5:R1:W-:Y:S04]  /*0470*/  STS [R0+0x30c0], R32 ;  /* 0x0030c02000007388 */ /* 0x0203e80000000800 */
[----:B------:R1:W-:Y:S04]  /*0480*/  STS [R0+0x30c4], R33 ;  /* 0x0030c42100007388 */ /* 0x0003e80000000800 */
        /* <DEDUP_REMOVED lines=17> */
[----:B------:R1:W-:Y:S01]  /*05a0*/  STS [R0+0x71cc], R51 ;  /* 0x0071cc3300007388 */ /* 0x0003e20000000800 */
[----:B0-----:R-:W-:Y:S01]  /*05b0*/  IMAD.MOV.U32 R21, RZ, RZ, 0x43e00000 ;  /* 0x43e00000ff157424 */ /* 0x001fe200078e00ff */
[----:B------:R-:W-:Y:S06]  /*05c0*/  BAR.SYNC.DEFER_BLOCKING 0x0 ;  /* 0x0000000000007b1d */ /* 0x000fec0000010000 */
[----:B------:R-:W-:Y:S05]  /*05d0*/  BRA.U !UP0, `(.L_x_740) ;  /* 0x0000002d08347547 */ /* 0x000fea000b800000 */
[----:B------:R-:W-:Y:S01]  /*05e0*/  LOP3.LUT R19, R19, 0x38, RZ, 0xc0, !PT ;  /* 0x0000003813137812 */ /* 0x000fe200078ec0ff */
[C---:B-1----:R-:W-:Y:S01]  /*05f0*/  IMAD.SHL.U32 R0, R6.reuse, 0x10, RZ ;  /* 0x0000001006007824 */ /* 0x042fe200078e00ff */
[----:B------:R-:W-:Y:S01]  /*0600*/  SHF.R.U32.HI R8, RZ, 0x3, R6 ;  /* 0x00000003ff087819 */ /* 0x000fe20000011606 */
[----:B------:R-:W-:Y:S01]  /*0610*/  IMAD.MOV.U32 R26, RZ, RZ, 0xff ;  /* 0x000000ffff1a7424 */ /* 0x000fe200078e00ff */
[----:B------:R-:W-:Y:S01]  /*0620*/  LOP3.LUT R29, R6, 0x18, RZ, 0xc0, !PT ;  /* 0x00000018061d7812 */ /* 0x000fe200078ec0ff */
[----:B------:R-:W0:Y:S01]  /*0630*/  LDCU.64 UR6, c[0x0][0x388] ;  /* 0x00007100ff0677ac */ /* 0x000e220008000a00 */
[----:B------:R-:W-:Y:S01]  /*0640*/  LOP3.LUT R5, R0, 0x70, RZ, 0xc0, !PT ;  /* 0x0000007000057812 */ /* 0x000fe200078ec0ff */
[----:B------:R-:W-:Y:S01]  /*0650*/  IMAD R7, R8, 0x41, R19 ;  /* 0x0000004108077824 */ /* 0x000fe200078e0213 */
[----:B------:R-:W-:Y:S01]  /*0660*/  SHF.L.U32 R26, R26, R29, RZ ;  /* 0x0000001d1a1a7219 */ /* 0x000fe200000006ff */
[----:B------:R-:W-:Y:S01]  /*0670*/  VIADD R8, R8, UR10 ;  /* 0x0000000a08087c36 */ /* 0x000fe20008000000 */
[----:B------:R-:W-:Y:S01]  /*0680*/  IADD3 R4, P0, PT, R66, R5, RZ ;  /* 0x0000000542047210 */ /* 0x000fe20007f1e0ff */
[----:B------:R-:W-:Y:S01]  /*0690*/  VOTEU.ANY UR13, UPT, PT ;  /* 0x00000000000d7886 */ /* 0x000fe200038e0100 */
[----:B------:R-:W-:Y:S01]  /*06a0*/  LEA R7, R7, UR4, 0x2 ;  /* 0x0000000407077c11 */ /* 0x000fe2000f8e10ff */
[----:B------:R-:W1:Y:S01]  /*06b0*/  MATCH.ANY R3, R26 ;  /* 0x000000001a0373a1 */ /* 0x000e6200000e8000 */
[----:B------:R-:W-:Y:S01]  /*06c0*/  LOP3.LUT R9, R6, 0x7, RZ, 0xc0, !PT ;  /* 0x0000000706097812 */ /* 0x000fe200078ec0ff */
[----:B------:R-:W-:-:S02]  /*06d0*/  IMAD.X R5, RZ, RZ, R67, P0 ;  /* 0x000000ffff057224 */ /* 0x000fc400000e0643 */
[----:B------:R-:W2:Y:S01]  /*06e0*/  LDS R27, [R7] ;  /* 0x00000000071b7984 */ /* 0x000ea20000000800 */
[----:B------:R-:W-:-:S03]  /*06f0*/  IMAD.WIDE.U32 R4, R8, UR14, R4 ;  /* 0x0000000e08047c25 */ /* 0x000fc6000f8e0004 */
[----:B------:R-:W3:Y:S01]  /*0700*/  LDS R25, [R7+0x4] ;  /* 0x0000040007197984 */ /* 0x000ee20000000800 */
[----:B------:R-:W-:Y:S01]  /*0710*/  IMAD R2, R8, UR15, R5 ;  /* 0x0000000f08027c24 */ /* 0x000fe2000f8e0205 */
[----:B0-----:R-:W-:Y:S02]  /*0720*/  IADD3 R4, P0, PT, R4, UR6, RZ ;  /* 0x0000000604047c10 */ /* 0x001fe4000ff1e0ff */
[----:B------:R-:W0:Y:S01]  /*0730*/  LDS R23, [R7+0x8] ;  /* 0x0000080007177984 */ /* 0x000e220000000800 */
[----:B------:R-:W4:Y:S01]  /*0740*/  REDUX.OR UR6, R26 ;  /* 0x000000001a0673c4 */ /* 0x000f220000004000 */
[----:B------:R-:W5:Y:S01]  /*0750*/  LDCU.64 UR14, c[0x0][0x3b8] ;  /* 0x00007700ff0e77ac */ /* 0x000f620008000a00 */
[----:B------:R-:W-:Y:S01]  /*0760*/  IADD3.X R5, PT, PT, R2, UR7, RZ, P0, !PT ;  /* 0x0000000702057c10 */ /* 0x000fe200087fe4ff */
[----:B------:R-:W4:Y:S04]  /*0770*/  LDS R11, [R7+0xc] ;  /* 0x00000c00070b7984 */ /* 0x000f280000000800 */
[----:B------:R-:W4:Y:S04]  /*0780*/  LDS R13, [R7+0x10] ;  /* 0x00001000070d7984 */ /* 0x000f280000000800 */
[----:B------:R-:W4:Y:S01]  /*0790*/  LDS R15, [R7+0x14] ;  /* 0x00001400070f7984 */ /* 0x000f220000000800 */
[----:B-1----:R-:W-:-:S03]  /*07a0*/  LOP3.LUT P1, RZ, R26, UR13, R3, 0x40, !PT ;  /* 0x0000000d1aff7c12 */ /* 0x002fc6000f824003 */
[----:B------:R-:W1:Y:S04]  /*07b0*/  LDS R17, [R7+0x18] ;  /* 0x0000180007117984 */ /* 0x000e680000000800 */
[----:B------:R-:W1:Y:S01]  /*07c0*/  LDS R19, [R7+0x1c] ;  /* 0x00001c0007137984 */ /* 0x000e620000000800 */
[----:B-----5:R-:W-:-:S04]  /*07d0*/  IMAD.WIDE.U32 R32, R53, UR14, RZ ;  /* 0x0000000e35207c25 */ /* 0x020fc8000f8e00ff */
[----:B------:R-:W-:Y:S01]  /*07e0*/  IMAD R31, R53, UR15, R33 ;  /* 0x0000000f351f7c24 */ /* 0x000fe2000f8e0221 */
[C---:B--2---:R-:W-:Y:S01]  /*07f0*/  PRMT R24, R27.reuse, 0x7632, R24 ;  /* 0x000076321b187816 */ /* 0x044fe20000000018 */
[----:B------:R-:W-:Y:S01]  /*0800*/  IMAD.U32 R27, R27, 0x10000, RZ ;  /* 0x000100001b1b7824 */ /* 0x000fe200078e00ff */
[----:B---3--:R-:W-:-:S03]  /*0810*/  PRMT R22, R25, 0x7632, R22 ;  /* 0x0000763219167816 */ /* 0x008fc60000000016 */
[----:B------:R-:W-:Y:S02]  /*0820*/  IMAD.U32 R24, R24, 0x10000, RZ ;  /* 0x0001000018187824 */ /* 0x000fe400078e00ff */
[----:B------:R-:W-:Y:S01]  /*0830*/  IMAD.U32 R25, R25, 0x10000, RZ ;  /* 0x0001000019197824 */ /* 0x000fe200078e00ff */
[----:B0-----:R-:W-:Y:S01]  /*0840*/  PRMT R10, R23, 0x7632, R10 ;  /* 0x00007632170a7816 */ /* 0x001fe2000000000a */
[----:B------:R-:W-:Y:S01]  /*0850*/  IMAD.U32 R22, R22, 0x10000, RZ ;  /* 0x0001000016167824 */ /* 0x000fe200078e00ff */
[----:B------:R-:W-:Y:S02]  /*0860*/  FMNMX3 R0, |R27|, RZ, |R24|, !PT ;  /* 0x000000ff1b007276 */ /* 0x000fe40007800618 */
[----:B----4-:R-:W-:Y:S01]  /*0870*/  PRMT R12, R11, 0x7632, R12 ;  /* 0x000076320b0c7816 */ /* 0x010fe2000000000c */
[----:B------:R-:W-:Y:S01]  /*0880*/  IMAD.U32 R10, R10, 0x10000, RZ ;  /* 0x000100000a0a7824 */ /* 0x000fe200078e00ff */
[----:B------:R-:W-:Y:S01]  /*0890*/  SHF.L.U32 R23, R23, 0x10, RZ ;  /* 0x0000001017177819 */ /* 0x000fe200000006ff */
[----:B------:R-:W-:Y:S01]  /*08a0*/  IMAD.U32 R11, R11, 0x10000, RZ ;  /* 0x000100000b0b7824 */ /* 0x000fe200078e00ff */
[----:B------:R-:W-:Y:S01]  /*08b0*/  FMNMX3 R0, R0, |R25|, |R22|, !PT ;  /* 0x4000001900007276 */ /* 0x000fe20007800416 */
[----:B------:R-:W-:Y:S01]  /*08c0*/  IMAD.U32 R12, R12, 0x10000, RZ ;  /* 0x000100000c0c7824 */ /* 0x000fe200078e00ff */
[C---:B------:R-:W-:Y:S01]  /*08d0*/  PRMT R14, R13.reuse, 0x7632, R14 ;  /* 0x000076320d0e7816 */ /* 0x040fe2000000000e */
[----:B------:R-:W-:Y:S01]  /*08e0*/  IMAD.U32 R13, R13, 0x10000, RZ ;  /* 0x000100000d0d7824 */ /* 0x000fe200078e00ff */
[----:B------:R-:W-:-:S02]  /*08f0*/  FMNMX3 R0, R0, |R23|, |R10|, !PT ;  /* 0x4000001700007276 */ /* 0x000fc4000780040a */
[C---:B------:R-:W-:Y:S01]  /*0900*/  PRMT R16, R15.reuse, 0x7632, R16 ;  /* 0x000076320f107816 */ /* 0x040fe20000000010 */
        /* <DEDUP_REMOVED lines=22> */
.L_x_1127:
        /* <DEDUP_REMOVED lines=20> */
[----:B------:R-:W-:Y:S02]  /*0bb0*/  MOV R0, R84 ;  /* 0x0000005400007202 */ /* 0x000fe40000000f00 */
[----:B------:R-:W-:-:S07]  /*0bc0*/  MOV R2, 0xbe0 ;  /* 0x00000be000027802 */ /* 0x000fce0000000f00 */
[----:B0-----:R-:W-:Y:S05]  /*0bd0*/  CALL.REL.NOINC `($__internal_3_$__cuda_sm3x_div_rn_noftz_f32_slowpath) ;  /* 0x000001a400a87944 */ /* 0x001fea0003c00000 */
.L_x_745:
[----:B------:R-:W-:Y:S05]  /*0be0*/  BSYNC.RECONVERGENT B3 ;  /* 0x0000000000037941 */ /* 0x000fea0003800200 */
.L_x_744:
[----:B------:R-:W-:-:S04]  /*0bf0*/  FSETP.NEU.AND P0, PT, |R0|, +INF , PT ;  /* 0x7f8000000000780b */ /* 0x000fc80003f0d200 */
[----:B------:R-:W-:-:S04]  /*0c00*/  FSEL R0, R0, 3.38953138925153547590e+38, P0 ;  /* 0x7f7f000000007808 */ /* 0x000fc80000000000 */
[----:B------:R-:W-:-:S07]  /*0c10*/  @P2 LOP3.LUT R0, R0, 0xff800000, RZ, 0xc0, !PT ;  /* 0xff80000000002812 */ /* 0x000fce00078ec0ff */
.L_x_743:
[----:B------:R-:W-:Y:S05]  /*0c20*/  BSYNC.RECONVERGENT B2 ;  /* 0x0000000000027941 */ /* 0x000fea0003800200 */
.L_x_742:
[----:B------:R-:W-:Y:S01]  /*0c30*/  ISETP.NE.AND P0, PT, R9, RZ, PT ;  /* 0x000000ff0900720c */ /* 0x000fe20003f05270 */
[----:B------:R-:W-:-:S12]  /*0c40*/  BSSY.RECONVERGENT B1, `(.L_x_746) ;  /* 0x0000018000017945 */ /* 0x000fd80003800200 */
[----:B------:R-:W-:Y:S05]  /*0c50*/  @P0 BRA `(.L_x_747) ;  /* 0x0000000000580947 */ /* 0x000fea0003800000 */
[----:B------:R-:W-:Y:S01]  /*0c60*/  VIADD R2, R0, 0x1800000 ;  /* 0x0180000000027836 */ /* 0x000fe20000000000 */
[----:B------:R-:W-:Y:S04]  /*0c70*/  BSSY.RECONVERGENT B2, `(.L_x_748) ;  /* 0x000000c000027945 */ /* 0x000fe80003800200 */
[----:B------:R-:W-:-:S04]  /*0c80*/  LOP3.LUT R2, R2, 0x7f800000, RZ, 0xc0, !PT ;  /* 0x7f80000002027812 */ /* 0x000fc800078ec0ff */
[----:B------:R-:W-:-:S13]  /*0c90*/  ISETP.GT.U32.AND P0, PT, R2, 0x1ffffff, PT ;  /* 0x01ffffff0200780c */ /* 0x000fda0003f04070 */
[----:B------:R-:W-:Y:S05]  /*0ca0*/  @P0 BRA `(.L_x_749) ;  /* 0x0000000000100947 */ /* 0x000fea0003800000 */
[----:B------:R-:W-:-:S07]  /*0cb0*/  MOV R84, 0xcd0 ;  /* 0x00000cd000547802 */ /* 0x000fce0000000f00 */
[----:B0-----:R-:W-:Y:S05]  /*0cc0*/  CALL.REL.NOINC `($__internal_2_$__cuda_sm20_rcp_rn_f32_slowpath) ;  /* 0x000001a0009c7944 */ /* 0x001fea0003c00000 */
[----:B------:R-:W-:Y:S01]  /*0cd0*/  IMAD.MOV.U32 R37, RZ, RZ, R3 ;  /* 0x000000ffff257224 */ /* 0x000fe200078e0003 */
[----:B------:R-:W-:Y:S06]  /*0ce0*/  BRA `(.L_x_750) ;  /* 0x0000000000107947 */ /* 0x000fec0003800000 */
.L_x_749:
[----:B------:R-:W1:Y:S02]  /*0cf0*/  MUFU.RCP R37, R0 ;  /* 0x0000000000257308 */ /* 0x000e640000001000 */
[----:B-1----:R-:W-:-:S04]  /*0d00*/  FFMA R2, R37, R0, -1 ;  /* 0xbf80000025027423 */ /* 0x002fc80000000000 */
[----:B------:R-:W-:-:S04]  /*0d10*/  FADD.FTZ R2, -R2, -RZ ;  /* 0x800000ff02027221 */ /* 0x000fc80000010100 */
[----:B------:R-:W-:-:S07]  /*0d20*/  FFMA R37, R37, R2, R37 ;  /* 0x0000000225257223 */ /* 0x000fce0000000025 */
.L_x_750:
[----:B------:R-:W-:Y:S05]  /*0d30*/  BSYNC.RECONVERGENT B2 ;  /* 0x0000000000027941 */ /* 0x000fea0003800200 */
.L_x_748:
        /* <DEDUP_REMOVED lines=8> */
.L_x_747:
[----:B------:R-:W-:Y:S05]  /*0dc0*/  BSYNC.RECONVERGENT B1 ;  /* 0x0000000000017941 */ /* 0x000fea0003800200 */
.L_x_746:
[-C--:B------:R-:W-:Y:S01]  /*0dd0*/  FMUL R13, R13, R0.reuse ;  /* 0x000000000d0d7220 */ /* 0x080fe20000400000 */
[-C--:B------:R-:W-:Y:S01]  /*0de0*/  FMUL R25, R25, R0.reuse ;  /* 0x0000000019197220 */ /* 0x080fe20000400000 */
[-C--:B------:R-:W-:Y:S01]  /*0df0*/  FMUL R27, R27, R0.reuse ;  /* 0x000000001b1b7220 */ /* 0x080fe20000400000 */
[-C--:B------:R-:W-:Y:S01]  /*0e00*/  FMUL R23, R23, R0.reuse ;  /* 0x0000000017177220 */ /* 0x080fe20000400000 */
[-C--:B------:R-:W-:Y:S01]  /*0e10*/  FMUL R14, R14, R0.reuse ;  /* 0x000000000e0e7220 */ /* 0x080fe20000400000 */
[----:B------:R-:W-:Y:S01]  /*0e20*/  F2FP.SATFINITE.E4M3.F32.PACK_AB_MERGE_C R13, RZ, R13, RZ ;  /* 0x0000000dff0d723e */ /* 0x000fe200048070ff */
[-C--:B------:R-:W-:Y:S01]  /*0e30*/  FMUL R24, R24, R0.reuse ;  /* 0x0000000018187220 */ /* 0x080fe20000400000 */
[----:B------:R-:W-:Y:S01]  /*0e40*/  F2FP.SATFINITE.E4M3.F32.PACK_AB_MERGE_C R25, RZ, R25, RZ ;  /* 0x00000019ff19723e */ /* 0x000fe200048070ff */
[-C--:B------:R-:W-:Y:S01]  /*0e50*/  FMUL R10, R10, R0.reuse ;  /* 0x000000000a0a7220 */ /* 0x080fe20000400000 */
[----:B------:R-:W-:Y:S01]  /*0e60*/  F2FP.SATFINITE.E4M3.F32.PACK_AB_MERGE_C R27, RZ, R27, RZ ;  /* 0x0000001bff1b723e */ /* 0x000fe200048070ff */
[----:B------:R-:W-:Y:S01]  /*0e70*/  FMUL R11, R11, R0 ;  /* 0x000000000b0b7220 */ /* 0x000fe20000400000 */
[----:B------:R-:W-:Y:S01]  /*0e80*/  F2FP.SATFINITE.E4M3.F32.PACK_AB_MERGE_C R23, RZ, R23, RZ ;  /* 0x00000017ff17723e */ /* 0x000fe200048070ff */
[----:B------:R-:W-:Y:S01]  /*0e90*/  IMAD.U32 R25, R25, 0x10000, RZ ;  /* 0x0001000019197824 */ /* 0x000fe200078e00ff */
[----:B------:R-:W-:Y:S01]  /*0ea0*/  F2FP.SATFINITE.E4M3.F32.PACK_AB_MERGE_C R14, RZ, R14, RZ ;  /* 0x0000000eff0e723e */ /* 0x000fe200048070ff */
[----:B------:R-:W-:Y:S01]  /*0eb0*/  FMUL R15, R15, R0 ;  /* 0x000000000f0f7220 */ /* 0x000fe20000400000 */
[----:B------:R-:W-:Y:S01]  /*0ec0*/  LOP3.LUT R13, R13, 0xff, RZ, 0xc0, !PT ;  /* 0x000000ff0d0d7812 */ /* 0x000fe200078ec0ff */
[----:B------:R-:W-:Y:S01]  /*0ed0*/  LDS R28, [R7+0x2090] ;  /* 0x00209000071c7984 */ /* 0x000fe20000000800 */
[----:B------:R-:W-:Y:S01]  /*0ee0*/  F2FP.SATFINITE.E4M3.F32.PACK_AB_MERGE_C R24, RZ, R24, RZ ;  /* 0x00000018ff18723e */ /* 0x000fe200048070ff */
[----:B------:R-:W-:Y:S01]  /*0ef0*/  FMUL R22, R22, R0 ;  /* 0x0000000016167220 */ /* 0x000fe20000400000 */
[----:B------:R-:W-:Y:S01]  /*0f00*/  LOP3.LUT R27, R27, 0xff, RZ, 0xc0, !PT ;  /* 0x000000ff1b1b7812 */ /* 0x000fe200078ec0ff */
[----:B------:R-:W-:Y:S01]  /*0f10*/  IMAD R13, R14, 0x100, R13 ;  /* 0x000001000e0d7824 */ /* 0x000fe200078e020d */
[----:B------:R-:W-:Y:S01]  /*0f20*/  F2FP.SATFINITE.E4M3.F32.PACK_AB_MERGE_C R10, RZ, R10, RZ ;  /* 0x0000000aff0a723e */ /* 0x000fe200048070ff */
[----:B------:R-:W-:Y:S01]  /*0f30*/  LDS R14, [R7+0x2080] ;  /* 0x00208000070e7984 */ /* 0x000fe20000000800 */
[----:B------:R-:W-:Y:S01]  /*0f40*/  LOP3.LUT R23, R23, 0xff, RZ, 0xc0, !PT ;  /* 0x000000ff17177812 */ /* 0x000fe200078ec0ff */
[----:B------:R-:W-:Y:S01]  /*0f50*/  IMAD R24, R24, 0x100, R27 ;  /* 0x0000010018187824 */ /* 0x000fe200078e021b */
[----:B------:R-:W-:Y:S01]  /*0f60*/  LOP3.LUT R25, R25, 0xff0000, RZ, 0xc0, !PT ;  /* 0x00ff000019197812 */ /* 0x000fe200078ec0ff */
[----:B------:R-:W-:Y:S01]  /*0f70*/  LDS R27, [R7+0x208c] ;  /* 0x00208c00071b7984 */ /* 0x000fe20000000800 */
[----:B------:R-:W-:Y:S01]  /*0f80*/  F2FP.SATFINITE.E4M3.F32.PACK_AB_MERGE_C R11, RZ, R11, RZ ;  /* 0x0000000bff0b723e */ /* 0x000fe200048070ff */
[----:B------:R-:W-:Y:S01]  /*0f90*/  IMAD R10, R10, 0x100, R23 ;  /* 0x000001000a0a7824 */ /* 0x000fe200078e0217 */
[----:B------:R-:W-:Y:S01]  /*0fa0*/  LOP3.LUT R24, R25, 0xffff, R24, 0xf8, !PT ;  /* 0x0000ffff19187812 */ /* 0x000fe200078ef818 */
[----:B------:R-:W2:Y:S01]  /*0fb0*/  LDS R23, [R7+0x2084] ;  /* 0x0020840007177984 */ /* 0x000ea20000000800 */
[-C--:B------:R-:W-:Y:S01]  /*0fc0*/  FMUL R16, R16, R0.reuse ;  /* 0x0000000010107220 */ /* 0x080fe20000400000 */
[-C--:B------:R-:W-:Y:S01]  /*0fd0*/  FMUL R17, R17, R0.reuse ;  /* 0x0000000011117220 */ /* 0x080fe20000400000 */
[-C--:B------:R-:W-:Y:S01]  /*0fe0*/  FMUL R19, R19, R0.reuse ;  /* 0x0000000013137220 */ /* 0x080fe20000400000 */
[----:B------:R-:W-:Y:S01]  /*0ff0*/  LDS R25, [R7+0x2088] ;  /* 0x0020880007197984 */ /* 0x000fe20000000800 */
[----:B------:R-:W-:Y:S01]  /*1000*/  F2FP.SATFINITE.E4M3.F32.PACK_AB_MERGE_C R15, RZ, R15, RZ ;  /* 0x0000000fff0f723e */ /* 0x000fe200048070ff */
[----:B------:R-:W-:Y:S01]  /*1010*/  FMUL R18, R18, R0 ;  /* 0x0000000012127220 */ /* 0x000fe20000400000 */
[----:B------:R-:W-:Y:S01]  /*1020*/  IMAD.U32 R11, R11, 0x10000, RZ ;  /* 0x000100000b0b7824 */ /* 0x000fe200078e00ff */
[----:B-1----:R-:W-:Y:S01]  /*1030*/  LDS R34, [R7+0x2094] ;  /* 0x0020940007227984 */ /* 0x002fe20000000800 */
[----:B------:R-:W-:Y:S01]  /*1040*/  F2FP.SATFINITE.E4M3.F32.PACK_AB_MERGE_C R22, RZ, R22, RZ ;  /* 0x00000016ff16723e */ /* 0x000fe200048070ff */
[----:B------:R-:W-:Y:S01]  /*1050*/  IMAD.U32 R15, R15, 0x10000, RZ ;  /* 0x000100000f0f7824 */ /* 0x000fe200078e00ff */
[----:B------:R-:W-:Y:S01]  /*1060*/  F2FP.SATFINITE.E4M3.F32.PACK_AB_MERGE_C R17, RZ, R17, RZ ;  /* 0x00000011ff11723e */ /* 0x000fe200048070ff */
[----:B------:R-:W1:Y:S01]  /*1070*/  LDS R35, [R7+0x2098] ;  /* 0x0020980007237984 */ /* 0x000e620000000800 */
[----:B------:R-:W-:Y:S01]  /*1080*/  F2FP.SATFINITE.E4M3.F32.PACK_AB_MERGE_C R19, RZ, R19, RZ ;  /* 0x00000013ff13723e */ /* 0x000fe200048070ff */
[----:B------:R-:W-:Y:S01]  /*1090*/  FMUL R12, R12, R0 ;  /* 0x000000000c0c7220 */ /* 0x000fe20000400000 */
[----:B------:R-:W-:Y:S01]  /*10a0*/  F2FP.SATFINITE.E4M3.F32.PACK_AB_MERGE_C R16, RZ, R16, RZ ;  /* 0x00000010ff10723e */ /* 0x000fe200048070ff */
[----:B------:R-:W-:Y:S01]  /*10b0*/  FMUL R20, R20, R0 ;  /* 0x0000000014147220 */ /* 0x000fe20000400000 */
[----:B------:R-:W3:Y:S01]  /*10c0*/  LDS R36, [R7+0x209c] ;  /* 0x00209c0007247984 */ /* 0x000ee20000000800 */
[----:B------:R-:W-:Y:S01]  /*10d0*/  LOP3.LUT R22, R22, 0xffff, RZ, 0xc0, !PT ;  /* 0x0000ffff16167812 */ /* 0x000fe200078ec0ff */
[----:B------:R-:W-:Y:S01]  /*10e0*/  IMAD.U32 R19, R19, 0x10000, RZ ;  /* 0x0001000013137824 */ /* 0x000fe200078e00ff */
[----:B------:R-:W-:Y:S01]  /*10f0*/  F2FP.SATFINITE.E4M3.F32.PACK_AB_MERGE_C R18, RZ, R18, RZ ;  /* 0x00000012ff12723e */ /* 0x000fe200048070ff */
[----:B------:R-:W4:Y:S01]  /*1100*/  REDUX.OR UR6, R26 ;  /* 0x000000001a0673c4 */ /* 0x000f220000004000 */
[----:B------:R-:W-:Y:S01]  /*1110*/  LOP3.LUT R17, R17, 0xff, RZ, 0xc0, !PT ;  /* 0x000000ff11117812 */ /* 0x000fe200078ec0ff */
[----:B------:R-:W-:Y:S01]  /*1120*/  IMAD.SHL.U32 R3, R22, 0x1000000, RZ ;  /* 0x0100000016037824 */ /* 0x000fe200078e00ff */
[----:B------:R-:W-:Y:S01]  /*1130*/  LOP3.LUT R11, R11, 0xff0000, RZ, 0xc0, !PT ;  /* 0x00ff00000b0b7812 */ /* 0x000fe200078ec0ff */
[----:B------:R-:W-:Y:S01]  /*1140*/  VOTEU.ANY UR7, UPT, PT ;  /* 0x0000000000077886 */ /* 0x000fe200038e0100 */
[----:B------:R-:W-:Y:S01]  /*1150*/  LOP3.LUT R16, R16, 0xffff, RZ, 0xc0, !PT ;  /* 0x0000ffff10107812 */ /* 0x000fe200078ec0ff */
[----:B------:R-:W-:Y:S01]  /*1160*/  IMAD R17, R18, 0x100, R17 ;  /* 0x0000010012117824 */ /* 0x000fe200078e0211 */
[----:B------:R-:W-:-:S02]  /*1170*/  LOP3.LUT R0, R15, 0xff0000, RZ, 0xc0, !PT ;  /* 0x00ff00000f007812 */ /* 0x000fc400078ec0ff */
[----:B------:R-:W-:Y:S02]  /*1180*/  F2FP.SATFINITE.E4M3.F32.PACK_AB_MERGE_C R12, RZ, R12, RZ ;  /* 0x0000000cff0c723e */ /* 0x000fe400048070ff */
[----:B------:R-:W-:Y:S02]  /*1190*/  F2FP.SATFINITE.E4M3.F32.PACK_AB_MERGE_C R20, RZ, R20, RZ ;  /* 0x00000014ff14723e */ /* 0x000fe400048070ff */
[----:B------:R-:W-:Y:S01]  /*11a0*/  LOP3.LUT R10, R11, 0xffff, R10, 0xf8, !PT ;  /* 0x0000ffff0b0a7812 */ /* 0x000fe200078ef80a */
[----:B------:R-:W-:Y:S01]  /*11b0*/  IMAD.SHL.U32 R11, R16, 0x1000000, RZ ;  /* 0x01000000100b7824 */ /* 0x000fe200078e00ff */
[----:B------:R-:W-:Y:S02]  /*11c0*/  LOP3.LUT R2, R19, 0xff0000, RZ, 0xc0, !PT ;  /* 0x00ff000013027812 */ /* 0x000fe400078ec0ff */
[----:B------:R-:W-:Y:S02]  /*11d0*/  LOP3.LUT R0, R0, 0xffff, R13, 0xf8, !PT ;  /* 0x0000ffff00007812 */ /* 0x000fe400078ef80d */
[----:B------:R-:W-:-:S02]  /*11e0*/  LOP3.LUT R12, R12, 0xffff, RZ, 0xc0, !PT ;  /* 0x0000ffff0c0c7812 */ /* 0x000fc400078ec0ff */
[----:B------:R-:W-:Y:S02]  /*11f0*/  LOP3.LUT R20, R20, 0xffff, RZ, 0xc0, !PT ;  /* 0x0000ffff14147812 */ /* 0x000fe400078ec0ff */
[----:B------:R-:W-:Y:S02]  /*1200*/  LOP3.LUT R16, R24, R3, RZ, 0xfc, !PT ;  /* 0x0000000318107212 */ /* 0x000fe400078efcff */
[----:B------:R-:W-:Y:S01]  /*1210*/  LOP3.LUT R2, R2, 0xffff, R17, 0xf8, !PT ;  /* 0x0000ffff02027812 */ /* 0x000fe200078ef811 */
[----:B------:R-:W5:Y:S01]  /*1220*/  MATCH.ANY R3, R26 ;  /* 0x000000001a0373a1 */ /* 0x000f6200000e8000 */
[----:B------:R-:W-:Y:S01]  /*1230*/  LOP3.LUT R18, R0, R11, RZ, 0xfc, !PT ;  /* 0x0000000b00127212 */ /* 0x000fe200078efcff */
[----:B------:R-:W-:Y:S01]  /*1240*/  IMAD.SHL.U32 R19, R20, 0x1000000, RZ ;  /* 0x0100000014137824 */ /* 0x000fe200078e00ff */
[----:B------:R-:W-:Y:S01]  /*1250*/  SHF.L.U32 R17, R12, 0x18, RZ ;  /* 0x000000180c117819 */ /* 0x000fe200000006ff */
[----:B--2---:R-:W-:Y:S01]  /*1260*/  IMAD.U32 R12, R23, 0x10000, RZ ;  /* 0x00010000170c7824 */ /* 0x004fe200078e00ff */
[----:B------:R-:W-:Y:S01]  /*1270*/  PRMT R11, R14, 0x7632, R11 ;  /* 0x000076320e0b7816 */ /* 0x000fe2000000000b */
[----:B-1----:R-:W-:Y:S01]  /*1280*/  IMAD.U32 R22, R35, 0x10000, RZ ;  /* 0x0001000023167824 */ /* 0x002fe200078e00ff */
[----:B------:R-:W-:Y:S01]  /*1290*/  LOP3.LUT R17, R10, R17, RZ, 0xfc, !PT ;  /* 0x000000110a117212 */ /* 0x000fe200078efcff */
[----:B------:R-:W-:Y:S01]  /*12a0*/  IMAD.U32 R10, R14, 0x10000, RZ ;  /* 0x000100000e0a7824 */ /* 0x000fe200078e00ff */
[----:B------:R-:W-:Y:S01]  /*12b0*/  PRMT R13, R23, 0x7632, R13 ;  /* 0x00007632170d7816 */ /* 0x000fe2000000000d */
[----:B------:R-:W-:Y:S01]  /*12c0*/  IMAD.U32 R11, R11, 0x10000, RZ ;  /* 0x000100000b0b7824 */ /* 0x000fe200078e00ff */
[----:B------:R-:W-:Y:S01]  /*12d0*/  LOP3.LUT R19, R2, R19, RZ, 0xfc, !PT ;  /* 0x0000001302137212 */ /* 0x000fe200078efcff */
[C---:B------:R-:W-:Y:S01]  /*12e0*/  IMAD.U32 R14, R25.reuse, 0x10000, RZ ;  /* 0x00010000190e7824 */ /* 0x040fe200078e00ff */
[----:B------:R-:W-:Y:S01]  /*12f0*/  PRMT R15, R25, 0x7632, R15 ;  /* 0x00007632190f7816 */ /* 0x000fe2000000000f */
[----:B------:R-:W-:Y:S01]  /*1300*/  IMAD.U32 R13, R13, 0x10000, RZ ;  /* 0x000100000d0d7824 */ /* 0x000fe200078e00ff */
[----:B------:R-:W-:Y:S01]  /*1310*/  FMNMX3 R0, |R10|, RZ, |R11|, !PT ;  /* 0x000000ff0a007276 */ /* 0x000fe2000780060b */
[----:B------:R1:W-:Y:S01]  /*1320*/  STG.E.128 desc[UR8][R4.64], R16 ;  /* 0x0000001004007986 */ /* 0x0003e2000c101d08 */
[----:B------:R-:W-:Y:S01]  /*1330*/  PRMT R23, R34, 0x7632, R23 ;  /* 0x0000763222177816 */ /* 0x000fe20000000017 */
[----:B------:R-:W-:Y:S01]  /*1340*/  IMAD.U32 R15, R15, 0x10000, RZ ;  /* 0x000100000f0f7824 */ /* 0x000fe200078e00ff */
[----:B------:R-:W-:Y:S01]  /*1350*/  FMNMX3 R0, R0, |R12|, |R13|, !PT ;  /* 0x4000000c00007276 */ /* 0x000fe2000780040d */
[----:B---3--:R-:W-:Y:S01]  /*1360*/  IMAD.U32 R24, R36, 0x10000, RZ ;  /* 0x0001000024187824 */ /* 0x008fe200078e00ff */
[----:B------:R-:W-:Y:S01]  /*1370*/  PRMT R25, R35, 0x7632, R25 ;  /* 0x0000763223197816 */ /* 0x000fe20000000019 */
[----:B------:R-:W-:Y:S01]  /*1380*/  IMAD.U32 R23, R23, 0x10000, RZ ;  /* 0x0001000017177824 */ /* 0x000fe200078e00ff */
[----:B------:R-:W-:-:S02]  /*1390*/  FMNMX3 R0, R0, |R14|, |R15|, !PT ;  /* 0x4000000e00007276 */ /* 0x000fc4000780040f */
[----:B-----5:R-:W-:Y:S01]  /*13a0*/  LOP3.LUT P0, RZ, R26, UR7, R3, 0x40, !PT ;  /* 0x000000071aff7c12 */ /* 0x020fe2000f804003 */
[----:B------:R-:W-:Y:S01]  /*13b0*/  IMAD.U32 R25, R25, 0x10000, RZ ;  /* 0x0001000019197824 */ /* 0x000fe200078e00ff */
[----:B------:R-:W-:Y:S02]  /*13c0*/  SHF.L.U32 R20, R34, 0x10, RZ ;  /* 0x0000001022147819 */ /* 0x000fe400000006ff */
[C---:B-1----:R-:W-:Y:S01]  /*13d0*/  PRMT R17, R27.reuse, 0x7632, R17 ;  /* 0x000076321b117816 */ /* 0x042fe20000000011 */
[----:B------:R-:W-:Y:S01]  /*13e0*/  IMAD.U32 R16, R27, 0x10000, RZ ;  /* 0x000100001b107824 */ /* 0x000fe200078e00ff */
[C---:B------:R-:W-:Y:S01]  /*13f0*/  PRMT R19, R28.reuse, 0x7632, R19 ;  /* 0x000076321c137816 */ /* 0x040fe20000000013 */
[----:B------:R-:W-:Y:S01]  /*1400*/  IMAD.U32 R18, R28, 0x10000, RZ ;  /* 0x000100001c127824 */ /* 0x000fe200078e00ff */
[----:B------:R-:W-:Y:S01]  /*1410*/  PRMT R27, R36, 0x7632, R27 ;  /* 0x00007632241b7816 */ /* 0x000fe2000000001b */
[----:B------:R-:W-:Y:S02]  /*1420*/  IMAD.U32 R17, R17, 0x10000, RZ ;  /* 0x0001000011117824 */ /* 0x000fe400078e00ff */
[----:B------:R-:W-:-:S02]  /*1430*/  IMAD.U32 R19, R19, 0x10000, RZ ;  /* 0x0001000013137824 */ /* 0x000fc400078e00ff */
[----:B------:R-:W-:Y:S01]  /*1440*/  IMAD.U32 R27, R27, 0x10000, RZ ;  /* 0x000100001b1b7824 */ /* 0x000fe200078e00ff */
[----:B------:R-:W-:-:S04]  /*1450*/  FMNMX3 R0, R0, |R16|, |R17|, !PT ;  /* 0x4000001000007276 */ /* 0x000fc80007800411 */
[----:B------:R-:W-:-:S04]  /*1460*/  FMNMX3 R0, R0, |R18|, |R19|, !PT ;  /* 0x4000001200007276 */ /* 0x000fc80007800413 */
[----:B------:R-:W-:-:S04]  /*1470*/  FMNMX3 R0, R0, |R20|, |R23|, !PT ;  /* 0x4000001400007276 */ /* 0x000fc80007800417 */
[----:B------:R-:W-:-:S04]  /*1480*/  FMNMX3 R0, R0, |R22|, |R25|, !PT ;  /* 0x4000001600007276 */ /* 0x000fc80007800419 */
[----:B------:R-:W-:Y:S01]  /*1490*/  FMNMX3 R85, R0, |R24|, |R27|, !PT ;  /* 0x4000001800557276 */ /* 0x000fe2000780041b */
[----:B----4-:R-:W-:Y:S06]  /*14a0*/  @!P0 BRA.DIV UR6, `(.L_x_751) ;  /* 0x0000012e068c8947 */ /* 0x010fec000b800000 */
[----:B------:R-:W1:Y:S02]  /*14b0*/  SHFL.DOWN PT, R84, R85, 0x4, 0x1f ;  /* 0x08801f0055547f89 */ /* 0x000e6400000e0000 */
[----:B-1----:R-:W-:-:S05]  /*14c0*/  FMNMX R35, R85, R84, !PT ;  /* 0x0000005455237209 */ /* 0x002fca0007800000 */
[----:B------:R-:W1:Y:S02]  /*14d0*/  SHFL.DOWN PT, R84, R35, 0x2, 0x1f ;  /* 0x08401f0023547f89 */ /* 0x000e6400000e0000 */
[----:B-1----:R-:W-:-:S05]  /*14e0*/  FMNMX R37, R35, R84, !PT ;  /* 0x0000005423257209 */ /* 0x002fca0007800000 */
[----:B------:R-:W1:Y:S02]  /*14f0*/  SHFL.DOWN PT, R84, R37, 0x1, 0x1f ;  /* 0x08201f0025547f89 */ /* 0x000e6400000e0000 */
[----:B-1----:R-:W-:-:S06]  /*1500*/  FMNMX R84, R37, R84, !PT ;  /* 0x0000005425547209 */ /* 0x002fcc0007800000 */
[----:B------:R1:W2:Y:S02]  /*1510*/  SHFL.IDX PT, R84, R84, R29, 0x1f ;  /* 0x00001f1d54547589 */ /* 0x0002a400000e0000 */
.L_x_1136:
[----:B------:R-:W2:Y:S01]  /*1520*/  LDCU UR6, c[0x0][0x3d8] ;  /* 0x00007b00ff0677ac */ /* 0x000ea20008000800 */
[----:B------:R-:W-:Y:S01]  /*1530*/  BSSY.RECONVERGENT B2, `(.L_x_752) ;  /* 0x000001a000027945 */ /* 0x000fe20003800200 */
[----:B------:R-:W-:Y:S01]  /*1540*/  IMAD.MOV.U32 R0, RZ, RZ, 0x3f800000 ;  /* 0x3f800000ff007424 */ /* 0x000fe200078e00ff */
[----:B--2---:R-:W-:-:S04]  /*1550*/  FSETP.GEU.AND P0, PT, R84, UR6, PT ;  /* 0x0000000654007c0b */ /* 0x004fc8000bf0e000 */
[----:B------:R-:W-:-:S04]  /*1560*/  FSEL R84, R84, UR6, P0 ;  /* 0x0000000654547c08 */ /* 0x000fc80008000000 */
[----:B------:R-:W-:-:S04]  /*1570*/  FSETP.NEU.AND P0, PT, R84, RZ, PT ;  /* 0x000000ff5400720b */ /* 0x000fc80003f0d000 */
[----:B------:R-:W-:-:S13]  /*1580*/  FSETP.EQU.OR P0, PT, |R84|, +INF , !P0 ;  /* 0x7f8000005400780b */ /* 0x000fda000470a600 */
[----:B------:R-:W-:Y:S05]  /*1590*/  @P0 BRA `(.L_x_753) ;  /* 0x00000000004c0947 */ /* 0x000fea0003800000 */
[----:B------:R-:W2:Y:S01]  /*15a0*/  MUFU.RCP R3, R84 ;  /* 0x0000005400037308 */ /* 0x000ea20000001000 */
[----:B------:R-:W3:Y:S01]  /*15b0*/  LDCU.U8 UR6, c[0x0][0x3e4] ;  /* 0x00007c80ff0677ac */ /* 0x000ee20008000000 */
[----:B------:R-:W-:Y:S06]  /*15c0*/  BSSY.RECONVERGENT B3, `(.L_x_754) ;  /* 0x000000d000037945 */ /* 0x000fec0003800200 */
[----:B------:R-:W4:Y:S01]  /*15d0*/  FCHK P0, R21, R84 ;  /* 0x0000005415007302 */ /* 0x000f220000000000 */
[----:B--2---:R-:W-:Y:S01]  /*15e0*/  FFMA R0, -R84, R3, 1 ;  /* 0x3f80000054007423 */ /* 0x004fe20000000103 */
[----:B---3--:R-:W-:-:S03]  /*15f0*/  UPRMT UR6, UR6, 0x8880, URZ ;  /* 0x0000888006067896 */ /* 0x008fc600080000ff */
        /* <DEDUP_REMOVED lines=8> */
[----:B01----:R-:W-:Y:S05]  /*1680*/  CALL.REL.NOINC `($__internal_3_$__cuda_sm3x_div_rn_noftz_f32_slowpath) ;  /* 0x0000019800fc7944 */ /* 0x003fea0003c00000 */
.L_x_755:
[----:B------:R-:W-:Y:S05]  /*1690*/  BSYNC.RECONVERGENT B3 ;  /* 0x0000000000037941 */ /* 0x000fea0003800200 */
.L_x_754:
[----:B------:R-:W-:-:S04]  /*16a0*/  FSETP.NEU.AND P0, PT, |R0|, +INF , PT ;  /* 0x7f8000000000780b */ /* 0x000fc80003f0d200 */
[----:B------:R-:W-:-:S04]  /*16b0*/  FSEL R0, R0, 3.38953138925153547590e+38, P0 ;  /* 0x7f7f000000007808 */ /* 0x000fc80000000000 */
[----:B------:R-:W-:-:S07]  /*16c0*/  @P2 LOP3.LUT R0, R0, 0xff800000, RZ, 0xc0, !PT ;  /* 0xff80000000002812 */ /* 0x000fce00078ec0ff */
.L_x_753:
[----:B------:R-:W-:Y:S05]  /*16d0*/  BSYNC.RECONVERGENT B2 ;  /* 0x0000000000027941 */ /* 0x000fea0003800200 */
.L_x_752:
        /* <DEDUP_REMOVED lines=9> */
[----:B01----:R-:W-:Y:S05]  /*1770*/  CALL.REL.NOINC `($__internal_2_$__cuda_sm20_rcp_rn_f32_slowpath) ;  /* 0x0000019400f07944 */ /* 0x003fea0003c00000 */
[----:B------:R-:W-:Y:S01]  /*1780*/  IMAD.MOV.U32 R37, RZ, RZ, R3 ;  /* 0x000000ffff257224 */ /* 0x000fe200078e0003 */
[----:B------:R-:W-:Y:S06]  /*1790*/  BRA `(.L_x_760) ;  /* 0x0000000000107947 */ /* 0x000fec0003800000 */
.L_x_759:
[----:B------:R-:W2:Y:S02]  /*17a0*/  MUFU.RCP R37, R0 ;  /* 0x0000000000257308 */ /* 0x000ea40000001000 */
[----:B--2---:R-:W-:-:S04]  /*17b0*/  FFMA R2, R37, R0, -1 ;  /* 0xbf80000025027423 */ /* 0x004fc80000000000 */
[----:B------:R-:W-:-:S04]  /*17c0*/  FADD.FTZ R2, -R2, -RZ ;  /* 0x800000ff02027221 */ /* 0x000fc80000010100 */
[----:B------:R-:W-:-:S07]  /*17d0*/  FFMA R37, R37, R2, R37 ;  /* 0x0000000225257223 */ /* 0x000fce0000000025 */
.L_x_760:
[----:B------:R-:W-:Y:S05]  /*17e0*/  BSYNC.RECONVERGENT B2 ;  /* 0x0000000000027941 */ /* 0x000fea0003800200 */
.L_x_758:
[----:B------:R-:W2:Y:S01]  /*17f0*/  LDCU.64 UR6, c[0x0][0x3c0] ;  /* 0x00007800ff0677ac */ /* 0x000ea20008000a00 */
[----:B------:R-:W-:Y:S02]  /*1800*/  VIADD R35, R8, 0x20 ;  /* 0x0000002008237836 */ /* 0x000fe40000000000 */
[----:B------:R-:W-:Y:S01]  /*1810*/  IMAD.MOV.U32 R2, RZ, RZ, R32 ;  /* 0x000000ffff027224 */ /* 0x000fe200078e0020 */
[----:B------:R-:W3:Y:S01]  /*1820*/  LDCU.64 UR14, c[0x0][0x398] ;  /* 0x00007300ff0e77ac */ /* 0x000ee20008000a00 */
[----:B------:R-:W-:Y:S02]  /*1830*/  IMAD.MOV.U32 R3, RZ, RZ, R31 ;  /* 0x000000ffff037224 */ /* 0x000fe400078e001f */
[----:B--2---:R-:W-:-:S04]  /*1840*/  IMAD.WIDE.U32 R2, R35, UR6, R2 ;  /* 0x0000000623027c25 */ /* 0x004fc8000f8e0002 */
[----:B------:R-:W-:Y:S01]  /*1850*/  IMAD R35, R35, UR7, R3 ;  /* 0x0000000723237c24 */ /* 0x000fe2000f8e0203 */
[----:B---3--:R-:W-:-:S04]  /*1860*/  LEA R34, P0, R2, UR14, 0x2 ;  /* 0x0000000e02227c11 */ /* 0x008fc8000f8010ff */
[----:B------:R-:W-:-:S05]  /*1870*/  LEA.HI.X R35, R2, UR15, R35, 0x2, P0 ;  /* 0x0000000f02237c11 */ /* 0x000fca00080f1423 */
[----:B------:R2:W-:Y:S04]  /*1880*/  STG.E desc[UR8][R34.64], R37 ;  /* 0x0000002522007986 */ /* 0x0005e8000c101908 */
.L_x_757:
[----:B------:R-:W-:Y:S05]  /*1890*/  BSYNC.RECONVERGENT B1 ;  /* 0x0000000000017941 */ /* 0x000fea0003800200 */
.L_x_756:
[-C--:B------:R-:W-:Y:S01]  /*18a0*/  FMUL R12, R12, R0.reuse ;  /* 0x000000000c0c7220 */ /* 0x080fe20000400000 */
[-C--:B------:R-:W-:Y:S01]  /*18b0*/  FMUL R10, R10, R0.reuse ;  /* 0x000000000a0a7220 */ /* 0x080fe20000400000 */
[-C--:B------:R-:W-:Y:S01]  /*18c0*/  FMUL R22, R22, R0.reuse ;  /* 0x0000000016167220 */ /* 0x080fe20000400000 */
[-C--:B------:R-:W-:Y:S01]  /*18d0*/  FMUL R11, R11, R0.reuse ;  /* 0x000000000b0b7220 */ /* 0x080fe20000400000 */
[----:B------:R-:W-:Y:S01]  /*18e0*/  FMUL R25, R25, R0 ;  /* 0x0000000019197220 */ /* 0x000fe20000400000 */
[----:B------:R-:W-:Y:S01]  /*18f0*/  F2FP.SATFINITE.E4M3.F32.PACK_AB_MERGE_C R12, RZ, R12, RZ ;  /* 0x0000000cff0c723e */ /* 0x000fe200048070ff */
[----:B------:R-:W-:Y:S01]  /*1900*/  FMUL R16, R16, R0 ;  /* 0x0000000010107220 */ /* 0x000fe20000400000 */
[----:B------:R-:W-:Y:S01]  /*1910*/  F2FP.SATFINITE.E4M3.F32.PACK_AB_MERGE_C R10, RZ, R10, RZ ;  /* 0x0000000aff0a723e */ /* 0x000fe200048070ff */
[----:B------:R-:W-:Y:S01]  /*1920*/  FMUL R14, R14, R0 ;  /* 0x000000000e0e7220 */ /* 0x000fe20000400000 */
[----:B------:R-:W-:Y:S01]  /*1930*/  F2FP.SATFINITE.E4M3.F32.PACK_AB_MERGE_C R22, RZ, R22, RZ ;  /* 0x00000016ff16723e */ /* 0x000fe200048070ff */
[----:B------:R-:W-:Y:S01]  /*1940*/  IMAD.U32 R12, R12, 0x10000, RZ ;  /* 0x000100000c0c7824 */ /* 0x000fe200078e00ff */
[----:B------:R-:W-:Y:S01]  /*1950*/  F2FP.SATFINITE.E4M3.F32.PACK_AB_MERGE_C R11, RZ, R11, RZ ;  /* 0x0000000bff0b723e */ /* 0x000fe200048070ff */
[-C--:B------:R-:W-:Y:S01]  /*1960*/  FMUL R18, R18, R0.reuse ;  /* 0x0000000012127220 */ /* 0x080fe20000400000 */
[----:B------:R-:W-:Y:S01]  /*1970*/  LOP3.LUT R10, R10, 0xff, RZ, 0xc0, !PT ;  /* 0x000000ff0a0a7812 */ /* 0x000fe200078ec0ff */
[-C--:B------:R-:W-:Y:S01]  /*1980*/  FMUL R20, R20, R0.reuse ;  /* 0x0000000014147220 */ /* 0x080fe20000400000 */
[----:B------:R-:W-:Y:S01]  /*1990*/  F2FP.SATFINITE.E4M3.F32.PACK_AB_MERGE_C R25, RZ, R25, RZ ;  /* 0x00000019ff19723e */ /* 0x000fe200048070ff */
[-C--:B------:R-:W-:Y:S01]  /*19a0*/  FMUL R15, R15, R0.reuse ;  /* 0x000000000f0f7220 */ /* 0x080fe20000400000 */
[----:B------:R-:W-:Y:S01]  /*19b0*/  LOP3.LUT R22, R22, 0xff, RZ, 0xc0, !PT ;  /* 0x000000ff16167812 */ /* 0x000fe200078ec0ff */
[----:B------:R-:W-:Y:S01]  /*19c0*/  FMUL R13, R13, R0 ;  /* 0x000000000d0d7220 */ /* 0x000fe20000400000 */
[----:B------:R-:W-:Y:S01]  /*19d0*/  F2FP.SATFINITE.E4M3.F32.PACK_AB_MERGE_C R16, RZ, R16, RZ ;  /* 0x00000010ff10723e */ /* 0x000fe200048070ff */
[----:B------:R-:W-:Y:S01]  /*19e0*/  FMUL R19, R19, R0 ;  /* 0x0000000013137220 */ /* 0x000fe20000400000 */
[----:B------:R-:W-:Y:S01]  /*19f0*/  LEA R10, R11, R10, 0x8 ;  /* 0x0000000a0b0a7211 */ /* 0x000fe200078e40ff */
[----:B------:R-:W-:Y:S01]  /*1a00*/  IMAD R22, R25, 0x100, R22 ;  /* 0x0000010019167824 */ /* 0x000fe200078e0216 */
[----:B------:R-:W-:Y:S01]  /*1a10*/  LOP3.LUT R3, R12, 0xff0000, RZ, 0xc0, !PT ;  /* 0x00ff00000c037812 */ /* 0x000fe200078ec0ff */
[----:B------:R-:W-:Y:S01]  /*1a20*/  IMAD.U32 R16, R16, 0x10000, RZ ;  /* 0x0001000010107824 */ /* 0x000fe200078e00ff */
[----:B------:R-:W-:Y:S01]  /*1a30*/  F2FP.SATFINITE.E4M3.F32.PACK_AB_MERGE_C R14, RZ, R14, RZ ;  /* 0x0000000eff0e723e */ /* 0x000fe200048070ff */
[----:B------:R-:W3:Y:S01]  /*1a40*/  LDS R25, [R7+0x4100] ;  /* 0x0041000007197984 */ /* 0x000ee20000000800 */
[----:B------:R-:W-:Y:S01]  /*1a50*/  F2FP.SATFINITE.E4M3.F32.PACK_AB_MERGE_C R18, RZ, R18, RZ ;  /* 0x00000012ff12723e */ /* 0x000fe200048070ff */
[----:B------:R-:W-:Y:S01]  /*1a60*/  FMUL R24, R24, R0 ;  /* 0x0000000018187220 */ /* 0x000fe20000400000 */
[----:B------:R-:W-:Y:S01]  /*1a70*/  F2FP.SATFINITE.E4M3.F32.PACK_AB_MERGE_C R20, RZ, R20, RZ ;  /* 0x00000014ff14723e */ /* 0x000fe200048070ff */
[-C--:B------:R-:W-:Y:S01]  /*1a80*/  FMUL R17, R17, R0.reuse ;  /* 0x0000000011117220 */ /* 0x080fe20000400000 */
[----:B------:R-:W-:Y:S01]  /*1a90*/  LOP3.LUT R3, R3, 0xffff, R10, 0xf8, !PT ;  /* 0x0000ffff03037812 */ /* 0x000fe200078ef80a */
[-C--:B------:R-:W-:Y:S01]  /*1aa0*/  FMUL R23, R23, R0.reuse ;  /* 0x0000000017177220 */ /* 0x080fe20000400000 */
[----:B------:R-:W-:Y:S01]  /*1ab0*/  F2FP.SATFINITE.E4M3.F32.PACK_AB_MERGE_C R15, RZ, R15, RZ ;  /* 0x0000000fff0f723e */ /* 0x000fe200048070ff */
[----:B------:R-:W4:Y:S01]  /*1ac0*/  LDS R10, [R7+0x4104] ;  /* 0x00410400070a7984 */ /* 0x000f220000000800 */
[----:B------:R-:W-:Y:S01]  /*1ad0*/  LOP3.LUT R14, R14, 0xff, RZ, 0xc0, !PT ;  /* 0x000000ff0e0e7812 */ /* 0x000fe200078ec0ff */
[----:B------:R-:W-:Y:S01]  /*1ae0*/  IMAD.U32 R20, R20, 0x10000, RZ ;  /* 0x0001000014147824 */ /* 0x000fe200078e00ff */
[----:B------:R-:W-:Y:S01]  /*1af0*/  F2FP.SATFINITE.E4M3.F32.PACK_AB_MERGE_C R19, RZ, R19, RZ ;  /* 0x00000013ff13723e */ /* 0x000fe200048070ff */
[----:B------:R-:W-:Y:S01]  /*1b00*/  FMUL R0, R27, R0 ;  /* 0x000000001b007220 */ /* 0x000fe20000400000 */
[----:B------:R-:W-:Y:S01]  /*1b10*/  LOP3.LUT R18, R18, 0xff, RZ, 0xc0, !PT ;  /* 0x000000ff12127812 */ /* 0x000fe200078ec0ff */
[----:B------:R-:W-:Y:S01]  /*1b20*/  IMAD R14, R15, 0x100, R14 ;  /* 0x000001000f0e7824 */ /* 0x000fe200078e020e */
[----:B------:R-:W-:Y:S01]  /*1b30*/  F2FP.SATFINITE.E4M3.F32.PACK_AB_MERGE_C R13, RZ, R13, RZ ;  /* 0x0000000dff0d723e */ /* 0x000fe200048070ff */
[----:B------:R-:W5:Y:S01]  /*1b40*/  MATCH.ANY R27, R26 ;  /* 0x000000001a1b73a1 */ /* 0x000f6200000e8000 */
[----:B------:R-:W-:Y:S01]  /*1b50*/  LOP3.LUT R11, R16, 0xff0000, RZ, 0xc0, !PT ;  /* 0x00ff0000100b7812 */ /* 0x000fe200078ec0ff */
[----:B------:R-:W-:Y:S01]  /*1b60*/  IMAD R18, R19, 0x100, R18 ;  /* 0x0000010013127824 */ /* 0x000fe200078e0212 */
[----:B------:R-:W-:Y:S01]  /*1b70*/  F2FP.SATFINITE.E4M3.F32.PACK_AB_MERGE_C R24, RZ, R24, RZ ;  /* 0x00000018ff18723e */ /* 0x000fe200048070ff */
[----:B------:R-:W0:Y:S01]  /*1b80*/  LDS R16, [R7+0x4108] ;  /* 0x0041080007107984 */ /* 0x000e220000000800 */
[----:B------:R-:W-:-:S03]  /*1b90*/  LOP3.LUT R13, R13, 0xffff, RZ, 0xc0, !PT ;  /* 0x0000ffff0d0d7812 */ /* 0x000fc600078ec0ff */
[----:B------:R-:W1:Y:S01]  /*1ba0*/  REDUX.OR UR6, R26 ;  /* 0x000000001a0673c4 */ /* 0x000e620000004000 */
[----:B------:R-:W-:Y:S01]  /*1bb0*/  LOP3.LUT R15, R20, 0xff0000, RZ, 0xc0, !PT ;  /* 0x00ff0000140f7812 */ /* 0x000fe200078ec0ff */
[----:B------:R-:W-:Y:S01]  /*1bc0*/  IMAD.U32 R24, R24, 0x10000, RZ ;  /* 0x0001000018187824 */ /* 0x000fe200078e00ff */
[----:B------:R-:W5:Y:S01]  /*1bd0*/  LDS R20, [R7+0x410c] ;  /* 0x00410c0007147984 */ /* 0x000f620000000800 */
[----:B------:R-:W-:Y:S01]  /*1be0*/  LOP3.LUT R11, R11, 0xffff, R14, 0xf8, !PT ;  /* 0x0000ffff0b0b7812 */ /* 0x000fe200078ef80e */
[----:B------:R-:W-:Y:S01]  /*1bf0*/  IMAD.SHL.U32 R12, R13, 0x1000000, RZ ;  /* 0x010000000d0c7824 */ /* 0x000fe200078e00ff */
[----:B------:R-:W-:Y:S01]  /*1c00*/  LOP3.LUT R14, R15, 0xffff, R18, 0xf8, !PT ;  /* 0x0000ffff0f0e7812 */ /* 0x000fe200078ef812 */
[----:B------:R-:W-:Y:S01]  /*1c10*/  VOTEU.ANY UR7, UPT, PT ;  /* 0x0000000000077886 */ /* 0x000fe200038e0100 */
[----:B------:R-:W-:Y:S01]  /*1c20*/  LDS R18, [R7+0x4110] ;  /* 0x0041100007127984 */ /* 0x000fe20000000800 */
[----:B------:R-:W-:Y:S02]  /*1c30*/  LOP3.LUT R19, R24, 0xff0000, RZ, 0xc0, !PT ;  /* 0x00ff000018137812 */ /* 0x000fe400078ec0ff */
[----:B------:R-:W-:Y:S01]  /*1c40*/  LOP3.LUT R12, R3, R12, RZ, 0xfc, !PT ;  /* 0x0000000c030c7212 */ /* 0x000fe200078efcff */
[----:B------:R-:W-:Y:S01]  /*1c50*/  LDS R24, [R7+0x411c] ;  /* 0x00411c0007187984 */ /* 0x000fe20000000800 */
[----:B------:R-:W-:-:S02]  /*1c60*/  LOP3.LUT R15, R19, 0xffff, R22, 0xf8, !PT ;  /* 0x0000ffff130f7812 */ /* 0x000fc400078ef816 */
[----:B------:R-:W-:Y:S01]  /*1c70*/  F2FP.SATFINITE.E4M3.F32.PACK_AB_MERGE_C R17, RZ, R17, RZ ;  /* 0x00000011ff11723e */ /* 0x000fe200048070ff */
[----:B------:R-:W1:Y:S01]  /*1c80*/  LDS R3, [R7+0x4114] ;  /* 0x0041140007037984 */ /* 0x000e620000000800 */
[----:B------:R-:W-:Y:S02]  /*1c90*/  F2FP.SATFINITE.E4M3.F32.PACK_AB_MERGE_C R23, RZ, R23, RZ ;  /* 0x00000017ff17723e */ /* 0x000fe400048070ff */
[----:B------:R-:W-:Y:S01]  /*1ca0*/  F2FP.SATFINITE.E4M3.F32.PACK_AB_MERGE_C R0, RZ, R0, RZ ;  /* 0x00000000ff00723e */ /* 0x000fe200048070ff */
[----:B------:R-:W1:Y:S01]  /*1cb0*/  LDS R19, [R7+0x4118] ;  /* 0x0041180007137984 */ /* 0x000e620000000800 */
[----:B------:R-:W-:Y:S02]  /*1cc0*/  LOP3.LUT R17, R17, 0xffff, RZ, 0xc0, !PT ;  /* 0x0000ffff11117812 */ /* 0x000fe400078ec0ff */
[----:B------:R-:W-:Y:S02]  /*1cd0*/  LOP3.LUT R23, R23, 0xffff, RZ, 0xc0, !PT ;  /* 0x0000ffff17177812 */ /* 0x000fe400078ec0ff */
[----:B------:R-:W-:Y:S01]  /*1ce0*/  LOP3.LUT R2, R0, 0xffff, RZ, 0xc0, !PT ;  /* 0x0000ffff00027812 */ /* 0x000fe200078ec0ff */
[----:B------:R-:W-:Y:S01]  /*1cf0*/  IMAD.SHL.U32 R0, R17, 0x1000000, RZ ;  /* 0x0100000011007824 */ /* 0x000fe200078e00ff */
[----:B--2---:R-:W-:Y:S01]  /*1d00*/  IADD3 R34, P0, PT, R4, UR11, RZ ;  /* 0x0000000b04227c10 */ /* 0x004fe2000ff1e0ff */
[----:B------:R-:W-:Y:S01]  /*1d10*/  IMAD.SHL.U32 R23, R23, 0x1000000, RZ ;  /* 0x0100000017177824 */ /* 0x000fe200078e00ff */
[C---:B---3--:R-:W-:Y:S01]  /*1d20*/  PRMT R22, R25.reuse, 0x7632, R22 ;  /* 0x0000763219167816 */ /* 0x048fe20000000016 */
[----:B------:R-:W-:Y:S01]  /*1d30*/  IMAD.SHL.U32 R2, R2, 0x1000000, RZ ;  /* 0x0100000002027824 */ /* 0x000fe200078e00ff */
[----:B----4-:R-:W-:Y:S01]  /*1d40*/  PRMT R4, R10, 0x7632, R4 ;  /* 0x000076320a047816 */ /* 0x010fe20000000004 */
[----:B------:R-:W-:Y:S01]  /*1d50*/  IMAD.U32 R25, R25, 0x10000, RZ ;  /* 0x0001000019197824 */ /* 0x000fe200078e00ff */
[----:B------:R-:W-:-:S02]  /*1d60*/  LOP3.LUT R13, R11, R0, RZ, 0xfc, !PT ;  /* 0x000000000b0d7212 */ /* 0x000fc400078efcff */
[----:B------:R-:W-:Y:S01]  /*1d70*/  LOP3.LUT R14, R14, R23, RZ, 0xfc, !PT ;  /* 0x000000170e0e7212 */ /* 0x000fe200078efcff */
[----:B------:R-:W-:Y:S01]  /*1d80*/  IMAD.U32 R23, R10, 0x10000, RZ ;  /* 0x000100000a177824 */ /* 0x000fe200078e00ff */
[----:B------:R-:W-:Y:S01]  /*1d90*/  IADD3.X R35, PT, PT, R5, UR12, RZ, P0, !PT ;  /* 0x0000000c05237c10 */ /* 0x000fe200087fe4ff */
[----:B------:R-:W-:Y:S01]  /*1da0*/  IMAD.U32 R4, R4, 0x10000, RZ ;  /* 0x0001000004047824 */ /* 0x000fe200078e00ff */
[----:B------:R-:W-:Y:S01]  /*1db0*/  LOP3.LUT R15, R15, R2, RZ, 0xfc, !PT ;  /* 0x000000020f0f7212 */ /* 0x000fe200078efcff */
[----:B0-----:R-:W-:Y:S01]  /*1dc0*/  IMAD.U32 R5, R16, 0x10000, RZ ;  /* 0x0001000010057824 */ /* 0x001fe200078e00ff */
[----:B------:R-:W-:Y:S02]  /*1dd0*/  SHF.L.U32 R22, R22, 0x10, RZ ;  /* 0x0000001016167819 */ /* 0x000fe400000006ff */
[----:B------:R-:W-:Y:S01]  /*1de0*/  PRMT R10, R16, 0x7632, R10 ;  /* 0x00007632100a7816 */ /* 0x000fe2000000000a */
[----:B------:R0:W-:Y:S01]  /*1df0*/  STG.E.128 desc[UR8][R34.64], R12 ;  /* 0x0000000c22007986 */ /* 0x0001e2000c101d08 */
[----:B------:R-:W-:Y:S01]  /*1e00*/  FMNMX3 R0, |R25|, RZ, |R22|, !PT ;  /* 0x000000ff19007276 */ /* 0x000fe20007800616 */
[----:B-----5:R-:W-:Y:S01]  /*1e10*/  IMAD.U32 R11, R20, 0x10000, RZ ;  /* 0x00010000140b7824 */ /* 0x020fe200078e00ff */
[----:B------:R-:W-:Y:S01]  /*1e20*/  LOP3.LUT P0, RZ, R26, UR7, R27, 0x40, !PT ;  /* 0x000000071aff7c12 */ /* 0x000fe2000f80401b */
[----:B------:R-:W-:Y:S01]  /*1e30*/  IMAD.U32 R10, R10, 0x10000, RZ ;  /* 0x000100000a0a7824 */ /* 0x000fe200078e00ff */
[----:B------:R-:W-:-:S04]  /*1e40*/  FMNMX3 R0, R0, |R23|, |R4|, !PT ;  /* 0x4000001700007276 */ /* 0x000fc80007800404 */
[----:B------:R-:W-:Y:S02]  /*1e50*/  FMNMX3 R0, R0, |R5|, |R10|, !PT ;  /* 0x4000000500007276 */ /* 0x000fe4000780040a */
[----:B-1----:R-:W-:Y:S01]  /*1e60*/  PRMT R16, R3, 0x7632, R16 ;  /* 0x0000763203107816 */ /* 0x002fe20000000010 */
[----:B------:R-:W-:Y:S01]  /*1e70*/  IMAD.U32 R17, R19, 0x10000, RZ ;  /* 0x0001000013117824 */ /* 0x000fe200078e00ff */
[----:B0-----:R-:W-:Y:S01]  /*1e80*/  PRMT R12, R20, 0x7632, R12 ;  /* 0x00007632140c7816 */ /* 0x001fe2000000000c */
[C---:B------:R-:W-:Y:S01]  /*1e90*/  IMAD.U32 R13, R18.reuse, 0x10000, RZ ;  /* 0x00010000120d7824 */ /* 0x040fe200078e00ff */
[----:B------:R-:W-:Y:S01]  /*1ea0*/  PRMT R14, R18, 0x7632, R14 ;  /* 0x00007632120e7816 */ /* 0x000fe2000000000e */
[----:B------:R-:W-:Y:S01]  /*1eb0*/  IMAD.U32 R15, R3, 0x10000, RZ ;  /* 0x00010000030f7824 */ /* 0x000fe200078e00ff */
[----:B------:R-:W-:Y:S01]  /*1ec0*/  PRMT R18, R19, 0x7632, R18 ;  /* 0x0000763213127816 */ /* 0x000fe20000000012 */
[----:B------:R-:W-:Y:S01]  /*1ed0*/  IMAD.U32 R12, R12, 0x10000, RZ ;  /* 0x000100000c0c7824 */ /* 0x000fe200078e00ff */
[----:B------:R-:W-:Y:S01]  /*1ee0*/  PRMT R20, R24, 0x7632, R20 ;  /* 0x0000763218147816 */ /* 0x000fe20000000014 */
[----:B------:R-:W-:Y:S01]  /*1ef0*/  IMAD.U32 R14, R14, 0x10000, RZ ;  /* 0x000100000e0e7824 */ /* 0x000fe200078e00ff */
[----:B------:R-:W-:Y:S01]  /*1f00*/  SHF.L.U32 R19, R24, 0x10, RZ ;  /* 0x0000001018137819 */ /* 0x000fe200000006ff */
[----:B------:R-:W-:Y:S01]  /*1f10*/  IMAD.U32 R16, R16, 0x10000, RZ ;  /* 0x0001000010107824 */ /* 0x000fe200078e00ff */
[----:B------:R-:W-:Y:S01]  /*1f20*/  FMNMX3 R0, R0, |R11|, |R12|, !PT ;  /* 0x4000000b00007276 */ /* 0x000fe2000780040c */
[----:B------:R-:W-:-:S02]  /*1f30*/  IMAD.U32 R18, R18, 0x10000, RZ ;  /* 0x0001000012127824 */ /* 0x000fc400078e00ff */
[----:B------:R-:W-:Y:S01]  /*1f40*/  IMAD.U32 R20, R20, 0x10000, RZ ;  /* 0x0001000014147824 */ /* 0x000fe200078e00ff */
[----:B------:R-:W-:-:S04]  /*1f50*/  FMNMX3 R0, R0, |R13|, |R14|, !PT ;  /* 0x4000000d00007276 */ /* 0x000fc8000780040e */
[----:B------:R-:W-:-:S04]  /*1f60*/  FMNMX3 R0, R0, |R15|, |R16|, !PT ;  /* 0x4000000f00007276 */ /* 0x000fc80007800410 */
        /* <DEDUP_REMOVED lines=10> */
.L_x_1145:
        /* <DEDUP_REMOVED lines=22> */
[----:B0-----:R-:W-:Y:S05]  /*2170*/  CALL.REL.NOINC `($__internal_3_$__cuda_sm3x_div_rn_noftz_f32_slowpath) ;  /* 0x0000019000407944 */ /* 0x001fea0003c00000 */
.L_x_765:
[----:B------:R-:W-:Y:S05]  /*2180*/  BSYNC.RECONVERGENT B3 ;  /* 0x0000000000037941 */ /* 0x000fea0003800200 */
.L_x_764:
[----:B------:R-:W-:-:S04]  /*2190*/  FSETP.NEU.AND P0, PT, |R0|, +INF , PT ;  /* 0x7f8000000000780b */ /* 0x000fc80003f0d200 */
[----:B------:R-:W-:-:S04]  /*21a0*/  FSEL R0, R0, 3.38953138925153547590e+38, P0 ;  /* 0x7f7f000000007808 */ /* 0x000fc80000000000 */
[----:B------:R-:W-:-:S07]  /*21b0*/  @P2 LOP3.LUT R0, R0, 0xff800000, RZ, 0xc0, !PT ;  /* 0xff80000000002812 */ /* 0x000fce00078ec0ff */
.L_x_763:
[----:B------:R-:W-:Y:S05]  /*21c0*/  BSYNC.RECONVERGENT B2 ;  /* 0x0000000000027941 */ /* 0x000fea0003800200 */
.L_x_762:
        /* <DEDUP_REMOVED lines=12> */
.L_x_769:
[----:B------:R-:W1:Y:S02]  /*2290*/  MUFU.RCP R27, R0 ;  /* 0x00000000001b7308 */ /* 0x000e640000001000 */
[----:B-1----:R-:W-:-:S04]  /*22a0*/  FFMA R2, R27, R0, -1 ;  /* 0xbf8000001b027423 */ /* 0x002fc80000000000 */
[----:B------:R-:W-:-:S04]  /*22b0*/  FADD.FTZ R2, -R2, -RZ ;  /* 0x800000ff02027221 */ /* 0x000fc80000010100 */
[----:B------:R-:W-:-:S07]  /*22c0*/  FFMA R27, R27, R2, R27 ;  /* 0x000000021b1b7223 */ /* 0x000fce000000001b */
.L_x_770:
[----:B------:R-:W-:Y:S05]  /*22d0*/  BSYNC.RECONVERGENT B2 ;  /* 0x0000000000027941 */ /* 0x000fea0003800200 */
.L_x_768:
        /* <DEDUP_REMOVED lines=10> */
.L_x_767:
[----:B------:R-:W-:Y:S05]  /*2380*/  BSYNC.RECONVERGENT B1 ;  /* 0x0000000000017941 */ /* 0x000fea0003800200 */
.L_x_766:
        /* <DEDUP_REMOVED lines=16> */
[----:B------:R-:W-:Y:S01]  /*2490*/  FMUL R13, R13, R0 ;  /* 0x000000000d0d7220 */ /* 0x000fe20000400000 */
[----:B------:R-:W-:Y:S01]  /*24a0*/  F2FP.SATFINITE.E4M3.F32.PACK_AB_MERGE_C R10, RZ, R10, RZ ;  /* 0x0000000aff0a723e */ /* 0x000fe200048070ff */
[----:B------:R-:W-:Y:S01]  /*24b0*/  IMAD R22, R22, 0x100, R25 ;  /* 0x0000010016167824 */ /* 0x000fe200078e0219 */
[----:B------:R-:W-:Y:S01]  /*24c0*/  LOP3.LUT R5, R5, 0xff, RZ, 0xc0, !PT ;  /* 0x000000ff05057812 */ /* 0x000fe200078ec0ff */
[----:B------:R-:W-:Y:S01]  /*24d0*/  IMAD.U32 R11, R11, 0x10000, RZ ;  /* 0x000100000b0b7824 */ /* 0x000fe200078e00ff */
[----:B------:R-:W-:Y:S01]  /*24e0*/  LOP3.LUT R23, R23, 0xff0000, RZ, 0xc0, !PT ;  /* 0x00ff000017177812 */ /* 0x000fe200078ec0ff */
[-C--:B------:R-:W-:Y:S01]  /*24f0*/  FMUL R14, R14, R0.reuse ;  /* 0x000000000e0e7220 */ /* 0x080fe20000400000 */
[-C--:B------:R-:W-:Y:S01]  /*2500*/  FMUL R15, R15, R0.reuse ;  /* 0x000000000f0f7220 */ /* 0x080fe20000400000 */
[-C--:B------:R-:W-:Y:S01]  /*2510*/  FMUL R16, R16, R0.reuse ;  /* 0x0000000010107220 */ /* 0x080fe20000400000 */
[-C--:B------:R-:W-:Y:S01]  /*2520*/  FMUL R18, R18, R0.reuse ;  /* 0x0000000012127220 */ /* 0x080fe20000400000 */
[-C--:B------:R-:W-:Y:S01]  /*2530*/  FMUL R19, R19, R0.reuse ;  /* 0x0000000013137220 */ /* 0x080fe20000400000 */
[----:B------:R-:W-:Y:S01]  /*2540*/  FMUL R20, R20, R0 ;  /* 0x0000000014147220 */ /* 0x000fe20000400000 */
[----:B------:R-:W-:Y:S01]  /*2550*/  IMAD R5, R10, 0x100, R5 ;  /* 0x000001000a057824 */ /* 0x000fe200078e0205 */
[----:B------:R-:W-:Y:S01]  /*2560*/  LOP3.LUT R0, R11, 0xff0000, RZ, 0xc0, !PT ;  /* 0x00ff00000b007812 */ /* 0x000fe200078ec0ff */
[----:B------:R-:W-:Y:S01]  /*2570*/  LDS R24, [R7+0x6198] ;  /* 0x0061980007187984 */ /* 0x000fe20000000800 */
[----:B------:R-:W-:Y:S01]  /*2580*/  LOP3.LUT R12, R23, 0xffff, R22, 0xf8, !PT ;  /* 0x0000ffff170c7812 */ /* 0x000fe200078ef816 */
[----:B-1----:R-:W1:Y:S01]  /*2590*/  MATCH.ANY R27, R26 ;  /* 0x000000001a1b73a1 */ /* 0x002e6200000e8000 */
[----:B------:R-:W-:Y:S01]  /*25a0*/  F2FP.SATFINITE.E4M3.F32.PACK_AB_MERGE_C R17, RZ, R17, RZ ;  /* 0x00000011ff11723e */ /* 0x000fe200048070ff */
[----:B------:R-:W2:Y:S01]  /*25b0*/  LDS R23, [R7+0x6180] ;  /* 0x0061800007177984 */ /* 0x000ea20000000800 */
[----:B------:R-:W-:Y:S01]  /*25c0*/  LOP3.LUT R0, R0, 0xffff, R5, 0xf8, !PT ;  /* 0x0000ffff00007812 */ /* 0x000fe200078ef805 */
[----:B------:R-:W-:Y:S01]  /*25d0*/  VOTEU.ANY UR6, UPT, PT ;  /* 0x0000000000067886 */ /* 0x000fe200038e0100 */
[----:B------:R-:W-:Y:S01]  /*25e0*/  F2FP.SATFINITE.E4M3.F32.PACK_AB_MERGE_C R19, RZ, R19, RZ ;  /* 0x00000013ff13723e */ /* 0x000fe200048070ff */
[----:B------:R-:W3:Y:S01]  /*25f0*/  LDS R5, [R7+0x6184] ;  /* 0x0061840007057984 */ /* 0x000ee20000000800 */
[----:B------:R-:W-:-:S02]  /*2600*/  F2FP.SATFINITE.E4M3.F32.PACK_AB_MERGE_C R13, RZ, R13, RZ ;  /* 0x0000000dff0d723e */ /* 0x000fc400048070ff */
[----:B------:R-:W-:Y:S01]  /*2610*/  F2FP.SATFINITE.E4M3.F32.PACK_AB_MERGE_C R18, RZ, R18, RZ ;  /* 0x00000012ff12723e */ /* 0x000fe200048070ff */
[----:B------:R-:W4:Y:S01]  /*2620*/  LDS R11, [R7+0x6188] ;  /* 0x00618800070b7984 */ /* 0x000f220000000800 */
[----:B------:R-:W-:Y:S01]  /*2630*/  LOP3.LUT R17, R17, 0xff, RZ, 0xc0, !PT ;  /* 0x000000ff11117812 */ /* 0x000fe200078ec0ff */
[----:B------:R-:W-:Y:S01]  /*2640*/  IMAD.U32 R19, R19, 0x10000, RZ ;  /* 0x0001000013137824 */ /* 0x000fe200078e00ff */
[----:B------:R-:W-:Y:S01]  /*2650*/  F2FP.SATFINITE.E4M3.F32.PACK_AB_MERGE_C R15, RZ, R15, RZ ;  /* 0x0000000fff0f723e */ /* 0x000fe200048070ff */
[----:B------:R-:W-:Y:S01]  /*2660*/  LDS R25, [R7+0x619c] ;  /* 0x00619c0007197984 */ /* 0x000fe20000000800 */
[----:B------:R-:W-:Y:S01]  /*2670*/  F2FP.SATFINITE.E4M3.F32.PACK_AB_MERGE_C R14, RZ, R14, RZ ;  /* 0x0000000eff0e723e */ /* 0x000fe200048070ff */
[----:B------:R-:W-:Y:S01]  /*2680*/  IMAD R17, R18, 0x100, R17 ;  /* 0x0000010012117824 */ /* 0x000fe200078e0211 */
[----:B------:R-:W-:Y:S01]  /*2690*/  LOP3.LUT R13, R13, 0xff, RZ, 0xc0, !PT ;  /* 0x000000ff0d0d7812 */ /* 0x000fe200078ec0ff */
[----:B------:R-:W5:Y:S01]  /*26a0*/  LDS R18, [R7+0x618c] ;  /* 0x00618c0007127984 */ /* 0x000f620000000800 */
[----:B------:R-:W-:Y:S01]  /*26b0*/  IMAD.U32 R15, R15, 0x10000, RZ ;  /* 0x000100000f0f7824 */ /* 0x000fe200078e00ff */
[----:B------:R-:W-:-:S02]  /*26c0*/  F2FP.SATFINITE.E4M3.F32.PACK_AB_MERGE_C R4, RZ, R4, RZ ;  /* 0x00000004ff04723e */ /* 0x000fc400048070ff */
[----:B------:R-:W-:Y:S02]  /*26d0*/  LEA R13, R14, R13, 0x8 ;  /* 0x0000000d0e0d7211 */ /* 0x000fe400078e40ff */
[----:B------:R-:W-:Y:S02]  /*26e0*/  LOP3.LUT R14, R19, 0xff0000, RZ, 0xc0, !PT ;  /* 0x00ff0000130e7812 */ /* 0x000fe400078ec0ff */
[----:B------:R-:W-:Y:S01]  /*26f0*/  LDS R19, [R7+0x6190] ;  /* 0x0061900007137984 */ /* 0x000fe20000000800 */
[----:B------:R-:W-:Y:S02]  /*2700*/  LOP3.LUT R10, R15, 0xff0000, RZ, 0xc0, !PT ;  /* 0x00ff00000f0a7812 */ /* 0x000fe400078ec0ff */
[----:B------:R-:W-:Y:S02]  /*2710*/  LOP3.LUT R15, R14, 0xffff, R17, 0xf8, !PT ;  /* 0x0000ffff0e0f7812 */ /* 0x000fe400078ef811 */
[----:B------:R4:W0:Y:S01]  /*2720*/  LDS R17, [R7+0x6194] ;  /* 0x0061940007117984 */ /* 0x0008220000000800 */
[----:B------:R-:W-:-:S02]  /*2730*/  LOP3.LUT R4, R4, 0xffff, RZ, 0xc0, !PT ;  /* 0x0000ffff04047812 */ /* 0x000fc400078ec0ff */
[----:B------:R-:W-:Y:S02]  /*2740*/  F2FP.SATFINITE.E4M3.F32.PACK_AB_MERGE_C R2, RZ, R2, RZ ;  /* 0x00000002ff02723e */ /* 0x000fe400048070ff */
[----:B------:R-:W-:Y:S01]  /*2750*/  F2FP.SATFINITE.E4M3.F32.PACK_AB_MERGE_C R16, RZ, R16, RZ ;  /* 0x00000010ff10723e */ /* 0x000fe200048070ff */
[----:B------:R-:W-:Y:S01]  /*2760*/  IMAD.SHL.U32 R3, R4, 0x1000000, RZ ;  /* 0x0100000004037824 */ /* 0x000fe200078e00ff */
[----:B------:R-:W-:Y:S02]  /*2770*/  F2FP.SATFINITE.E4M3.F32.PACK_AB_MERGE_C R20, RZ, R20, RZ ;  /* 0x00000014ff14723e */ /* 0x000fe400048070ff */
[----:B------:R-:W-:Y:S02]  /*2780*/  LOP3.LUT R2, R2, 0xffff, RZ, 0xc0, !PT ;  /* 0x0000ffff02027812 */ /* 0x000fe400078ec0ff */
[----:B------:R-:W-:Y:S02]  /*2790*/  LOP3.LUT R16, R16, 0xffff, RZ, 0xc0, !PT ;  /* 0x0000ffff10107812 */ /* 0x000fe400078ec0ff */
[----:B------:R-:W-:-:S02]  /*27a0*/  LOP3.LUT R20, R20, 0xffff, RZ, 0xc0, !PT ;  /* 0x0000ffff14147812 */ /* 0x000fc400078ec0ff */
[----:B------:R-:W-:Y:S01]  /*27b0*/  LOP3.LUT R10, R10, 0xffff, R13, 0xf8, !PT ;  /* 0x0000ffff0a0a7812 */ /* 0x000fe200078ef80d */
[----:B------:R-:W-:Y:S01]  /*27c0*/  IMAD.SHL.U32 R13, R2, 0x1000000, RZ ;  /* 0x01000000020d7824 */ /* 0x000fe200078e00ff */
[----:B------:R-:W-:Y:S01]  /*27d0*/  LOP3.LUT R12, R12, R3, RZ, 0xfc, !PT ;  /* 0x000000030c0c7212 */ /* 0x000fe200078efcff */
[----:B------:R-:W-:Y:S01]  /*27e0*/  IMAD.SHL.U32 R3, R16, 0x1000000, RZ ;  /* 0x0100000010037824 */ /* 0x000fe200078e00ff */
[C---:B--2---:R-:W-:Y:S01]  /*27f0*/  PRMT R22, R23.reuse, 0x7632, R22 ;  /* 0x0000763217167816 */ /* 0x044fe20000000016 */
[----:B------:R-:W-:Y:S01]  /*2800*/  IMAD.SHL.U32 R20, R20, 0x1000000, RZ ;  /* 0x0100000014147824 */ /* 0x000fe200078e00ff */
[----:B------:R-:W-:Y:S01]  /*2810*/  IADD3 R2, P0, PT, R34, UR11, RZ ;  /* 0x0000000b22027c10 */ /* 0x000fe2000ff1e0ff */
[----:B------:R-:W-:Y:S01]  /*2820*/  IMAD.U32 R23, R23, 0x10000, RZ ;  /* 0x0001000017177824 */ /* 0x000fe200078e00ff */
[----:B------:R-:W-:Y:S01]  /*2830*/  LOP3.LUT R13, R0, R13, RZ, 0xfc, !PT ;  /* 0x0000000d000d7212 */ /* 0x000fe200078efcff */
[----:B------:R-:W-:Y:S01]  /*2840*/  IMAD.U32 R22, R22, 0x10000, RZ ;  /* 0x0001000016167824 */ /* 0x000fe200078e00ff */
[C---:B---3--:R-:W-:Y:S01]  /*2850*/  PRMT R0, R5.reuse, 0x7632, R0 ;  /* 0x0000763205007816 */ /* 0x048fe20000000000 */
[----:B------:R-:W-:Y:S01]  /*2860*/  IMAD.U32 R4, R5, 0x10000, RZ ;  /* 0x0001000005047824 */ /* 0x000fe200078e00ff */
[----:B------:R-:W-:Y:S01]  /*2870*/  LOP3.LUT R14, R10, R3, RZ, 0xfc, !PT ;  /* 0x000000030a0e7212 */ /* 0x000fe200078efcff */
[----:B----4-:R-:W-:Y:S01]  /*2880*/  IMAD.U32 R7, R11, 0x10000, RZ ;  /* 0x000100000b077824 */ /* 0x010fe200078e00ff */
[----:B------:R-:W-:Y:S01]  /*2890*/  IADD3.X R3, PT, PT, R35, UR12, RZ, P0, !PT ;  /* 0x0000000c23037c10 */ /* 0x000fe200087fe4ff */
[----:B------:R-:W-:Y:S01]  /*28a0*/  IMAD.U32 R5, R0, 0x10000, RZ ;  /* 0x0001000000057824 */ /* 0x000fe200078e00ff */
[----:B------:R-:W-:-:S02]  /*28b0*/  LOP3.LUT R15, R15, R20, RZ, 0xfc, !PT ;  /* 0x000000140f0f7212 */ /* 0x000fc400078efcff */
[----:B-1----:R-:W-:Y:S01]  /*28c0*/  LOP3.LUT P1, RZ, R26, UR6, R27, 0x40, !PT ;  /* 0x000000061aff7c12 */ /* 0x002fe2000f82401b */
[----:B------:R-:W1:Y:S01]  /*28d0*/  REDUX.OR UR6, R26 ;  /* 0x000000001a0673c4 */ /* 0x000e620000004000 */
[----:B------:R-:W-:Y:S01]  /*28e0*/  PRMT R10, R11, 0x7632, R10 ;  /* 0x000076320b0a7816 */ /* 0x000fe2000000000a */
[----:B------:R2:W-:Y:S01]  /*28f0*/  STG.E.128 desc[UR8][R2.64], R12 ;  /* 0x0000000c02007986 */ /* 0x0005e2000c101d08 */
[----:B------:R-:W-:Y:S01]  /*2900*/  FMNMX3 R0, |R23|, RZ, |R22|, !PT ;  /* 0x000000ff17007276 */ /* 0x000fe20007800616 */
[----:B-----5:R-:W-:Y:S01]  /*2910*/  IMAD.U32 R11, R18, 0x10000, RZ ;  /* 0x00010000120b7824 */ /* 0x020fe200078e00ff */
[----:B------:R-:W-:Y:S02]  /*2920*/  SHF.L.U32 R10, R10, 0x10, RZ ;  /* 0x000000100a0a7819 */ /* 0x000fe400000006ff */
[----:B------:R-:W-:Y:S02]  /*2930*/  FMNMX3 R0, R0, |R4|, |R5|, !PT ;  /* 0x4000000400007276 */ /* 0x000fe40007800405 */
[----:B0-----:R-:W-:-:S02]  /*2940*/  PRMT R16, R17, 0x7632, R16 ;  /* 0x0000763211107816 */ /* 0x001fc40000000010 */
[----:B------:R-:W-:Y:S02]  /*2950*/  FMNMX3 R0, R0, |R7|, |R10|, !PT ;  /* 0x4000000700007276 */ /* 0x000fe4000780040a */
[----:B------:R-:W-:Y:S01]  /*2960*/  PRMT R20, R25, 0x7632, R20 ;  /* 0x0000763219147816 */ /* 0x000fe20000000014 */
[----:B------:R-:W-:-:S04]  /*2970*/  IMAD.U32 R16, R16, 0x10000, RZ ;  /* 0x0001000010107824 */ /* 0x000fc800078e00ff */
[----:B------:R-:W-:Y:S01]  /*2980*/  IMAD.U32 R20, R20, 0x10000, RZ ;  /* 0x0001000014147824 */ /* 0x000fe200078e00ff */
[----:B--2---:R-:W-:Y:S01]  /*2990*/  PRMT R12, R18, 0x7632, R12 ;  /* 0x00007632120c7816 */ /* 0x004fe2000000000c */
[C---:B------:R-:W-:Y:S01]  /*29a0*/  IMAD.U32 R13, R19.reuse, 0x10000, RZ ;  /* 0x00010000130d7824 */ /* 0x040fe200078e00ff */
[----:B------:R-:W-:Y:S01]  /*29b0*/  PRMT R14, R19, 0x7632, R14 ;  /* 0x00007632130e7816 */ /* 0x000fe2000000000e */
[----:B------:R-:W-:Y:S01]  /*29c0*/  IMAD.U32 R15, R17, 0x10000, RZ ;  /* 0x00010000110f7824 */ /* 0x000fe200078e00ff */
[----:B------:R-:W-:Y:S01]  /*29d0*/  PRMT R18, R24, 0x7632, R18 ;  /* 0x0000763218127816 */ /* 0x000fe20000000012 */
[----:B------:R-:W-:Y:S02]  /*29e0*/  IMAD.U32 R12, R12, 0x10000, RZ ;  /* 0x000100000c0c7824 */ /* 0x000fe400078e00ff */
[----:B------:R-:W-:Y:S02]  /*29f0*/  IMAD.U32 R14, R14, 0x10000, RZ ;  /* 0x000100000e0e7824 */ /* 0x000fe400078e00ff */
[----:B------:R-:W-:Y:S01]  /*2a00*/  IMAD.U32 R17, R24, 0x10000, RZ ;  /* 0x0001000018117824 */ /* 0x000fe200078e00ff */
[----:B------:R-:W-:Y:S01]  /*2a10*/  FMNMX3 R0, R0, |R11|, |R12|, !PT ;  /* 0x4000000b00007276 */ /* 0x000fe2000780040c */
[----:B------:R-:W-:Y:S01]  /*2a20*/  IMAD.U32 R18, R18, 0x10000, RZ ;  /* 0x0001000012127824 */ /* 0x000fe200078e00ff */
[----:B------:R-:W-:Y:S01]  /*2a30*/  IADD3 R24, P0, PT, R2, UR11, RZ ;  /* 0x0000000b02187c10 */ /* 0x000fe2000ff1e0ff */
[----:B------:R-:W-:Y:S01]  /*2a40*/  IMAD.U32 R19, R25, 0x10000, RZ ;  /* 0x0001000019137824 */ /* 0x000fe200078e00ff */
[----:B------:R-:W-:-:S02]  /*2a50*/  FMNMX3 R0, R0, |R13|, |R14|, !PT ;  /* 0x4000000d00007276 */ /* 0x000fc4000780040e */
[----:B------:R-:W-:Y:S02]  /*2a60*/  IADD3.X R25, PT, PT, R3, UR12, RZ, P0, !PT ;  /* 0x0000000c03197c10 */ /* 0x000fe400087fe4ff */
[----:B------:R-:W-:-:S04]  /*2a70*/  FMNMX3 R0, R0, |R15|, |R16|, !PT ;  /* 0x4000000f00007276 */ /* 0x000fc80007800410 */
[----:B------:R-:W-:-:S04]  /*2a80*/  FMNMX3 R0, R0, |R17|, |R18|, !PT ;  /* 0x4000001100007276 */ /* 0x000fc80007800412 */
[----:B------:R-:W-:Y:S01]  /*2a90*/  FMNMX3 R85, R0, |R19|, |R20|, !PT ;  /* 0x4000001300557276 */ /* 0x000fe20007800414 */
[----:B-1----:R-:W-:Y:S06]  /*2aa0*/  @!P1 BRA.DIV UR6, `(.L_x_771) ;  /* 0x0000011e063c9947 */ /* 0x002fec000b800000 */
[----:B------:R-:W0:Y:S02]  /*2ab0*/  SHFL.DOWN PT, R84, R85, 0x4, 0x1f ;  /* 0x08801f0055547f89 */ /* 0x000e2400000e0000 */
[----:B0-----:R-:W-:-:S05]  /*2ac0*/  FMNMX R27, R85, R84, !PT ;  /* 0x00000054551b7209 */ /* 0x001fca0007800000 */
[----:B------:R-:W0:Y:S02]  /*2ad0*/  SHFL.DOWN PT, R84, R27, 0x2, 0x1f ;  /* 0x08401f001b547f89 */ /* 0x000e2400000e0000 */
[----:B0-----:R-:W-:-:S05]  /*2ae0*/  FMNMX R35, R27, R84, !PT ;  /* 0x000000541b237209 */ /* 0x001fca0007800000 */
[----:B------:R-:W0:Y:S02]  /*2af0*/  SHFL.DOWN PT, R84, R35, 0x1, 0x1f ;  /* 0x08201f0023547f89 */ /* 0x000e2400000e0000 */
[----:B0-----:R-:W-:-:S06]  /*2b00*/  FMNMX R84, R35, R84, !PT ;  /* 0x0000005423547209 */ /* 0x001fcc0007800000 */
[----:B------:R0:W1:Y:S02]  /*2b10*/  SHFL.IDX PT, R84, R84, R29, 0x1f ;  /* 0x00001f1d54547589 */ /* 0x00006400000e0000 */
.L_x_1154:
        /* <DEDUP_REMOVED lines=23> */
.L_x_775:
[----:B------:R-:W-:Y:S05]  /*2c90*/  BSYNC.RECONVERGENT B3 ;  /* 0x0000000000037941 */ /* 0x000fea0003800200 */
.L_x_774:
[----:B------:R-:W-:-:S04]  /*2ca0*/  FSETP.NEU.AND P0, PT, |R0|, +INF , PT ;  /* 0x7f8000000000780b */ /* 0x000fc80003f0d200 */
[----:B------:R-:W-:-:S04]  /*2cb0*/  FSEL R0, R0, 3.38953138925153547590e+38, P0 ;  /* 0x7f7f000000007808 */ /* 0x000fc80000000000 */
[----:B------:R-:W-:-:S07]  /*2cc0*/  @P2 LOP3.LUT R0, R0, 0xff800000, RZ, 0xc0, !PT ;  /* 0xff80000000002812 */ /* 0x000fce00078ec0ff */
.L_x_773:
[----:B------:R-:W-:Y:S05]  /*2cd0*/  BSYNC.RECONVERGENT B2 ;  /* 0x0000000000027941 */ /* 0x000fea0003800200 */
.L_x_772:
[----:B------:R-:W-:Y:S01]  /*2ce0*/  ISETP.NE.AND P0, PT, R9, RZ, PT ;  /* 0x000000ff0900720c */ /* 0x000fe20003f05270 */
[----:B------:R-:W-:-:S12]  /*2cf0*/  BSSY.RECONVERGENT B1, `(.L_x_776) ;  /* 0x000001a000017945 */ /* 0x000fd80003800200 */
[----:B------:R-:W-:Y:S05]  /*2d00*/  @P0 BRA `(.L_x_777) ;  /* 0x0000000000600947 */ /* 0x000fea0003800000 */
[----:B------:R-:W-:Y:S01]  /*2d10*/  IADD3 R2, PT, PT, R0, 0x1800000, RZ ;  /* 0x0180000000027810 */ /* 0x000fe20007ffe0ff */
[----:B------:R-:W-:Y:S03]  /*2d20*/  BSSY.RECONVERGENT B2, `(.L_x_778) ;  /* 0x000000c000027945 */ /* 0x000fe60003800200 */
[----:B------:R-:W-:-:S04]  /*2d30*/  LOP3.LUT R2, R2, 0x7f800000, RZ, 0xc0, !PT ;  /* 0x7f80000002027812 */ /* 0x000fc800078ec0ff */
[----:B------:R-:W-:-:S13]  /*2d40*/  ISETP.GT.U32.AND P0, PT, R2, 0x1ffffff, PT ;  /* 0x01ffffff0200780c */ /* 0x000fda0003f04070 */
[----:B------:R-:W-:Y:S05]  /*2d50*/  @P0 BRA `(.L_x_779) ;  /* 0x0000000000100947 */ /* 0x000fea0003800000 */
[----:B------:R-:W-:-:S07]  /*2d60*/  MOV R84, 0x2d80 ;  /* 0x00002d8000547802 */ /* 0x000fce0000000f00 */
[----:B0-----:R-:W-:Y:S05]  /*2d70*/  CALL.REL.NOINC `($__internal_2_$__cuda_sm20_rcp_rn_f32_slowpath) ;  /* 0x0000018000707944 */ /* 0x001fea0003c00000 */
[----:B------:R-:W-:Y:S01]  /*2d80*/  IMAD.MOV.U32 R27, RZ, RZ, R3 ;  /* 0x000000ffff1b7224 */ /* 0x000fe200078e0003 */
[----:B------:R-:W-:Y:S06]  /*2d90*/  BRA `(.L_x_780) ;  /* 0x0000000000107947 */ /* 0x000fec0003800000 */
.L_x_779:
[----:B------:R-:W1:Y:S02]  /*2da0*/  MUFU.RCP R27, R0 ;  /* 0x00000000001b7308 */ /* 0x000e640000001000 */
[----:B-1----:R-:W-:-:S04]  /*2db0*/  FFMA R2, R27, R0, -1 ;  /* 0xbf8000001b027423 */ /* 0x002fc80000000000 */
[----:B------:R-:W-:-:S04]  /*2dc0*/  FADD.FTZ R2, -R2, -RZ ;  /* 0x800000ff02027221 */ /* 0x000fc80000010100 */
[----:B------:R-:W-:-:S07]  /*2dd0*/  FFMA R27, R27, R2, R27 ;  /* 0x000000021b1b7223 */ /* 0x000fce000000001b */
.L_x_780:
[----:B------:R-:W-:Y:S05]  /*2de0*/  BSYNC.RECONVERGENT B2 ;  /* 0x0000000000027941 */ /* 0x000fea0003800200 */
.L_x_778:
        /* <DEDUP_REMOVED lines=10> */
.L_x_777:
[----:B------:R-:W-:Y:S05]  /*2e90*/  BSYNC.RECONVERGENT B1 ;  /* 0x0000000000017941 */ /* 0x000fea0003800200 */
.L_x_776:
        /* <DEDUP_REMOVED lines=13> */
[-C--:B------:R-:W-:Y:S01]  /*2f70*/  FMUL R12, R12, R0.reuse ;  /* 0x000000000c0c7220 */ /* 0x080fe20000400000 */
[-C--:B------:R-:W-:Y:S01]  /*2f80*/  FMUL R14, R14, R0.reuse ;  /* 0x000000000e0e7220 */ /* 0x080fe20000400000 */
[-C--:B------:R-:W-:Y:S01]  /*2f90*/  FMUL R16, R16, R0.reuse ;  /* 0x0000000010107220 */ /* 0x080fe20000400000 */
[-C--:B------:R-:W-:Y:S01]  /*2fa0*/  FMUL R18, R18, R0.reuse ;  /* 0x0000000012127220 */ /* 0x080fe20000400000 */
[----:B------:R-:W-:Y:S01]  /*2fb0*/  FMUL R20, R20, R0 ;  /* 0x0000000014147220 */ /* 0x000fe20000400000 */
[----:B------:R-:W-:Y:S01]  /*2fc0*/  F2FP.SATFINITE.E4M3.F32.PACK_AB_MERGE_C R4, RZ, R4, RZ ;  /* 0x00000004ff04723e */ /* 0x000fe200048070ff */
[----:B------:R-:W-:Y:S01]  /*2fd0*/  IMAD.U32 R11, R11, 0x10000, RZ ;  /* 0x000100000b0b7824 */ /* 0x000fe200078e00ff */
[----:B------:R-:W-:-:S02]  /*2fe0*/  F2FP.SATFINITE.E4M3.F32.PACK_AB_MERGE_C R23, RZ, R23, RZ ;  /* 0x00000017ff17723e */ /* 0x000fc400048070ff */
[----:B------:R-:W-:Y:S01]  /*2ff0*/  F2FP.SATFINITE.E4M3.F32.PACK_AB_MERGE_C R13, RZ, R13, RZ ;  /* 0x0000000dff0d723e */ /* 0x000fe200048070ff */
[----:B------:R-:W-:Y:S01]  /*3000*/  IMAD.U32 R4, R4, 0x10000, RZ ;  /* 0x0001000004047824 */ /* 0x000fe200078e00ff */
[----:B------:R-:W-:Y:S02]  /*3010*/  F2FP.SATFINITE.E4M3.F32.PACK_AB_MERGE_C R17, RZ, R17, RZ ;  /* 0x00000011ff11723e */ /* 0x000fe400048070ff */
[----:B------:R-:W-:Y:S02]  /*3020*/  F2FP.SATFINITE.E4M3.F32.PACK_AB_MERGE_C R15, RZ, R15, RZ ;  /* 0x0000000fff0f723e */ /* 0x000fe400048070ff */
[----:B------:R-:W-:Y:S02]  /*3030*/  F2FP.SATFINITE.E4M3.F32.PACK_AB_MERGE_C R19, RZ, R19, RZ ;  /* 0x00000013ff13723e */ /* 0x000fe400048070ff */
[----:B------:R-:W-:Y:S01]  /*3040*/  F2FP.SATFINITE.E4M3.F32.PACK_AB_MERGE_C R10, RZ, R10, RZ ;  /* 0x0000000aff0a723e */ /* 0x000fe200048070ff */
[----:B------:R-:W-:Y:S01]  /*3050*/  IMAD.U32 R15, R15, 0x10000, RZ ;  /* 0x000100000f0f7824 */ /* 0x000fe200078e00ff */
[----:B------:R-:W-:Y:S01]  /*3060*/  LOP3.LUT R7, R7, 0xff, RZ, 0xc0, !PT ;  /* 0x000000ff07077812 */ /* 0x000fe200078ec0ff */
[----:B------:R-:W-:Y:S01]  /*3070*/  IMAD.U32 R19, R19, 0x10000, RZ ;  /* 0x0001000013137824 */ /* 0x000fe200078e00ff */
[----:B------:R-:W-:-:S02]  /*3080*/  F2FP.SATFINITE.E4M3.F32.PACK_AB_MERGE_C R22, RZ, R22, RZ ;  /* 0x00000016ff16723e */ /* 0x000fc400048070ff */
[----:B------:R-:W-:Y:S01]  /*3090*/  F2FP.SATFINITE.E4M3.F32.PACK_AB_MERGE_C R14, RZ, R14, RZ ;  /* 0x0000000eff0e723e */ /* 0x000fe200048070ff */
[----:B------:R-:W-:Y:S01]  /*30a0*/  IMAD R7, R10, 0x100, R7 ;  /* 0x000001000a077824 */ /* 0x000fe200078e0207 */
[----:B------:R-:W-:Y:S02]  /*30b0*/  F2FP.SATFINITE.E4M3.F32.PACK_AB_MERGE_C R18, RZ, R18, RZ ;  /* 0x00000012ff12723e */ /* 0x000fe400048070ff */
[----:B------:R-:W-:Y:S02]  /*30c0*/  LOP3.LUT R23, R23, 0xff, RZ, 0xc0, !PT ;  /* 0x000000ff17177812 */ /* 0x000fe400078ec0ff */
[----:B------:R-:W-:Y:S02]  /*30d0*/  LOP3.LUT R13, R13, 0xff, RZ, 0xc0, !PT ;  /* 0x000000ff0d0d7812 */ /* 0x000fe400078ec0ff */
[----:B------:R-:W-:Y:S01]  /*30e0*/  LOP3.LUT R17, R17, 0xff, RZ, 0xc0, !PT ;  /* 0x000000ff11117812 */ /* 0x000fe200078ec0ff */
[----:B------:R-:W-:Y:S01]  /*30f0*/  IMAD R22, R22, 0x100, R23 ;  /* 0x0000010016167824 */ /* 0x000fe200078e0217 */
[----:B------:R-:W-:Y:S01]  /*3100*/  F2FP.SATFINITE.E4M3.F32.PACK_AB_MERGE_C R5, RZ, R5, RZ ;  /* 0x00000005ff05723e */ /* 0x000fe200048070ff */
[----:B------:R-:W-:Y:S01]  /*3110*/  IMAD R13, R14, 0x100, R13 ;  /* 0x000001000e0d7824 */ /* 0x000fe200078e020d */
[----:B------:R-:W-:Y:S01]  /*3120*/  F2FP.SATFINITE.E4M3.F32.PACK_AB_MERGE_C R12, RZ, R12, RZ ;  /* 0x0000000cff0c723e */ /* 0x000fe200048070ff */
[----:B------:R-:W-:Y:S01]  /*3130*/  IMAD R17, R18, 0x100, R17 ;  /* 0x0000010012117824 */ /* 0x000fe200078e0211 */
[----:B------:R-:W-:-:S02]  /*3140*/  F2FP.SATFINITE.E4M3.F32.PACK_AB_MERGE_C R16, RZ, R16, RZ ;  /* 0x00000010ff10723e */ /* 0x000fc400048070ff */
[----:B------:R-:W-:Y:S02]  /*3150*/  F2FP.SATFINITE.E4M3.F32.PACK_AB_MERGE_C R20, RZ, R20, RZ ;  /* 0x00000014ff14723e */ /* 0x000fe400048070ff */
[----:B------:R-:W-:Y:S02]  /*3160*/  LOP3.LUT R0, R11, 0xff0000, RZ, 0xc0, !PT ;  /* 0x00ff00000b007812 */ /* 0x000fe400078ec0ff */
[----:B------:R-:W-:Y:S02]  /*3170*/  LOP3.LUT R5, R5, 0xffff, RZ, 0xc0, !PT ;  /* 0x0000ffff05057812 */ /* 0x000fe400078ec0ff */
[----:B------:R-:W-:Y:S02]  /*3180*/  LOP3.LUT R12, R12, 0xffff, RZ, 0xc0, !PT ;  /* 0x0000ffff0c0c7812 */ /* 0x000fe400078ec0ff */
[----:B------:R-:W-:Y:S02]  /*3190*/  LOP3.LUT R16, R16, 0xffff, RZ, 0xc0, !PT ;  /* 0x0000ffff10107812 */ /* 0x000fe400078ec0ff */
[----:B------:R-:W-:Y:S01]  /*31a0*/  LOP3.LUT R20, R20, 0xffff, RZ, 0xc0, !PT ;  /* 0x0000ffff14147812 */ /* 0x000fe200078ec0ff */
[----:B------:R-:W-:Y:S01]  /*31b0*/  IMAD.SHL.U32 R12, R12, 0x1000000, RZ ;  /* 0x010000000c0c7824 */ /* 0x000fe200078e00ff */
[----:B------:R-:W-:-:S02]  /*31c0*/  LOP3.LUT R3, R4, 0xff0000, RZ, 0xc0, !PT ;  /* 0x00ff000004037812 */ /* 0x000fc400078ec0ff */
[----:B------:R-:W-:Y:S01]  /*31d0*/  LOP3.LUT R2, R15, 0xff0000, RZ, 0xc0, !PT ;  /* 0x00ff00000f027812 */ /* 0x000fe200078ec0ff */
[----:B------:R-:W-:Y:S01]  /*31e0*/  IMAD.SHL.U32 R11, R20, 0x1000000, RZ ;  /* 0x01000000140b7824 */ /* 0x000fe200078e00ff */
[----:B------:R-:W-:Y:S02]  /*31f0*/  LOP3.LUT R4, R19, 0xff0000, RZ, 0xc0, !PT ;  /* 0x00ff000013047812 */ /* 0x000fe400078ec0ff */
[----:B------:R-:W-:Y:S02]  /*3200*/  LOP3.LUT R7, R0, 0xffff, R7, 0xf8, !PT ;  /* 0x0000ffff00077812 */ /* 0x000fe400078ef807 */
[----:B------:R-:W-:Y:S01]  /*3210*/  SHF.L.U32 R0, R5, 0x18, RZ ;  /* 0x0000001805007819 */ /* 0x000fe200000006ff */
[----:B------:R-:W-:Y:S01]  /*3220*/  IMAD.SHL.U32 R5, R16, 0x1000000, RZ ;  /* 0x0100000010057824 */ /* 0x000fe200078e00ff */
[----:B------:R-:W-:Y:S02]  /*3230*/  LOP3.LUT R3, R3, 0xffff, R22, 0xf8, !PT ;  /* 0x0000ffff03037812 */ /* 0x000fe400078ef816 */
[----:B------:R-:W-:-:S02]  /*3240*/  LOP3.LUT R2, R2, 0xffff, R13, 0xf8, !PT ;  /* 0x0000ffff02027812 */ /* 0x000fc400078ef80d */
[----:B------:R-:W-:Y:S02]  /*3250*/  LOP3.LUT R4, R4, 0xffff, R17, 0xf8, !PT ;  /* 0x0000ffff04047812 */ /* 0x000fe400078ef811 */
[----:B-1----:R-:W-:Y:S02]  /*3260*/  LOP3.LUT R8, R3, R0, RZ, 0xfc, !PT ;  /* 0x0000000003087212 */ /* 0x002fe400078efcff */
[----:B------:R-:W-:Y:S02]  /*3270*/  LOP3.LUT R9, R7, R12, RZ, 0xfc, !PT ;  /* 0x0000000c07097212 */ /* 0x000fe400078efcff */
[----:B------:R-:W-:Y:S02]  /*3280*/  LOP3.LUT R10, R2, R5, RZ, 0xfc, !PT ;  /* 0x00000005020a7212 */ /* 0x000fe400078efcff */
[----:B------:R-:W-:-:S05]  /*3290*/  LOP3.LUT R11, R4, R11, RZ, 0xfc, !PT ;  /* 0x0000000b040b7212 */ /* 0x000fca00078efcff */
[----:B------:R2:W-:Y:S02]  /*32a0*/  STG.E.128 desc[UR8][R24.64], R8 ;  /* 0x0000000818007986 */ /* 0x0005e4000c101d08 */
.L_x_740:
[----:B-1----:R-:W1:Y:S02]  /*32b0*/  LDC R0, c[0x0][0x3e0] ;  /* 0x0000f800ff007b82 */ /* 0x002e640000000800 */
[----:B-1----:R-:W-:-:S13]  /*32c0*/  ISETP.NE.AND P0, PT, R0, 0x2, PT ;  /* 0x000000020000780c */ /* 0x002fda0003f05270 */
[----:B------:R-:W-:Y:S05]  /*32d0*/  @!P0 BRA `(.L_x_781) ;  /* 0x00000058003c8947 */ /* 0x000fea0003800000 */
[----:B------:R-:W-:-:S13]  /*32e0*/  ISETP.NE.AND P0, PT, R0, 0x1, PT ;  /* 0x000000010000780c */ /* 0x000fda0003f05270 */
[----:B------:R-:W-:Y:S05]  /*32f0*/  @P0 EXIT ;  /* 0x000000000000094d */ /* 0x000fea0003800000 */
[----:B------:R-:W1:Y:S01]  /*3300*/  LDC.64 R14, c[0x0][0x3b0] ;  /* 0x0000ec00ff0e7b82 */ /* 0x000e620000000a00 */
[----:B------:R-:W3:Y:S01]  /*3310*/  LDCU.U8 UR6, c[0x0][0x3e4] ;  /* 0x00007c80ff0677ac */ /* 0x000ee20008000000 */
[----:B------:R-:W-:Y:S01]  /*3320*/  IMAD.SHL.U32 R0, R6, 0x10, RZ ;  /* 0x0000001006007824 */ /* 0x000fe200078e00ff */
[----:B------:R-:W-:Y:S01]  /*3330*/  SHF.R.U32.HI R19, RZ, 0x3, R6 ;  /* 0x00000003ff137819 */ /* 0x000fe20000011606 */
[----:B------:R-:W-:Y:S01]  /*3340*/  IMAD.MOV.U32 R3, RZ, RZ, RZ ;  /* 0x000000ffff037224 */ /* 0x000fe200078e00ff */
[----:B------:R-:W4:Y:S01]  /*3350*/  LDCU.64 UR14, c[0x0][0x390] ;  /* 0x00007200ff0e77ac */ /* 0x000f220008000a00 */
[----:B------:R-:W-:Y:S01]  /*3360*/  IMAD.MOV.U32 R32, RZ, RZ, 0xff ;  /* 0x000000ffff207424 */ /* 0x000fe200078e00ff */
[----:B------:R-:W-:Y:S01]  /*3370*/  LOP3.LUT R30, R0, 0x70, RZ, 0xc0, !PT ;  /* 0x00000070001e7812 */ /* 0x000fe200078ec0ff */
[----:B--2---:R-:W2:Y:S01]  /*3380*/  LDC.64 R10, c[0x0][0x3c8] ;  /* 0x0000f200ff0a7b82 */ /* 0x004ea20000000a00 */
[----:B------:R-:W-:Y:S02]  /*3390*/  LEA R7, P0, R19, R66, 0x1 ;  /* 0x0000004213077211 */ /* 0x000fe400078008ff */
[----:B------:R-:W-:Y:S01]  /*33a0*/  LOP3.LUT R37, R6, 0x18, RZ, 0xc0, !PT ;  /* 0x0000001806257812 */ /* 0x000fe200078ec0ff */
[----:B------:R-:W-:Y:S01]  /*33b0*/  VIADD R2, R30, UR10 ;  /* 0x0000000a1e027c36 */ /* 0x000fe20008000000 */
[----:B------:R-:W-:Y:S01]  /*33c0*/  LOP3.LUT R12, R6, 0x7, RZ, 0xc0, !PT ;  /* 0x00000007060c7812 */ /* 0x000fe200078ec0ff */
[----:B------:R-:W-:Y:S01]  /*33d0*/  IMAD.X R13, RZ, RZ, R67, P0 ;  /* 0x000000ffff0d7224 */ /* 0x000fe200000e0643 */
[----:B------:R-:W-:Y:S01]  /*33e0*/  SHF.L.U32 R32, R32, R37, RZ ;  /* 0x0000002520207219 */ /* 0x000fe200000006ff */
[----:B---3--:R-:W-:-:S04]  /*33f0*/  UPRMT UR6, UR6, 0x8880, URZ ;  /* 0x0000888006067896 */ /* 0x008fc800080000ff */
[----:B------:R-:W-:Y:S01]  /*3400*/  UISETP.NE.AND UP0, UPT, UR6, URZ, UPT ;  /* 0x000000ff0600728c */ /* 0x000fe2000bf05270 */
[-C--:B-1----:R-:W-:Y:S02]  /*3410*/  IMAD R0, R13, R14.reuse, RZ ;  /* 0x0000000e0d007224 */ /* 0x082fe400078e02ff */
[----:B------:R-:W-:-:S04]  /*3420*/  IMAD.WIDE.U32 R2, R7, R14, R2 ;  /* 0x0000000e07027225 */ /* 0x000fc800078e0002 */
[----:B------:R-:W-:Y:S01]  /*3430*/  IMAD R5, R7, R15, R0 ;  /* 0x0000000f07057224 */ /* 0x000fe200078e0200 */
[----:B----4-:R-:W-:Y:S01]  /*3440*/  IADD3 R4, P0, PT, R2, UR14, RZ ;  /* 0x0000000e02047c10 */ /* 0x010fe2000ff1e0ff */
[----:B--2---:R-:W-:Y:S01]  /*3450*/  IMAD.WIDE.U32 R8, R10, UR5, RZ ;  /* 0x000000050a087c25 */ /* 0x004fe2000f8e00ff */
[C---:B------:R-:W-:Y:S02]  /*3460*/  SHF.L.U64.HI R15, R14.reuse, 0x6, R15 ;  /* 0x000000060e0f7819 */ /* 0x040fe4000001020f */
[----:B------:R-:W-:Y:S01]  /*3470*/  IADD3.X R5, PT, PT, R3, UR15, R5, P0, !PT ;  /* 0x0000000f03057c10 */ /* 0x000fe200087fe405 */
[----:B------:R-:W-:Y:S02]  /*3480*/  IMAD.SHL.U32 R17, R14, 0x40, RZ ;  /* 0x000000400e117824 */ /* 0x000fe400078e00ff */
[----:B------:R-:W-:Y:S01]  /*3490*/  IMAD R11, R11, UR5, R9 ;  /* 0x000000050b0b7c24 */ /* 0x000fe2000f8e0209 */
[----:B------:R-:W-:Y:S06]  /*34a0*/  BRA.U UP0, `(.L_x_782) ;  /* 0x0000002900d47547 */ /* 0x000fec000b800000 */
[----:B------:R-:W-:Y:S01]  /*34b0*/  IMAD R30, R30, 0x41, R19 ;  /* 0x000000411e1e7824 */ /* 0x000fe200078e0213 */
[----:B------:R-:W1:Y:S08]  /*34c0*/  MATCH.ANY R3, R32 ;  /* 0x00000000200373a1 */ /* 0x000e7000000e8000 */
[----:B------:R-:W2:Y:S01]  /*34d0*/  REDUX.OR UR6, R32 ;  /* 0x00000000200673c4 */ /* 0x000ea20000004000 */
[----:B------:R-:W-:Y:S01]  /*34e0*/  VOTEU.ANY UR7, UPT, PT ;  /* 0x0000000000077886 */ /* 0x000fe200038e0100 */
[----:B------:R-:W-:-:S05]  /*34f0*/  LEA R30, R30, UR4, 0x2 ;  /* 0x000000041e1e7c11 */ /* 0x000fca000f8e10ff */
[----:B------:R-:W3:Y:S04]  /*3500*/  LDS R51, [R30] ;  /* 0x000000001e337984 */ /* 0x000ee80000000800 */
[----:B------:R-:W4:Y:S04]  /*3510*/  LDS R50, [R30+0x104] ;  /* 0x000104001e327984 */ /* 0x000f280000000800 */
[----:B------:R-:W5:Y:S04]  /*3520*/  LDS R49, [R30+0x208] ;  /* 0x000208001e317984 */ /* 0x000f680000000800 */
[----:B------:R-:W0:Y:S01]  /*3530*/  LDS R48, [R30+0x30c] ;  /* 0x00030c001e307984 */ /* 0x000e220000000800 */
[----:B-1----:R-:W-:-:S03]  /*3540*/  LOP3.LUT P0, RZ, R32, UR7, R3, 0x40, !PT ;  /* 0x0000000720ff7c12 */ /* 0x002fc6000f804003 */
[----:B------:R-:W1:Y:S04]  /*3550*/  LDS R47, [R30+0x410] ;  /* 0x000410001e2f7984 */ /* 0x000e680000000800 */
[----:B------:R-:W2:Y:S04]  /*3560*/  LDS R46, [R30+0x514] ;  /* 0x000514001e2e7984 */ /* 0x000ea80000000800 */
[----:B------:R-:W2:Y:S04]  /*3570*/  LDS R45, [R30+0x618] ;  /* 0x000618001e2d7984 */ /* 0x000ea80000000800 */
[----:B------:R-:W2:Y:S04]  /*3580*/  LDS R44, [R30+0x71c] ;  /* 0x00071c001e2c7984 */ /* 0x000ea80000000800 */
[----:B------:R-:W2:Y:S04]  /*3590*/  LDS R43, [R30+0x820] ;  /* 0x000820001e2b7984 */ /* 0x000ea80000000800 */
[----:B------:R-:W2:Y:S04]  /*35a0*/  LDS R42, [R30+0x924] ;  /* 0x000924001e2a7984 */ /* 0x000ea80000000800 */
[----:B------:R-:W2:Y:S01]  /*35b0*/  LDS R41, [R30+0xa28] ;  /* 0x000a28001e297984 */ /* 0x000ea20000000800 */
[----:B---3--:R-:W-:-:S03]  /*35c0*/  IMAD.U32 R35, R51, 0x10000, RZ ;  /* 0x0001000033237824 */ /* 0x008fc600078e00ff */
[----:B------:R-:W3:Y:S01]  /*35d0*/  LDS R40, [R30+0xb2c] ;  /* 0x000b2c001e287984 */ /* 0x000ee20000000800 */
[----:B----4-:R-:W-:-:S03]  /*35e0*/  IMAD.U32 R28, R50, 0x10000, RZ ;  /* 0x00010000321c7824 */ /* 0x010fc600078e00ff */
[----:B------:R-:W4:Y:S01]  /*35f0*/  LDS R39, [R30+0xc30] ;  /* 0x000c30001e277984 */ /* 0x000f220000000800 */
[----:B-----5:R-:W-:Y:S01]  /*3600*/  IMAD.U32 R33, R49, 0x10000, RZ ;  /* 0x0001000031217824 */ /* 0x020fe200078e00ff */
[----:B------:R-:W-:Y:S02]  /*3610*/  FMNMX3 R0, |R35|, RZ, |R28|, !PT ;  /* 0x000000ff23007276 */ /* 0x000fe4000780061c */
[----:B------:R-:W5:Y:S01]  /*3620*/  LDS R38, [R30+0xd34] ;  /* 0x000d34001e267984 */ /* 0x000f620000000800 */
[----:B0-----:R-:W-:-:S03]  /*3630*/  SHF.L.U32 R26, R48, 0x10, RZ ;  /* 0x00000010301a7819 */ /* 0x001fc600000006ff */
[----:B------:R-:W0:Y:S01]  /*3640*/  LDS R36, [R30+0xe38] ;  /* 0x000e38001e247984 */ /* 0x000e220000000800 */
[----:B-1----:R-:W-:Y:S01]  /*3650*/  IMAD.U32 R31, R47, 0x10000, RZ ;  /* 0x000100002f1f7824 */ /* 0x002fe200078e00ff */
[----:B------:R-:W-:Y:S02]  /*3660*/  FMNMX3 R0, R0, |R33|, |R26|, !PT ;  /* 0x4000002100007276 */ /* 0x000fe4000780041a */
[----:B------:R-:W1:Y:S01]  /*3670*/  LDS R34, [R30+0xf3c] ;  /* 0x000f3c001e227984 */ /* 0x000e620000000800 */
[----:B--2---:R-:W-:Y:S02]  /*3680*/  IMAD.U32 R14, R46, 0x10000, RZ ;  /* 0x000100002e0e7824 */ /* 0x004fe400078e00ff */
[----:B------:R-:W-:-:S03]  /*3690*/  IMAD.U32 R16, R45, 0x10000, RZ ;  /* 0x000100002d107824 */ /* 0x000fc600078e00ff */
[----:B------:R-:W-:Y:S01]  /*36a0*/  FMNMX3 R0, R0, |R31|, |R14|, !PT ;  /* 0x4000001f00007276 */ /* 0x000fe2000780040e */
[----:B------:R-:W-:Y:S02]  /*36b0*/  IMAD.U32 R19, R44, 0x10000, RZ ;  /* 0x000100002c137824 */ /* 0x000fe400078e00ff */
[----:B------:R-:W-:-:S03]  /*36c0*/  IMAD.U32 R18, R43, 0x10000, RZ ;  /* 0x000100002b127824 */ /* 0x000fc600078e00ff */
[----:B------:R-:W-:Y:S01]  /*36d0*/  FMNMX3 R0, R0, |R16|, |R19|, !PT ;  /* 0x4000001000007276 */ /* 0x000fe20007800413 */
[----:B------:R-:W-:Y:S02]  /*36e0*/  IMAD.U32 R23, R42, 0x10000, RZ ;  /* 0x000100002a177824 */ /* 0x000fe400078e00ff */
[----:B------:R-:W-:-:S03]  /*36f0*/  IMAD.U32 R20, R41, 0x10000, RZ ;  /* 0x0001000029147824 */ /* 0x000fc600078e00ff */
[----:B------:R-:W-:Y:S01]  /*3700*/  FMNMX3 R0, R0, |R18|, |R23|, !PT ;  /* 0x4000001200007276 */ /* 0x000fe20007800417 */
[----:B---3--:R-:W-:Y:S02]  /*3710*/  IMAD.U32 R25, R40, 0x10000, RZ ;  /* 0x0001000028197824 */ /* 0x008fe400078e00ff */
[----:B----4-:R-:W-:-:S03]  /*3720*/  IMAD.U32 R22, R39, 0x10000, RZ ;  /* 0x0001000027167824 */ /* 0x010fc600078e00ff */
[----:B------:R-:W-:Y:S01]  /*3730*/  FMNMX3 R0, R0, |R20|, |R25|, !PT ;  /* 0x4000001400007276 */ /* 0x000fe20007800419 */
[----:B-----5:R-:W-:Y:S02]  /*3740*/  IMAD.U32 R27, R38, 0x10000, RZ ;  /* 0x00010000261b7824 */ /* 0x020fe400078e00ff */
[----:B0-----:R-:W-:-:S03]  /*3750*/  IMAD.U32 R24, R36, 0x10000, RZ ;  /* 0x0001000024187824 */ /* 0x001fc600078e00ff */
[----:B------:R-:W-:Y:S01]  /*3760*/  FMNMX3 R0, R0, |R22|, |R27|, !PT ;  /* 0x4000001600007276 */ /* 0x000fe2000780041b */
[----:B-1----:R-:W-:-:S05]  /*3770*/  IMAD.U32 R29, R34, 0x10000, RZ ;  /* 0x00010000221d7824 */ /* 0x002fca00078e00ff */
        /* <DEDUP_REMOVED lines=8> */
[----:B0-----:R-:W-:-:S06]  /*3800*/  FMNMX R84, R55, R84, !PT ;  /* 0x0000005437547209 */ /* 0x001fcc0007800000 */
[----:B------:R0:W1:Y:S02]  /*3810*/  SHFL.IDX PT, R84, R84, R37, 0x1f ;  /* 0x00001f2554547589 */ /* 0x00006400000e0000 */
.L_x_1163:
[----:B------:R-:W1:Y:S01]  /*3820*/  LDCU UR6, c[0x0][0x3d8] ;  /* 0x00007b00ff0677ac */ /* 0x000e620008000800 */
[----:B------:R-:W-:Y:S01]  /*3830*/  BSSY.RECONVERGENT B2, `(.L_x_784) ;  /* 0x0000016000027945 */ /* 0x000fe20003800200 */
[----:B------:R-:W-:Y:S01]  /*3840*/  HFMA2 R0, -RZ, RZ, 1.875, 0 ;  /* 0x3f800000ff007431 */ /* 0x000fe200000001ff */
[----:B-1----:R-:W-:-:S04]  /*3850*/  FSETP.GEU.AND P0, PT, R84, UR6, PT ;  /* 0x0000000654007c0b */ /* 0x002fc8000bf0e000 */
[----:B------:R-:W-:-:S04]  /*3860*/  FSEL R84, R84, UR6, P0 ;  /* 0x0000000654547c08 */ /* 0x000fc80008000000 */
[----:B------:R-:W-:-:S04]  /*3870*/  FSETP.NEU.AND P0, PT, R84, RZ, PT ;  /* 0x000000ff5400720b */ /* 0x000fc80003f0d000 */
[----:B------:R-:W-:-:S13]  /*3880*/  FSETP.NE.AND P0, PT, |R84|, +INF , P0 ;  /* 0x7f8000005400780b */ /* 0x000fda0000705200 */
[----:B------:R-:W-:Y:S05]  /*3890*/  @!P0 BRA `(.L_x_785) ;  /* 0x00000000003c8947 */ /* 0x000fea0003800000 */
[----:B------:R-:W1:Y:S01]  /*38a0*/  MUFU.RCP R3, R84 ;  /* 0x0000005400037308 */ /* 0x000e620000001000 */
[----:B------:R-:W-:Y:S07]  /*38b0*/  BSSY.RECONVERGENT B3, `(.L_x_786) ;  /* 0x000000b000037945 */ /* 0x000fee0003800200 */
        /* <DEDUP_REMOVED lines=9> */
[----:B0-----:R-:W-:Y:S05]  /*3950*/  CALL.REL.NOINC `($__internal_3_$__cuda_sm3x_div_rn_noftz_f32_slowpath) ;  /* 0x0000017800487944 */ /* 0x001fea0003c00000 */
.L_x_787:
[----:B------:R-:W-:Y:S05]  /*3960*/  BSYNC.RECONVERGENT B3 ;  /* 0x0000000000037941 */ /* 0x000fea0003800200 */
.L_x_786:
[----:B------:R-:W-:-:S04]  /*3970*/  FSETP.NEU.AND P0, PT, |R0|, +INF , PT ;  /* 0x7f8000000000780b */ /* 0x000fc80003f0d200 */
[----:B------:R-:W-:-:S09]  /*3980*/  FSEL R0, R0, 3.38953138925153547590e+38, P0 ;  /* 0x7f7f000000007808 */ /* 0x000fd20000000000 */
.L_x_785:
[----:B------:R-:W-:Y:S05]  /*3990*/  BSYNC.RECONVERGENT B2 ;  /* 0x0000000000027941 */ /* 0x000fea0003800200 */
.L_x_784:
[----:B------:R-:W-:Y:S01]  /*39a0*/  ISETP.NE.AND P0, PT, R12, RZ, PT ;  /* 0x000000ff0c00720c */ /* 0x000fe20003f05270 */
[----:B------:R-:W-:Y:S01]  /*39b0*/  BSSY.RECONVERGENT B1, `(.L_x_788) ;  /* 0x0000029000017945 */ /* 0x000fe20003800200 */
        /* <DEDUP_REMOVED lines=14> */
[----:B------:R-:W-:Y:S01]  /*3aa0*/  PRMT R36, R36, 0x7632, R36 ;  /* 0x0000763224247816 */ /* 0x000fe20000000024 */
[----:B------:R-:W-:Y:S06]  /*3ab0*/  @P0 BRA `(.L_x_789) ;  /* 0x0000000000600947 */ /* 0x000fec0003800000 */
        /* <DEDUP_REMOVED lines=9> */
.L_x_791:
[----:B------:R-:W1:Y:S02]  /*3b50*/  MUFU.RCP R43, R0 ;  /* 0x00000000002b7308 */ /* 0x000e640000001000 */
[----:B-1----:R-:W-:-:S04]  /*3b60*/  FFMA R2, R43, R0, -1 ;  /* 0xbf8000002b027423 */ /* 0x002fc80000000000 */
[----:B------:R-:W-:-:S04]  /*3b70*/  FADD.FTZ R2, -R2, -RZ ;  /* 0x800000ff02027221 */ /* 0x000fc80000010100 */
[----:B------:R-:W-:-:S07]  /*3b80*/  FFMA R43, R43, R2, R43 ;  /* 0x000000022b2b7223 */ /* 0x000fce000000002b */
.L_x_792:
[----:B------:R-:W-:Y:S05]  /*3b90*/  BSYNC.RECONVERGENT B2 ;  /* 0x0000000000027941 */ /* 0x000fea0003800200 */
.L_x_790:
        /* <DEDUP_REMOVED lines=10> */
.L_x_789:
[----:B------:R-:W-:Y:S05]  /*3c40*/  BSYNC.RECONVERGENT B1 ;  /* 0x0000000000017941 */ /* 0x000fea0003800200 */
.L_x_788:
[-C--:B------:R-:W-:Y:S01]  /*3c50*/  FMUL R31, R31, R0.reuse ;  /* 0x000000001f1f7220 */ /* 0x080fe20000400000 */
[-C--:B------:R-:W-:Y:S01]  /*3c60*/  FMUL R16, R16, R0.reuse ;  /* 0x0000000010107220 */ /* 0x080fe20000400000 */
[-C--:B------:R-:W-:Y:S01]  /*3c70*/  FMUL R35, R35, R0.reuse ;  /* 0x0000000023237220 */ /* 0x080fe20000400000 */
[-C--:B------:R-:W-:Y:S01]  /*3c80*/  FMUL R33, R33, R0.reuse ;  /* 0x0000000021217220 */ /* 0x080fe20000400000 */
[-C--:B------:R-:W-:Y:S01]  /*3c90*/  FMUL R14, R14, R0.reuse ;  /* 0x000000000e0e7220 */ /* 0x080fe20000400000 */
[----:B------:R-:W-:Y:S01]  /*3ca0*/  F2FP.SATFINITE.E4M3.F32.PACK_AB_MERGE_C R31, RZ, R31, RZ ;  /* 0x0000001fff1f723e */ /* 0x000fe200048070ff */
[----:B------:R-:W-:Y:S01]  /*3cb0*/  FMUL R28, R28, R0 ;  /* 0x000000001c1c7220 */ /* 0x000fe20000400000 */
        /* <DEDUP_REMOVED lines=9> */
[----:B------:R-:W-:Y:S01]  /*3d50*/  IMAD.U32 R33, R33, 0x10000, RZ ;  /* 0x0001000021217824 */ /* 0x000fe200078e00ff */
[----:B------:R-:W-:Y:S01]  /*3d60*/  F2FP.SATFINITE.E4M3.F32.PACK_AB_MERGE_C R28, RZ, R28, RZ ;  /* 0x0000001cff1c723e */ /* 0x000fe200048070ff */
[----:B------:R-:W-:Y:S01]  /*3d70*/  FMUL R22, R22, R0 ;  /* 0x0000000016167220 */ /* 0x000fe20000400000 */
[----:B------:R-:W-:Y:S01]  /*3d80*/  LOP3.LUT R35, R35, 0xff, RZ, 0xc0, !PT ;  /* 0x000000ff23237812 */ /* 0x000fe200078ec0ff */
[----:B------:R-:W-:Y:S01]  /*3d90*/  IMAD R14, R14, 0x100, R31 ;  /* 0x000001000e0e7824 */ /* 0x000fe200078e021f */
[----:B------:R-:W-:Y:S01]  /*3da0*/  F2FP.SATFINITE.E4M3.F32.PACK_AB_MERGE_C R26, RZ, R26, RZ ;  /* 0x0000001aff1a723e */ /* 0x000fe200048070ff */
[-C--:B------:R-:W-:Y:S01]  /*3db0*/  FMUL R24, R24, R0.reuse ;  /* 0x0000000018187220 */ /* 0x080fe20000400000 */
[----:B------:R-:W-:Y:S01]  /*3dc0*/  LOP3.LUT R3, R16, 0xff0000, RZ, 0xc0, !PT ;  /* 0x00ff000010037812 */ /* 0x000fe200078ec0ff */
[----:B------:R-:W-:Y:S01]  /*3dd0*/  IMAD R28, R28, 0x100, R35 ;  /* 0x000001001c1c7824 */ /* 0x000fe200078e0223 */
[----:B------:R-:W-:Y:S01]  /*3de0*/  LOP3.LUT R26, R26, 0xffff, RZ, 0xc0, !PT ;  /* 0x0000ffff1a1a7812 */ /* 0x000fe200078ec0ff */
[-C--:B------:R-:W-:Y:S01]  /*3df0*/  FMUL R19, R19, R0.reuse ;  /* 0x0000000013137220 */ /* 0x080fe20000400000 */
[----:B------:R-:W-:Y:S01]  /*3e00*/  LOP3.LUT R33, R33, 0xff0000, RZ, 0xc0, !PT ;  /* 0x00ff000021217812 */ /* 0x000fe200078ec0ff */
[-C--:B------:R-:W-:Y:S01]  /*3e10*/  FMUL R23, R23, R0.reuse ;  /* 0x0000000017177220 */ /* 0x080fe20000400000 */
[----:B------:R-:W-:Y:S01]  /*3e20*/  LOP3.LUT R14, R3, 0xffff, R14, 0xf8, !PT ;  /* 0x0000ffff030e7812 */ /* 0x000fe200078ef80e */
[-C--:B------:R-:W-:Y:S01]  /*3e30*/  FMUL R25, R25, R0.reuse ;  /* 0x0000000019197220 */ /* 0x080fe20000400000 */
[----:B------:R-:W-:Y:S01]  /*3e40*/  FMUL R27, R27, R0 ;  /* 0x000000001b1b7220 */ /* 0x000fe20000400000 */
[----:B------:R-:W-:-:S02]  /*3e50*/  IMAD.SHL.U32 R3, R26, 0x1000000, RZ ;  /* 0x010000001a037824 */ /* 0x000fc400078e00ff */
[----:B------:R-:W-:Y:S01]  /*3e60*/  FMUL R0, R29, R0 ;  /* 0x000000001d007220 */ /* 0x000fe20000400000 */
[----:B------:R-:W-:Y:S01]  /*3e70*/  LOP3.LUT R28, R33, 0xffff, R28, 0xf8, !PT ;  /* 0x0000ffff211c7812 */ /* 0x000fe200078ef81c */
[----:B------:R-:W-:Y:S01]  /*3e80*/  IMAD.U32 R33, R55, 0x10000, RZ ;  /* 0x0001000037217824 */ /* 0x000fe200078e00ff */
[----:B------:R-:W-:Y:S01]  /*3e90*/  F2FP.SATFINITE.E4M3.F32.PACK_AB_MERGE_C R18, RZ, R18, RZ ;  /* 0x00000012ff12723e */ /* 0x000fe200048070ff */
[----:B------:R-:W-:Y:S01]  /*3ea0*/  IMAD.U32 R31, R53, 0x10000, RZ ;  /* 0x00010000351f7824 */ /* 0x000fe200078e00ff */
[----:B------:R-:W-:Y:S01]  /*3eb0*/  F2FP.SATFINITE.E4M3.F32.PACK_AB_MERGE_C R22, RZ, R22, RZ ;  /* 0x00000016ff16723e */ /* 0x000fe200048070ff */
[----:B------:R-:W-:Y:S01]  /*3ec0*/  IMAD.U32 R26, R52, 0x10000, RZ ;  /* 0x00010000341a7824 */ /* 0x000fe200078e00ff */
[----:B------:R-:W-:Y:S01]  /*3ed0*/  F2FP.SATFINITE.E4M3.F32.PACK_AB_MERGE_C R20, RZ, R20, RZ ;  /* 0x00000014ff14723e */ /* 0x000fe200048070ff */
[----:B------:R-:W2:Y:S01]  /*3ee0*/  REDUX.OR UR6, R32 ;  /* 0x00000000200673c4 */ /* 0x000ea20000004000 */
[----:B------:R-:W-:Y:S01]  /*3ef0*/  F2FP.SATFINITE.E4M3.F32.PACK_AB_MERGE_C R24, RZ, R24, RZ ;  /* 0x00000018ff18723e */ /* 0x000fe200048070ff */
[----:B------:R-:W-:Y:S01]  /*3f00*/  IMAD.U32 R29, R51, 0x10000, RZ ;  /* 0x00010000331d7824 */ /* 0x000fe200078e00ff */
[----:B-1----:R-:W-:Y:S01]  /*3f10*/  LOP3.LUT R40, R28, R3, RZ, 0xfc, !PT ;  /* 0x000000031c287212 */ /* 0x002fe200078efcff */
[----:B------:R-:W-:Y:S01]  /*3f20*/  IMAD.U32 R20, R20, 0x10000, RZ ;  /* 0x0001000014147824 */ /* 0x000fe200078e00ff */
[----:B------:R-:W-:-:S03]  /*3f30*/  F2FP.SATFINITE.E4M3.F32.PACK_AB_MERGE_C R23, RZ, R23, RZ ;  /* 0x00000017ff17723e */ /* 0x000fc600048070ff */
[----:B------:R-:W1:Y:S01]  /*3f40*/  MATCH.ANY R3, R32 ;  /* 0x00000000200373a1 */ /* 0x000e6200000e8000 */
[----:B------:R-:W-:Y:S01]  /*3f50*/  F2FP.SATFINITE.E4M3.F32.PACK_AB_MERGE_C R27, RZ, R27, RZ ;  /* 0x0000001bff1b723e */ /* 0x000fe200048070ff */
[----:B------:R-:W-:Y:S01]  /*3f60*/  IMAD.U32 R28, R54, 0x10000, RZ ;  /* 0x00010000361c7824 */ /* 0x000fe200078e00ff */
[----:B------:R-:W-:Y:S01]  /*3f70*/  LOP3.LUT R18, R18, 0xff, RZ, 0xc0, !PT ;  /* 0x000000ff12127812 */ /* 0x000fe200078ec0ff */
[----:B------:R-:W-:Y:S01]  /*3f80*/  VOTEU.ANY UR7, UPT, PT ;  /* 0x0000000000077886 */ /* 0x000fe200038e0100 */
[----:B------:R-:W-:Y:S01]  /*3f90*/  LOP3.LUT R22, R22, 0xff, RZ, 0xc0, !PT ;  /* 0x000000ff16167812 */ /* 0x000fe200078ec0ff */
[----:B------:R-:W-:Y:S01]  /*3fa0*/  IMAD.U32 R16, R45, 0x10000, RZ ;  /* 0x000100002d107824 */ /* 0x000fe200078e00ff */
[----:B------:R-:W-:Y:S01]  /*3fb0*/  F2FP.SATFINITE.E4M3.F32.PACK_AB_MERGE_C R19, RZ, R19, RZ ;  /* 0x00000013ff13723e */ /* 0x000fe200048070ff */
[----:B------:R-:W-:Y:S01]  /*3fc0*/  IMAD R18, R23, 0x100, R18 ;  /* 0x0000010017127824 */ /* 0x000fe200078e0212 */
[----:B------:R-:W-:Y:S01]  /*3fd0*/  F2FP.SATFINITE.E4M3.F32.PACK_AB_MERGE_C R25, RZ, R25, RZ ;  /* 0x00000019ff19723e */ /* 0x000fe200048070ff */
[----:B------:R-:W-:Y:S01]  /*3fe0*/  IMAD R22, R27, 0x100, R22 ;  /* 0x000001001b167824 */ /* 0x000fe200078e0216 */
[----:B------:R-:W-:Y:S01]  /*3ff0*/  F2FP.SATFINITE.E4M3.F32.PACK_AB_MERGE_C R0, RZ, R0, RZ ;  /* 0x00000000ff00723e */ /* 0x000fe200048070ff */
[----:B------:R-:W-:Y:S01]  /*4000*/  IMAD.U32 R35, R34, 0x10000, RZ ;  /* 0x0001000022237824 */ /* 0x000fe200078e00ff */
[----:B------:R-:W-:-:S02]  /*4010*/  SHF.L.U32 R24, R24, 0x10, RZ ;  /* 0x0000001018187819 */ /* 0x000fc400000006ff */
[----:B------:R-:W-:Y:S02]  /*4020*/  LOP3.LUT R19, R19, 0xffff, RZ, 0xc0, !PT ;  /* 0x0000ffff13137812 */ /* 0x000fe400078ec0ff */
[----:B------:R-:W-:Y:S02]  /*4030*/  LOP3.LUT R25, R25, 0xffff, RZ, 0xc0, !PT ;  /* 0x0000ffff19197812 */ /* 0x000fe400078ec0ff */
[----:B------:R-:W-:Y:S01]  /*4040*/  LOP3.LUT R0, R0, 0xffff, RZ, 0xc0, !PT ;  /* 0x0000ffff00007812 */ /* 0x000fe200078ec0ff */
[----:B------:R-:W-:Y:S01]  /*4050*/  IMAD.SHL.U32 R19, R19, 0x1000000, RZ ;  /* 0x0100000013137824 */ /* 0x000fe200078e00ff */
[----:B------:R-:W-:Y:S01]  /*4060*/  LOP3.LUT R23, R20, 0xff0000, RZ, 0xc0, !PT ;  /* 0x00ff000014177812 */ /* 0x000fe200078ec0ff */
[----:B------:R-:W-:Y:S01]  /*4070*/  IMAD.SHL.U32 R25, R25, 0x1000000, RZ ;  /* 0x0100000019197824 */ /* 0x000fe200078e00ff */
[----:B------:R-:W-:Y:S01]  /*4080*/  LOP3.LUT R27, R24, 0xff0000, RZ, 0xc0, !PT ;  /* 0x00ff0000181b7812 */ /* 0x000fe200078ec0ff */
[----:B------:R-:W-:Y:S01]  /*4090*/  IMAD.SHL.U32 R43, R0, 0x1000000, RZ ;  /* 0x01000000002b7824 */ /* 0x000fe200078e00ff */
[----:B------:R-:W-:Y:S01]  /*40a0*/  LOP3.LUT R18, R23, 0xffff, R18, 0xf8, !PT ;  /* 0x0000ffff17127812 */ /* 0x000fe200078ef812 */
[----:B------:R-:W-:Y:S01]  /*40b0*/  IMAD.U32 R24, R50, 0x10000, RZ ;  /* 0x0001000032187824 */ /* 0x000fe200078e00ff */
[----:B------:R-:W-:Y:S01]  /*40c0*/  LOP3.LUT R22, R27, 0xffff, R22, 0xf8, !PT ;  /* 0x0000ffff1b167812 */ /* 0x000fe200078ef816 */
[----:B------:R-:W-:Y:S01]  /*40d0*/  IMAD.U32 R27, R49, 0x10000, RZ ;  /* 0x00010000311b7824 */ /* 0x000fe200078e00ff */
[----:B------:R-:W-:Y:S01]  /*40e0*/  FMNMX3 R0, |R33|, RZ, |R28|, !PT ;  /* 0x000000ff21007276 */ /* 0x000fe2000780061c */
[----:B------:R-:W-:Y:S01]  /*40f0*/  IMAD.U32 R23, R44, 0x10000, RZ ;  /* 0x000100002c177824 */ /* 0x000fe200078e00ff */
[----:B------:R-:W-:Y:S01]  /*4100*/  LOP3.LUT R41, R14, R19, RZ, 0xfc, !PT ;  /* 0x000000130e297212 */ /* 0x000fe200078efcff */
[----:B------:R-:W-:Y:S01]  /*4110*/  IMAD.U32 R19, R46, 0x10000, RZ ;  /* 0x000100002e137824 */ /* 0x000fe200078e00ff */
[----:B------:R-:W-:Y:S01]  /*4120*/  LOP3.LUT R42, R18, R25, RZ, 0xfc, !PT ;  /* 0x00000019122a7212 */ /* 0x000fe200078efcff */
[----:B------:R-:W-:Y:S01]  /*4130*/  IMAD.U32 R18, R39, 0x10000, RZ ;  /* 0x0001000027127824 */ /* 0x000fe200078e00ff */
[----:B------:R-:W-:Y:S01]  /*4140*/  LOP3.LUT R43, R22, R43, RZ, 0xfc, !PT ;  /* 0x0000002b162b7212 */ /* 0x000fe200078efcff */
[----:B------:R-:W-:Y:S01]  /*4150*/  IMAD.U32 R22, R48, 0x10000, RZ ;  /* 0x0001000030167824 */ /* 0x000fe200078e00ff */
[----:B------:R-:W-:Y:S01]  /*4160*/  FMNMX3 R0, R0, |R31|, |R26|, !PT ;  /* 0x4000001f00007276 */ /* 0x000fe2000780041a */
[----:B------:R-:W-:Y:S01]  /*4170*/  IMAD.U32 R25, R38, 0x10000, RZ ;  /* 0x0001000026197824 */ /* 0x000fe200078e00ff */
[----:B------:R-:W-:Y:S01]  /*4180*/  SHF.L.U32 R14, R47, 0x10, RZ ;  /* 0x000000102f0e7819 */ /* 0x000fe200000006ff */
[----:B------:R3:W-:Y:S01]  /*4190*/  STG.E.128 desc[UR8][R4.64], R40 ;  /* 0x0000002804007986 */ /* 0x0007e2000c101d08 */
[----:B------:R-:W-:Y:S01]  /*41a0*/  FMNMX3 R0, R0, |R29|, |R24|, !PT ;  /* 0x4000001d00007276 */ /* 0x000fe20007800418 */
[----:B------:R-:W-:Y:S01]  /*41b0*/  IMAD.U32 R20, R36, 0x10000, RZ ;  /* 0x0001000024147824 */ /* 0x000fe200078e00ff */
[----:B-1----:R-:W-:-:S02]  /*41c0*/  LOP3.LUT P0, RZ, R32, UR7, R3, 0x40, !PT ;  /* 0x0000000720ff7c12 */ /* 0x002fc4000f804003 */
[----:B------:R-:W-:-:S04]  /*41d0*/  FMNMX3 R0, R0, |R27|, |R22|, !PT ;  /* 0x4000001b00007276 */ /* 0x000fc80007800416 */
[----:B------:R-:W-:-:S04]  /*41e0*/  FMNMX3 R0, R0, |R14|, |R19|, !PT ;  /* 0x4000000e00007276 */ /* 0x000fc80007800413 */
[----:B------:R-:W-:-:S04]  /*41f0*/  FMNMX3 R0, R0, |R16|, |R23|, !PT ;  /* 0x4000001000007276 */ /* 0x000fc80007800417 */
[----:B------:R-:W-:-:S04]  /*4200*/  FMNMX3 R0, R0, |R18|, |R25|, !PT ;  /* 0x4000001200007276 */ /* 0x000fc80007800419 */
[----:B------:R-:W-:Y:S01]  /*4210*/  FMNMX3 R85, R0, |R20|, |R35|, !PT ;  /* 0x4000001400557276 */ /* 0x000fe20007800423 */
[----:B--23--:R-:W-:Y:S06]  /*4220*/  @!P0 BRA.DIV UR6, `(.L_x_793) ;  /* 0x0000010a06908947 */ /* 0x00cfec000b800000 */
[----:B------:R-:W1:Y:S02]  /*4230*/  SHFL.DOWN PT, R84, R85, 0x4, 0x1f ;  /* 0x08801f0055547f89 */ /* 0x000e6400000e0000 */
[----:B-1----:R-:W-:-:S05]  /*4240*/  FMNMX R39, R85, R84, !PT ;  /* 0x0000005455277209 */ /* 0x002fca0007800000 */
[----:B------:R-:W1:Y:S02]  /*4250*/  SHFL.DOWN PT, R84, R39, 0x2, 0x1f ;  /* 0x08401f0027547f89 */ /* 0x000e6400000e0000 */
[----:B-1----:R-:W-:-:S05]  /*4260*/  FMNMX R41, R39, R84, !PT ;  /* 0x0000005427297209 */ /* 0x002fca0007800000 */
[----:B------:R-:W1:Y:S02]  /*4270*/  SHFL.DOWN PT, R84, R41, 0x1, 0x1f ;  /* 0x08201f0029547f89 */ /* 0x000e6400000e0000 */
[----:B-1----:R-:W-:-:S06]  /*4280*/  FMNMX R84, R41, R84, !PT ;  /* 0x0000005429547209 */ /* 0x002fcc0007800000 */
[----:B------:R1:W2:Y:S02]  /*4290*/  SHFL.IDX PT, R84, R84, R37, 0x1f ;  /* 0x00001f2554547589 */ /* 0x0002a400000e0000 */
.L_x_1172:
        /* <DEDUP_REMOVED lines=9> */
[----:B------:R-:W-:Y:S07]  /*4330*/  BSSY.RECONVERGENT B3, `(.L_x_796) ;  /* 0x000000b000037945 */ /* 0x000fee0003800200 */
[----:B------:R-:W3:Y:S01]  /*4340*/  FCHK P0, R21, R84 ;  /* 0x0000005415007302 */ /* 0x000ee20000000000 */
[----:B--2---:R-:W-:-:S04]  /*4350*/  FFMA R0, -R84, R3, 1 ;  /* 0x3f80000054007423 */ /* 0x004fc80000000103 */
[----:B------:R-:W-:-:S04]  /*4360*/  FFMA R0, R3, R0, R3 ;  /* 0x0000000003007223 */ /* 0x000fc80000000003 */
[----:B------:R-:W-:-:S04]  /*4370*/  FFMA R3, R0, 448, RZ ;  /* 0x43e0000000037823 */ /* 0x000fc800000000ff */
[----:B------:R-:W-:-:S04]  /*4380*/  FFMA R2, -R84, R3, 448 ;  /* 0x43e0000054027423 */ /* 0x000fc80000000103 */
[----:B------:R-:W-:Y:S01]  /*4390*/  FFMA R0, R0, R2, R3 ;  /* 0x0000000200007223 */ /* 0x000fe20000000003 */
[----:B---3--:R-:W-:Y:S06]  /*43a0*/  @!P0 BRA `(.L_x_797) ;  /* 0x00000000000c8947 */ /* 0x008fec0003800000 */
[----:B------:R-:W-:Y:S01]  /*43b0*/  IMAD.MOV.U32 R0, RZ, RZ, R84 ;  /* 0x000000ffff007224 */ /* 0x000fe200078e0054 */
[----:B------:R-:W-:-:S07]  /*43c0*/  MOV R2, 0x43e0 ;  /* 0x000043e000027802 */ /* 0x000fce0000000f00 */
[----:B01----:R-:W-:Y:S05]  /*43d0*/  CALL.REL.NOINC `($__internal_3_$__cuda_sm3x_div_rn_noftz_f32_slowpath) ;  /* 0x0000016c00a87944 */ /* 0x003fea0003c00000 */
.L_x_797:
[----:B------:R-:W-:Y:S05]  /*43e0*/  BSYNC.RECONVERGENT B3 ;  /* 0x0000000000037941 */ /* 0x000fea0003800200 */
.L_x_796:
[----:B------:R-:W-:-:S04]  /*43f0*/  FSETP.NEU.AND P0, PT, |R0|, +INF , PT ;  /* 0x7f8000000000780b */ /* 0x000fc80003f0d200 */
[----:B------:R-:W-:-:S09]  /*4400*/  FSEL R0, R0, 3.38953138925153547590e+38, P0 ;  /* 0x7f7f000000007808 */ /* 0x000fd20000000000 */
.L_x_795:
[----:B------:R-:W-:Y:S05]  /*4410*/  BSYNC.RECONVERGENT B2 ;  /* 0x0000000000027941 */ /* 0x000fea0003800200 */
.L_x_794:
        /* <DEDUP_REMOVED lines=12> */
.L_x_801:
[----:B------:R-:W2:Y:S02]  /*44e0*/  MUFU.RCP R39, R0 ;  /* 0x0000000000277308 */ /* 0x000ea40000001000 */
[----:B--2---:R-:W-:-:S04]  /*44f0*/  FFMA R2, R39, R0, -1 ;  /* 0xbf80000027027423 */ /* 0x004fc80000000000 */
[----:B------:R-:W-:-:S04]  /*4500*/  FADD.FTZ R2, -R2, -RZ ;  /* 0x800000ff02027221 */ /* 0x000fc80000010100 */
[----:B------:R-:W-:-:S07]  /*4510*/  FFMA R39, R39, R2, R39 ;  /* 0x0000000227277223 */ /* 0x000fce0000000027 */
.L_x_802:
[----:B------:R-:W-:Y:S05]  /*4520*/  BSYNC.RECONVERGENT B2 ;  /* 0x0000000000027941 */ /* 0x000fea0003800200 */
.L_x_800:
[----:B------:R-:W2:Y:S01]  /*4530*/  LDC.64 R2, c[0x0][0x3d0] ;  /* 0x0000f400ff027b82 */ /* 0x000ea20000000a00 */
[----:B------:R-:W3:Y:S01]  /*4540*/  LDCU.64 UR6, c[0x0][0x3d0] ;  /* 0x00007a00ff0677ac */ /* 0x000ee20008000a00 */
[----:B------:R-:W4:Y:S01]  /*4550*/  LDCU.64 UR14, c[0x0][0x3a0] ;  /* 0x00007400ff0e77ac */ /* 0x000f220008000a00 */
[----:B---3--:R-:W-:-:S04]  /*4560*/  IMAD R34, R13, UR6, RZ ;  /* 0x000000060d227c24 */ /* 0x008fc8000f8e02ff */
[C---:B------:R-:W-:Y:S02]  /*4570*/  IMAD R41, R7.reuse, UR7, R34 ;  /* 0x0000000707297c24 */ /* 0x040fe4000f8e0222 */
[----:B--2---:R-:W-:-:S03]  /*4580*/  IMAD.WIDE.U32 R2, R7, UR6, R2 ;  /* 0x0000000607027c25 */ /* 0x004fc6000f8e0002 */
[----:B------:R-:W-:-:S04]  /*4590*/  IADD3 R34, P0, PT, R8, R2, RZ ;  /* 0x0000000208227210 */ /* 0x000fc80007f1e0ff */
[----:B------:R-:W-:Y:S02]  /*45a0*/  IADD3.X R3, PT, PT, R11, R41, R3, P0, !PT ;  /* 0x000000290b037210 */ /* 0x000fe400007fe403 */
[----:B----4-:R-:W-:-:S04]  /*45b0*/  LEA R2, P0, R34, UR14, 0x2 ;  /* 0x0000000e22027c11 */ /* 0x010fc8000f8010ff */
[----:B------:R-:W-:-:S05]  /*45c0*/  LEA.HI.X R3, R34, UR15, R3, 0x2, P0 ;  /* 0x0000000f22037c11 */ /* 0x000fca00080f1403 */
[----:B------:R2:W-:Y:S04]  /*45d0*/  STG.E desc[UR8][R2.64], R39 ;  /* 0x0000002702007986 */ /* 0x0005e8000c101908 */
.L_x_799:
[----:B------:R-:W-:Y:S05]  /*45e0*/  BSYNC.RECONVERGENT B1 ;  /* 0x0000000000017941 */ /* 0x000fea0003800200 */
.L_x_798:
[----:B------:R-:W3:Y:S01]  /*45f0*/  LDS R34, [R30+0x80] ;  /* 0x000080001e227984 */ /* 0x000ee20000000800 */
[-C--:B------:R-:W-:Y:S01]  /*4600*/  FMUL R14, R14, R0.reuse ;  /* 0x000000000e0e7220 */ /* 0x080fe20000400000 */
[-C--:B------:R-:W-:Y:S01]  /*4610*/  FMUL R16, R16, R0.reuse ;  /* 0x0000000010107220 */ /* 0x080fe20000400000 */
[-C--:B------:R-:W-:Y:S01]  /*4620*/  FMUL R19, R19, R0.reuse ;  /* 0x0000000013137220 */ /* 0x080fe20000400000 */
[----:B------:R-:W-:Y:S01]  /*4630*/  LDS R36, [R30+0x184] ;  /* 0x000184001e247984 */ /* 0x000fe20000000800 */
[-C--:B------:R-:W-:Y:S01]  /*4640*/  FMUL R18, R18, R0.reuse ;  /* 0x0000000012127220 */ /* 0x080fe20000400000 */
[----:B------:R-:W-:Y:S01]  /*4650*/  FMUL R20, R20, R0 ;  /* 0x0000000014147220 */ /* 0x000fe20000400000 */
[----:B------:R-:W-:Y:S01]  /*4660*/  F2FP.SATFINITE.E4M3.F32.PACK_AB_MERGE_C R14, RZ, R14, RZ ;  /* 0x0000000eff0e723e */ /* 0x000fe200048070ff */
[----:B------:R-:W4:Y:S01]  /*4670*/  LDS R45, [R30+0x38c] ;  /* 0x00038c001e2d7984 */ /* 0x000f220000000800 */
[----:B------:R-:W-:Y:S01]  /*4680*/  F2FP.SATFINITE.E4M3.F32.PACK_AB_MERGE_C R16, RZ, R16, RZ ;  /* 0x00000010ff10723e */ /* 0x000fe200048070ff */
[-C--:B------:R-:W-:Y:S01]  /*4690*/  FMUL R33, R33, R0.reuse ;  /* 0x0000000021217220 */ /* 0x080fe20000400000 */
[-C--:B------:R-:W-:Y:S01]  /*46a0*/  FMUL R31, R31, R0.reuse ;  /* 0x000000001f1f7220 */ /* 0x080fe20000400000 */
[----:B------:R-:W-:Y:S01]  /*46b0*/  LDS R44, [R30+0x288] ;  /* 0x000288001e2c7984 */ /* 0x000fe20000000800 */
[-C--:B------:R-:W-:Y:S01]  /*46c0*/  FMUL R25, R25, R0.reuse ;  /* 0x0000000019197220 */ /* 0x080fe20000400000 */
[----:B------:R-:W-:Y:S01]  /*46d0*/  F2FP.SATFINITE.E4M3.F32.PACK_AB_MERGE_C R19, RZ, R19, RZ ;  /* 0x00000013ff13723e */ /* 0x000fe200048070ff */
[----:B------:R-:W-:Y:S01]  /*46e0*/  IMAD.U32 R16, R16, 0x10000, RZ ;  /* 0x0001000010107824 */ /* 0x000fe200078e00ff */
[----:B------:R-:W5:Y:S01]  /*46f0*/  LDS R46, [R30+0x490] ;  /* 0x000490001e2e7984 */ /* 0x000f620000000800 */
[----:B------:R-:W-:Y:S01]  /*4700*/  LOP3.LUT R14, R14, 0xff, RZ, 0xc0, !PT ;  /* 0x000000ff0e0e7812 */ /* 0x000fe200078ec0ff */
[----:B------:R-:W-:Y:S01]  /*4710*/  FMUL R28, R28, R0 ;  /* 0x000000001c1c7220 */ /* 0x000fe20000400000 */
[----:B------:R-:W-:Y:S01]  /*4720*/  F2FP.SATFINITE.E4M3.F32.PACK_AB_MERGE_C R18, RZ, R18, RZ ;  /* 0x00000012ff12723e */ /* 0x000fe200048070ff */
[----:B------:R-:W-:Y:S01]  /*4730*/  LDS R47, [R30+0x594] ;  /* 0x000594001e2f7984 */ /* 0x000fe20000000800 */
[----:B------:R-:W-:Y:S01]  /*4740*/  F2FP.SATFINITE.E4M3.F32.PACK_AB_MERGE_C R20, RZ, R20, RZ ;  /* 0x00000014ff14723e */ /* 0x000fe200048070ff */
[----:B------:R-:W-:Y:S01]  /*4750*/  FMUL R26, R26, R0 ;  /* 0x000000001a1a7220 */ /* 0x000fe20000400000 */
[----:B------:R-:W-:Y:S01]  /*4760*/  F2FP.SATFINITE.E4M3.F32.PACK_AB_MERGE_C R33, RZ, R33, RZ ;  /* 0x00000021ff21723e */ /* 0x000fe200048070ff */
[----:B------:R-:W0:Y:S01]  /*4770*/  LDS R48, [R30+0x698] ;  /* 0x000698001e307984 */ /* 0x000e220000000800 */
[----:B------:R-:W-:Y:S01]  /*4780*/  F2FP.SATFINITE.E4M3.F32.PACK_AB_MERGE_C R31, RZ, R31, RZ ;  /* 0x0000001fff1f723e */ /* 0x000fe200048070ff */
[----:B------:R-:W-:Y:S01]  /*4790*/  IMAD R14, R19, 0x100, R14 ;  /* 0x00000100130e7824 */ /* 0x000fe200078e020e */
[----:B------:R-:W-:Y:S01]  /*47a0*/  F2FP.SATFINITE.E4M3.F32.PACK_AB_MERGE_C R25, RZ, R25, RZ ;  /* 0x00000019ff19723e */ /* 0x000fe200048070ff */
[----:B------:R-:W-:Y:S01]  /*47b0*/  LDS R49, [R30+0x79c] ;  /* 0x00079c001e317984 */ /* 0x000fe20000000800 */
[----:B------:R-:W-:Y:S01]  /*47c0*/  LOP3.LUT R18, R18, 0xff, RZ, 0xc0, !PT ;  /* 0x000000ff12127812 */ /* 0x000fe200078ec0ff */
[----:B------:R-:W-:Y:S01]  /*47d0*/  IMAD.U32 R20, R20, 0x10000, RZ ;  /* 0x0001000014147824 */ /* 0x000fe200078e00ff */
[----:B--2---:R-:W-:Y:S01]  /*47e0*/  LOP3.LUT R3, R16, 0xff0000, RZ, 0xc0, !PT ;  /* 0x00ff000010037812 */ /* 0x004fe200078ec0ff */
[----:B------:R-:W2:Y:S01]  /*47f0*/  LDS R50, [R30+0x8a0] ;  /* 0x0008a0001e327984 */ /* 0x000ea20000000800 */
[----:B------:R-:W-:Y:S01]  /*4800*/  F2FP.SATFINITE.E4M3.F32.PACK_AB_MERGE_C R28, RZ, R28, RZ ;  /* 0x0000001cff1c723e */ /* 0x000fe200048070ff */
[----:B------:R-:W-:Y:S01]  /*4810*/  IMAD R18, R25, 0x100, R18 ;  /* 0x0000010019127824 */ /* 0x000fe200078e0212 */
[----:B------:R-:W-:Y:S01]  /*4820*/  LOP3.LUT R33, R33, 0xff, RZ, 0xc0, !PT ;  /* 0x000000ff21217812 */ /* 0x000fe200078ec0ff */
[----:B------:R-:W1:Y:S01]  /*4830*/  LDS R51, [R30+0x9a4] ;  /* 0x0009a4001e337984 */ /* 0x000e620000000800 */
[----:B------:R-:W-:Y:S01]  /*4840*/  F2FP.SATFINITE.E4M3.F32.PACK_AB_MERGE_C R26, RZ, R26, RZ ;  /* 0x0000001aff1a723e */ /* 0x000fe200048070ff */
[-C--:B------:R-:W-:Y:S01]  /*4850*/  FMUL R29, R29, R0.reuse ;  /* 0x000000001d1d7220 */ /* 0x080fe20000400000 */
[----:B------:R-:W-:Y:S01]  /*4860*/  SHF.L.U32 R31, R31, 0x10, RZ ;  /* 0x000000101f1f7819 */ /* 0x000fe200000006ff */
[----:B------:R-:W-:Y:S01]  /*4870*/  LDS R52, [R30+0xaa8] ;  /* 0x000aa8001e347984 */ /* 0x000fe20000000800 */
[----:B------:R-:W-:Y:S01]  /*4880*/  LOP3.LUT R14, R3, 0xffff, R14, 0xf8, !PT ;  /* 0x0000ffff030e7812 */ /* 0x000fe200078ef80e */
[-C--:B------:R-:W-:Y:S01]  /*4890*/  FMUL R27, R27, R0.reuse ;  /* 0x000000001b1b7220 */ /* 0x080fe20000400000 */
[----:B------:R-:W-:Y:S01]  /*48a0*/  LOP3.LUT R3, R20, 0xff0000, RZ, 0xc0, !PT ;  /* 0x00ff000014037812 */ /* 0x000fe200078ec0ff */
[----:B------:R-:W-:Y:S01]  /*48b0*/  LDS R53, [R30+0xbac] ;  /* 0x000bac001e357984 */ /* 0x000fe20000000800 */
[----:B------:R-:W-:Y:S01]  /*48c0*/  LOP3.LUT R26, R26, 0xffff, RZ, 0xc0, !PT ;  /* 0x0000ffff1a1a7812 */ /* 0x000fe200078ec0ff */
[----:B------:R-:W-:Y:S01]  /*48d0*/  IMAD R28, R28, 0x100, R33 ;  /* 0x000001001c1c7824 */ /* 0x000fe200078e0221 */
[----:B------:R-:W-:Y:S01]  /*48e0*/  LOP3.LUT R31, R31, 0xff0000, RZ, 0xc0, !PT ;  /* 0x00ff00001f1f7812 */ /* 0x000fe200078ec0ff */
[----:B------:R-:W1:Y:S01]  /*48f0*/  LDS R54, [R30+0xcb0] ;  /* 0x000cb0001e367984 */ /* 0x000e620000000800 */
[----:B------:R-:W2:Y:S01]  /*4900*/  LDCU.64 UR6, c[0x0][0x3b0] ;  /* 0x00007600ff0677ac */ /* 0x000ea20008000a00 */
[----:B------:R-:W-:Y:S01]  /*4910*/  LOP3.LUT R18, R3, 0xffff, R18, 0xf8, !PT ;  /* 0x0000ffff03127812 */ /* 0x000fe200078ef812 */
[-C--:B------:R-:W-:Y:S01]  /*4920*/  FMUL R24, R24, R0.reuse ;  /* 0x0000000018187220 */ /* 0x080fe20000400000 */
[----:B------:R-:W1:Y:S01]  /*4930*/  LDS R55, [R30+0xdb4] ;  /* 0x000db4001e377984 */ /* 0x000e620000000800 */
[-C--:B------:R-:W-:Y:S01]  /*4940*/  FMUL R22, R22, R0.reuse ;  /* 0x0000000016167220 */ /* 0x080fe20000400000 */
[-C--:B------:R-:W-:Y:S01]  /*4950*/  FMUL R23, R23, R0.reuse ;  /* 0x0000000017177220 */ /* 0x080fe20000400000 */
[----:B------:R-:W-:Y:S01]  /*4960*/  IMAD.SHL.U32 R3, R26, 0x1000000, RZ ;  /* 0x010000001a037824 */ /* 0x000fe200078e00ff */
[----:B------:R-:W-:Y:S01]  /*4970*/  LDS R56, [R30+0xeb8] ;  /* 0x000eb8001e387984 */ /* 0x000fe20000000800 */
[----:B------:R-:W-:Y:S01]  /*4980*/  FMUL R0, R35, R0 ;  /* 0x0000000023007220 */ /* 0x000fe20000400000 */
[----:B------:R-:W-:Y:S01]  /*4990*/  F2FP.SATFINITE.E4M3.F32.PACK_AB_MERGE_C R29, RZ, R29, RZ ;  /* 0x0000001dff1d723e */ /* 0x000fe200048070ff */
[----:B---3--:R-:W-:Y:S01]  /*49a0*/  IMAD.U32 R35, R34, 0x10000, RZ ;  /* 0x0001000022237824 */ /* 0x008fe200078e00ff */
[----:B------:R-:W-:Y:S01]  /*49b0*/  LOP3.LUT R28, R31, 0xffff, R28, 0xf8, !PT ;  /* 0x0000ffff1f1c7812 */ /* 0x000fe200078ef81c */
[----:B------:R-:W3:Y:S01]  /*49c0*/  LDS R57, [R30+0xfbc] ;  /* 0x000fbc001e397984 */ /* 0x000ee20000000800 */
[----:B------:R-:W-:Y:S01]  /*49d0*/  F2FP.SATFINITE.E4M3.F32.PACK_AB_MERGE_C R27, RZ, R27, RZ ;  /* 0x0000001bff1b723e */ /* 0x000fe200048070ff */
[----:B----4-:R-:W-:Y:S01]  /*49e0*/  IMAD.U32 R26, R45, 0x10000, RZ ;  /* 0x000100002d1a7824 */ /* 0x010fe200078e00ff */
[----:B------:R-:W-:Y:S01]  /*49f0*/  F2FP.SATFINITE.E4M3.F32.PACK_AB_MERGE_C R24, RZ, R24, RZ ;  /* 0x00000018ff18723e */ /* 0x000fe200048070ff */
[----:B-----5:R-:W-:Y:S01]  /*4a00*/  IMAD.U32 R31, R46, 0x10000, RZ ;  /* 0x000100002e1f7824 */ /* 0x020fe200078e00ff */
[----:B------:R-:W-:Y:S01]  /*4a10*/  LOP3.LUT R29, R29, 0xff, RZ, 0xc0, !PT ;  /* 0x000000ff1d1d7812 */ /* 0x000fe200078ec0ff */
[----:B------:R-:W-:Y:S01]  /*4a20*/  IMAD.U32 R27, R27, 0x10000, RZ ;  /* 0x000100001b1b7824 */ /* 0x000fe200078e00ff */
[----:B------:R-:W-:-:S02]  /*4a30*/  F2FP.SATFINITE.E4M3.F32.PACK_AB_MERGE_C R22, RZ, R22, RZ ;  /* 0x00000016ff16723e */ /* 0x000fc400048070ff */
[----:B------:R-:W-:Y:S01]  /*4a40*/  LOP3.LUT R40, R28, R3, RZ, 0xfc, !PT ;  /* 0x000000031c287212 */ /* 0x000fe200078efcff */
[----:B------:R-:W-:Y:S01]  /*4a50*/  IMAD R24, R24, 0x100, R29 ;  /* 0x0000010018187824 */ /* 0x000fe200078e021d */
[----:B------:R-:W-:Y:S01]  /*4a60*/  F2FP.SATFINITE.E4M3.F32.PACK_AB_MERGE_C R23, RZ, R23, RZ ;  /* 0x00000017ff17723e */ /* 0x000fe200048070ff */
[----:B------:R-:W4:Y:S01]  /*4a70*/  MATCH.ANY R3, R32 ;  /* 0x00000000200373a1 */ /* 0x000f2200000e8000 */
[----:B------:R-:W-:Y:S01]  /*4a80*/  F2FP.SATFINITE.E4M3.F32.PACK_AB_MERGE_C R0, RZ, R0, RZ ;  /* 0x00000000ff00723e */ /* 0x000fe200048070ff */
[----:B------:R-:W-:Y:S01]  /*4a90*/  IMAD.U32 R28, R36, 0x10000, RZ ;  /* 0x00010000241c7824 */ /* 0x000fe200078e00ff */
[----:B------:R-:W-:Y:S01]  /*4aa0*/  LOP3.LUT R22, R22, 0xffff, RZ, 0xc0, !PT ;  /* 0x0000ffff16167812 */ /* 0x000fe200078ec0ff */
[----:B0-----:R-:W-:Y:S01]  /*4ab0*/  IMAD.U32 R29, R48, 0x10000, RZ ;  /* 0x00010000301d7824 */ /* 0x001fe200078e00ff */
[----:B------:R-:W-:Y:S01]  /*4ac0*/  LOP3.LUT R23, R23, 0xffff, RZ, 0xc0, !PT ;  /* 0x0000ffff17177812 */ /* 0x000fe200078ec0ff */
[----:B--2---:R-:W-:Y:S01]  /*4ad0*/  IMAD.U32 R16, R50, 0x10000, RZ ;  /* 0x0001000032107824 */ /* 0x004fe200078e00ff */
[----:B------:R-:W-:Y:S01]  /*4ae0*/  LOP3.LUT R0, R0, 0xffff, RZ, 0xc0, !PT ;  /* 0x0000ffff00007812 */ /* 0x000fe200078ec0ff */
[----:B------:R-:W-:Y:S01]  /*4af0*/  IMAD.SHL.U32 R41, R22, 0x1000000, RZ ;  /* 0x0100000016297824 */ /* 0x000fe200078e00ff */
[----:B------:R-:W-:Y:S01]  /*4b00*/  LOP3.LUT R27, R27, 0xff0000, RZ, 0xc0, !PT ;  /* 0x00ff00001b1b7812 */ /* 0x000fe200078ec0ff */
[----:B------:R-:W-:Y:S01]  /*4b10*/  IMAD.SHL.U32 R23, R23, 0x1000000, RZ ;  /* 0x0100000017177824 */ /* 0x000fe200078e00ff */
[----:B------:R-:W-:Y:S01]  /*4b20*/  IADD3 R38, P0, PT, R4, UR6, RZ ;  /* 0x0000000604267c10 */ /* 0x000fe2000ff1e0ff */
[----:B------:R-:W-:Y:S01]  /*4b30*/  IMAD.SHL.U32 R43, R0, 0x1000000, RZ ;  /* 0x01000000002b7824 */ /* 0x000fe200078e00ff */
[----:B------:R-:W-:Y:S01]  /*4b40*/  LOP3.LUT R24, R27, 0xffff, R24, 0xf8, !PT ;  /* 0x0000ffff1b187812 */ /* 0x000fe200078ef818 */
[----:B------:R-:W0:Y:S01]  /*4b50*/  REDUX.OR UR6, R32 ;  /* 0x00000000200673c4 */ /* 0x000e220000004000 */
[----:B------:R-:W-:Y:S01]  /*4b60*/  SHF.L.U32 R33, R44, 0x10, RZ ;  /* 0x000000102c217819 */ /* 0x000fe200000006ff */
[----:B-1----:R-:W-:Y:S01]  /*4b70*/  IMAD.U32 R19, R51, 0x10000, RZ ;  /* 0x0001000033137824 */ /* 0x002fe200078e00ff */
[----:B------:R-:W-:Y:S01]  /*4b80*/  FMNMX3 R0, |R35|, RZ, |R28|, !PT ;  /* 0x000000ff23007276 */ /* 0x000fe2000780061c */
[----:B------:R-:W-:Y:S01]  /*4b90*/  IMAD.U32 R20, R54, 0x10000, RZ ;  /* 0x0001000036147824 */ /* 0x000fe200078e00ff */
[----:B------:R-:W-:Y:S01]  /*4ba0*/  LOP3.LUT R41, R24, R41, RZ, 0xfc, !PT ;  /* 0x0000002918297212 */ /* 0x000fe200078efcff */
[----:B------:R-:W-:Y:S01]  /*4bb0*/  IMAD.U32 R24, R47, 0x10000, RZ ;  /* 0x000100002f187824 */ /* 0x000fe200078e00ff */
[----:B------:R-:W-:Y:S01]  /*4bc0*/  IADD3.X R39, PT, PT, R5, UR7, RZ, P0, !PT ;  /* 0x0000000705277c10 */ /* 0x000fe200087fe4ff */
[----:B------:R-:W-:Y:S01]  /*4bd0*/  VOTEU.ANY UR7, UPT, PT ;  /* 0x0000000000077886 */ /* 0x000fe200038e0100 */
[----:B------:R-:W-:Y:S01]  /*4be0*/  LOP3.LUT R42, R14, R23, RZ, 0xfc, !PT ;  /* 0x000000170e2a7212 */ /* 0x000fe200078efcff */
[----:B------:R-:W-:Y:S01]  /*4bf0*/  IMAD.U32 R14, R49, 0x10000, RZ ;  /* 0x00010000310e7824 */ /* 0x000fe200078e00ff */
[----:B------:R-:W-:Y:S01]  /*4c00*/  LOP3.LUT R43, R18, R43, RZ, 0xfc, !PT ;  /* 0x0000002b122b7212 */ /* 0x000fe200078efcff */
[----:B------:R-:W-:Y:S01]  /*4c10*/  IMAD.U32 R18, R52, 0x10000, RZ ;  /* 0x0001000034127824 */ /* 0x000fe200078e00ff */
[----:B------:R-:W-:Y:S01]  /*4c20*/  FMNMX3 R0, R0, |R33|, |R26|, !PT ;  /* 0x4000002100007276 */ /* 0x000fe2000780041a */
[----:B------:R-:W-:Y:S01]  /*4c30*/  IMAD.U32 R23, R53, 0x10000, RZ ;  /* 0x0001000035177824 */ /* 0x000fe200078e00ff */
[----:B----4-:R-:W-:Y:S01]  /*4c40*/  LOP3.LUT P0, RZ, R32, UR7, R3, 0x40, !PT ;  /* 0x0000000720ff7c12 */ /* 0x010fe2000f804003 */
[----:B------:R1:W-:Y:S01]  /*4c50*/  STG.E.128 desc[UR8][R38.64], R40 ;  /* 0x0000002826007986 */ /* 0x0003e2000c101d08 */
[----:B------:R-:W-:Y:S01]  /*4c60*/  FMNMX3 R0, R0, |R31|, |R24|, !PT ;  /* 0x4000001f00007276 */ /* 0x000fe20007800418 */
[----:B------:R-:W-:Y:S01]  /*4c70*/  IMAD.U32 R25, R55, 0x10000, RZ ;  /* 0x0001000037197824 */ /* 0x000fe200078e00ff */
[----:B---3--:R-:W-:Y:S01]  /*4c80*/  SHF.L.U32 R27, R57, 0x10, RZ ;  /* 0x00000010391b7819 */ /* 0x008fe200000006ff */
[----:B------:R-:W-:Y:S01]  /*4c90*/  IMAD.U32 R22, R56, 0x10000, RZ ;  /* 0x0001000038167824 */ /* 0x000fe200078e00ff */
[----:B------:R-:W-:-:S04]  /*4ca0*/  FMNMX3 R0, R0, |R29|, |R14|, !PT ;  /* 0x4000001d00007276 */ /* 0x000fc8000780040e */
[----:B------:R-:W-:-:S04]  /*4cb0*/  FMNMX3 R0, R0, |R16|, |R19|, !PT ;  /* 0x4000001000007276 */ /* 0x000fc80007800413 */
[----:B------:R-:W-:-:S04]  /*4cc0*/  FMNMX3 R0, R0, |R18|, |R23|, !PT ;  /* 0x4000001200007276 */ /* 0x000fc80007800417 */
[----:B------:R-:W-:-:S04]  /*4cd0*/  FMNMX3 R0, R0, |R20|, |R25|, !PT ;  /* 0x4000001400007276 */ /* 0x000fc80007800419 */
[----:B------:R-:W-:Y:S01]  /*4ce0*/  FMNMX3 R85, R0, |R22|, |R27|, !PT ;  /* 0x4000001600557276 */ /* 0x000fe2000780041b */
[----:B01----:R-:W-:Y:S06]  /*4cf0*/  @!P0 BRA.DIV UR6, `(.L_x_803) ;  /* 0x0000010206748947 */ /* 0x003fec000b800000 */
        /* <DEDUP_REMOVED lines=8> */
.L_x_1181:
[----:B------:R-:W1:Y:S01]  /*4d80*/  LDCU UR6, c[0x0][0x3d8] ;  /* 0x00007b00ff0677ac */ /* 0x000e620008000800 */
[----:B------:R-:W-:Y:S01]  /*4d90*/  BSSY.RECONVERGENT B2, `(.L_x_804) ;  /* 0x0000016000027945 */ /* 0x000fe20003800200 */
[----:B------:R-:W-:Y:S01]  /*4da0*/  IMAD.MOV.U32 R0, RZ, RZ, 0x3f800000 ;  /* 0x3f800000ff007424 */ /* 0x000fe200078e00ff */
        /* <DEDUP_REMOVED lines=17> */
.L_x_807:
[----:B------:R-:W-:Y:S05]  /*4ec0*/  BSYNC.RECONVERGENT B3 ;  /* 0x0000000000037941 */ /* 0x000fea0003800200 */
.L_x_806:
[----:B------:R-:W-:-:S04]  /*4ed0*/  FSETP.NEU.AND P0, PT, |R0|, +INF , PT ;  /* 0x7f8000000000780b */ /* 0x000fc80003f0d200 */
[----:B------:R-:W-:-:S09]  /*4ee0*/  FSEL R0, R0, 3.38953138925153547590e+38, P0 ;  /* 0x7f7f000000007808 */ /* 0x000fd20000000000 */
.L_x_805:
[----:B------:R-:W-:Y:S05]  /*4ef0*/  BSYNC.RECONVERGENT B2 ;  /* 0x0000000000027941 */ /* 0x000fea0003800200 */
.L_x_804:
        /* <DEDUP_REMOVED lines=27> */
.L_x_811:
[----:B------:R-:W1:Y:S02]  /*50b0*/  MUFU.RCP R43, R0 ;  /* 0x00000000002b7308 */ /* 0x000e640000001000 */
[----:B-1----:R-:W-:-:S04]  /*50c0*/  FFMA R2, R43, R0, -1 ;  /* 0xbf8000002b027423 */ /* 0x002fc80000000000 */
[----:B------:R-:W-:-:S04]  /*50d0*/  FADD.FTZ R2, -R2, -RZ ;  /* 0x800000ff02027221 */ /* 0x000fc80000010100 */
[----:B------:R-:W-:-:S07]  /*50e0*/  FFMA R43, R43, R2, R43 ;  /* 0x000000022b2b7223 */ /* 0x000fce000000002b */
.L_x_812:
[----:B------:R-:W-:Y:S05]  /*50f0*/  BSYNC.RECONVERGENT B2 ;  /* 0x0000000000027941 */ /* 0x000fea0003800200 */
.L_x_810:
[----:B------:R-:W1:Y:S01]  /*5100*/  LDCU.64 UR6, c[0x0][0x3d0] ;  /* 0x00007a00ff0677ac */ /* 0x000e620008000a00 */
[----:B------:R-:W-:Y:S01]  /*5110*/  IADD3 R41, P0, PT, R7, 0x40, RZ ;  /* 0x0000004007297810 */ /* 0x000fe20007f1e0ff */
[----:B------:R-:W-:Y:S01]  /*5120*/  IMAD.MOV.U32 R3, RZ, RZ, R11 ;  /* 0x000000ffff037224 */ /* 0x000fe200078e000b */
[----:B------:R-:W2:Y:S03]  /*5130*/  LDCU.64 UR14, c[0x0][0x3a0] ;  /* 0x00007400ff0e77ac */ /* 0x000ea60008000a00 */
[----:B------:R-:W-:-:S04]  /*5140*/  IMAD.X R2, RZ, RZ, R13, P0 ;  /* 0x000000ffff027224 */ /* 0x000fc800000e060d */
[----:B-1----:R-:W-:Y:S02]  /*5150*/  IMAD R40, R2, UR6, RZ ;  /* 0x0000000602287c24 */ /* 0x002fe4000f8e02ff */
[----:B------:R-:W-:-:S04]  /*5160*/  IMAD.MOV.U32 R2, RZ, RZ, R8 ;  /* 0x000000ffff027224 */ /* 0x000fc800078e0008 */
[----:B------:R-:W-:-:S04]  /*5170*/  IMAD.WIDE.U32 R2, R41, UR6, R2 ;  /* 0x0000000629027c25 */ /* 0x000fc8000f8e0002 */
[----:B------:R-:W-:Y:S01]  /*5180*/  IMAD R41, R41, UR7, R40 ;  /* 0x0000000729297c24 */ /* 0x000fe2000f8e0228 */
[----:B--2---:R-:W-:-:S03]  /*5190*/  LEA R40, P0, R2, UR14, 0x2 ;  /* 0x0000000e02287c11 */ /* 0x004fc6000f8010ff */
[----:B------:R-:W-:-:S05]  /*51a0*/  IMAD.IADD R3, R3, 0x1, R41 ;  /* 0x0000000103037824 */ /* 0x000fca00078e0229 */
[----:B------:R-:W-:-:S05]  /*51b0*/  LEA.HI.X R41, R2, UR15, R3, 0x2, P0 ;  /* 0x0000000f02297c11 */ /* 0x000fca00080f1403 */
[----:B------:R1:W-:Y:S02]  /*51c0*/  STG.E desc[UR8][R40.64], R43 ;  /* 0x0000002b28007986 */ /* 0x0003e4000c101908 */
.L_x_809:
[----:B------:R-:W-:Y:S05]  /*51d0*/  BSYNC.RECONVERGENT B1 ;  /* 0x0000000000017941 */ /* 0x000fea0003800200 */
.L_x_808:
        /* <DEDUP_REMOVED lines=18> */
[----:B------:R-:W2:Y:S01]  /*5300*/  REDUX.OR UR6, R32 ;  /* 0x00000000200673c4 */ /* 0x000ea20000004000 */
[----:B------:R-:W-:Y:S01]  /*5310*/  F2FP.SATFINITE.E4M3.F32.PACK_AB_MERGE_C R16, RZ, R16, RZ ;  /* 0x00000010ff10723e */ /* 0x000fe200048070ff */
[----:B------:R-:W-:Y:S01]  /*5320*/  IMAD.U32 R27, R48, 0x10000, RZ ;  /* 0x00010000301b7824 */ /* 0x000fe200078e00ff */
[----:B------:R-:W-:Y:S01]  /*5330*/  F2FP.SATFINITE.E4M3.F32.PACK_AB_MERGE_C R20, RZ, R20, RZ ;  /* 0x00000014ff14723e */ /* 0x000fe200048070ff */
[----:B------:R-:W-:Y:S01]  /*5340*/  VOTEU.ANY UR7, UPT, PT ;  /* 0x0000000000077886 */ /* 0x000fe200038e0100 */
[----:B------:R-:W-:-:S02]  /*5350*/  F2FP.SATFINITE.E4M3.F32.PACK_AB_MERGE_C R22, RZ, R22, RZ ;  /* 0x00000016ff16723e */ /* 0x000fc400048070ff */
[----:B------:R-:W-:Y:S02]  /*5360*/  F2FP.SATFINITE.E4M3.F32.PACK_AB_MERGE_C R28, RZ, R28, RZ ;  /* 0x0000001cff1c723e */ /* 0x000fe400048070ff */
[----:B------:R-:W-:Y:S01]  /*5370*/  LOP3.LUT R35, R35, 0xff, RZ, 0xc0, !PT ;  /* 0x000000ff23237812 */ /* 0x000fe200078ec0ff */
[----:B------:R-:W-:Y:S01]  /*5380*/  IMAD.U32 R22, R22, 0x10000, RZ ;  /* 0x0001000016167824 */ /* 0x000fe200078e00ff */
[----:B------:R-:W-:Y:S02]  /*5390*/  SHF.L.U32 R33, R33, 0x10, RZ ;  /* 0x0000001021217819 */ /* 0x000fe400000006ff */
[----:B------:R-:W-:Y:S01]  /*53a0*/  F2FP.SATFINITE.E4M3.F32.PACK_AB_MERGE_C R19, RZ, R19, RZ ;  /* 0x00000013ff13723e */ /* 0x000fe200048070ff */
[----:B------:R-:W-:Y:S01]  /*53b0*/  IMAD R28, R28, 0x100, R35 ;  /* 0x000001001c1c7824 */ /* 0x000fe200078e0223 */
[----:B------:R-:W-:Y:S02]  /*53c0*/  F2FP.SATFINITE.E4M3.F32.PACK_AB_MERGE_C R25, RZ, R25, RZ ;  /* 0x00000019ff19723e */ /* 0x000fe400048070ff */
[----:B------:R-:W-:-:S02]  /*53d0*/  LOP3.LUT R16, R16, 0xff, RZ, 0xc0, !PT ;  /* 0x000000ff10107812 */ /* 0x000fc400078ec0ff */
[----:B------:R-:W-:Y:S02]  /*53e0*/  LOP3.LUT R20, R20, 0xff, RZ, 0xc0, !PT ;  /* 0x000000ff14147812 */ /* 0x000fe400078ec0ff */
[----:B------:R-:W-:Y:S01]  /*53f0*/  F2FP.SATFINITE.E4M3.F32.PACK_AB_MERGE_C R0, RZ, R0, RZ ;  /* 0x00000000ff00723e */ /* 0x000fe200048070ff */
[----:B------:R-:W-:Y:S01]  /*5400*/  IMAD R16, R19, 0x100, R16 ;  /* 0x0000010013107824 */ /* 0x000fe200078e0210 */
[----:B------:R-:W-:Y:S01]  /*5410*/  F2FP.SATFINITE.E4M3.F32.PACK_AB_MERGE_C R18, RZ, R18, RZ ;  /* 0x00000012ff12723e */ /* 0x000fe200048070ff */
[----:B------:R-:W-:Y:S01]  /*5420*/  IMAD R20, R25, 0x100, R20 ;  /* 0x0000010019147824 */ /* 0x000fe200078e0214 */
[----:B------:R-:W-:Y:S01]  /*5430*/  LOP3.LUT R33, R33, 0xff0000, RZ, 0xc0, !PT ;  /* 0x00ff000021217812 */ /* 0x000fe200078ec0ff */
[----:B------:R-:W-:Y:S01]  /*5440*/  IMAD.U32 R25, R50, 0x10000, RZ ;  /* 0x0001000032197824 */ /* 0x000fe200078e00ff */
[----:B------:R-:W-:Y:S01]  /*5450*/  LOP3.LUT R0, R0, 0xffff, RZ, 0xc0, !PT ;  /* 0x0000ffff00007812 */ /* 0x000fe200078ec0ff */
[----:B------:R-:W-:Y:S01]  /*5460*/  IMAD.U32 R18, R18, 0x10000, RZ ;  /* 0x0001000012127824 */ /* 0x000fe200078e00ff */
[----:B------:R-:W-:-:S02]  /*5470*/  F2FP.SATFINITE.E4M3.F32.PACK_AB_MERGE_C R31, RZ, R31, RZ ;  /* 0x0000001fff1f723e */ /* 0x000fc400048070ff */
[----:B------:R-:W-:Y:S01]  /*5480*/  F2FP.SATFINITE.E4M3.F32.PACK_AB_MERGE_C R29, RZ, R29, RZ ;  /* 0x0000001dff1d723e */ /* 0x000fe200048070ff */
[----:B------:R-:W-:Y:S01]  /*5490*/  IMAD.SHL.U32 R0, R0, 0x1000000, RZ ;  /* 0x0100000000007824 */ /* 0x000fe200078e00ff */
[----:B------:R-:W-:Y:S02]  /*54a0*/  F2FP.SATFINITE.E4M3.F32.PACK_AB_MERGE_C R14, RZ, R14, RZ ;  /* 0x0000000eff0e723e */ /* 0x000fe400048070ff */
[----:B------:R-:W-:Y:S01]  /*54b0*/  LOP3.LUT R19, R22, 0xff0000, RZ, 0xc0, !PT ;  /* 0x00ff000016137812 */ /* 0x000fe200078ec0ff */
[----:B------:R-:W-:Y:S01]  /*54c0*/  IMAD.U32 R29, R29, 0x10000, RZ ;  /* 0x000100001d1d7824 */ /* 0x000fe200078e00ff */
[----:B------:R-:W-:Y:S01]  /*54d0*/  LOP3.LUT R28, R33, 0xffff, R28, 0xf8, !PT ;  /* 0x0000ffff211c7812 */ /* 0x000fe200078ef81c */
[----:B------:R-:W-:Y:S01]  /*54e0*/  IMAD.U32 R22, R51, 0x10000, RZ ;  /* 0x0001000033167824 */ /* 0x000fe200078e00ff */
[----:B------:R-:W-:Y:S01]  /*54f0*/  F2FP.SATFINITE.E4M3.F32.PACK_AB_MERGE_C R26, RZ, R26, RZ ;  /* 0x0000001aff1a723e */ /* 0x000fe200048070ff */
[----:B------:R-:W3:Y:S01]  /*5500*/  MATCH.ANY R33, R32 ;  /* 0x00000000202173a1 */ /* 0x000ee200000e8000 */
[----:B------:R-:W-:-:S02]  /*5510*/  F2FP.SATFINITE.E4M3.F32.PACK_AB_MERGE_C R24, RZ, R24, RZ ;  /* 0x00000018ff18723e */ /* 0x000fc400048070ff */
[----:B------:R-:W-:Y:S02]  /*5520*/  LOP3.LUT R31, R31, 0xff, RZ, 0xc0, !PT ;  /* 0x000000ff1f1f7812 */ /* 0x000fe400078ec0ff */
[----:B------:R-:W-:Y:S02]  /*5530*/  F2FP.SATFINITE.E4M3.F32.PACK_AB_MERGE_C R23, RZ, R23, RZ ;  /* 0x00000017ff17723e */ /* 0x000fe400048070ff */
[----:B------:R-:W-:Y:S01]  /*5540*/  LOP3.LUT R14, R14, 0xffff, RZ, 0xc0, !PT ;  /* 0x0000ffff0e0e7812 */ /* 0x000fe200078ec0ff */
[----:B------:R-:W-:Y:S01]  /*5550*/  IMAD R24, R24, 0x100, R31 ;  /* 0x0000010018187824 */ /* 0x000fe200078e021f */
[----:B------:R-:W-:Y:S01]  /*5560*/  LOP3.LUT R19, R19, 0xffff, R20, 0xf8, !PT ;  /* 0x0000ffff13137812 */ /* 0x000fe200078ef814 */
[----:B------:R-:W-:Y:S01]  /*5570*/  IMAD.U32 R31, R45, 0x10000, RZ ;  /* 0x000100002d1f7824 */ /* 0x000fe200078e00ff */
[----:B------:R-:W-:Y:S01]  /*5580*/  LOP3.LUT R3, R18, 0xff0000, RZ, 0xc0, !PT ;  /* 0x00ff000012037812 */ /* 0x000fe200078ec0ff */
[----:B-1----:R-:W-:Y:S01]  /*5590*/  IMAD.SHL.U32 R41, R14, 0x1000000, RZ ;  /* 0x010000000e297824 */ /* 0x002fe200078e00ff */
[----:B------:R-:W-:Y:S01]  /*55a0*/  LOP3.LUT R26, R26, 0xffff, RZ, 0xc0, !PT ;  /* 0x0000ffff1a1a7812 */ /* 0x000fe200078ec0ff */
[----:B------:R-:W-:Y:S01]  /*55b0*/  IMAD.U32 R14, R36, 0x10000, RZ ;  /* 0x00010000240e7824 */ /* 0x000fe200078e00ff */
[----:B------:R-:W-:Y:S01]  /*55c0*/  LOP3.LUT R23, R23, 0xffff, RZ, 0xc0, !PT ;  /* 0x0000ffff17177812 */ /* 0x000fe200078ec0ff */
[----:B------:R-:W-:Y:S01]  /*55d0*/  IMAD.U32 R18, R54, 0x10000, RZ ;  /* 0x0001000036127824 */ /* 0x000fe200078e00ff */
[----:B------:R-:W-:Y:S01]  /*55e0*/  LOP3.LUT R43, R19, R0, RZ, 0xfc, !PT ;  /* 0x00000000132b7212 */ /* 0x000fe200078efcff */
[----:B------:R-:W-:Y:S01]  /*55f0*/  IMAD.U32 R19, R34, 0x10000, RZ ;  /* 0x0001000022137824 */ /* 0x000fe200078e00ff */
[----:B------:R-:W-:Y:S01]  /*5600*/  LOP3.LUT R29, R29, 0xff0000, RZ, 0xc0, !PT ;  /* 0x00ff00001d1d7812 */ /* 0x000fe200078ec0ff */
[----:B------:R-:W-:Y:S01]  /*5610*/  IMAD.SHL.U32 R23, R23, 0x1000000, RZ ;  /* 0x0100000017177824 */ /* 0x000fe200078e00ff */
[----:B------:R-:W-:Y:S01]  /*5620*/  LOP3.LUT R16, R3, 0xffff, R16, 0xf8, !PT ;  /* 0x0000ffff03107812 */ /* 0x000fe200078ef810 */
[----:B------:R-:W-:Y:S01]  /*5630*/  IMAD.SHL.U32 R3, R26, 0x1000000, RZ ;  /* 0x010000001a037824 */ /* 0x000fe200078e00ff */
[----:B------:R-:W-:Y:S01]  /*5640*/  IADD3 R2, P0, PT, R4, R17, RZ ;  /* 0x0000001104027210 */ /* 0x000fe20007f1e0ff */
[----:B------:R-:W-:Y:S01]  /*5650*/  IMAD.U32 R4, R44, 0x10000, RZ ;  /* 0x000100002c047824 */ /* 0x000fe200078e00ff */
[----:B------:R-:W-:Y:S01]  /*5660*/  LOP3.LUT R24, R29, 0xffff, R24, 0xf8, !PT ;  /* 0x0000ffff1d187812 */ /* 0x000fe200078ef818 */
[----:B------:R-:W-:Y:S01]  /*5670*/  IMAD.U32 R26, R47, 0x10000, RZ ;  /* 0x000100002f1a7824 */ /* 0x000fe200078e00ff */
[----:B------:R-:W-:Y:S01]  /*5680*/  FMNMX3 R0, |R19|, RZ, |R14|, !PT ;  /* 0x000000ff13007276 */ /* 0x000fe2000780060e */
[----:B------:R-:W-:Y:S01]  /*5690*/  IMAD.U32 R20, R56, 0x10000, RZ ;  /* 0x0001000038147824 */ /* 0x000fe200078e00ff */
[----:B------:R-:W-:Y:S01]  /*56a0*/  LOP3.LUT R40, R28, R3, RZ, 0xfc, !PT ;  /* 0x000000031c287212 */ /* 0x000fe200078efcff */
[----:B------:R-:W-:Y:S01]  /*56b0*/  IMAD.X R3, R5, 0x1, R15, P0 ;  /* 0x0000000105037824 */ /* 0x000fe200000e060f */
[----:B------:R-:W-:Y:S01]  /*56c0*/  LOP3.LUT R41, R24, R41, RZ, 0xfc, !PT ;  /* 0x0000002918297212 */ /* 0x000fe200078efcff */
[----:B------:R-:W-:Y:S01]  /*56d0*/  IMAD.U32 R24, R49, 0x10000, RZ ;  /* 0x0001000031187824 */ /* 0x000fe200078e00ff */
[----:B------:R-:W-:Y:S01]  /*56e0*/  LOP3.LUT R42, R16, R23, RZ, 0xfc, !PT ;  /* 0x00000017102a7212 */ /* 0x000fe200078efcff */
[----:B------:R-:W-:Y:S01]  /*56f0*/  IMAD.U32 R5, R52, 0x10000, RZ ;  /* 0x0001000034057824 */ /* 0x000fe200078e00ff */
[----:B------:R-:W-:Y:S01]  /*5700*/  SHF.L.U32 R29, R46, 0x10, RZ ;  /* 0x000000102e1d7819 */ /* 0x000fe200000006ff */
[----:B------:R-:W-:Y:S01]  /*5710*/  IMAD.U32 R16, R53, 0x10000, RZ ;  /* 0x0001000035107824 */ /* 0x000fe200078e00ff */
[----:B------:R-:W-:Y:S01]  /*5720*/  FMNMX3 R0, R0, |R4|, |R31|, !PT ;  /* 0x4000000400007276 */ /* 0x000fe2000780041f */
[----:B------:R1:W-:Y:S01]  /*5730*/  STG.E.128 desc[UR8][R2.64], R40 ;  /* 0x0000002802007986 */ /* 0x0003e2000c101d08 */
[----:B---3--:R-:W-:Y:S01]  /*5740*/  LOP3.LUT P0, RZ, R32, UR7, R33, 0x40, !PT ;  /* 0x0000000720ff7c12 */ /* 0x008fe2000f804021 */
[----:B------:R-:W-:Y:S01]  /*5750*/  IMAD.U32 R23, R55, 0x10000, RZ ;  /* 0x0001000037177824 */ /* 0x000fe200078e00ff */
[----:B------:R-:W-:Y:S01]  /*5760*/  FMNMX3 R0, R0, |R29|, |R26|, !PT ;  /* 0x4000001d00007276 */ /* 0x000fe2000780041a */
[----:B------:R-:W-:-:S03]  /*5770*/  IMAD.U32 R33, R30, 0x10000, RZ ;  /* 0x000100001e217824 */ /* 0x000fc600078e00ff */
[----:B------:R-:W-:-:S04]  /*5780*/  FMNMX3 R0, R0, |R27|, |R24|, !PT ;  /* 0x4000001b00007276 */ /* 0x000fc80007800418 */
[----:B------:R-:W-:-:S04]  /*5790*/  FMNMX3 R0, R0, |R25|, |R22|, !PT ;  /* 0x4000001900007276 */ /* 0x000fc80007800416 */
[----:B------:R-:W-:-:S04]  /*57a0*/  FMNMX3 R0, R0, |R5|, |R16|, !PT ;  /* 0x4000000500007276 */ /* 0x000fc80007800410 */
[----:B------:R-:W-:-:S04]  /*57b0*/  FMNMX3 R0, R0, |R18|, |R23|, !PT ;  /* 0x4000001200007276 */ /* 0x000fc80007800417 */
[----:B------:R-:W-:Y:S01]  /*57c0*/  FMNMX3 R85, R0, |R20|, |R33|, !PT ;  /* 0x4000001400557276 */ /* 0x000fe20007800421 */
[----:B-12---:R-:W-:Y:S06]  /*57d0*/  @!P0 BRA.DIV UR6, `(.L_x_813) ;  /* 0x000000fa06588947 */ /* 0x006fec000b800000 */
[----:B------:R-:W1:Y:S02]  /*57e0*/  SHFL.DOWN PT, R84, R85, 0x4, 0x1f ;  /* 0x08801f0055547f89 */ /* 0x000e6400000e0000 */
[----:B-1----:R-:W-:-:S05]  /*57f0*/  FMNMX R35, R85, R84, !PT ;  /* 0x0000005455237209 */ /* 0x002fca0007800000 */
[----:B------:R-:W1:Y:S02]  /*5800*/  SHFL.DOWN PT, R84, R35, 0x2, 0x1f ;  /* 0x08401f0023547f89 */ /* 0x000e6400000e0000 */
[----:B-1----:R-:W-:-:S05]  /*5810*/  FMNMX R41, R35, R84, !PT ;  /* 0x0000005423297209 */ /* 0x002fca0007800000 */
[----:B------:R-:W1:Y:S02]  /*5820*/  SHFL.DOWN PT, R84, R41, 0x1, 0x1f ;  /* 0x08201f0029547f89 */ /* 0x000e6400000e0000 */
[----:B-1----:R-:W-:-:S06]  /*5830*/  FMNMX R84, R41, R84, !PT ;  /* 0x0000005429547209 */ /* 0x002fcc0007800000 */
[----:B------:R1:W2:Y:S02]  /*5840*/  SHFL.IDX PT, R84, R84, R37, 0x1f ;  /* 0x00001f2554547589 */ /* 0x0002a400000e0000 */
.L_x_1190:
        /* <DEDUP_REMOVED lines=17> */
[----:B------:R-:W-:Y:S02]  /*5960*/  MOV R0, R84 ;  /* 0x0000005400007202 */ /* 0x000fe40000000f00 */
[----:B------:R-:W-:-:S07]  /*5970*/  MOV R2, 0x5990 ;  /* 0x0000599000027802 */ /* 0x000fce0000000f00 */
[----:B01----:R-:W-:Y:S05]  /*5980*/  CALL.REL.NOINC `($__internal_3_$__cuda_sm3x_div_rn_noftz_f32_slowpath) ;  /* 0x00000158003c7944 */ /* 0x003fea0003c00000 */
.L_x_817:
[----:B------:R-:W-:Y:S05]  /*5990*/  BSYNC.RECONVERGENT B3 ;  /* 0x0000000000037941 */ /* 0x000fea0003800200 */
.L_x_816:
[----:B------:R-:W-:-:S04]  /*59a0*/  FSETP.NEU.AND P0, PT, |R0|, +INF , PT ;  /* 0x7f8000000000780b */ /* 0x000fc80003f0d200 */
[----:B------:R-:W-:-:S09]  /*59b0*/  FSEL R0, R0, 3.38953138925153547590e+38, P0 ;  /* 0x7f7f000000007808 */ /* 0x000fd20000000000 */
.L_x_815:
[----:B------:R-:W-:Y:S05]  /*59c0*/  BSYNC.RECONVERGENT B2 ;  /* 0x0000000000027941 */ /* 0x000fea0003800200 */
.L_x_814:
        /* <DEDUP_REMOVED lines=12> */
.L_x_821:
[----:B------:R-:W2:Y:S02]  /*5a90*/  MUFU.RCP R35, R0 ;  /* 0x0000000000237308 */ /* 0x000ea40000001000 */
[----:B--2---:R-:W-:-:S04]  /*5aa0*/  FFMA R2, R35, R0, -1 ;  /* 0xbf80000023027423 */ /* 0x004fc80000000000 */
[----:B------:R-:W-:-:S04]  /*5ab0*/  FADD.FTZ R2, -R2, -RZ ;  /* 0x800000ff02027221 */ /* 0x000fc80000010100 */
[----:B------:R-:W-:-:S07]  /*5ac0*/  FFMA R35, R35, R2, R35 ;  /* 0x0000000223237223 */ /* 0x000fce0000000023 */
.L_x_822:
[----:B------:R-:W-:Y:S05]  /*5ad0*/  BSYNC.RECONVERGENT B2 ;  /* 0x0000000000027941 */ /* 0x000fea0003800200 */
.L_x_820:
[----:B------:R-:W2:Y:S01]  /*5ae0*/  LDCU.64 UR6, c[0x0][0x3d0] ;  /* 0x00007a00ff0677ac */ /* 0x000ea20008000a00 */
[----:B------:R-:W-:Y:S01]  /*5af0*/  IADD3 R7, P0, PT, R7, 0x41, RZ ;  /* 0x0000004107077810 */ /* 0x000fe20007f1e0ff */
[----:B------:R-:W-:Y:S01]  /*5b00*/  IMAD.MOV.U32 R2, RZ, RZ, R8 ;  /* 0x000000ffff027224 */ /* 0x000fe200078e0008 */
[----:B------:R-:W3:Y:S01]  /*5b10*/  LDCU.64 UR14, c[0x0][0x3a0] ;  /* 0x00007400ff0e77ac */ /* 0x000ee20008000a00 */
[----:B------:R-:W-:Y:S02]  /*5b20*/  IMAD.MOV.U32 R3, RZ, RZ, R11 ;  /* 0x000000ffff037224 */ /* 0x000fe400078e000b */
[----:B------:R-:W-:-:S04]  /*5b30*/  IMAD.X R13, RZ, RZ, R13, P0 ;  /* 0x000000ffff0d7224 */ /* 0x000fc800000e060d */
[----:B--2---:R-:W-:Y:S02]  /*5b40*/  IMAD R10, R13, UR6, RZ ;  /* 0x000000060d0a7c24 */ /* 0x004fe4000f8e02ff */
[----:B------:R-:W-:-:S04]  /*5b50*/  IMAD.WIDE.U32 R2, R7, UR6, R2 ;  /* 0x0000000607027c25 */ /* 0x000fc8000f8e0002 */
[----:B------:R-:W-:Y:S01]  /*5b60*/  IMAD R7, R7, UR7, R10 ;  /* 0x0000000707077c24 */ /* 0x000fe2000f8e020a */
[----:B---3--:R-:W-:-:S03]  /*5b70*/  LEA R8, P0, R2, UR14, 0x2 ;  /* 0x0000000e02087c11 */ /* 0x008fc6000f8010ff */
[----:B------:R-:W-:-:S05]  /*5b80*/  IMAD.IADD R3, R3, 0x1, R7 ;  /* 0x0000000103037824 */ /* 0x000fca00078e0207 */
[----:B------:R-:W-:-:S05]  /*5b90*/  LEA.HI.X R9, R2, UR15, R3, 0x2, P0 ;  /* 0x0000000f02097c11 */ /* 0x000fca00080f1403 */
[----:B------:R2:W-:Y:S02]  /*5ba0*/  STG.E desc[UR8][R8.64], R35 ;  /* 0x0000002308007986 */ /* 0x0005e4000c101908 */
.L_x_819:
[----:B------:R-:W-:Y:S05]  /*5bb0*/  BSYNC.RECONVERGENT B1 ;  /* 0x0000000000017941 */ /* 0x000fea0003800200 */
.L_x_818:
        /* <DEDUP_REMOVED lines=22> */
[----:B------:R-:W-:Y:S01]  /*5d20*/  F2FP.SATFINITE.E4M3.F32.PACK_AB_MERGE_C R20, RZ, R20, RZ ;  /* 0x00000014ff14723e */ /* 0x000fe200048070ff */
[----:B------:R-:W-:Y:S01]  /*5d30*/  IMAD.U32 R4, R4, 0x10000, RZ ;  /* 0x0001000004047824 */ /* 0x000fe200078e00ff */
[----:B------:R-:W-:Y:S01]  /*5d40*/  F2FP.SATFINITE.E4M3.F32.PACK_AB_MERGE_C R27, RZ, R27, RZ ;  /* 0x0000001bff1b723e */ /* 0x000fe200048070ff */
[----:B------:R-:W-:Y:S01]  /*5d50*/  IMAD.U32 R0, R5, 0x10000, RZ ;  /* 0x0001000005007824 */ /* 0x000fe200078e00ff */
[----:B------:R-:W-:Y:S01]  /*5d60*/  F2FP.SATFINITE.E4M3.F32.PACK_AB_MERGE_C R14, RZ, R14, RZ ;  /* 0x0000000eff0e723e */ /* 0x000fe200048070ff */
[----:B------:R-:W-:Y:S01]  /*5d70*/  IMAD.U32 R20, R20, 0x10000, RZ ;  /* 0x0001000014147824 */ /* 0x000fe200078e00ff */
[----:B------:R-:W-:-:S02]  /*5d80*/  F2FP.SATFINITE.E4M3.F32.PACK_AB_MERGE_C R26, RZ, R26, RZ ;  /* 0x0000001aff1a723e */ /* 0x000fc400048070ff */
[----:B------:R-:W-:Y:S02]  /*5d90*/  F2FP.SATFINITE.E4M3.F32.PACK_AB_MERGE_C R22, RZ, R22, RZ ;  /* 0x00000016ff16723e */ /* 0x000fe400048070ff */
[----:B------:R-:W-:Y:S02]  /*5da0*/  F2FP.SATFINITE.E4M3.F32.PACK_AB_MERGE_C R23, RZ, R23, RZ ;  /* 0x00000017ff17723e */ /* 0x000fe400048070ff */
[----:B------:R-:W-:Y:S02]  /*5db0*/  LOP3.LUT R19, R19, 0xff, RZ, 0xc0, !PT ;  /* 0x000000ff13137812 */ /* 0x000fe400078ec0ff */
[----:B------:R-:W-:Y:S02]  /*5dc0*/  LOP3.LUT R29, R29, 0xff, RZ, 0xc0, !PT ;  /* 0x000000ff1d1d7812 */ /* 0x000fe400078ec0ff */
[----:B------:R-:W-:Y:S01]  /*5dd0*/  LOP3.LUT R25, R25, 0xff, RZ, 0xc0, !PT ;  /* 0x000000ff19197812 */ /* 0x000fe200078ec0ff */
[----:B------:R-:W-:Y:S01]  /*5de0*/  IMAD R14, R14, 0x100, R19 ;  /* 0x000001000e0e7824 */ /* 0x000fe200078e0213 */
        /* <DEDUP_REMOVED lines=8> */
[----:B------:R-:W-:Y:S02]  /*5e70*/  SHF.L.U32 R27, R27, 0x10, RZ ;  /* 0x000000101b1b7819 */ /* 0x000fe400000006ff */
[----:B------:R-:W-:Y:S02]  /*5e80*/  LOP3.LUT R31, R31, 0xffff, RZ, 0xc0, !PT ;  /* 0x0000ffff1f1f7812 */ /* 0x000fe400078ec0ff */
        /* <DEDUP_REMOVED lines=8> */
[----:B------:R-:W-:Y:S01]  /*5f10*/  LOP3.LUT R7, R0, 0xff0000, RZ, 0xc0, !PT ;  /* 0x00ff000000077812 */ /* 0x000fe200078ec0ff */
[----:B------:R-:W-:Y:S01]  /*5f20*/  IMAD.SHL.U32 R0, R31, 0x1000000, RZ ;  /* 0x010000001f007824 */ /* 0x000fe200078e00ff */
[----:B------:R-:W-:-:S02]  /*5f30*/  LOP3.LUT R11, R20, 0xff0000, RZ, 0xc0, !PT ;  /* 0x00ff0000140b7812 */ /* 0x000fc400078ec0ff */
[----:B------:R-:W-:Y:S02]  /*5f40*/  IADD3 R2, P0, PT, R38, R17, RZ ;  /* 0x0000001126027210 */ /* 0x000fe40007f1e0ff */
[----:B------:R-:W-:Y:S02]  /*5f50*/  LOP3.LUT R5, R5, 0xffff, R14, 0xf8, !PT ;  /* 0x0000ffff05057812 */ /* 0x000fe400078ef80e */
[----:B--2---:R-:W-:Y:S01]  /*5f60*/  LOP3.LUT R9, R27, 0xffff, R26, 0xf8, !PT ;  /* 0x0000ffff1b097812 */ /* 0x004fe200078ef81a */
[----:B------:R-:W-:Y:S01]  /*5f70*/  IMAD.X R3, R39, 0x1, R15, P0 ;  /* 0x0000000127037824 */ /* 0x000fe200000e060f */
[----:B------:R-:W-:Y:S02]  /*5f80*/  LOP3.LUT R7, R7, 0xffff, R22, 0xf8, !PT ;  /* 0x0000ffff07077812 */ /* 0x000fe400078ef816 */
[----:B------:R-:W-:Y:S02]  /*5f90*/  LOP3.LUT R11, R11, 0xffff, R18, 0xf8, !PT ;  /* 0x0000ffff0b0b7812 */ /* 0x000fe400078ef812 */
[----:B------:R-:W-:-:S02]  /*5fa0*/  LOP3.LUT R8, R5, R0, RZ, 0xfc, !PT ;  /* 0x0000000005087212 */ /* 0x000fc400078efcff */
[----:B------:R-:W-:Y:S02]  /*5fb0*/  LOP3.LUT R9, R9, R24, RZ, 0xfc, !PT ;  /* 0x0000001809097212 */ /* 0x000fe400078efcff */
[----:B------:R-:W-:Y:S02]  /*5fc0*/  LOP3.LUT R10, R7, R10, RZ, 0xfc, !PT ;  /* 0x0000000a070a7212 */ /* 0x000fe400078efcff */
[----:B------:R-:W-:-:S05]  /*5fd0*/  LOP3.LUT R11, R11, R4, RZ, 0xfc, !PT ;  /* 0x000000040b0b7212 */ /* 0x000fca00078efcff */
[----:B------:R3:W-:Y:S01]  /*5fe0*/  STG.E.128 desc[UR8][R2.64], R8 ;  /* 0x0000000802007986 */ /* 0x0007e2000c101d08 */
[----:B------:R-:W-:Y:S05]  /*5ff0*/  BRA `(.L_x_823) ;  /* 0x0000002800e87947 */ /* 0x000fea0003800000 */
.L_x_782:
        /* <DEDUP_REMOVED lines=24> */
[----:B0-----:R-:W-:-:S03]  /*6180*/  IMAD.U32 R23, R48, 0x10000, RZ ;  /* 0x0001000030177824 */ /* 0x001fc600078e00ff */
[----:B------:R-:W0:Y:S01]  /*6190*/  LDS R36, [R14+0xe38] ;  /* 0x000e38000e247984 */ /* 0x000e220000000800 */
[----:B-1----:R-:W-:Y:S01]  /*61a0*/  IMAD.U32 R20, R47, 0x10000, RZ ;  /* 0x000100002f147824 */ /* 0x002fe200078e00ff */
[----:B------:R-:W-:Y:S02]  /*61b0*/  FMNMX3 R0, R0, |R18|, |R23|, !PT ;  /* 0x4000001200007276 */ /* 0x000fe40007800417 */
[----:B------:R-:W1:Y:S01]  /*61c0*/  LDS R34, [R14+0xf3c] ;  /* 0x000f3c000e227984 */ /* 0x000e620000000800 */
[----:B--2---:R-:W-:Y:S02]  /*61d0*/  IMAD.U32 R25, R46, 0x10000, RZ ;  /* 0x000100002e197824 */ /* 0x004fe400078e00ff */
[----:B------:R-:W-:-:S03]  /*61e0*/  IMAD.U32 R27, R44, 0x10000, RZ ;  /* 0x000100002c1b7824 */ /* 0x000fc600078e00ff */
[----:B------:R-:W-:Y:S02]  /*61f0*/  FMNMX3 R0, R0, |R20|, |R25|, !PT ;  /* 0x4000001400007276 */ /* 0x000fe40007800419 */
[----:B------:R-:W-:Y:S01]  /*6200*/  SHF.L.U32 R22, R45, 0x10, RZ ;  /* 0x000000102d167819 */ /* 0x000fe200000006ff */
        /* <DEDUP_REMOVED lines=22> */
.L_x_1199:
        /* <DEDUP_REMOVED lines=20> */
.L_x_828:
[----:B------:R-:W-:Y:S05]  /*64b0*/  BSYNC.RECONVERGENT B3 ;  /* 0x0000000000037941 */ /* 0x000fea0003800200 */
.L_x_827:
[----:B------:R-:W-:-:S04]  /*64c0*/  FSETP.NEU.AND P0, PT, |R0|, +INF , PT ;  /* 0x7f8000000000780b */ /* 0x000fc80003f0d200 */
[----:B------:R-:W-:-:S04]  /*64d0*/  FSEL R0, R0, 3.38953138925153547590e+38, P0 ;  /* 0x7f7f000000007808 */ /* 0x000fc80000000000 */
[----:B------:R-:W-:-:S07]  /*64e0*/  LOP3.LUT R0, R0, 0xff800000, RZ, 0xc0, !PT ;  /* 0xff80000000007812 */ /* 0x000fce00078ec0ff */
.L_x_826:
[----:B------:R-:W-:Y:S05]  /*64f0*/  BSYNC.RECONVERGENT B2 ;  /* 0x0000000000027941 */ /* 0x000fea0003800200 */
.L_x_825:
        /* <DEDUP_REMOVED lines=25> */
[----:B------:R-:W-:Y:S01]  /*6690*/  MOV R43, R3 ;  /* 0x00000003002b7202 */ /* 0x000fe20000000f00 */
[----:B------:R-:W-:Y:S06]  /*66a0*/  BRA `(.L_x_833) ;  /* 0x0000000000107947 */ /* 0x000fec0003800000 */
.L_x_832:
[----:B------:R-:W1:Y:S02]  /*66b0*/  MUFU.RCP R43, R0 ;  /* 0x00000000002b7308 */ /* 0x000e640000001000 */
[----:B-1----:R-:W-:-:S04]  /*66c0*/  FFMA R2, R43, R0, -1 ;  /* 0xbf8000002b027423 */ /* 0x002fc80000000000 */
[----:B------:R-:W-:-:S04]  /*66d0*/  FADD.FTZ R2, -R2, -RZ ;  /* 0x800000ff02027221 */ /* 0x000fc80000010100 */
[----:B------:R-:W-:-:S07]  /*66e0*/  FFMA R43, R43, R2, R43 ;  /* 0x000000022b2b7223 */ /* 0x000fce000000002b */
.L_x_833:
[----:B------:R-:W-:Y:S05]  /*66f0*/  BSYNC.RECONVERGENT B2 ;  /* 0x0000000000027941 */ /* 0x000fea0003800200 */
.L_x_831:
        /* <DEDUP_REMOVED lines=11> */
.L_x_830:
[----:B------:R-:W-:Y:S05]  /*67b0*/  BSYNC.RECONVERGENT B1 ;  /* 0x0000000000017941 */ /* 0x000fea0003800200 */
.L_x_829:
        /* <DEDUP_REMOVED lines=16> */
[----:B------:R-:W-:Y:S01]  /*68c0*/  F2FP.SATFINITE.E4M3.F32.PACK_AB_MERGE_C R20, RZ, R20, RZ ;  /* 0x00000014ff14723e */ /* 0x000fe200048070ff */
[----:B------:R-:W2:Y:S01]  /*68d0*/  MATCH.ANY R35, R32 ;  /* 0x00000000202373a1 */ /* 0x000ea200000e8000 */
[----:B------:R-:W-:-:S07]  /*68e0*/  F2FP.SATFINITE.E4M3.F32.PACK_AB_MERGE_C R24, RZ, R24, RZ ;  /* 0x00000018ff18723e */ /* 0x000fce00048070ff */
[----:B------:R-:W3:Y:S01]  /*68f0*/  REDUX.OR UR6, R32 ;  /* 0x00000000200673c4 */ /* 0x000ee20000004000 */
[----:B------:R-:W-:Y:S01]  /*6900*/  F2FP.SATFINITE.E4M3.F32.PACK_AB_MERGE_C R28, RZ, R28, RZ ;  /* 0x0000001cff1c723e */ /* 0x000fe200048070ff */
[----:B------:R-:W-:Y:S01]  /*6910*/  VOTEU.ANY UR7, UPT, PT ;  /* 0x0000000000077886 */ /* 0x000fe200038e0100 */
[----:B------:R-:W-:Y:S02]  /*6920*/  F2FP.SATFINITE.E4M3.F32.PACK_AB_MERGE_C R26, RZ, R26, RZ ;  /* 0x0000001aff1a723e */ /* 0x000fe400048070ff */
[----:B------:R-:W-:Y:S02]  /*6930*/  F2FP.SATFINITE.E4M3.F32.PACK_AB_MERGE_C R30, RZ, R30, RZ ;  /* 0x0000001eff1e723e */ /* 0x000fe400048070ff */
[----:B------:R-:W-:Y:S01]  /*6940*/  F2FP.SATFINITE.E4M3.F32.PACK_AB_MERGE_C R16, RZ, R16, RZ ;  /* 0x00000010ff10723e */ /* 0x000fe200048070ff */
[----:B------:R-:W-:Y:S01]  /*6950*/  IMAD.U32 R26, R26, 0x10000, RZ ;  /* 0x000100001a1a7824 */ /* 0x000fe200078e00ff */
[----:B------:R-:W-:Y:S01]  /*6960*/  F2FP.SATFINITE.E4M3.F32.PACK_AB_MERGE_C R22, RZ, R22, RZ ;  /* 0x00000016ff16723e */ /* 0x000fe200048070ff */
[----:B------:R-:W-:Y:S01]  /*6970*/  IMAD.U32 R30, R30, 0x10000, RZ ;  /* 0x000100001e1e7824 */ /* 0x000fe200078e00ff */
[----:B------:R-:W-:-:S02]  /*6980*/  F2FP.SATFINITE.E4M3.F32.PACK_AB_MERGE_C R25, RZ, R25, RZ ;  /* 0x00000019ff19723e */ /* 0x000fc400048070ff */
[----:B------:R-:W-:Y:S01]  /*6990*/  F2FP.SATFINITE.E4M3.F32.PACK_AB_MERGE_C R29, RZ, R29, RZ ;  /* 0x0000001dff1d723e */ /* 0x000fe200048070ff */
[----:B------:R-:W-:Y:S01]  /*69a0*/  IMAD.U32 R22, R22, 0x10000, RZ ;  /* 0x0001000016167824 */ /* 0x000fe200078e00ff */
        /* <DEDUP_REMOVED lines=9> */
[----:B------:R-:W-:Y:S01]  /*6a40*/  F2FP.SATFINITE.E4M3.F32.PACK_AB_MERGE_C R0, RZ, R0, RZ ;  /* 0x00000000ff00723e */ /* 0x000fe200048070ff */
[----:B------:R-:W-:Y:S01]  /*6a50*/  IMAD.U32 R18, R18, 0x10000, RZ ;  /* 0x0001000012127824 */ /* 0x000fe200078e00ff */
[----:B------:R-:W-:Y:S01]  /*6a60*/  F2FP.SATFINITE.E4M3.F32.PACK_AB_MERGE_C R19, RZ, R19, RZ ;  /* 0x00000013ff13723e */ /* 0x000fe200048070ff */
[----:B------:R-:W-:Y:S01]  /*6a70*/  IMAD.U32 R33, R55, 0x10000, RZ ;  /* 0x0001000037217824 */ /* 0x000fe200078e00ff */
[----:B------:R-:W-:-:S02]  /*6a80*/  LOP3.LUT R16, R16, 0xff, RZ, 0xc0, !PT ;  /* 0x000000ff10107812 */ /* 0x000fc400078ec0ff */
[----:B------:R-:W-:Y:S02]  /*6a90*/  F2FP.SATFINITE.E4M3.F32.PACK_AB_MERGE_C R27, RZ, R27, RZ ;  /* 0x0000001bff1b723e */ /* 0x000fe400048070ff */
[----:B------:R-:W-:Y:S01]  /*6aa0*/  F2FP.SATFINITE.E4M3.F32.PACK_AB_MERGE_C R23, RZ, R23, RZ ;  /* 0x00000017ff17723e */ /* 0x000fe200048070ff */
[----:B------:R-:W-:Y:S01]  /*6ab0*/  IMAD R16, R19, 0x100, R16 ;  /* 0x0000010013107824 */ /* 0x000fe200078e0210 */
[----:B------:R-:W-:Y:S02]  /*6ac0*/  LOP3.LUT R31, R31, 0xffff, RZ, 0xc0, !PT ;  /* 0x0000ffff1f1f7812 */ /* 0x000fe400078ec0ff */
[----:B------:R-:W-:Y:S02]  /*6ad0*/  LOP3.LUT R2, R0, 0xffff, RZ, 0xc0, !PT ;  /* 0x0000ffff00027812 */ /* 0x000fe400078ec0ff */
[----:B------:R-:W-:Y:S01]  /*6ae0*/  LOP3.LUT R25, R26, 0xff0000, RZ, 0xc0, !PT ;  /* 0x00ff00001a197812 */ /* 0x000fe200078ec0ff */
[----:B------:R-:W-:Y:S01]  /*6af0*/  IMAD.SHL.U32 R31, R31, 0x1000000, RZ ;  /* 0x010000001f1f7824 */ /* 0x000fe200078e00ff */
[----:B------:R-:W-:Y:S01]  /*6b00*/  LOP3.LUT R29, R30, 0xff0000, RZ, 0xc0, !PT ;  /* 0x00ff00001e1d7812 */ /* 0x000fe200078ec0ff */
[----:B-1----:R-:W-:Y:S01]  /*6b10*/  IMAD.SHL.U32 R43, R2, 0x1000000, RZ ;  /* 0x01000000022b7824 */ /* 0x002fe200078e00ff */
[----:B------:R-:W-:Y:S01]  /*6b20*/  LOP3.LUT R19, R22, 0xff0000, RZ, 0xc0, !PT ;  /* 0x00ff000016137812 */ /* 0x000fe200078ec0ff */
[----:B------:R-:W-:Y:S01]  /*6b30*/  IMAD.U32 R30, R54, 0x10000, RZ ;  /* 0x00010000361e7824 */ /* 0x000fe200078e00ff */
[----:B------:R-:W-:Y:S01]  /*6b40*/  LOP3.LUT R27, R27, 0xffff, RZ, 0xc0, !PT ;  /* 0x0000ffff1b1b7812 */ /* 0x000fe200078ec0ff */
[----:B------:R-:W-:Y:S01]  /*6b50*/  IMAD.U32 R26, R50, 0x10000, RZ ;  /* 0x00010000321a7824 */ /* 0x000fe200078e00ff */
[----:B------:R-:W-:Y:S01]  /*6b60*/  LOP3.LUT R23, R23, 0xffff, RZ, 0xc0, !PT ;  /* 0x0000ffff17177812 */ /* 0x000fe200078ec0ff */
[----:B------:R-:W-:Y:S01]  /*6b70*/  IMAD.MOV.U32 R2, RZ, RZ, R4 ;  /* 0x000000ffff027224 */ /* 0x000fe200078e0004 */
[----:B------:R-:W-:Y:S01]  /*6b80*/  LOP3.LUT R3, R18, 0xff0000, RZ, 0xc0, !PT ;  /* 0x00ff000012037812 */ /* 0x000fe200078ec0ff */
[----:B------:R-:W-:Y:S01]  /*6b90*/  IMAD.U32 R22, R46, 0x10000, RZ ;  /* 0x000100002e167824 */ /* 0x000fe200078e00ff */
[----:B------:R-:W-:Y:S01]  /*6ba0*/  LOP3.LUT R24, R25, 0xffff, R24, 0xf8, !PT ;  /* 0x0000ffff19187812 */ /* 0x000fe200078ef818 */
[----:B------:R-:W-:Y:S01]  /*6bb0*/  IMAD.SHL.U32 R40, R23, 0x1000000, RZ ;  /* 0x0100000017287824 */ /* 0x000fe200078e00ff */
[----:B------:R-:W-:Y:S01]  /*6bc0*/  LOP3.LUT R28, R29, 0xffff, R28, 0xf8, !PT ;  /* 0x0000ffff1d1c7812 */ /* 0x000fe200078ef81c */
[----:B------:R-:W-:Y:S01]  /*6bd0*/  IMAD.U32 R29, R51, 0x10000, RZ ;  /* 0x00010000331d7824 */ /* 0x000fe200078e00ff */
[----:B------:R-:W-:Y:S01]  /*6be0*/  LOP3.LUT R19, R19, 0xffff, R20, 0xf8, !PT ;  /* 0x0000ffff13137812 */ /* 0x000fe200078ef814 */
[----:B------:R-:W-:Y:S01]  /*6bf0*/  IMAD.U32 R23, R45, 0x10000, RZ ;  /* 0x000100002d177824 */ /* 0x000fe200078e00ff */
[----:B------:R-:W-:Y:S01]  /*6c00*/  SHF.L.U32 R0, R27, 0x18, RZ ;  /* 0x000000181b007819 */ /* 0x000fe200000006ff */
[----:B------:R-:W-:Y:S01]  /*6c10*/  IMAD.U32 R27, R49, 0x10000, RZ ;  /* 0x00010000311b7824 */ /* 0x000fe200078e00ff */
[----:B------:R-:W-:Y:S01]  /*6c20*/  LOP3.LUT R3, R3, 0xffff, R16, 0xf8, !PT ;  /* 0x0000ffff03037812 */ /* 0x000fe200078ef810 */
[----:B------:R-:W-:Y:S01]  /*6c30*/  IMAD.U32 R20, R44, 0x10000, RZ ;  /* 0x000100002c147824 */ /* 0x000fe200078e00ff */
[----:B------:R-:W-:Y:S01]  /*6c40*/  LOP3.LUT R42, R24, R31, RZ, 0xfc, !PT ;  /* 0x0000001f182a7212 */ /* 0x000fe200078efcff */
[----:B------:R-:W-:Y:S01]  /*6c50*/  IMAD.U32 R31, R53, 0x10000, RZ ;  /* 0x00010000351f7824 */ /* 0x000fe200078e00ff */
[----:B------:R-:W-:Y:S01]  /*6c60*/  LOP3.LUT R43, R28, R43, RZ, 0xfc, !PT ;  /* 0x0000002b1c2b7212 */ /* 0x000fe200078efcff */
[----:B------:R-:W-:Y:S01]  /*6c70*/  IMAD.U32 R28, R52, 0x10000, RZ ;  /* 0x00010000341c7824 */ /* 0x000fe200078e00ff */
[----:B------:R-:W-:Y:S01]  /*6c80*/  LOP3.LUT R41, R19, R0, RZ, 0xfc, !PT ;  /* 0x0000000013297212 */ /* 0x000fe200078efcff */
[----:B------:R-:W-:Y:S01]  /*6c90*/  IMAD.U32 R24, R48, 0x10000, RZ ;  /* 0x0001000030187824 */ /* 0x000fe200078e00ff */
[----:B------:R-:W-:Y:S01]  /*6ca0*/  FMNMX3 R0, |R33|, RZ, |R30|, !PT ;  /* 0x000000ff21007276 */ /* 0x000fe2000780061e */
[----:B------:R-:W-:Y:S01]  /*6cb0*/  IMAD.U32 R19, R39, 0x10000, RZ ;  /* 0x0001000027137824 */ /* 0x000fe200078e00ff */
[----:B------:R-:W-:Y:S01]  /*6cc0*/  LOP3.LUT R40, R3, R40, RZ, 0xfc, !PT ;  /* 0x0000002803287212 */ /* 0x000fe200078efcff */
[----:B------:R-:W-:Y:S01]  /*6cd0*/  IMAD.MOV.U32 R3, RZ, RZ, R5 ;  /* 0x000000ffff037224 */ /* 0x000fe200078e0005 */
[----:B------:R-:W-:Y:S01]  /*6ce0*/  FMNMX3 R0, R0, |R31|, |R28|, !PT ;  /* 0x4000001f00007276 */ /* 0x000fe2000780041c */
[----:B------:R-:W-:Y:S01]  /*6cf0*/  IMAD.U32 R18, R38, 0x10000, RZ ;  /* 0x0001000026127824 */ /* 0x000fe200078e00ff */
[----:B------:R-:W-:Y:S01]  /*6d00*/  SHF.L.U32 R25, R47, 0x10, RZ ;  /* 0x000000102f197819 */ /* 0x000fe200000006ff */
[----:B------:R-:W-:Y:S01]  /*6d10*/  IMAD.U32 R16, R36, 0x10000, RZ ;  /* 0x0001000024107824 */ /* 0x000fe200078e00ff */
[----:B------:R1:W-:Y:S01]  /*6d20*/  STG.E.128 desc[UR8][R2.64], R40 ;  /* 0x0000002802007986 */ /* 0x0003e2000c101d08 */
[----:B------:R-:W-:-:S02]  /*6d30*/  FMNMX3 R0, R0, |R29|, |R26|, !PT ;  /* 0x4000001d00007276 */ /* 0x000fc4000780041a */
[----:B--2---:R-:W-:Y:S01]  /*6d40*/  LOP3.LUT P0, RZ, R32, UR7, R35, 0x40, !PT ;  /* 0x0000000720ff7c12 */ /* 0x004fe2000f804023 */
[----:B------:R-:W-:Y:S01]  /*6d50*/  IMAD.U32 R35, R34, 0x10000, RZ ;  /* 0x0001000022237824 */ /* 0x000fe200078e00ff */
[----:B------:R-:W-:-:S04]  /*6d60*/  FMNMX3 R0, R0, |R27|, |R24|, !PT ;  /* 0x4000001b00007276 */ /* 0x000fc80007800418 */
[----:B------:R-:W-:-:S04]  /*6d70*/  FMNMX3 R0, R0, |R25|, |R22|, !PT ;  /* 0x4000001900007276 */ /* 0x000fc80007800416 */
[----:B------:R-:W-:-:S04]  /*6d80*/  FMNMX3 R0, R0, |R23|, |R20|, !PT ;  /* 0x4000001700007276 */ /* 0x000fc80007800414 */
[----:B------:R-:W-:-:S04]  /*6d90*/  FMNMX3 R0, R0, |R19|, |R18|, !PT ;  /* 0x4000001300007276 */ /* 0x000fc80007800412 */
[----:B------:R-:W-:Y:S01]  /*6da0*/  FMNMX3 R85, R0, |R16|, |R35|, !PT ;  /* 0x4000001000557276 */ /* 0x000fe20007800423 */
[----:B-1-3--:R-:W-:Y:S06]  /*6db0*/  @!P0 BRA.DIV UR6, `(.L_x_834) ;  /* 0x000000ea06148947 */ /* 0x00afec000b800000 */
[----:B------:R-:W1:Y:S02]  /*6dc0*/  SHFL.DOWN PT, R84, R85, 0x4, 0x1f ;  /* 0x08801f0055547f89 */ /* 0x000e6400000e0000 */
[----:B-1----:R-:W-:-:S05]  /*6dd0*/  FMNMX R39, R85, R84, !PT ;  /* 0x0000005455277209 */ /* 0x002fca0007800000 */
[----:B------:R-:W1:Y:S02]  /*6de0*/  SHFL.DOWN PT, R84, R39, 0x2, 0x1f ;  /* 0x08401f0027547f89 */ /* 0x000e6400000e0000 */
[----:B-1----:R-:W-:-:S05]  /*6df0*/  FMNMX R41, R39, R84, !PT ;  /* 0x0000005427297209 */ /* 0x002fca0007800000 */
[----:B------:R-:W1:Y:S02]  /*6e00*/  SHFL.DOWN PT, R84, R41, 0x1, 0x1f ;  /* 0x08201f0029547f89 */ /* 0x000e6400000e0000 */
[----:B-1----:R-:W-:-:S06]  /*6e10*/  FMNMX R84, R41, R84, !PT ;  /* 0x0000005429547209 */ /* 0x002fcc0007800000 */
[----:B------:R1:W2:Y:S02]  /*6e20*/  SHFL.IDX PT, R84, R84, R37, 0x1f ;  /* 0x00001f2554547589 */ /* 0x0002a400000e0000 */
.L_x_1208:
        /* <DEDUP_REMOVED lines=20> */
.L_x_838:
[----:B------:R-:W-:Y:S05]  /*6f70*/  BSYNC.RECONVERGENT B3 ;  /* 0x0000000000037941 */ /* 0x000fea0003800200 */
.L_x_837:
[----:B------:R-:W-:-:S04]  /*6f80*/  FSETP.NEU.AND P0, PT, |R0|, +INF , PT ;  /* 0x7f8000000000780b */ /* 0x000fc80003f0d200 */
[----:B------:R-:W-:-:S04]  /*6f90*/  FSEL R0, R0, 3.38953138925153547590e+38, P0 ;  /* 0x7f7f000000007808 */ /* 0x000fc80000000000 */
[----:B------:R-:W-:-:S07]  /*6fa0*/  LOP3.LUT R0, R0, 0xff800000, RZ, 0xc0, !PT ;  /* 0xff80000000007812 */ /* 0x000fce00078ec0ff */
.L_x_836:
[----:B------:R-:W-:Y:S05]  /*6fb0*/  BSYNC.RECONVERGENT B2 ;  /* 0x0000000000027941 */ /* 0x000fea0003800200 */
.L_x_835:
        /* <DEDUP_REMOVED lines=12> */
.L_x_842:
[----:B------:R-:W2:Y:S02]  /*7080*/  MUFU.RCP R39, R0 ;  /* 0x0000000000277308 */ /* 0x000ea40000001000 */
[----:B--2---:R-:W-:-:S04]  /*7090*/  FFMA R2, R39, R0, -1 ;  /* 0xbf80000027027423 */ /* 0x004fc80000000000 */
[----:B------:R-:W-:-:S04]  /*70a0*/  FADD.FTZ R2, -R2, -RZ ;  /* 0x800000ff02027221 */ /* 0x000fc80000010100 */
[----:B------:R-:W-:-:S07]  /*70b0*/  FFMA R39, R39, R2, R39 ;  /* 0x0000000227277223 */ /* 0x000fce0000000027 */
.L_x_843:
[----:B------:R-:W-:Y:S05]  /*70c0*/  BSYNC.RECONVERGENT B2 ;  /* 0x0000000000027941 */ /* 0x000fea0003800200 */
.L_x_841:
        /* <DEDUP_REMOVED lines=11> */
.L_x_840:
[----:B------:R-:W-:Y:S05]  /*7180*/  BSYNC.RECONVERGENT B1 ;  /* 0x0000000000017941 */ /* 0x000fea0003800200 */
.L_x_839:
[----:B------:R-:W3:Y:S01]  /*7190*/  LDS R34, [R14+0x80] ;  /* 0x000080000e227984 */ /* 0x000ee20000000800 */
[-C--:B------:R-:W-:Y:S01]  /*71a0*/  FMUL R19, R19, R0.reuse ;  /* 0x0000000013137220 */ /* 0x080fe20000400000 */
[-C--:B------:R-:W-:Y:S01]  /*71b0*/  FMUL R16, R16, R0.reuse ;  /* 0x0000000010107220 */ /* 0x080fe20000400000 */
[-C--:B------:R-:W-:Y:S01]  /*71c0*/  FMUL R33, R33, R0.reuse ;  /* 0x0000000021217220 */ /* 0x080fe20000400000 */
[----:B------:R-:W4:Y:S01]  /*71d0*/  LDS R36, [R14+0x184] ;  /* 0x000184000e247984 */ /* 0x000f220000000800 */
[-C--:B------:R-:W-:Y:S01]  /*71e0*/  FMUL R31, R31, R0.reuse ;  /* 0x000000001f1f7220 */ /* 0x080fe20000400000 */
[----:B------:R-:W-:Y:S01]  /*71f0*/  FMUL R18, R18, R0 ;  /* 0x0000000012127220 */ /* 0x000fe20000400000 */
[----:B------:R-:W-:Y:S01]  /*7200*/  F2FP.SATFINITE.E4M3.F32.PACK_AB_MERGE_C R19, RZ, R19, RZ ;  /* 0x00000013ff13723e */ /* 0x000fe200048070ff */
[----:B------:R-:W-:Y:S01]  /*7210*/  LDS R45, [R14+0x38c] ;  /* 0x00038c000e2d7984 */ /* 0x000fe20000000800 */
[----:B------:R-:W-:Y:S01]  /*7220*/  F2FP.SATFINITE.E4M3.F32.PACK_AB_MERGE_C R16, RZ, R16, RZ ;  /* 0x00000010ff10723e */ /* 0x000fe200048070ff */
[-C--:B------:R-:W-:Y:S01]  /*7230*/  FMUL R30, R30, R0.reuse ;  /* 0x000000001e1e7220 */ /* 0x080fe20000400000 */
[----:B------:R-:W-:Y:S01]  /*7240*/  FMUL R28, R28, R0 ;  /* 0x000000001c1c7220 */ /* 0x000fe20000400000 */
[----:B------:R-:W-:Y:S01]  /*7250*/  LDS R44, [R14+0x288] ;  /* 0x000288000e2c7984 */ /* 0x000fe20000000800 */
[----:B------:R-:W-:Y:S01]  /*7260*/  F2FP.SATFINITE.E4M3.F32.PACK_AB_MERGE_C R33, RZ, R33, RZ ;  /* 0x00000021ff21723e */ /* 0x000fe200048070ff */
[----:B------:R-:W-:Y:S01]  /*7270*/  IMAD.U32 R16, R16, 0x10000, RZ ;  /* 0x0001000010107824 */ /* 0x000fe200078e00ff */
[----:B------:R-:W-:Y:S01]  /*7280*/  F2FP.SATFINITE.E4M3.F32.PACK_AB_MERGE_C R31, RZ, R31, RZ ;  /* 0x0000001fff1f723e */ /* 0x000fe200048070ff */
[----:B------:R-:W5:Y:S01]  /*7290*/  LDS R46, [R14+0x490] ;  /* 0x000490000e2e7984 */ /* 0x000f620000000800 */
[----:B------:R-:W-:Y:S01]  /*72a0*/  F2FP.SATFINITE.E4M3.F32.PACK_AB_MERGE_C R18, RZ, R18, RZ ;  /* 0x00000012ff12723e */ /* 0x000fe200048070ff */
[----:B------:R-:W-:Y:S01]  /*72b0*/  FMUL R29, R29, R0 ;  /* 0x000000001d1d7220 */ /* 0x000fe20000400000 */
[----:B------:R-:W-:Y:S01]  /*72c0*/  LOP3.LUT R19, R19, 0xff, RZ, 0xc0, !PT ;  /* 0x000000ff13137812 */ /* 0x000fe200078ec0ff */
[----:B------:R-:W0:Y:S01]  /*72d0*/  LDS R47, [R14+0x594] ;  /* 0x000594000e2f7984 */ /* 0x000e220000000800 */
[----:B------:R-:W-:Y:S01]  /*72e0*/  F2FP.SATFINITE.E4M3.F32.PACK_AB_MERGE_C R30, RZ, R30, RZ ;  /* 0x0000001eff1e723e */ /* 0x000fe200048070ff */
[----:B------:R-:W-:Y:S01]  /*72f0*/  FMUL R27, R27, R0 ;  /* 0x000000001b1b7220 */ /* 0x000fe20000400000 */
[----:B------:R-:W-:Y:S01]  /*7300*/  LOP3.LUT R33, R33, 0xff, RZ, 0xc0, !PT ;  /* 0x000000ff21217812 */ /* 0x000fe200078ec0ff */
[----:B------:R-:W1:Y:S01]  /*7310*/  LDS R48, [R14+0x698] ;  /* 0x000698000e307984 */ /* 0x000e620000000800 */
[----:B------:R-:W-:Y:S01]  /*7320*/  F2FP.SATFINITE.E4M3.F32.PACK_AB_MERGE_C R28, RZ, R28, RZ ;  /* 0x0000001cff1c723e */ /* 0x000fe200048070ff */
[----:B------:R-:W-:Y:S01]  /*7330*/  IMAD R18, R18, 0x100, R19 ;  /* 0x0000010012127824 */ /* 0x000fe200078e0213 */
[----:B------:R-:W-:Y:S01]  /*7340*/  SHF.L.U32 R31, R31, 0x10, RZ ;  /* 0x000000101f1f7819 */ /* 0x000fe200000006ff */
[----:B------:R-:W1:Y:S01]  /*7350*/  LDS R49, [R14+0x79c] ;  /* 0x00079c000e317984 */ /* 0x000e620000000800 */
[----:B--2---:R-:W-:Y:S01]  /*7360*/  LOP3.LUT R3, R16, 0xff0000, RZ, 0xc0, !PT ;  /* 0x00ff000010037812 */ /* 0x004fe200078ec0ff */
[-C--:B------:R-:W-:Y:S01]  /*7370*/  FMUL R26, R26, R0.reuse ;  /* 0x000000001a1a7220 */ /* 0x080fe20000400000 */
[----:B------:R-:W-:Y:S01]  /*7380*/  LOP3.LUT R28, R28, 0xffff, RZ, 0xc0, !PT ;  /* 0x0000ffff1c1c7812 */ /* 0x000fe200078ec0ff */
[----:B------:R-:W2:Y:S01]  /*7390*/  LDS R50, [R14+0x8a0] ;  /* 0x0008a0000e327984 */ /* 0x000ea20000000800 */
[----:B------:R-:W-:Y:S01]  /*73a0*/  FMUL R24, R24, R0 ;  /* 0x0000000018187220 */ /* 0x000fe20000400000 */
[----:B------:R-:W-:-:S02]  /*73b0*/  IMAD R30, R30, 0x100, R33 ;  /* 0x000001001e1e7824 */ /* 0x000fc400078e0221 */
[-C--:B------:R-:W-:Y:S01]  /*73c0*/  FMUL R25, R25, R0.reuse ;  /* 0x0000000019197220 */ /* 0x080fe20000400000 */
[----:B------:R-:W-:Y:S01]  /*73d0*/  LDS R51, [R14+0x9a4] ;  /* 0x0009a4000e337984 */ /* 0x000fe20000000800 */
[-C--:B------:R-:W-:Y:S01]  /*73e0*/  FMUL R23, R23, R0.reuse ;  /* 0x0000000017177220 */ /* 0x080fe20000400000 */
[----:B------:R-:W-:Y:S01]  /*73f0*/  F2FP.SATFINITE.E4M3.F32.PACK_AB_MERGE_C R29, RZ, R29, RZ ;  /* 0x0000001dff1d723e */ /* 0x000fe200048070ff */
[----:B------:R-:W2:Y:S01]  /*7400*/  LDCU.64 UR6, c[0x0][0x3b0] ;  /* 0x00007600ff0677ac */ /* 0x000ea20008000a00 */
[----:B------:R-:W-:Y:S01]  /*7410*/  LDS R52, [R14+0xaa8] ;  /* 0x000aa8000e347984 */ /* 0x000fe20000000800 */
[----:B------:R-:W-:Y:S01]  /*7420*/  LOP3.LUT R31, R31, 0xff0000, RZ, 0xc0, !PT ;  /* 0x00ff00001f1f7812 */ /* 0x000fe200078ec0ff */
[-C--:B------:R-:W-:Y:S01]  /*7430*/  FMUL R22, R22, R0.reuse ;  /* 0x0000000016167220 */ /* 0x080fe20000400000 */
[----:B------:R-:W-:Y:S01]  /*7440*/  F2FP.SATFINITE.E4M3.F32.PACK_AB_MERGE_C R27, RZ, R27, RZ ;  /* 0x0000001bff1b723e */ /* 0x000fe200048070ff */
[----:B------:R-:W2:Y:S01]  /*7450*/  LDS R53, [R14+0xbac] ;  /* 0x000bac000e357984 */ /* 0x000ea20000000800 */
[----:B------:R-:W-:Y:S01]  /*7460*/  LOP3.LUT R18, R3, 0xffff, R18, 0xf8, !PT ;  /* 0x0000ffff03127812 */ /* 0x000fe200078ef812 */
[-C--:B------:R-:W-:Y:S01]  /*7470*/  FMUL R20, R20, R0.reuse ;  /* 0x0000000014147220 */ /* 0x080fe20000400000 */
[----:B------:R-:W-:Y:S01]  /*7480*/  IMAD.SHL.U32 R3, R28, 0x1000000, RZ ;  /* 0x010000001c037824 */ /* 0x000fe200078e00ff */
[----:B------:R-:W2:Y:S01]  /*7490*/  LDS R54, [R14+0xcb0] ;  /* 0x000cb0000e367984 */ /* 0x000ea20000000800 */
[----:B------:R-:W-:Y:S01]  /*74a0*/  FMUL R0, R35, R0 ;  /* 0x0000000023007220 */ /* 0x000fe20000400000 */
[----:B------:R-:W-:Y:S01]  /*74b0*/  F2FP.SATFINITE.E4M3.F32.PACK_AB_MERGE_C R26, RZ, R26, RZ ;  /* 0x0000001aff1a723e */ /* 0x000fe200048070ff */
[----:B------:R-:W-:Y:S01]  /*74c0*/  IMAD.U32 R27, R27, 0x10000, RZ ;  /* 0x000100001b1b7824 */ /* 0x000fe200078e00ff */
[----:B------:R-:W2:Y:S01]  /*74d0*/  LDS R55, [R14+0xdb4] ;  /* 0x000db4000e377984 */ /* 0x000ea20000000800 */
[----:B------:R-:W-:Y:S01]  /*74e0*/  LOP3.LUT R29, R29, 0xff, RZ, 0xc0, !PT ;  /* 0x000000ff1d1d7812 */ /* 0x000fe200078ec0ff */
[----:B---3--:R-:W-:Y:S01]  /*74f0*/  IMAD.U32 R35, R34, 0x10000, RZ ;  /* 0x0001000022237824 */ /* 0x008fe200078e00ff */
[----:B------:R-:W-:Y:S01]  /*7500*/  LOP3.LUT R30, R31, 0xffff, R30, 0xf8, !PT ;  /* 0x0000ffff1f1e7812 */ /* 0x000fe200078ef81e */
[----:B------:R-:W3:Y:S01]  /*7510*/  LDS R56, [R14+0xeb8] ;  /* 0x000eb8000e387984 */ /* 0x000ee20000000800 */
[----:B------:R-:W-:Y:S01]  /*7520*/  F2FP.SATFINITE.E4M3.F32.PACK_AB_MERGE_C R24, RZ, R24, RZ ;  /* 0x00000018ff18723e */ /* 0x000fe200048070ff */
[----:B------:R-:W-:Y:S01]  /*7530*/  IMAD R26, R26, 0x100, R29 ;  /* 0x000001001a1a7824 */ /* 0x000fe200078e021d */
[----:B------:R-:W-:Y:S01]  /*7540*/  F2FP.SATFINITE.E4M3.F32.PACK_AB_MERGE_C R25, RZ, R25, RZ ;  /* 0x00000019ff19723e */ /* 0x000fe200048070ff */
[----:B------:R1:W3:Y:S01]  /*7550*/  LDS R57, [R14+0xfbc] ;  /* 0x000fbc000e397984 */ /* 0x0002e20000000800 */
[----:B------:R-:W-:Y:S01]  /*7560*/  F2FP.SATFINITE.E4M3.F32.PACK_AB_MERGE_C R23, RZ, R23, RZ ;  /* 0x00000017ff17723e */ /* 0x000fe200048070ff */
[----:B----4-:R-:W-:Y:S01]  /*7570*/  IMAD.U32 R28, R36, 0x10000, RZ ;  /* 0x00010000241c7824 */ /* 0x010fe200078e00ff */
[----:B------:R-:W-:Y:S01]  /*7580*/  LOP3.LUT R24, R24, 0xffff, RZ, 0xc0, !PT ;  /* 0x0000ffff18187812 */ /* 0x000fe200078ec0ff */
[----:B-----5:R-:W-:Y:S01]  /*7590*/  IMAD.U32 R31, R46, 0x10000, RZ ;  /* 0x000100002e1f7824 */ /* 0x020fe200078e00ff */
[----:B------:R-:W-:Y:S01]  /*75a0*/  LOP3.LUT R40, R30, R3, RZ, 0xfc, !PT ;  /* 0x000000031e287212 */ /* 0x000fe200078efcff */
[----:B------:R-:W-:Y:S01]  /*75b0*/  IMAD.U32 R23, R23, 0x10000, RZ ;  /* 0x0001000017177824 */ /* 0x000fe200078e00ff */
[----:B------:R-:W-:Y:S01]  /*75c0*/  F2FP.SATFINITE.E4M3.F32.PACK_AB_MERGE_C R22, RZ, R22, RZ ;  /* 0x00000016ff16723e */ /* 0x000fe200048070ff */
[----:B------:R-:W4:Y:S01]  /*75d0*/  MATCH.ANY R3, R32 ;  /* 0x00000000200373a1 */ /* 0x000f2200000e8000 */
[----:B------:R-:W-:Y:S01]  /*75e0*/  LOP3.LUT R25, R25, 0xff, RZ, 0xc0, !PT ;  /* 0x000000ff19197812 */ /* 0x000fe200078ec0ff */
[----:B------:R-:W-:Y:S01]  /*75f0*/  IMAD.SHL.U32 R41, R24, 0x1000000, RZ ;  /* 0x0100000018297824 */ /* 0x000fe200078e00ff */
[----:B------:R-:W-:Y:S01]  /*7600*/  F2FP.SATFINITE.E4M3.F32.PACK_AB_MERGE_C R20, RZ, R20, RZ ;  /* 0x00000014ff14723e */ /* 0x000fe200048070ff */
[----:B0-----:R-:W-:Y:S01]  /*7610*/  IMAD.U32 R24, R47, 0x10000, RZ ;  /* 0x000100002f187824 */ /* 0x001fe200078e00ff */
[----:B------:R-:W-:Y:S01]  /*7620*/  F2FP.SATFINITE.E4M3.F32.PACK_AB_MERGE_C R0, RZ, R0, RZ ;  /* 0x00000000ff00723e */ /* 0x000fe200048070ff */
[----:B------:R-:W-:Y:S01]  /*7630*/  IMAD R22, R22, 0x100, R25 ;  /* 0x0000010016167824 */ /* 0x000fe200078e0219 */
[----:B------:R-:W-:Y:S01]  /*7640*/  LOP3.LUT R27, R27, 0xff0000, RZ, 0xc0, !PT ;  /* 0x00ff00001b1b7812 */ /* 0x000fe200078ec0ff */
[----:B-1----:R-:W-:Y:S01]  /*7650*/  IMAD.U32 R29, R48, 0x10000, RZ ;  /* 0x00010000301d7824 */ /* 0x002fe200078e00ff */
[----:B------:R-:W-:Y:S01]  /*7660*/  LOP3.LUT R20, R20, 0xffff, RZ, 0xc0, !PT ;  /* 0x0000ffff14147812 */ /* 0x000fe200078ec0ff */
[----:B------:R-:W-:Y:S01]  /*7670*/  IMAD.U32 R14, R49, 0x10000, RZ ;  /* 0x00010000310e7824 */ /* 0x000fe200078e00ff */
[----:B------:R-:W-:Y:S01]  /*7680*/  LOP3.LUT R0, R0, 0xffff, RZ, 0xc0, !PT ;  /* 0x0000ffff00007812 */ /* 0x000fe200078ec0ff */
[----:B--2---:R-:W-:Y:S01]  /*7690*/  IMAD.U32 R16, R50, 0x10000, RZ ;  /* 0x0001000032107824 */ /* 0x004fe200078e00ff */
[----:B------:R-:W-:Y:S01]  /*76a0*/  LOP3.LUT R26, R27, 0xffff, R26, 0xf8, !PT ;  /* 0x0000ffff1b1a7812 */ /* 0x000fe200078ef81a */
[----:B------:R-:W-:Y:S01]  /*76b0*/  IMAD.SHL.U32 R19, R20, 0x1000000, RZ ;  /* 0x0100000014137824 */ /* 0x000fe200078e00ff */
[----:B------:R-:W-:Y:S01]  /*76c0*/  LOP3.LUT R23, R23, 0xff0000, RZ, 0xc0, !PT ;  /* 0x00ff000017177812 */ /* 0x000fe200078ec0ff */
[----:B------:R-:W-:Y:S01]  /*76d0*/  IMAD.SHL.U32 R43, R0, 0x1000000, RZ ;  /* 0x01000000002b7824 */ /* 0x000fe200078e00ff */
[----:B------:R-:W-:Y:S01]  /*76e0*/  LOP3.LUT R41, R26, R41, RZ, 0xfc, !PT ;  /* 0x000000291a297212 */ /* 0x000fe200078efcff */
[----:B------:R-:W-:Y:S01]  /*76f0*/  IMAD.U32 R26, R45, 0x10000, RZ ;  /* 0x000100002d1a7824 */ /* 0x000fe200078e00ff */
[----:B------:R-:W-:Y:S01]  /*7700*/  LOP3.LUT R22, R23, 0xffff, R22, 0xf8, !PT ;  /* 0x0000ffff17167812 */ /* 0x000fe200078ef816 */
[----:B------:R-:W-:Y:S01]  /*7710*/  IMAD.U32 R23, R53, 0x10000, RZ ;  /* 0x0001000035177824 */ /* 0x000fe200078e00ff */
[----:B------:R-:W-:Y:S01]  /*7720*/  IADD3 R38, P0, PT, R4, UR6, RZ ;  /* 0x0000000604267c10 */ /* 0x000fe2000ff1e0ff */
[----:B------:R-:W0:Y:S01]  /*7730*/  REDUX.OR UR6, R32 ;  /* 0x00000000200673c4 */ /* 0x000e220000004000 */
[----:B------:R-:W-:Y:S01]  /*7740*/  SHF.L.U32 R33, R44, 0x10, RZ ;  /* 0x000000102c217819 */ /* 0x000fe200000006ff */
[----:B------:R-:W-:Y:S01]  /*7750*/  IMAD.U32 R20, R54, 0x10000, RZ ;  /* 0x0001000036147824 */ /* 0x000fe200078e00ff */
[----:B------:R-:W-:Y:S01]  /*7760*/  FMNMX3 R0, |R35|, RZ, |R28|, !PT ;  /* 0x000000ff23007276 */ /* 0x000fe2000780061c */
        /* <DEDUP_REMOVED lines=8> */
[----:B---3--:R-:W-:Y:S01]  /*77f0*/  IMAD.U32 R22, R56, 0x10000, RZ ;  /* 0x0001000038167824 */ /* 0x008fe200078e00ff */
[----:B----4-:R-:W-:Y:S01]  /*7800*/  LOP3.LUT P0, RZ, R32, UR7, R3, 0x40, !PT ;  /* 0x0000000720ff7c12 */ /* 0x010fe2000f804003 */
[----:B------:R1:W-:Y:S01]  /*7810*/  STG.E.128 desc[UR8][R38.64], R40 ;  /* 0x0000002826007986 */ /* 0x0003e2000c101d08 */
[----:B------:R-:W-:-:S02]  /*7820*/  FMNMX3 R0, R0, |R31|, |R24|, !PT ;  /* 0x4000001f00007276 */ /* 0x000fc40007800418 */
[----:B------:R-:W-:Y:S02]  /*7830*/  SHF.L.U32 R27, R57, 0x10, RZ ;  /* 0x00000010391b7819 */ /* 0x000fe400000006ff */
        /* <DEDUP_REMOVED lines=14> */
.L_x_1217:
        /* <DEDUP_REMOVED lines=20> */
.L_x_848:
[----:B------:R-:W-:Y:S05]  /*7a60*/  BSYNC.RECONVERGENT B3 ;  /* 0x0000000000037941 */ /* 0x000fea0003800200 */
.L_x_847:
[----:B------:R-:W-:-:S04]  /*7a70*/  FSETP.NEU.AND P0, PT, |R0|, +INF , PT ;  /* 0x7f8000000000780b */ /* 0x000fc80003f0d200 */
[----:B------:R-:W-:-:S04]  /*7a80*/  FSEL R0, R0, 3.38953138925153547590e+38, P0 ;  /* 0x7f7f000000007808 */ /* 0x000fc80000000000 */
[----:B------:R-:W-:-:S07]  /*7a90*/  LOP3.LUT R0, R0, 0xff800000, RZ, 0xc0, !PT ;  /* 0xff80000000007812 */ /* 0x000fce00078ec0ff */
.L_x_846:
[----:B------:R-:W-:Y:S05]  /*7aa0*/  BSYNC.RECONVERGENT B2 ;  /* 0x0000000000027941 */ /* 0x000fea0003800200 */
.L_x_845:
        /* <DEDUP_REMOVED lines=27> */
.L_x_852:
[----:B------:R-:W1:Y:S02]  /*7c60*/  MUFU.RCP R43, R0 ;  /* 0x00000000002b7308 */ /* 0x000e640000001000 */
[----:B-1----:R-:W-:-:S04]  /*7c70*/  FFMA R2, R43, R0, -1 ;  /* 0xbf8000002b027423 */ /* 0x002fc80000000000 */
[----:B------:R-:W-:-:S04]  /*7c80*/  FADD.FTZ R2, -R2, -RZ ;  /* 0x800000ff02027221 */ /* 0x000fc80000010100 */
[----:B------:R-:W-:-:S07]  /*7c90*/  FFMA R43, R43, R2, R43 ;  /* 0x000000022b2b7223 */ /* 0x000fce000000002b */
.L_x_853:
[----:B------:R-:W-:Y:S05]  /*7ca0*/  BSYNC.RECONVERGENT B2 ;  /* 0x0000000000027941 */ /* 0x000fea0003800200 */
.L_x_851:
        /* <DEDUP_REMOVED lines=13> */
.L_x_850:
[----:B------:R-:W-:Y:S05]  /*7d80*/  BSYNC.RECONVERGENT B1 ;  /* 0x0000000000017941 */ /* 0x000fea0003800200 */
.L_x_849:
        /* <DEDUP_REMOVED lines=103> */
.L_x_1226:
        /* <DEDUP_REMOVED lines=20> */
.L_x_858:
[----:B------:R-:W-:Y:S05]  /*8540*/  BSYNC.RECONVERGENT B3 ;  /* 0x0000000000037941 */ /* 0x000fea0003800200 */
.L_x_857:
[----:B------:R-:W-:-:S04]  /*8550*/  FSETP.NEU.AND P0, PT, |R0|, +INF , PT ;  /* 0x7f8000000000780b */ /* 0x000fc80003f0d200 */
[----:B------:R-:W-:-:S04]  /*8560*/  FSEL R0, R0, 3.38953138925153547590e+38, P0 ;  /* 0x7f7f000000007808 */ /* 0x000fc80000000000 */
[----:B------:R-:W-:-:S07]  /*8570*/  LOP3.LUT R0, R0, 0xff800000, RZ, 0xc0, !PT ;  /* 0xff80000000007812 */ /* 0x000fce00078ec0ff */
.L_x_856:
[----:B------:R-:W-:Y:S05]  /*8580*/  BSYNC.RECONVERGENT B2 ;  /* 0x0000000000027941 */ /* 0x000fea0003800200 */
.L_x_855:
        /* <DEDUP_REMOVED lines=12> */
.L_x_862:
[----:B------:R-:W2:Y:S02]  /*8650*/  MUFU.RCP R35, R0 ;  /* 0x0000000000237308 */ /* 0x000ea40000001000 */
[----:B--2---:R-:W-:-:S04]  /*8660*/  FFMA R2, R35, R0, -1 ;  /* 0xbf80000023027423 */ /* 0x004fc80000000000 */
[----:B------:R-:W-:-:S04]  /*8670*/  FADD.FTZ R2, -R2, -RZ ;  /* 0x800000ff02027221 */ /* 0x000fc80000010100 */
[----:B------:R-:W-:-:S07]  /*8680*/  FFMA R35, R35, R2, R35 ;  /* 0x0000000223237223 */ /* 0x000fce0000000023 */
.L_x_863:
[----:B------:R-:W-:Y:S05]  /*8690*/  BSYNC.RECONVERGENT B2 ;  /* 0x0000000000027941 */ /* 0x000fea0003800200 */
.L_x_861:
[----:B------:R-:W2:Y:S01]  /*86a0*/  LDCU.64 UR6, c[0x0][0x3d0] ;  /* 0x00007a00ff0677ac */ /* 0x000ea20008000a00 */
[----:B------:R-:W-:Y:S01]  /*86b0*/  IADD3 R7, P0, PT, R7, 0x41, RZ ;  /* 0x0000004107077810 */ /* 0x000fe20007f1e0ff */
[----:B------:R-:W-:Y:S01]  /*86c0*/  IMAD.MOV.U32 R9, RZ, RZ, R11 ;  /* 0x000000ffff097224 */ /* 0x000fe200078e000b */
[----:B------:R-:W3:Y:S03]  /*86d0*/  LDCU.64 UR14, c[0x0][0x3a0] ;  /* 0x00007400ff0e77ac */ /* 0x000ee60008000a00 */
        /* <DEDUP_REMOVED lines=8> */
.L_x_860:
[----:B------:R-:W-:Y:S05]  /*8760*/  BSYNC.RECONVERGENT B1 ;  /* 0x0000000000017941 */ /* 0x000fea0003800200 */
.L_x_859:
        /* <DEDUP_REMOVED lines=56> */
[----:B--2---:R-:W-:Y:S02]  /*8af0*/  IADD3 R2, P0, PT, R38, R17, RZ ;  /* 0x0000001126027210 */ /* 0x004fe40007f1e0ff */
[----:B------:R-:W-:Y:S02]  /*8b00*/  LOP3.LUT R5, R5, 0xffff, R14, 0xf8, !PT ;  /* 0x0000ffff05057812 */ /* 0x000fe400078ef80e */
[----:B------:R-:W-:Y:S01]  /*8b10*/  LOP3.LUT R9, R27, 0xffff, R26, 0xf8, !PT ;  /* 0x0000ffff1b097812 */ /* 0x000fe200078ef81a */
[----:B------:R-:W-:Y:S01]  /*8b20*/  IMAD.X R3, R39, 0x1, R15, P0 ;  /* 0x0000000127037824 */ /* 0x000fe200000e060f */
[----:B------:R-:W-:Y:S02]  /*8b30*/  LOP3.LUT R7, R7, 0xffff, R22, 0xf8, !PT ;  /* 0x0000ffff07077812 */ /* 0x000fe400078ef816 */
[----:B------:R-:W-:Y:S02]  /*8b40*/  LOP3.LUT R11, R11, 0xffff, R18, 0xf8, !PT ;  /* 0x0000ffff0b0b7812 */ /* 0x000fe400078ef812 */
[----:B------:R-:W-:-:S02]  /*8b50*/  LOP3.LUT R8, R5, R0, RZ, 0xfc, !PT ;  /* 0x0000000005087212 */ /* 0x000fc400078efcff */
[----:B------:R-:W-:Y:S02]  /*8b60*/  LOP3.LUT R9, R9, R24, RZ, 0xfc, !PT ;  /* 0x0000001809097212 */ /* 0x000fe400078efcff */
[----:B------:R-:W-:Y:S02]  /*8b70*/  LOP3.LUT R10, R7, R10, RZ, 0xfc, !PT ;  /* 0x0000000a070a7212 */ /* 0x000fe400078efcff */
[----:B------:R-:W-:-:S05]  /*8b80*/  LOP3.LUT R11, R11, R4, RZ, 0xfc, !PT ;  /* 0x000000040b0b7212 */ /* 0x000fca00078efcff */
[----:B------:R2:W-:Y:S02]  /*8b90*/  STG.E.128 desc[UR8][R2.64], R8 ;  /* 0x0000000802007986 */ /* 0x0005e4000c101d08 */
.L_x_823:
[----:B------:R-:W4:Y:S02]  /*8ba0*/  LDC R0, c[0x0][0x3e0] ;  /* 0x0000f800ff007b82 */ /* 0x000f240000000800 */
[----:B----4-:R-:W-:-:S13]  /*8bb0*/  ISETP.NE.AND P0, PT, R0, 0x2, PT ;  /* 0x000000020000780c */ /* 0x010fda0003f05270 */
[----:B------:R-:W-:Y:S05]  /*8bc0*/  @P0 EXIT ;  /* 0x000000000000094d */ /* 0x000fea0003800000 */
.L_x_781:
[--C-:B------:R-:W-:Y:S01]  /*8bd0*/  SHF.R.U32.HI R0, RZ, 0x2, R6.reuse ;  /* 0x00000002ff007819 */ /* 0x100fe20000011606 */
[----:B------:R-:W4:Y:S01]  /*8be0*/  LDCU.U8 UR6, c[0x0][0x3e4] ;  /* 0x00007c80ff0677ac */ /* 0x000f220008000000 */
[----:B------:R-:W-:Y:S01]  /*8bf0*/  LOP3.LUT R69, R6, 0x1f, RZ, 0xc0, !PT ;  /* 0x0000001f06457812 */ /* 0x000fe200078ec0ff */
[----:B------:R-:W-:Y:S01]  /*8c00*/  BSSY B2, `(.L_x_864) ;  /* 0x00009ed000027945 */ /* 0x000fe20003800000 */
[----:B------:R-:W-:Y:S02]  /*8c10*/  LOP3.LUT R0, R0, 0x38, RZ, 0xc0, !PT ;  /* 0x0000003800007812 */ /* 0x000fe400078ec0ff */
[----:B--23--:R-:W-:-:S03]  /*8c20*/  SHF.R.U32.HI R3, RZ, 0x1, R6 ;  /* 0x00000001ff037819 */ /* 0x00cfc60000011606 */
[----:B------:R-:W-:Y:S01]  /*8c30*/  IMAD R0, R69, 0x104, R0 ;  /* 0x0000010445007824 */ /* 0x000fe200078e0200 */
[----:B------:R-:W-:-:S04]  /*8c40*/  LOP3.LUT R68, R66, 0x70, R3, 0xf8, !PT ;  /* 0x0000007042447812 */ /* 0x000fc800078ef803 */
[----:B------:R-:W-:-:S05]  /*8c50*/  LEA R0, R0, UR4, 0x2 ;  /* 0x0000000400007c11 */ /* 0x000fca000f8e10ff */
[----:B------:R-:W2:Y:S01]  /*8c60*/  LDS.128 R24, [R0+0x100] ;  /* 0x0001000000187984 */ /* 0x000ea20000000c00 */
[----:B----4-:R-:W-:-:S03]  /*8c70*/  UPRMT UR6, UR6, 0x8880, URZ ;  /* 0x0000888006067896 */ /* 0x010fc600080000ff */
[----:B0-----:R-:W0:Y:S01]  /*8c80*/  LDS.128 R28, [R0+0x320] ;  /* 0x00032000001c7984 */ /* 0x001e220000000c00 */
[----:B------:R-:W-:-:S03]  /*8c90*/  UISETP.NE.AND UP0, UPT, UR6, URZ, UPT ;  /* 0x000000ff0600728c */ /* 0x000fc6000bf05270 */
[----:B------:R-:W3:Y:S04]  /*8ca0*/  LDS R4, [R0+0x120] ;  /* 0x0001200000047984 */ /* 0x000ee80000000800 */
[----:B------:R-:W4:Y:S04]  /*8cb0*/  LDS R5, [R0+0x30c] ;  /* 0x00030c0000057984 */ /* 0x000f280000000800 */
[----:B------:R-:W5:Y:S04]  /*8cc0*/  LDS.64 R74, [R0+0x208] ;  /* 0x00020800004a7984 */ /* 0x000f680000000a00 */
[----:B------:R-:W5:Y:S04]  /*8cd0*/  LDS.64 R72, [R0+0x220] ;  /* 0x0002200000487984 */ /* 0x000f680000000a00 */
[----:B------:R-:W5:Y:S04]  /*8ce0*/  LDS.128 R32, [R0] ;  /* 0x0000000000207984 */ /* 0x000f680000000c00 */
[----:B-1----:R-:W1:Y:S04]  /*8cf0*/  LDS.128 R36, [R0+0x10] ;  /* 0x0000100000247984 */ /* 0x002e680000000c00 */
[----:B------:R-:W1:Y:S04]  /*8d00*/  LDS.128 R40, [R0+0x110] ;  /* 0x0001100000287984 */ /* 0x000e680000000c00 */
[----:B------:R-:W1:Y:S04]  /*8d10*/  LDS.128 R44, [R0+0x210] ;  /* 0x00021000002c7984 */ /* 0x000e680000000c00 */
[----:B------:R-:W1:Y:S01]  /*8d20*/  LDS.128 R48, [R0+0x310] ;  /* 0x0003100000307984 */ /* 0x000e620000000c00 */
[----:B--2---:R-:W-:-:S02]  /*8d30*/  PRMT R6, R25, 0x7632, R6 ;  /* 0x0000763219067816 */ /* 0x004fc40000000006 */
[----:B------:R-:W-:Y:S02]  /*8d40*/  PRMT R7, R26, 0x7632, R7 ;  /* 0x000076321a077816 */ /* 0x000fe40000000007 */
[----:B------:R-:W-:Y:S02]  /*8d50*/  PRMT R8, R27, 0x7632, R8 ;  /* 0x000076321b087816 */ /* 0x000fe40000000008 */
[----:B0-----:R-:W-:Y:S02]  /*8d60*/  PRMT R9, R28, 0x7632, R9 ;  /* 0x000076321c097816 */ /* 0x001fe40000000009 */
[----:B------:R-:W-:Y:S02]  /*8d70*/  PRMT R10, R29, 0x7632, R10 ;  /* 0x000076321d0a7816 */ /* 0x000fe4000000000a */
[----:B------:R-:W-:Y:S02]  /*8d80*/  PRMT R11, R30, 0x7632, R11 ;  /* 0x000076321e0b7816 */ /* 0x000fe4000000000b */
[----:B---3--:R-:W-:-:S02]  /*8d90*/  PRMT R12, R4, 0x7632, R12 ;  /* 0x00007632040c7816 */ /* 0x008fc4000000000c */
[----:B----4-:R-:W-:Y:S02]  /*8da0*/  PRMT R13, R5, 0x7632, R13 ;  /* 0x00007632050d7816 */ /* 0x010fe4000000000d */
        /* <DEDUP_REMOVED lines=8> */
[----:B-1----:R-:W-:Y:S02]  /*8e30*/  PRMT R23, R36, 0x7632, R23 ;  /* 0x0000763224177816 */ /* 0x002fe40000000017 */
        /* <DEDUP_REMOVED lines=35> */
.L_x_1234:
        /* <DEDUP_REMOVED lines=18> */
.L_x_868:
[----:B------:R-:W-:-:S04]  /*9190*/  FSETP.NEU.AND P0, PT, |R0|, +INF , PT ;  /* 0x7f8000000000780b */ /* 0x000fc80003f0d200 */
[----:B------:R-:W-:-:S09]  /*91a0*/  FSEL R65, R0, 3.38953138925153547590e+38, P0 ;  /* 0x7f7f000000417808 */ /* 0x000fd20000000000 */
.L_x_867:
        /* <DEDUP_REMOVED lines=8> */
[----:B------:R-:W-:Y:S02]  /*9230*/  MOV R0, R65 ;  /* 0x0000004100007202 */ /* 0x000fe40000000f00 */
[----:B0-----:R-:W-:-:S07]  /*9240*/  MOV R84, 0x9260 ;  /* 0x0000926000547802 */ /* 0x001fce0000000f00 */
[----:B------:R-:W-:Y:S05]  /*9250*/  CALL.REL.NOINC `($__internal_2_$__cuda_sm20_rcp_rn_f32_slowpath) ;  /* 0x0000011c00387944 */ /* 0x000fea0003c00000 */
[----:B------:R-:W-:Y:S01]  /*9260*/  IMAD.MOV.U32 R71, RZ, RZ, R3 ;  /* 0x000000ffff477224 */ /* 0x000fe200078e0003 */
[----:B------:R-:W-:Y:S06]  /*9270*/  BRA `(.L_x_873) ;  /* 0x0000000000107947 */ /* 0x000fec0003800000 */
.L_x_872:
[----:B------:R-:W1:Y:S02]  /*9280*/  MUFU.RCP R0, R65 ;  /* 0x0000004100007308 */ /* 0x000e640000001000 */
[----:B-1----:R-:W-:-:S04]  /*9290*/  FFMA R2, R65, R0, -1 ;  /* 0xbf80000041027423 */ /* 0x002fc80000000000 */
[----:B------:R-:W-:-:S04]  /*92a0*/  FADD.FTZ R71, -R2, -RZ ;  /* 0x800000ff02477221 */ /* 0x000fc80000010100 */
[----:B------:R-:W-:-:S07]  /*92b0*/  FFMA R71, R0, R71, R0 ;  /* 0x0000004700477223 */ /* 0x000fce0000000000 */
.L_x_873:
[----:B------:R-:W-:Y:S05]  /*92c0*/  BSYNC.RECONVERGENT B3 ;  /* 0x0000000000037941 */ /* 0x000fea0003800200 */
.L_x_871:
[----:B------:R-:W1:Y:S01]  /*92d0*/  S2UR UR13, SR_CTAID.Y ;  /* 0x00000000000d79c3 */ /* 0x000e620000002600 */
[----:B------:R-:W1:Y:S01]  /*92e0*/  LDCU.64 UR14, c[0x0][0x3d0] ;  /* 0x00007a00ff0e77ac */ /* 0x000e620008000a00 */
[----:B------:R-:W2:Y:S06]  /*92f0*/  LDCU.64 UR16, c[0x0][0x3a0] ;  /* 0x00007400ff1077ac */ /* 0x000eac0008000a00 */
[----:B------:R-:W3:Y:S01]  /*9300*/  LDC.64 R2, c[0x0][0x3c8] ;  /* 0x0000f200ff027b82 */ /* 0x000ee20000000a00 */
[----:B-1----:R-:W-:-:S04]  /*9310*/  UIMAD.WIDE.U32 UR6, UR13, UR14, URZ ;  /* 0x0000000e0d0672a5 */ /* 0x002fc8000f8e00ff */
[----:B------:R-:W-:Y:S01]  /*9320*/  UIMAD UR7, UR13, UR15, UR7 ;  /* 0x0000000f0d0772a4 */ /* 0x000fe2000f8e0207 */
[----:B---3--:R-:W-:-:S04]  /*9330*/  IMAD R66, R67, R2, RZ ;  /* 0x0000000243427224 */ /* 0x008fc800078e02ff */
[C---:B------:R-:W-:Y:S02]  /*9340*/  IMAD R3, R68.reuse, R3, R66 ;  /* 0x0000000344037224 */ /* 0x040fe400078e0242 */
[----:B------:R-:W-:-:S04]  /*9350*/  IMAD.WIDE.U32 R68, R68, R2, UR6 ;  /* 0x0000000644447e25 */ /* 0x000fc8000f8e0002 */
[----:B------:R-:W-:Y:S01]  /*9360*/  IMAD.IADD R3, R69, 0x1, R3 ;  /* 0x0000000145037824 */ /* 0x000fe200078e0203 */
[----:B--2---:R-:W-:-:S04]  /*9370*/  LEA R2, P0, R68, UR16, 0x2 ;  /* 0x0000001044027c11 */ /* 0x004fc8000f8010ff */
[----:B------:R-:W-:-:S05]  /*9380*/  LEA.HI.X R3, R68, UR17, R3, 0x2, P0 ;  /* 0x0000001144037c11 */ /* 0x000fca00080f1403 */
[----:B------:R1:W-:Y:S04]  /*9390*/  STG.E desc[UR8][R2.64], R71 ;  /* 0x0000004702007986 */ /* 0x0003e8000c101908 */
.L_x_870:
[----:B------:R-:W-:Y:S05]  /*93a0*/  BSYNC.RECONVERGENT B1 ;  /* 0x0000000000017941 */ /* 0x000fea0003800200 */
.L_x_869:
        /* <DEDUP_REMOVED lines=8> */
[----:B0-----:R-:W0:Y:S02]  /*9430*/  SHFL.DOWN PT, R84, R85, 0x10, 0x1f ;  /* 0x0a001f0055547f89 */ /* 0x001e2400000e0000 */
        /* <DEDUP_REMOVED lines=10> */
.L_x_1242:
        /* <DEDUP_REMOVED lines=18> */
.L_x_876:
[----:B------:R-:W-:-:S04]  /*9600*/  FSETP.NEU.AND P0, PT, |R0|, +INF , PT ;  /* 0x7f8000000000780b */ /* 0x000fc80003f0d200 */
[----:B------:R-:W-:-:S09]  /*9610*/  FSEL R79, R0, 3.38953138925153547590e+38, P0 ;  /* 0x7f7f0000004f7808 */ /* 0x000fd20000000000 */
.L_x_875:
[----:B------:R-:W1:Y:S01]  /*9620*/  S2R R70, SR_TID.X ;  /* 0x0000000000467919 */ /* 0x000e620000002100 */
[----:B------:R-:W-:Y:S01]  /*9630*/  BSSY.RECONVERGENT B1, `(.L_x_877) ;  /* 0x0000024000017945 */ /* 0x000fe20003800200 */
[----:B-1----:R-:W-:-:S13]  /*9640*/  LOP3.LUT P0, RZ, R70, 0x1f, RZ, 0xc0, !PT ;  /* 0x0000001f46ff7812 */ /* 0x002fda000780c0ff */
[----:B------:R-:W-:Y:S05]  /*9650*/  @P0 BRA `(.L_x_878) ;  /* 0x0000000000840947 */ /* 0x000fea0003800000 */
[----:B------:R-:W-:Y:S01]  /*9660*/  VIADD R0, R79, 0x1800000 ;  /* 0x018000004f007836 */ /* 0x000fe20000000000 */
[----:B------:R-:W-:Y:S04]  /*9670*/  BSSY.RECONVERGENT B3, `(.L_x_879) ;  /* 0x000000d000037945 */ /* 0x000fe80003800200 */
[----:B------:R-:W-:-:S04]  /*9680*/  LOP3.LUT R0, R0, 0x7f800000, RZ, 0xc0, !PT ;  /* 0x7f80000000007812 */ /* 0x000fc800078ec0ff */
[----:B------:R-:W-:-:S13]  /*9690*/  ISETP.GT.U32.AND P0, PT, R0, 0x1ffffff, PT ;  /* 0x01ffffff0000780c */ /* 0x000fda0003f04070 */
[----:B------:R-:W-:Y:S05]  /*96a0*/  @P0 BRA `(.L_x_880) ;  /* 0x0000000000140947 */ /* 0x000fea0003800000 */
[----:B------:R-:W-:Y:S01]  /*96b0*/  IMAD.MOV.U32 R0, RZ, RZ, R79 ;  /* 0x000000ffff007224 */ /* 0x000fe200078e004f */
[----:B0-----:R-:W-:-:S07]  /*96c0*/  MOV R84, 0x96e0 ;  /* 0x000096e000547802 */ /* 0x001fce0000000f00 */
[----:B------:R-:W-:Y:S05]  /*96d0*/  CALL.REL.NOINC `($__internal_2_$__cuda_sm20_rcp_rn_f32_slowpath) ;  /* 0x0000011800187944 */ /* 0x000fea0003c00000 */
[----:B------:R-:W-:Y:S01]  /*96e0*/  IMAD.MOV.U32 R71, RZ, RZ, R3 ;  /* 0x000000ffff477224 */ /* 0x000fe200078e0003 */
[----:B------:R-:W-:Y:S06]  /*96f0*/  BRA `(.L_x_881) ;  /* 0x0000000000107947 */ /* 0x000fec0003800000 */
.L_x_880:
[----:B------:R-:W1:Y:S02]  /*9700*/  MUFU.RCP R0, R79 ;  /* 0x0000004f00007308 */ /* 0x000e640000001000 */
[----:B-1----:R-:W-:-:S04]  /*9710*/  FFMA R2, R79, R0, -1 ;  /* 0xbf8000004f027423 */ /* 0x002fc80000000000 */
[----:B------:R-:W-:-:S04]  /*9720*/  FADD.FTZ R71, -R2, -RZ ;  /* 0x800000ff02477221 */ /* 0x000fc80000010100 */
[----:B------:R-:W-:-:S07]  /*9730*/  FFMA R71, R0, R71, R0 ;  /* 0x0000004700477223 */ /* 0x000fce0000000000 */
.L_x_881:
[----:B------:R-:W-:Y:S05]  /*9740*/  BSYNC.RECONVERGENT B3 ;  /* 0x0000000000037941 */ /* 0x000fea0003800200 */
.L_x_879:
[----:B------:R-:W1:Y:S01]  /*9750*/  S2R R68, SR_CTAID.X ;  /* 0x0000000000447919 */ /* 0x000e620000002500 */
[----:B------:R-:W2:Y:S01]  /*9760*/  LDC.64 R66, c[0x0][0x3c8] ;  /* 0x0000f200ff427b82 */ /* 0x000ea20000000a00 */
[----:B------:R-:W3:Y:S01]  /*9770*/  LDCU.64 UR6, c[0x0][0x3c8] ;  /* 0x00007900ff0677ac */ /* 0x000ee20008000a00 */
[----:B------:R-:W-:Y:S01]  /*9780*/  SHF.R.U32.HI R77, RZ, 0x1, R70 ;  /* 0x00000001ff4d7819 */ /* 0x000fe20000011646 */
[----:B------:R-:W4:Y:S05]  /*9790*/  LDCU.64 UR14, c[0x0][0x3a0] ;  /* 0x00007400ff0e77ac */ /* 0x000f2a0008000a00 */
[----:B------:R-:W5:Y:S08]  /*97a0*/  S2UR UR13, SR_CTAID.Y ;  /* 0x00000000000d79c3 */ /* 0x000f700000002600 */
[----:B------:R-:W5:Y:S01]  /*97b0*/  LDC.64 R2, c[0x0][0x3d0] ;  /* 0x0000f400ff027b82 */ /* 0x000f620000000a00 */
[----:B-1----:R-:W-:-:S03]  /*97c0*/  IMAD.WIDE.U32 R68, R68, 0x80, RZ ;  /* 0x0000008044447825 */ /* 0x002fc600078e00ff */
[----:B------:R-:W-:Y:S01]  /*97d0*/  LOP3.LUT R77, R68, 0x70, R77, 0xf8, !PT ;  /* 0x00000070444d7812 */ /* 0x000fe200078ef84d */
[----:B---3--:R-:W-:-:S04]  /*97e0*/  IMAD R68, R69, UR6, RZ ;  /* 0x0000000645447c24 */ /* 0x008fc8000f8e02ff */
[C---:B------:R-:W-:Y:S02]  /*97f0*/  IMAD R69, R77.reuse, UR7, R68 ;  /* 0x000000074d457c24 */ /* 0x040fe4000f8e0244 */
[----:B--2---:R-:W-:-:S04]  /*9800*/  IMAD.WIDE.U32 R66, R77, UR6, R66 ;  /* 0x000000064d427c25 */ /* 0x004fc8000f8e0042 */
[----:B------:R-:W-:Y:S02]  /*9810*/  IMAD.IADD R67, R69, 0x1, R67 ;  /* 0x0000000145437824 */ /* 0x000fe400078e0243 */
[----:B-----5:R-:W-:-:S04]  /*9820*/  IMAD.WIDE.U32 R66, R2, UR13, R66 ;  /* 0x0000000d02427c25 */ /* 0x020fc8000f8e0042 */
[----:B------:R-:W-:Y:S01]  /*9830*/  IMAD R3, R3, UR13, R67 ;  /* 0x0000000d03037c24 */ /* 0x000fe2000f8e0243 */
[----:B----4-:R-:W-:-:S04]  /*9840*/  LEA R2, P0, R66, UR14, 0x2 ;  /* 0x0000000e42027c11 */ /* 0x010fc8000f8010ff */
[----:B------:R-:W-:-:S05]  /*9850*/  LEA.HI.X R3, R66, UR15, R3, 0x2, P0 ;  /* 0x0000000f42037c11 */ /* 0x000fca00080f1403 */
[----:B------:R1:W-:Y:S04]  /*9860*/  STG.E desc[UR8][R2.64], R71 ;  /* 0x0000004702007986 */ /* 0x0003e8000c101908 */
.L_x_878:
[----:B------:R-:W-:Y:S05]  /*9870*/  BSYNC.RECONVERGENT B1 ;  /* 0x0000000000017941 */ /* 0x000fea0003800200 */
.L_x_877:
[----:B-1----:R-:W-:Y:S01]  /*9880*/  IMAD.U32 R3, R26, 0x10000, RZ ;  /* 0x000100001a037824 */ /* 0x002fe200078e00ff */
[----:B------:R-:W-:Y:S01]  /*9890*/  SHF.L.U32 R0, R33, 0x10, RZ ;  /* 0x0000001021007819 */ /* 0x000fe200000006ff */
[----:B------:R-:W-:Y:S01]  /*98a0*/  IMAD.U32 R67, R75, 0x10000, RZ ;  /* 0x000100004b437824 */ /* 0x000fe200078e00ff */
[----:B------:R-:W-:Y:S01]  /*98b0*/  UMOV UR6, 0xffffffff ;  /* 0xffffffff00067882 */ /* 0x000fe20000000000 */
        /* <DEDUP_REMOVED lines=15> */
.L_x_1250:
        /* <DEDUP_REMOVED lines=18> */
.L_x_884:
[----:B------:R-:W-:-:S04]  /*9ad0*/  FSETP.NEU.AND P0, PT, |R0|, +INF , PT ;  /* 0x7f8000000000780b */ /* 0x000fc80003f0d200 */
[----:B------:R-:W-:-:S09]  /*9ae0*/  FSEL R78, R0, 3.38953138925153547590e+38, P0 ;  /* 0x7f7f0000004e7808 */ /* 0x000fd20000000000 */
.L_x_883:
        /* <DEDUP_REMOVED lines=14> */
.L_x_888:
[----:B------:R-:W1:Y:S02]  /*9bd0*/  MUFU.RCP R69, R78 ;  /* 0x0000004e00457308 */ /* 0x000e640000001000 */
[----:B-1----:R-:W-:-:S04]  /*9be0*/  FFMA R0, R78, R69, -1 ;  /* 0xbf8000004e007423 */ /* 0x002fc80000000045 */
[----:B------:R-:W-:-:S04]  /*9bf0*/  FADD.FTZ R0, -R0, -RZ ;  /* 0x800000ff00007221 */ /* 0x000fc80000010100 */
[----:B------:R-:W-:-:S07]  /*9c00*/  FFMA R69, R69, R0, R69 ;  /* 0x0000000045457223 */ /* 0x000fce0000000045 */
.L_x_889:
[----:B------:R-:W-:Y:S05]  /*9c10*/  BSYNC.RECONVERGENT B3 ;  /* 0x0000000000037941 */ /* 0x000fea0003800200 */
.L_x_887:
        /* <DEDUP_REMOVED lines=9> */
[----:B---3--:R-:W-:-:S03]  /*9cb0*/  SHF.R.U32.HI R71, RZ, 0x1, R0 ;  /* 0x00000001ff477819 */ /* 0x008fc60000011600 */
[----:B-----5:R-:W-:Y:S01]  /*9cc0*/  IMAD R67, R67, R2, RZ ;  /* 0x0000000243437224 */ /* 0x020fe200078e02ff */
[----:B------:R-:W-:-:S04]  /*9cd0*/  LOP3.LUT R0, R66, 0x70, R71, 0xf8, !PT ;  /* 0x0000007042007812 */ /* 0x000fc800078ef847 */
[----:B------:R-:W-:-:S05]  /*9ce0*/  LOP3.LUT R0, R0, 0x2, RZ, 0xfc, !PT ;  /* 0x0000000200007812 */ /* 0x000fca00078efcff */
[C---:B------:R-:W-:Y:S02]  /*9cf0*/  IMAD R67, R0.reuse, R3, R67 ;  /* 0x0000000300437224 */ /* 0x040fe400078e0243 */
[----:B------:R-:W-:-:S04]  /*9d00*/  IMAD.WIDE.U32 R2, R0, R2, UR6 ;  /* 0x0000000600027e25 */ /* 0x000fc8000f8e0002 */
[----:B------:R-:W-:Y:S01]  /*9d10*/  IMAD.IADD R3, R3, 0x1, R67 ;  /* 0x0000000103037824 */ /* 0x000fe200078e0243 */
[----:B----4-:R-:W-:-:S04]  /*9d20*/  LEA R66, P0, R2, UR16, 0x2 ;  /* 0x0000001002427c11 */ /* 0x010fc8000f8010ff */
[----:B------:R-:W-:-:S05]  /*9d30*/  LEA.HI.X R67, R2, UR17, R3, 0x2, P0 ;  /* 0x0000001102437c11 */ /* 0x000fca00080f1403 */
[----:B------:R1:W-:Y:S04]  /*9d40*/  STG.E desc[UR8][R66.64], R69 ;  /* 0x0000004542007986 */ /* 0x0003e8000c101908 */
.L_x_886:
[----:B------:R-:W-:Y:S05]  /*9d50*/  BSYNC.RECONVERGENT B1 ;  /* 0x0000000000017941 */ /* 0x000fea0003800200 */
.L_x_885:
[----:B------:R-:W-:Y:S01]  /*9d60*/  IMAD.U32 R0, R19, 0x10000, RZ ;  /* 0x0001000013007824 */ /* 0x000fe200078e00ff */
[----:B------:R-:W-:Y:S01]  /*9d70*/  UMOV UR6, 0xffffffff ;  /* 0xffffffff00067882 */ /* 0x000fe20000000000 */
[----:B------:R-:W-:Y:S01]  /*9d80*/  IMAD.U32 R3, R7, 0x10000, RZ ;  /* 0x0001000007037824 */ /* 0x000fe200078e00ff */
[----:B------:R-:W-:Y:S01]  /*9d90*/  SHF.L.U32 R2, R61, 0x10, RZ ;  /* 0x000000103d027819 */ /* 0x000fe200000006ff */
[----:B-1----:R-:W-:-:S03]  /*9da0*/  IMAD.U32 R67, R15, 0x10000, RZ ;  /* 0x000100000f437824 */ /* 0x002fc600078e00ff */
        /* <DEDUP_REMOVED lines=14> */
.L_x_1258:
        /* <DEDUP_REMOVED lines=18> */
.L_x_892:
[----:B------:R-:W-:-:S04]  /*9fb0*/  FSETP.NEU.AND P0, PT, |R0|, +INF , PT ;  /* 0x7f8000000000780b */ /* 0x000fc80003f0d200 */
[----:B------:R-:W-:-:S09]  /*9fc0*/  FSEL R77, R0, 3.38953138925153547590e+38, P0 ;  /* 0x7f7f0000004d7808 */ /* 0x000fd20000000000 */
.L_x_891:
        /* <DEDUP_REMOVED lines=14> */
.L_x_896:
[----:B------:R-:W1:Y:S02]  /*a0b0*/  MUFU.RCP R0, R77 ;  /* 0x0000004d00007308 */ /* 0x000e640000001000 */
[----:B-1----:R-:W-:-:S04]  /*a0c0*/  FFMA R2, R77, R0, -1 ;  /* 0xbf8000004d027423 */ /* 0x002fc80000000000 */
[----:B------:R-:W-:-:S04]  /*a0d0*/  FADD.FTZ R69, -R2, -RZ ;  /* 0x800000ff02457221 */ /* 0x000fc80000010100 */
[----:B------:R-:W-:-:S07]  /*a0e0*/  FFMA R69, R0, R69, R0 ;  /* 0x0000004500457223 */ /* 0x000fce0000000000 */
.L_x_897:
[----:B------:R-:W-:Y:S05]  /*a0f0*/  BSYNC.RECONVERGENT B3 ;  /* 0x0000000000037941 */ /* 0x000fea0003800200 */
.L_x_895:
        /* <DEDUP_REMOVED lines=19> */
.L_x_894:
[----:B------:R-:W-:Y:S05]  /*a230*/  BSYNC.RECONVERGENT B1 ;  /* 0x0000000000017941 */ /* 0x000fea0003800200 */
.L_x_893:
        /* <DEDUP_REMOVED lines=19> */
.L_x_1266:
        /* <DEDUP_REMOVED lines=18> */
.L_x_900:
[----:B------:R-:W-:-:S04]  /*a490*/  FSETP.NEU.AND P0, PT, |R0|, +INF , PT ;  /* 0x7f8000000000780b */ /* 0x000fc80003f0d200 */
[----:B------:R-:W-:-:S09]  /*a4a0*/  FSEL R76, R0, 3.38953138925153547590e+38, P0 ;  /* 0x7f7f0000004c7808 */ /* 0x000fd20000000000 */
.L_x_899:
[----:B------:R-:W1:Y:S01]  /*a4b0*/  S2R R0, SR_TID.X ;  /* 0x0000000000007919 */ /* 0x000e620000002100 */
[----:B------:R-:W-:Y:S01]  /*a4c0*/  BSSY.RECONVERGENT B1, `(.L_x_901) ;  /* 0x0000025000017945 */ /* 0x000fe20003800200 */
[----:B-1----:R-:W-:-:S13]  /*a4d0*/  LOP3.LUT P0, RZ, R0, 0x1f, RZ, 0xc0, !PT ;  /* 0x0000001f00ff7812 */ /* 0x002fda000780c0ff */
[----:B------:R-:W-:Y:S05]  /*a4e0*/  @P0 BRA `(.L_x_902) ;  /* 0x0000000000880947 */ /* 0x000fea0003800000 */
[----:B------:R-:W-:Y:S01]  /*a4f0*/  IADD3 R0, PT, PT, R76, 0x1800000, RZ ;  /* 0x018000004c007810 */ /* 0x000fe20007ffe0ff */
[----:B------:R-:W-:Y:S03]  /*a500*/  BSSY.RECONVERGENT B3, `(.L_x_903) ;  /* 0x000000d000037945 */ /* 0x000fe60003800200 */
        /* <DEDUP_REMOVED lines=8> */
.L_x_904:
[----:B------:R-:W1:Y:S02]  /*a590*/  MUFU.RCP R69, R76 ;  /* 0x0000004c00457308 */ /* 0x000e640000001000 */
[----:B-1----:R-:W-:-:S04]  /*a5a0*/  FFMA R0, R76, R69, -1 ;  /* 0xbf8000004c007423 */ /* 0x002fc80000000045 */
[----:B------:R-:W-:-:S04]  /*a5b0*/  FADD.FTZ R0, -R0, -RZ ;  /* 0x800000ff00007221 */ /* 0x000fc80000010100 */
[----:B------:R-:W-:-:S07]  /*a5c0*/  FFMA R69, R69, R0, R69 ;  /* 0x0000000045457223 */ /* 0x000fce0000000045 */
.L_x_905:
[----:B------:R-:W-:Y:S05]  /*a5d0*/  BSYNC.RECONVERGENT B3 ;  /* 0x0000000000037941 */ /* 0x000fea0003800200 */
.L_x_903:
        /* <DEDUP_REMOVED lines=19> */
.L_x_902:
[----:B------:R-:W-:Y:S05]  /*a710*/  BSYNC.RECONVERGENT B1 ;  /* 0x0000000000017941 */ /* 0x000fea0003800200 */
.L_x_901:
        /* <DEDUP_REMOVED lines=19> */
.L_x_1274:
        /* <DEDUP_REMOVED lines=18> */
.L_x_908:
[----:B------:R-:W-:-:S04]  /*a970*/  FSETP.NEU.AND P0, PT, |R0|, +INF , PT ;  /* 0x7f8000000000780b */ /* 0x000fc80003f0d200 */
[----:B------:R-:W-:-:S09]  /*a980*/  FSEL R71, R0, 3.38953138925153547590e+38, P0 ;  /* 0x7f7f000000477808 */ /* 0x000fd20000000000 */
.L_x_907:
        /* <DEDUP_REMOVED lines=14> */
.L_x_912:
[----:B------:R-:W1:Y:S02]  /*aa70*/  MUFU.RCP R0, R71 ;  /* 0x0000004700007308 */ /* 0x000e640000001000 */
[----:B-1----:R-:W-:-:S04]  /*aa80*/  FFMA R2, R71, R0, -1 ;  /* 0xbf80000047027423 */ /* 0x002fc80000000000 */
[----:B------:R-:W-:-:S04]  /*aa90*/  FADD.FTZ R69, -R2, -RZ ;  /* 0x800000ff02457221 */ /* 0x000fc80000010100 */
[----:B------:R-:W-:-:S07]  /*aaa0*/  FFMA R69, R0, R69, R0 ;  /* 0x0000004500457223 */ /* 0x000fce0000000000 */
.L_x_913:
[----:B------:R-:W-:Y:S05]  /*aab0*/  BSYNC.RECONVERGENT B3 ;  /* 0x0000000000037941 */ /* 0x000fea0003800200 */
.L_x_911:
        /* <DEDUP_REMOVED lines=14> */
[----:B------:R-:W-:-:S05]  /*aba0*/  IMAD.WIDE.U32 R2, R0, R2, UR6 ;  /* 0x0000000600027e25 */ /* 0x000fca000f8e0002 */
[----:B------:R-:W-:Y:S02]  /*abb0*/  IADD3 R3, PT, PT, R3, R67, RZ ;  /* 0x0000004303037210 */ /* 0x000fe40007ffe0ff */
[----:B----4-:R-:W-:-:S04]  /*abc0*/  LEA R66, P0, R2, UR16, 0x2 ;  /* 0x0000001002427c11 */ /* 0x010fc8000f8010ff */
[----:B------:R-:W-:-:S05]  /*abd0*/  LEA.HI.X R67, R2, UR17, R3, 0x2, P0 ;  /* 0x0000001102437c11 */ /* 0x000fca00080f1403 */
[----:B------:R1:W-:Y:S04]  /*abe0*/  STG.E desc[UR8][R66.64], R69 ;  /* 0x0000004542007986 */ /* 0x0003e8000c101908 */
.L_x_910:
[----:B------:R-:W-:Y:S05]  /*abf0*/  BSYNC.RECONVERGENT B1 ;  /* 0x0000000000017941 */ /* 0x000fea0003800200 */
.L_x_909:
        /* <DEDUP_REMOVED lines=19> */
.L_x_1282:
        /* <DEDUP_REMOVED lines=18> */
.L_x_916:
[----:B------:R-:W-:-:S04]  /*ae50*/  FSETP.NEU.AND P0, PT, |R0|, +INF , PT ;  /* 0x7f8000000000780b */ /* 0x000fc80003f0d200 */
[----:B------:R-:W-:-:S09]  /*ae60*/  FSEL R70, R0, 3.38953138925153547590e+38, P0 ;  /* 0x7f7f000000467808 */ /* 0x000fd20000000000 */
.L_x_915:
        /* <DEDUP_REMOVED lines=14> */
.L_x_920:
[----:B------:R-:W1:Y:S02]  /*af50*/  MUFU.RCP R69, R70 ;  /* 0x0000004600457308 */ /* 0x000e640000001000 */
[----:B-1----:R-:W-:-:S04]  /*af60*/  FFMA R0, R70, R69, -1 ;  /* 0xbf80000046007423 */ /* 0x002fc80000000045 */
[----:B------:R-:W-:-:S04]  /*af70*/  FADD.FTZ R0, -R0, -RZ ;  /* 0x800000ff00007221 */ /* 0x000fc80000010100 */
[----:B------:R-:W-:-:S07]  /*af80*/  FFMA R69, R69, R0, R69 ;  /* 0x0000000045457223 */ /* 0x000fce0000000045 */
.L_x_921:
[----:B------:R-:W-:Y:S05]  /*af90*/  BSYNC.RECONVERGENT B3 ;  /* 0x0000000000037941 */ /* 0x000fea0003800200 */
.L_x_919:
        /* <DEDUP_REMOVED lines=19> */
.L_x_918:
[----:B------:R-:W-:Y:S05]  /*b0d0*/  BSYNC.RECONVERGENT B1 ;  /* 0x0000000000017941 */ /* 0x000fea0003800200 */
.L_x_917:
[----:B------:R-:W-:Y:S01]  /*b0e0*/  IMAD.U32 R0, R22, 0x10000, RZ ;  /* 0x0001000016007824 */ /* 0x000fe200078e00ff */
[----:B------:R-:W-:Y:S01]  /*b0f0*/  UMOV UR6, 0xffffffff ;  /* 0xffffffff00067882 */ /* 0x000fe20000000000 */
[----:B------:R-:W-:Y:S01]  /*b100*/  IMAD.U32 R3, R53, 0x10000, RZ ;  /* 0x0001000035037824 */ /* 0x000fe200078e00ff */
[----:B-1----:R-:W-:Y:S01]  /*b110*/  SHF.L.U32 R67, R58, 0x10, RZ ;  /* 0x000000103a437819 */ /* 0x002fe200000006ff */
[----:B------:R-:W-:-:S03]  /*b120*/  IMAD.U32 R2, R63, 0x10000, RZ ;  /* 0x000100003f027824 */ /* 0x000fc600078e00ff */
        /* <DEDUP_REMOVED lines=14> */
.L_x_1290:
[----:B------:R-:W1:Y:S02]  /*b210*/  LDCU UR6, c[0x0][0x3d8] ;  /* 0x00007b00ff0677ac */ /* 0x000e640008000800 */
[----:B-1----:R-:W-:-:S04]  /*b220*/  FSETP.GEU.AND P0, PT, R69, UR6, PT ;  /* 0x0000000645007c0b */ /* 0x002fc8000bf0e000 */
[----:B------:R-:W-:Y:S01]  /*b230*/  FSEL R2, R69, UR6, P0 ;  /* 0x0000000645027c08 */ /* 0x000fe20008000000 */
[----:B------:R-:W-:-:S03]  /*b240*/  IMAD.MOV.U32 R69, RZ, RZ, 0x3f800000 ;  /* 0x3f800000ff457424 */ /* 0x000fc600078e00ff */
        /* <DEDUP_REMOVED lines=14> */
.L_x_924:
[----:B------:R-:W-:-:S04]  /*b330*/  FSETP.NEU.AND P0, PT, |R0|, +INF , PT ;  /* 0x7f8000000000780b */ /* 0x000fc80003f0d200 */
[----:B------:R-:W-:-:S09]  /*b340*/  FSEL R69, R0, 3.38953138925153547590e+38, P0 ;  /* 0x7f7f000000457808 */ /* 0x000fd20000000000 */
.L_x_923:
        /* <DEDUP_REMOVED lines=14> */
.L_x_928:
[----:B------:R-:W1:Y:S02]  /*b430*/  MUFU.RCP R0, R69 ;  /* 0x0000004500007308 */ /* 0x000e640000001000 */
[----:B-1----:R-:W-:-:S04]  /*b440*/  FFMA R2, R69, R0, -1 ;  /* 0xbf80000045027423 */ /* 0x002fc80000000000 */
[----:B------:R-:W-:-:S04]  /*b450*/  FADD.FTZ R81, -R2, -RZ ;  /* 0x800000ff02517221 */ /* 0x000fc80000010100 */
[----:B------:R-:W-:-:S07]  /*b460*/  FFMA R81, R0, R81, R0 ;  /* 0x0000005100517223 */ /* 0x000fce0000000000 */
.L_x_929:
[----:B------:R-:W-:Y:S05]  /*b470*/  BSYNC.RECONVERGENT B3 ;  /* 0x0000000000037941 */ /* 0x000fea0003800200 */
.L_x_927:
        /* <DEDUP_REMOVED lines=19> */
.L_x_926:
[----:B------:R-:W-:Y:S05]  /*b5b0*/  BSYNC.RECONVERGENT B1 ;  /* 0x0000000000017941 */ /* 0x000fea0003800200 */
.L_x_925:
        /* <DEDUP_REMOVED lines=19> */
.L_x_1298:
        /* <DEDUP_REMOVED lines=15> */
[----:B------:R-:W-:Y:S02]  /*b7e0*/  MOV R0, R80 ;  /* 0x0000005000007202 */ /* 0x000fe40000000f00 */
[----:B------:R-:W-:-:S07]  /*b7f0*/  MOV R2, 0xb810 ;  /* 0x0000b81000027802 */ /* 0x000fce0000000f00 */
[----:B0-----:R-:W-:Y:S05]  /*b800*/  CALL.REL.NOINC `($__internal_3_$__cuda_sm3x_div_rn_noftz_f32_slowpath) ;  /* 0x000000f8009c7944 */ /* 0x001fea0003c00000 */
.L_x_932:
[----:B------:R-:W-:-:S04]  /*b810*/  FSETP.NEU.AND P0, PT, |R0|, +INF , PT ;  /* 0x7f8000000000780b */ /* 0x000fc80003f0d200 */
[----:B------:R-:W-:-:S09]  /*b820*/  FSEL R68, R0, 3.38953138925153547590e+38, P0 ;  /* 0x7f7f000000447808 */ /* 0x000fd20000000000 */
.L_x_931:
        /* <DEDUP_REMOVED lines=14> */
.L_x_936:
[----:B------:R-:W1:Y:S02]  /*b910*/  MUFU.RCP R81, R68 ;  /* 0x0000004400517308 */ /* 0x000e640000001000 */
[----:B-1----:R-:W-:-:S04]  /*b920*/  FFMA R0, R68, R81, -1 ;  /* 0xbf80000044007423 */ /* 0x002fc80000000051 */
[----:B------:R-:W-:-:S04]  /*b930*/  FADD.FTZ R0, -R0, -RZ ;  /* 0x800000ff00007221 */ /* 0x000fc80000010100 */
[----:B------:R-:W-:-:S07]  /*b940*/  FFMA R81, R81, R0, R81 ;  /* 0x0000000051517223 */ /* 0x000fce0000000051 */
.L_x_937:
[----:B------:R-:W-:Y:S05]  /*b950*/  BSYNC.RECONVERGENT B3 ;  /* 0x0000000000037941 */ /* 0x000fea0003800200 */
.L_x_935:
        /* <DEDUP_REMOVED lines=19> */
.L_x_934:
[----:B------:R-:W-:Y:S05]  /*ba90*/  BSYNC.RECONVERGENT B1 ;  /* 0x0000000000017941 */ /* 0x000fea0003800200 */
.L_x_933:
        /* <DEDUP_REMOVED lines=19> */
.L_x_1306:
        /* <DEDUP_REMOVED lines=18> */
.L_x_940:
[----:B------:R-:W-:-:S04]  /*bcf0*/  FSETP.NEU.AND P0, PT, |R0|, +INF , PT ;  /* 0x7f8000000000780b */ /* 0x000fc80003f0d200 */
[----:B------:R-:W-:-:S09]  /*bd00*/  FSEL R67, R0, 3.38953138925153547590e+38, P0 ;  /* 0x7f7f000000437808 */ /* 0x000fd20000000000 */
.L_x_939:
        /* <DEDUP_REMOVED lines=12> */
[----:B------:R-:W-:Y:S01]  /*bdd0*/  MOV R83, R3 ;  /* 0x0000000300537202 */ /* 0x000fe20000000f00 */
[----:B------:R-:W-:Y:S06]  /*bde0*/  BRA `(.L_x_945) ;  /* 0x0000000000107947 */ /* 0x000fec0003800000 */
.L_x_944:
[----:B------:R-:W1:Y:S02]  /*bdf0*/  MUFU.RCP R0, R67 ;  /* 0x0000004300007308 */ /* 0x000e640000001000 */
[----:B-1----:R-:W-:-:S04]  /*be00*/  FFMA R2, R67, R0, -1 ;  /* 0xbf80000043027423 */ /* 0x002fc80000000000 */
[----:B------:R-:W-:-:S04]  /*be10*/  FADD.FTZ R83, -R2, -RZ ;  /* 0x800000ff02537221 */ /* 0x000fc80000010100 */
[----:B------:R-:W-:-:S07]  /*be20*/  FFMA R83, R0, R83, R0 ;  /* 0x0000005300537223 */ /* 0x000fce0000000000 */
.L_x_945:
[----:B------:R-:W-:Y:S05]  /*be30*/  BSYNC.RECONVERGENT B3 ;  /* 0x0000000000037941 */ /* 0x000fea0003800200 */
.L_x_943:
        /* <DEDUP_REMOVED lines=19> */
.L_x_942:
[----:B------:R-:W-:Y:S05]  /*bf70*/  BSYNC.RECONVERGENT B1 ;  /* 0x0000000000017941 */ /* 0x000fea0003800200 */
.L_x_941:
        /* <DEDUP_REMOVED lines=19> */
.L_x_1314:
        /* <DEDUP_REMOVED lines=18> */
.L_x_948:
[----:B------:R-:W-:-:S04]  /*c1d0*/  FSETP.NEU.AND P0, PT, |R0|, +INF , PT ;  /* 0x7f8000000000780b */ /* 0x000fc80003f0d200 */
[----:B------:R-:W-:-:S09]  /*c1e0*/  FSEL R66, R0, 3.38953138925153547590e+38, P0 ;  /* 0x7f7f000000427808 */ /* 0x000fd20000000000 */
.L_x_947:
        /* <DEDUP_REMOVED lines=14> */
.L_x_952:
[----:B------:R-:W1:Y:S02]  /*c2d0*/  MUFU.RCP R83, R66 ;  /* 0x0000004200537308 */ /* 0x000e640000001000 */
[----:B-1----:R-:W-:-:S04]  /*c2e0*/  FFMA R0, R66, R83, -1 ;  /* 0xbf80000042007423 */ /* 0x002fc80000000053 */
[----:B------:R-:W-:-:S04]  /*c2f0*/  FADD.FTZ R0, -R0, -RZ ;  /* 0x800000ff00007221 */ /* 0x000fc80000010100 */
[----:B------:R-:W-:-:S07]  /*c300*/  FFMA R83, R83, R0, R83 ;  /* 0x0000000053537223 */ /* 0x000fce0000000053 */
.L_x_953:
[----:B------:R-:W-:Y:S05]  /*c310*/  BSYNC.RECONVERGENT B3 ;  /* 0x0000000000037941 */ /* 0x000fea0003800200 */
.L_x_951:
        /* <DEDUP_REMOVED lines=19> */
.L_x_950:
[----:B------:R-:W-:Y:S05]  /*c450*/  BSYNC.RECONVERGENT B1 ;  /* 0x0000000000017941 */ /* 0x000fea0003800200 */
.L_x_949:
[----:B------:R-:W-:Y:S01]  /*c460*/  IMAD.U32 R0, R24, 0x10000, RZ ;  /* 0x0001000018007824 */ /* 0x000fe200078e00ff */
[----:B-1----:R-:W-:Y:S01]  /*c470*/  SHF.L.U32 R3, R55, 0x10, RZ ;  /* 0x0000001037037819 */ /* 0x002fe200000006ff */
        /* <DEDUP_REMOVED lines=17> */
.L_x_1322:
        /* <DEDUP_REMOVED lines=18> */
.L_x_956:
[----:B------:R-:W-:-:S04]  /*c6b0*/  FSETP.NEU.AND P0, PT, |R0|, +INF , PT ;  /* 0x7f8000000000780b */ /* 0x000fc80003f0d200 */
[----:B------:R-:W-:-:S09]  /*c6c0*/  FSEL R80, R0, 3.38953138925153547590e+38, P0 ;  /* 0x7f7f000000507808 */ /* 0x000fd20000000000 */
.L_x_955:
        /* <DEDUP_REMOVED lines=14> */
.L_x_960:
[----:B------:R-:W1:Y:S02]  /*c7b0*/  MUFU.RCP R81, R80 ;  /* 0x0000005000517308 */ /* 0x000e640000001000 */
[----:B-1----:R-:W-:-:S04]  /*c7c0*/  FFMA R0, R80, R81, -1 ;  /* 0xbf80000050007423 */ /* 0x002fc80000000051 */
[----:B------:R-:W-:-:S04]  /*c7d0*/  FADD.FTZ R0, -R0, -RZ ;  /* 0x800000ff00007221 */ /* 0x000fc80000010100 */
[----:B------:R-:W-:-:S07]  /*c7e0*/  FFMA R81, R81, R0, R81 ;  /* 0x0000000051517223 */ /* 0x000fce0000000051 */
.L_x_961:
[----:B------:R-:W-:Y:S05]  /*c7f0*/  BSYNC.RECONVERGENT B3 ;  /* 0x0000000000037941 */ /* 0x000fea0003800200 */
.L_x_959:
        /* <DEDUP_REMOVED lines=19> */
.L_x_958:
[----:B------:R-:W-:Y:S05]  /*c930*/  BSYNC.RECONVERGENT B1 ;  /* 0x0000000000017941 */ /* 0x000fea0003800200 */
.L_x_957:
        /* <DEDUP_REMOVED lines=19> */
.L_x_1330:
[----:B------:R-:W1:Y:S01]  /*ca70*/  LDCU UR6, c[0x0][0x3d8] ;  /* 0x00007b00ff0677ac */ /* 0x000e620008000800 */
[----:B------:R-:W-:Y:S01]  /*ca80*/  HFMA2 R81, -RZ, RZ, 1.875, 0 ;  /* 0x3f800000ff517431 */ /* 0x000fe200000001ff */
        /* <DEDUP_REMOVED lines=16> */
.L_x_964:
[----:B------:R-:W-:-:S04]  /*cb90*/  FSETP.NEU.AND P0, PT, |R0|, +INF , PT ;  /* 0x7f8000000000780b */ /* 0x000fc80003f0d200 */
[----:B------:R-:W-:-:S09]  /*cba0*/  FSEL R81, R0, 3.38953138925153547590e+38, P0 ;  /* 0x7f7f000000517808 */ /* 0x000fd20000000000 */
.L_x_963:
        /* <DEDUP_REMOVED lines=14> */
.L_x_968:
[----:B------:R-:W1:Y:S02]  /*cc90*/  MUFU.RCP R0, R81 ;  /* 0x0000005100007308 */ /* 0x000e640000001000 */
[----:B-1----:R-:W-:-:S04]  /*cca0*/  FFMA R2, R81, R0, -1 ;  /* 0xbf80000051027423 */ /* 0x002fc80000000000 */
[----:B------:R-:W-:-:S04]  /*ccb0*/  FADD.FTZ R85, -R2, -RZ ;  /* 0x800000ff02557221 */ /* 0x000fc80000010100 */
[----:B------:R-:W-:-:S07]  /*ccc0*/  FFMA R85, R0, R85, R0 ;  /* 0x0000005500557223 */ /* 0x000fce0000000000 */
.L_x_969:
[----:B------:R-:W-:Y:S05]  /*ccd0*/  BSYNC.RECONVERGENT B3 ;  /* 0x0000000000037941 */ /* 0x000fea0003800200 */
.L_x_967:
        /* <DEDUP_REMOVED lines=19> */
.L_x_966:
[----:B------:R-:W-:Y:S05]  /*ce10*/  BSYNC.RECONVERGENT B1 ;  /* 0x0000000000017941 */ /* 0x000fea0003800200 */
.L_x_965:
        /* <DEDUP_REMOVED lines=19> */
.L_x_1338:
        /* <DEDUP_REMOVED lines=18> */
.L_x_972:
[----:B------:R-:W-:-:S04]  /*d070*/  FSETP.NEU.AND P0, PT, |R0|, +INF , PT ;  /* 0x7f8000000000780b */ /* 0x000fc80003f0d200 */
[----:B------:R-:W-:-:S09]  /*d080*/  FSEL R82, R0, 3.38953138925153547590e+38, P0 ;  /* 0x7f7f000000527808 */ /* 0x000fd20000000000 */
.L_x_971:
        /* <DEDUP_REMOVED lines=14> */
.L_x_976:
[----:B------:R-:W1:Y:S02]  /*d170*/  MUFU.RCP R83, R82 ;  /* 0x0000005200537308 */ /* 0x000e640000001000 */
[----:B-1----:R-:W-:-:S04]  /*d180*/  FFMA R0, R82, R83, -1 ;  /* 0xbf80000052007423 */ /* 0x002fc80000000053 */
[----:B------:R-:W-:-:S04]  /*d190*/  FADD.FTZ R0, -R0, -RZ ;  /* 0x800000ff00007221 */ /* 0x000fc80000010100 */
[----:B------:R-:W-:-:S07]  /*d1a0*/  FFMA R83, R83, R0, R83 ;  /* 0x0000000053537223 */ /* 0x000fce0000000053 */
.L_x_977:
[----:B------:R-:W-:Y:S05]  /*d1b0*/  BSYNC.RECONVERGENT B3 ;  /* 0x0000000000037941 */ /* 0x000fea0003800200 */
.L_x_975:
[----:B0-----:R-:W0:Y:S01]  /*d1c0*/  S2R R84, SR_CTAID.X ;  /* 0x0000000000547919 */ /* 0x001e220000002500 */
        /* <DEDUP_REMOVED lines=8> */
[----:B--2---:R-:W-:-:S03]  /*d250*/  SHF.R.U32.HI R87, RZ, 0x1, R0 ;  /* 0x00000001ff577819 */ /* 0x004fc60000011600 */
[----:B----4-:R-:W-:Y:S01]  /*d260*/  IMAD R85, R85, R2, RZ ;  /* 0x0000000255557224 */ /* 0x010fe200078e02ff */
[----:B------:R-:W-:-:S04]  /*d270*/  LOP3.LUT R84, R84, 0x70, R87, 0xf8, !PT ;  /* 0x0000007054547812 */ /* 0x000fc800078ef857 */
[----:B------:R-:W-:-:S05]  /*d280*/  LOP3.LUT R84, R84, 0xd, RZ, 0xfc, !PT ;  /* 0x0000000d54547812 */ /* 0x000fca00078efcff */
[C---:B------:R-:W-:Y:S02]  /*d290*/  IMAD R3, R84.reuse, R3, R85 ;  /* 0x0000000354037224 */ /* 0x040fe400078e0255 */
[----:B------:R-:W-:-:S04]  /*d2a0*/  IMAD.WIDE.U32 R84, R84, R2, UR6 ;  /* 0x0000000654547e25 */ /* 0x000fc8000f8e0002 */
[----:B------:R-:W-:Y:S01]  /*d2b0*/  IMAD.IADD R3, R85, 0x1, R3 ;  /* 0x0000000155037824 */ /* 0x000fe200078e0203 */
[----:B---3--:R-:W-:-:S04]  /*d2c0*/  LEA R2, P0, R84, UR16, 0x2 ;  /* 0x0000001054027c11 */ /* 0x008fc8000f8010ff */
[----:B------:R-:W-:-:S05]  /*d2d0*/  LEA.HI.X R3, R84, UR17, R3, 0x2, P0 ;  /* 0x0000001154037c11 */ /* 0x000fca00080f1403 */
[----:B------:R1:W-:Y:S04]  /*d2e0*/  STG.E desc[UR8][R2.64], R83 ;  /* 0x0000005302007986 */ /* 0x0003e8000c101908 */
.L_x_974:
[----:B------:R-:W-:Y:S05]  /*d2f0*/  BSYNC.RECONVERGENT B1 ;  /* 0x0000000000017941 */ /* 0x000fea0003800200 */
.L_x_973:
        /* <DEDUP_REMOVED lines=19> */
.L_x_1346:
        /* <DEDUP_REMOVED lines=18> */
.L_x_980:
[----:B------:R-:W-:-:S04]  /*d550*/  FSETP.NEU.AND P0, PT, |R0|, +INF , PT ;  /* 0x7f8000000000780b */ /* 0x000fc80003f0d200 */
[----:B------:R-:W-:-:S09]  /*d560*/  FSEL R83, R0, 3.38953138925153547590e+38, P0 ;  /* 0x7f7f000000537808 */ /* 0x000fd20000000000 */
.L_x_979:
        /* <DEDUP_REMOVED lines=14> */
.L_x_984:
[----:B------:R-:W1:Y:S02]  /*d650*/  MUFU.RCP R0, R83 ;  /* 0x0000005300007308 */ /* 0x000e640000001000 */
[----:B-1----:R-:W-:-:S04]  /*d660*/  FFMA R2, R83, R0, -1 ;  /* 0xbf80000053027423 */ /* 0x002fc80000000000 */
[----:B------:R-:W-:-:S04]  /*d670*/  FADD.FTZ R87, -R2, -RZ ;  /* 0x800000ff02577221 */ /* 0x000fc80000010100 */
[----:B------:R-:W-:-:S07]  /*d680*/  FFMA R87, R0, R87, R0 ;  /* 0x0000005700577223 */ /* 0x000fce0000000000 */
.L_x_985:
[----:B------:R-:W-:Y:S05]  /*d690*/  BSYNC.RECONVERGENT B3 ;  /* 0x0000000000037941 */ /* 0x000fea0003800200 */
.L_x_983:
        /* <DEDUP_REMOVED lines=19> */
.L_x_982:
[----:B------:R-:W-:Y:S05]  /*d7d0*/  BSYNC.RECONVERGENT B1 ;  /* 0x0000000000017941 */ /* 0x000fea0003800200 */
.L_x_981:
        /* <DEDUP_REMOVED lines=19> */
.L_x_1354:
        /* <DEDUP_REMOVED lines=18> */
.L_x_988:
[----:B------:R-:W-:-:S04]  /*da30*/  FSETP.NEU.AND P0, PT, |R0|, +INF , PT ;  /* 0x7f8000000000780b */ /* 0x000fc80003f0d200 */
[----:B------:R-:W-:-:S09]  /*da40*/  FSEL R0, R0, 3.38953138925153547590e+38, P0 ;  /* 0x7f7f000000007808 */ /* 0x000fd20000000000 */
.L_x_987:
[----:B------:R-:W1:Y:S02]  /*da50*/  S2R R21, SR_TID.X ;  /* 0x0000000000157919 */ /* 0x000e640000002100 */
[----:B-1----:R-:W-:-:S13]  /*da60*/  LOP3.LUT P0, RZ, R21, 0x1f, RZ, 0xc0, !PT ;  /* 0x0000001f15ff7812 */ /* 0x002fda000780c0ff */
[----:B------:R-:W-:Y:S05]  /*da70*/  @P0 BRA `(.L_x_989) ;  /* 0x0000005000140947 */ /* 0x000fea0003800000 */
[----:B------:R-:W-:Y:S01]  /*da80*/  VIADD R2, R0, 0x1800000 ;  /* 0x0180000000027836 */ /* 0x000fe20000000000 */
[----:B------:R-:W-:Y:S04]  /*da90*/  BSSY.RECONVERGENT B1, `(.L_x_990) ;  /* 0x000000c000017945 */ /* 0x000fe80003800200 */
[----:B------:R-:W-:-:S04]  /*daa0*/  LOP3.LUT R2, R2, 0x7f800000, RZ, 0xc0, !PT ;  /* 0x7f80000002027812 */ /* 0x000fc800078ec0ff */
[----:B------:R-:W-:-:S13]  /*dab0*/  ISETP.GT.U32.AND P0, PT, R2, 0x1ffffff, PT ;  /* 0x01ffffff0200780c */ /* 0x000fda0003f04070 */
[----:B------:R-:W-:Y:S05]  /*dac0*/  @P0 BRA `(.L_x_991) ;  /* 0x0000000000100947 */ /* 0x000fea0003800000 */
[----:B0-----:R-:W-:-:S07]  /*dad0*/  MOV R84, 0xdaf0 ;  /* 0x0000daf000547802 */ /* 0x001fce0000000f00 */
[----:B------:R-:W-:Y:S05]  /*dae0*/  CALL.REL.NOINC `($__internal_2_$__cuda_sm20_rcp_rn_f32_slowpath) ;  /* 0x000000d400147944 */ /* 0x000fea0003c00000 */
[----:B------:R-:W-:Y:S01]  /*daf0*/  IMAD.MOV.U32 R87, RZ, RZ, R3 ;  /* 0x000000ffff577224 */ /* 0x000fe200078e0003 */
[----:B------:R-:W-:Y:S06]  /*db00*/  BRA `(.L_x_992) ;  /* 0x0000000000107947 */ /* 0x000fec0003800000 */
.L_x_991:
[----:B------:R-:W1:Y:S02]  /*db10*/  MUFU.RCP R87, R0 ;  /* 0x0000000000577308 */ /* 0x000e640000001000 */
[----:B-1----:R-:W-:-:S04]  /*db20*/  FFMA R2, R0, R87, -1 ;  /* 0xbf80000000027423 */ /* 0x002fc80000000057 */
[----:B------:R-:W-:-:S04]  /*db30*/  FADD.FTZ R2, -R2, -RZ ;  /* 0x800000ff02027221 */ /* 0x000fc80000010100 */
[----:B------:R-:W-:-:S07]  /*db40*/  FFMA R87, R87, R2, R87 ;  /* 0x0000000257577223 */ /* 0x000fce0000000057 */
.L_x_992:
[----:B------:R-:W-:Y:S05]  /*db50*/  BSYNC.RECONVERGENT B1 ;  /* 0x0000000000017941 */ /* 0x000fea0003800200 */
.L_x_990:
        /* <DEDUP_REMOVED lines=11> */
[----:B------:R-:W-:-:S05]  /*dc10*/  LOP3.LUT R84, R84, 0xf, R89, 0xfe, !PT ;  /* 0x0000000f54547812 */ /* 0x000fca00078efe59 */
[C---:B------:R-:W-:Y:S02]  /*dc20*/  IMAD R3, R84.reuse, R3, R85 ;  /* 0x0000000354037224 */ /* 0x040fe400078e0255 */
[----:B------:R-:W-:-:S04]  /*dc30*/  IMAD.WIDE.U32 R84, R84, R2, UR6 ;  /* 0x0000000654547e25 */ /* 0x000fc8000f8e0002 */
[----:B------:R-:W-:Y:S01]  /*dc40*/  IMAD.IADD R3, R85, 0x1, R3 ;  /* 0x0000000155037824 */ /* 0x000fe200078e0203 */
[----:B---3--:R-:W-:-:S04]  /*dc50*/  LEA R2, P0, R84, UR16, 0x2 ;  /* 0x0000001054027c11 */ /* 0x008fc8000f8010ff */
[----:B------:R-:W-:-:S05]  /*dc60*/  LEA.HI.X R3, R84, UR17, R3, 0x2, P0 ;  /* 0x0000001154037c11 */ /* 0x000fca00080f1403 */
[----:B------:R1:W-:Y:S01]  /*dc70*/  STG.E desc[UR8][R2.64], R87 ;  /* 0x0000005702007986 */ /* 0x0003e2000c101908 */
[----:B------:R-:W-:Y:S05]  /*dc80*/  BRA `(.L_x_989) ;  /* 0x0000004c00907947 */ /* 0x000fea0003800000 */
.L_x_865:
        /* <DEDUP_REMOVED lines=19> */
.L_x_1362:
        /* <DEDUP_REMOVED lines=18> */
.L_x_995:
[----:B------:R-:W-:-:S04]  /*dee0*/  FSETP.NEU.AND P0, PT, |R0|, +INF , PT ;  /* 0x7f8000000000780b */ /* 0x000fc80003f0d200 */
[----:B------:R-:W-:-:S04]  /*def0*/  FSEL R0, R0, 3.38953138925153547590e+38, P0 ;  /* 0x7f7f000000007808 */ /* 0x000fc80000000000 */
[----:B------:R-:W-:-:S07]  /*df00*/  LOP3.LUT R65, R0, 0xff800000, RZ, 0xc0, !PT ;  /* 0xff80000000417812 */ /* 0x000fce00078ec0ff */
.L_x_994:
        /* <DEDUP_REMOVED lines=13> */
.L_x_999:
[----:B------:R-:W1:Y:S02]  /*dfe0*/  MUFU.RCP R0, R65 ;  /* 0x0000004100007308 */ /* 0x000e640000001000 */
[----:B-1----:R-:W-:-:S04]  /*dff0*/  FFMA R2, R65, R0, -1 ;  /* 0xbf80000041027423 */ /* 0x002fc80000000000 */
[----:B------:R-:W-:-:S04]  /*e000*/  FADD.FTZ R71, -R2, -RZ ;  /* 0x800000ff02477221 */ /* 0x000fc80000010100 */
[----:B------:R-:W-:-:S07]  /*e010*/  FFMA R71, R0, R71, R0 ;  /* 0x0000004700477223 */ /* 0x000fce0000000000 */
.L_x_1000:
[----:B------:R-:W-:Y:S05]  /*e020*/  BSYNC.RECONVERGENT B3 ;  /* 0x0000000000037941 */ /* 0x000fea0003800200 */
.L_x_998:
        /* <DEDUP_REMOVED lines=13> */
.L_x_997:
[----:B------:R-:W-:Y:S05]  /*e100*/  BSYNC.RECONVERGENT B1 ;  /* 0x0000000000017941 */ /* 0x000fea0003800200 */
.L_x_996:
        /* <DEDUP_REMOVED lines=19> */
.L_x_1370:
        /* <DEDUP_REMOVED lines=18> */
.L_x_1003:
[----:B------:R-:W-:-:S04]  /*e360*/  FSETP.NEU.AND P0, PT, |R0|, +INF , PT ;  /* 0x7f8000000000780b */ /* 0x000fc80003f0d200 */
[----:B------:R-:W-:-:S04]  /*e370*/  FSEL R0, R0, 3.38953138925153547590e+38, P0 ;  /* 0x7f7f000000007808 */ /* 0x000fc80000000000 */
[----:B------:R-:W-:-:S07]  /*e380*/  LOP3.LUT R79, R0, 0xff800000, RZ, 0xc0, !PT ;  /* 0xff800000004f7812 */ /* 0x000fce00078ec0ff */
.L_x_1002:
        /* <DEDUP_REMOVED lines=14> */
.L_x_1007:
[----:B------:R-:W1:Y:S02]  /*e470*/  MUFU.RCP R0, R79 ;  /* 0x0000004f00007308 */ /* 0x000e640000001000 */
[----:B-1----:R-:W-:-:S04]  /*e480*/  FFMA R2, R79, R0, -1 ;  /* 0xbf8000004f027423 */ /* 0x002fc80000000000 */
[----:B------:R-:W-:-:S04]  /*e490*/  FADD.FTZ R71, -R2, -RZ ;  /* 0x800000ff02477221 */ /* 0x000fc80000010100 */
[----:B------:R-:W-:-:S07]  /*e4a0*/  FFMA R71, R0, R71, R0 ;  /* 0x0000004700477223 */ /* 0x000fce0000000000 */
.L_x_1008:
[----:B------:R-:W-:Y:S05]  /*e4b0*/  BSYNC.RECONVERGENT B3 ;  /* 0x0000000000037941 */ /* 0x000fea0003800200 */
.L_x_1006:
        /* <DEDUP_REMOVED lines=18> */
.L_x_1005:
[----:B------:R-:W-:Y:S05]  /*e5e0*/  BSYNC.RECONVERGENT B1 ;  /* 0x0000000000017941 */ /* 0x000fea0003800200 */
.L_x_1004:
        /* <DEDUP_REMOVED lines=19> */
.L_x_1378:
        /* <DEDUP_REMOVED lines=18> */
.L_x_1011:
[----:B------:R-:W-:-:S04]  /*e840*/  FSETP.NEU.AND P0, PT, |R0|, +INF , PT ;  /* 0x7f8000000000780b */ /* 0x000fc80003f0d200 */
[----:B------:R-:W-:-:S04]  /*e850*/  FSEL R0, R0, 3.38953138925153547590e+38, P0 ;  /* 0x7f7f000000007808 */ /* 0x000fc80000000000 */
[----:B------:R-:W-:-:S07]  /*e860*/  LOP3.LUT R78, R0, 0xff800000, RZ, 0xc0, !PT ;  /* 0xff800000004e7812 */ /* 0x000fce00078ec0ff */
.L_x_1010:
        /* <DEDUP_REMOVED lines=14> */
.L_x_1015:
[----:B------:R-:W1:Y:S02]  /*e950*/  MUFU.RCP R69, R78 ;  /* 0x0000004e00457308 */ /* 0x000e640000001000 */
[----:B-1----:R-:W-:-:S04]  /*e960*/  FFMA R0, R78, R69, -1 ;  /* 0xbf8000004e007423 */ /* 0x002fc80000000045 */
[----:B------:R-:W-:-:S04]  /*e970*/  FADD.FTZ R0, -R0, -RZ ;  /* 0x800000ff00007221 */ /* 0x000fc80000010100 */
[----:B------:R-:W-:-:S07]  /*e980*/  FFMA R69, R69, R0, R69 ;  /* 0x0000000045457223 */ /* 0x000fce0000000045 */
.L_x_1016:
[----:B------:R-:W-:Y:S05]  /*e990*/  BSYNC.RECONVERGENT B3 ;  /* 0x0000000000037941 */ /* 0x000fea0003800200 */
.L_x_1014:
        /* <DEDUP_REMOVED lines=19> */
.L_x_1013:
[----:B------:R-:W-:Y:S05]  /*ead0*/  BSYNC.RECONVERGENT B1 ;  /* 0x0000000000017941 */ /* 0x000fea0003800200 */
.L_x_1012:
        /* <DEDUP_REMOVED lines=19> */
.L_x_1386:
        /* <DEDUP_REMOVED lines=18> */
.L_x_1019:
[----:B------:R-:W-:-:S04]  /*ed30*/  FSETP.NEU.AND P0, PT, |R0|, +INF , PT ;  /* 0x7f8000000000780b */ /* 0x000fc80003f0d200 */
[----:B------:R-:W-:-:S04]  /*ed40*/  FSEL R0, R0, 3.38953138925153547590e+38, P0 ;  /* 0x7f7f000000007808 */ /* 0x000fc80000000000 */
[----:B------:R-:W-:-:S07]  /*ed50*/  LOP3.LUT R77, R0, 0xff800000, RZ, 0xc0, !PT ;  /* 0xff800000004d7812 */ /* 0x000fce00078ec0ff */
.L_x_1018:
        /* <DEDUP_REMOVED lines=14> */
.L_x_1023:
[----:B------:R-:W1:Y:S02]  /*ee40*/  MUFU.RCP R0, R77 ;  /* 0x0000004d00007308 */ /* 0x000e640000001000 */
[----:B-1----:R-:W-:-:S04]  /*ee50*/  FFMA R2, R77, R0, -1 ;  /* 0xbf8000004d027423 */ /* 0x002fc80000000000 */
[----:B------:R-:W-:-:S04]  /*ee60*/  FADD.FTZ R69, -R2, -RZ ;  /* 0x800000ff02457221 */ /* 0x000fc80000010100 */
[----:B------:R-:W-:-:S07]  /*ee70*/  FFMA R69, R0, R69, R0 ;  /* 0x0000004500457223 */ /* 0x000fce0000000000 */
.L_x_1024:
[----:B------:R-:W-:Y:S05]  /*ee80*/  BSYNC.RECONVERGENT B3 ;  /* 0x0000000000037941 */ /* 0x000fea0003800200 */
.L_x_1022:
        /* <DEDUP_REMOVED lines=19> */
.L_x_1021:
[----:B------:R-:W-:Y:S05]  /*efc0*/  BSYNC.RECONVERGENT B1 ;  /* 0x0000000000017941 */ /* 0x000fea0003800200 */
.L_x_1020:
[----:B------:R-:W-:Y:S01]  /*efd0*/  IMAD.U32 R3, R27, 0x10000, RZ ;  /* 0x000100001b037824 */ /* 0x000fe200078e00ff */
[----:B------:R-:W-:Y:S01]  /*efe0*/  SHF.L.U32 R0, R34, 0x10, RZ ;  /* 0x0000001022007819 */ /* 0x000fe200000006ff */
[----:B-1----:R-:W-:Y:S01]  /*eff0*/  IMAD.U32 R67, R44, 0x10000, RZ ;  /* 0x000100002c437824 */ /* 0x002fe200078e00ff */
        /* <DEDUP_REMOVED lines=16> */
.L_x_1394:
        /* <DEDUP_REMOVED lines=18> */
.L_x_1027:
[----:B------:R-:W-:-:S04]  /*f220*/  FSETP.NEU.AND P0, PT, |R0|, +INF , PT ;  /* 0x7f8000000000780b */ /* 0x000fc80003f0d200 */
[----:B------:R-:W-:-:S04]  /*f230*/  FSEL R0, R0, 3.38953138925153547590e+38, P0 ;  /* 0x7f7f000000007808 */ /* 0x000fc80000000000 */
[----:B------:R-:W-:-:S07]  /*f240*/  LOP3.LUT R76, R0, 0xff800000, RZ, 0xc0, !PT ;  /* 0xff800000004c7812 */ /* 0x000fce00078ec0ff */
.L_x_1026:
        /* <DEDUP_REMOVED lines=14> */
.L_x_1031:
[----:B------:R-:W1:Y:S02]  /*f330*/  MUFU.RCP R69, R76 ;  /* 0x0000004c00457308 */ /* 0x000e640000001000 */
[----:B-1----:R-:W-:-:S04]  /*f340*/  FFMA R0, R76, R69, -1 ;  /* 0xbf8000004c007423 */ /* 0x002fc80000000045 */
[----:B------:R-:W-:-:S04]  /*f350*/  FADD.FTZ R0, -R0, -RZ ;  /* 0x800000ff00007221 */ /* 0x000fc80000010100 */
[----:B------:R-:W-:-:S07]  /*f360*/  FFMA R69, R69, R0, R69 ;  /* 0x0000000045457223 */ /* 0x000fce0000000045 */
.L_x_1032:
[----:B------:R-:W-:Y:S05]  /*f370*/  BSYNC.RECONVERGENT B3 ;  /* 0x0000000000037941 */ /* 0x000fea0003800200 */
.L_x_1030:
        /* <DEDUP_REMOVED lines=19> */
.L_x_1029:
[----:B------:R-:W-:Y:S05]  /*f4b0*/  BSYNC.RECONVERGENT B1 ;  /* 0x0000000000017941 */ /* 0x000fea0003800200 */
.L_x_1028:
        /* <DEDUP_REMOVED lines=19> */
.L_x_1402:
        /* <DEDUP_REMOVED lines=18> */
.L_x_1035:
[----:B------:R-:W-:-:S04]  /*f710*/  FSETP.NEU.AND P0, PT, |R0|, +INF , PT ;  /* 0x7f8000000000780b */ /* 0x000fc80003f0d200 */
[----:B------:R-:W-:-:S04]  /*f720*/  FSEL R0, R0, 3.38953138925153547590e+38, P0 ;  /* 0x7f7f000000007808 */ /* 0x000fc80000000000 */
[----:B------:R-:W-:-:S07]  /*f730*/  LOP3.LUT R71, R0, 0xff800000, RZ, 0xc0, !PT ;  /* 0xff80000000477812 */ /* 0x000fce00078ec0ff */
.L_x_1034:
        /* <DEDUP_REMOVED lines=14> */
.L_x_1039:
[----:B------:R-:W1:Y:S02]  /*f820*/  MUFU.RCP R0, R71 ;  /* 0x0000004700007308 */ /* 0x000e640000001000 */
[----:B-1----:R-:W-:-:S04]  /*f830*/  FFMA R2, R71, R0, -1 ;  /* 0xbf80000047027423 */ /* 0x002fc80000000000 */
[----:B------:R-:W-:-:S04]  /*f840*/  FADD.FTZ R69, -R2, -RZ ;  /* 0x800000ff02457221 */ /* 0x000fc80000010100 */
[----:B------:R-:W-:-:S07]  /*f850*/  FFMA R69, R0, R69, R0 ;  /* 0x0000004500457223 */ /* 0x000fce0000000000 */
.L_x_1040:
[----:B------:R-:W-:Y:S05]  /*f860*/  BSYNC.RECONVERGENT B3 ;  /* 0x0000000000037941 */ /* 0x000fea0003800200 */
.L_x_1038:
        /* <DEDUP_REMOVED lines=19> */
.L_x_1037:
[----:B------:R-:W-:Y:S05]  /*f9a0*/  BSYNC.RECONVERGENT B1 ;  /* 0x0000000000017941 */ /* 0x000fea0003800200 */
.L_x_1036:
        /* <DEDUP_REMOVED lines=19> */
.L_x_1410:
        /* <DEDUP_REMOVED lines=18> */
.L_x_1043:
[----:B------:R-:W-:-:S04]  /*fc00*/  FSETP.NEU.AND P0, PT, |R0|, +INF , PT ;  /* 0x7f8000000000780b */ /* 0x000fc80003f0d200 */
[----:B------:R-:W-:-:S04]  /*fc10*/  FSEL R0, R0, 3.38953138925153547590e+38, P0 ;  /* 0x7f7f000000007808 */ /* 0x000fc80000000000 */
[----:B------:R-:W-:-:S07]  /*fc20*/  LOP3.LUT R70, R0, 0xff800000, RZ, 0xc0, !PT ;  /* 0xff80000000467812 */ /* 0x000fce00078ec0ff */
.L_x_1042:
        /* <DEDUP_REMOVED lines=14> */
.L_x_1047:
[----:B------:R-:W1:Y:S02]  /*fd10*/  MUFU.RCP R69, R70 ;  /* 0x0000004600457308 */ /* 0x000e640000001000 */
[----:B-1----:R-:W-:-:S04]  /*fd20*/  FFMA R0, R70, R69, -1 ;  /* 0xbf80000046007423 */ /* 0x002fc80000000045 */
[----:B------:R-:W-:-:S04]  /*fd30*/  FADD.FTZ R0, -R0, -RZ ;  /* 0x800000ff00007221 */ /* 0x000fc80000010100 */
[----:B------:R-:W-:-:S07]  /*fd40*/  FFMA R69, R69, R0, R69 ;  /* 0x0000000045457223 */ /* 0x000fce0000000045 */
.L_x_1048:
[----:B------:R-:W-:Y:S05]  /*fd50*/  BSYNC.RECONVERGENT B3 ;  /* 0x0000000000037941 */ /* 0x000fea0003800200 */
.L_x_1046:
        /* <DEDUP_REMOVED lines=19> */
.L_x_1045:
[----:B------:R-:W-:Y:S05]  /*fe90*/  BSYNC.RECONVERGENT B1 ;  /* 0x0000000000017941 */ /* 0x000fea0003800200 */
.L_x_1044:
        /* <DEDUP_REMOVED lines=19> */
.L_x_1418:
        /* <DEDUP_REMOVED lines=18> */
.L_x_1051:
[----:B------:R-:W-:-:S04]  /*100f0*/  FSETP.NEU.AND P0, PT, |R0|, +INF , PT ;  /* 0x7f8000000000780b */ /* 0x000fc80003f0d200 */
[----:B------:R-:W-:-:S04]  /*10100*/  FSEL R0, R0, 3.38953138925153547590e+38, P0 ;  /* 0x7f7f000000007808 */ /* 0x000fc80000000000 */
[----:B------:R-:W-:-:S07]  /*10110*/  LOP3.LUT R69, R0, 0xff800000, RZ, 0xc0, !PT ;  /* 0xff80000000457812 */ /* 0x000fce00078ec0ff */
.L_x_1050:
        /* <DEDUP_REMOVED lines=14> */
.L_x_1055:
[----:B------:R-:W1:Y:S02]  /*10200*/  MUFU.RCP R0, R69 ;  /* 0x0000004500007308 */ /* 0x000e640000001000 */
[----:B-1----:R-:W-:-:S04]  /*10210*/  FFMA R2, R69, R0, -1 ;  /* 0xbf80000045027423 */ /* 0x002fc80000000000 */
[----:B------:R-:W-:-:S04]  /*10220*/  FADD.FTZ R81, -R2, -RZ ;  /* 0x800000ff02517221 */ /* 0x000fc80000010100 */
[----:B------:R-:W-:-:S07]  /*10230*/  FFMA R81, R0, R81, R0 ;  /* 0x0000005100517223 */ /* 0x000fce0000000000 */
.L_x_1056:
[----:B------:R-:W-:Y:S05]  /*10240*/  BSYNC.RECONVERGENT B3 ;  /* 0x0000000000037941 */ /* 0x000fea0003800200 */
.L_x_1054:
        /* <DEDUP_REMOVED lines=19> */
.L_x_1053:
[----:B------:R-:W-:Y:S05]  /*10380*/  BSYNC.RECONVERGENT B1 ;  /* 0x0000000000017941 */ /* 0x000fea0003800200 */
.L_x_1052:
        /* <DEDUP_REMOVED lines=19> */
.L_x_1426:
        /* <DEDUP_REMOVED lines=18> */
.L_x_1059:
[----:B------:R-:W-:-:S04]  /*105e0*/  FSETP.NEU.AND P0, PT, |R0|, +INF , PT ;  /* 0x7f8000000000780b */ /* 0x000fc80003f0d200 */
[----:B------:R-:W-:-:S04]  /*105f0*/  FSEL R0, R0, 3.38953138925153547590e+38, P0 ;  /* 0x7f7f000000007808 */ /* 0x000fc80000000000 */
[----:B------:R-:W-:-:S07]  /*10600*/  LOP3.LUT R68, R0, 0xff800000, RZ, 0xc0, !PT ;  /* 0xff80000000447812 */ /* 0x000fce00078ec0ff */
.L_x_1058:
        /* <DEDUP_REMOVED lines=14> */
.L_x_1063:
[----:B------:R-:W1:Y:S02]  /*106f0*/  MUFU.RCP R81, R68 ;  /* 0x0000004400517308 */ /* 0x000e640000001000 */
[----:B-1----:R-:W-:-:S04]  /*10700*/  FFMA R0, R68, R81, -1 ;  /* 0xbf80000044007423 */ /* 0x002fc80000000051 */
[----:B------:R-:W-:-:S04]  /*10710*/  FADD.FTZ R0, -R0, -RZ ;  /* 0x800000ff00007221 */ /* 0x000fc80000010100 */
[----:B------:R-:W-:-:S07]  /*10720*/  FFMA R81, R81, R0, R81 ;  /* 0x0000000051517223 */ /* 0x000fce0000000051 */
.L_x_1064:
[----:B------:R-:W-:Y:S05]  /*10730*/  BSYNC.RECONVERGENT B3 ;  /* 0x0000000000037941 */ /* 0x000fea0003800200 */
.L_x_1062:
        /* <DEDUP_REMOVED lines=19> */
.L_x_1061:
[----:B------:R-:W-:Y:S05]  /*10870*/  BSYNC.RECONVERGENT B1 ;  /* 0x0000000000017941 */ /* 0x000fea0003800200 */
.L_x_1060:
        /* <DEDUP_REMOVED lines=19> */
.L_x_1434:
        /* <DEDUP_REMOVED lines=18> */
.L_x_1067:
[----:B------:R-:W-:-:S04]  /*10ad0*/  FSETP.NEU.AND P0, PT, |R0|, +INF , PT ;  /* 0x7f8000000000780b */ /* 0x000fc80003f0d200 */
[----:B------:R-:W-:-:S04]  /*10ae0*/  FSEL R0, R0, 3.38953138925153547590e+38, P0 ;  /* 0x7f7f000000007808 */ /* 0x000fc80000000000 */
[----:B------:R-:W-:-:S07]  /*10af0*/  LOP3.LUT R67, R0, 0xff800000, RZ, 0xc0, !PT ;  /* 0xff80000000437812 */ /* 0x000fce00078ec0ff */
.L_x_1066:
        /* <DEDUP_REMOVED lines=14> */
.L_x_1071:
[----:B------:R-:W1:Y:S02]  /*10be0*/  MUFU.RCP R0, R67 ;  /* 0x0000004300007308 */ /* 0x000e640000001000 */
[----:B-1----:R-:W-:-:S04]  /*10bf0*/  FFMA R2, R67, R0, -1 ;  /* 0xbf80000043027423 */ /* 0x002fc80000000000 */
[----:B------:R-:W-:-:S04]  /*10c00*/  FADD.FTZ R83, -R2, -RZ ;  /* 0x800000ff02537221 */ /* 0x000fc80000010100 */
[----:B------:R-:W-:-:S07]  /*10c10*/  FFMA R83, R0, R83, R0 ;  /* 0x0000005300537223 */ /* 0x000fce0000000000 */
.L_x_1072:
[----:B------:R-:W-:Y:S05]  /*10c20*/  BSYNC.RECONVERGENT B3 ;  /* 0x0000000000037941 */ /* 0x000fea0003800200 */
.L_x_1070:
        /* <DEDUP_REMOVED lines=19> */
.L_x_1069:
[----:B------:R-:W-:Y:S05]  /*10d60*/  BSYNC.RECONVERGENT B1 ;  /* 0x0000000000017941 */ /* 0x000fea0003800200 */
.L_x_1068:
        /* <DEDUP_REMOVED lines=19> */
.L_x_1442:
        /* <DEDUP_REMOVED lines=18> */
.L_x_1075:
[----:B------:R-:W-:-:S04]  /*10fc0*/  FSETP.NEU.AND P0, PT, |R0|, +INF , PT ;  /* 0x7f8000000000780b */ /* 0x000fc80003f0d200 */
[----:B------:R-:W-:-:S04]  /*10fd0*/  FSEL R0, R0, 3.38953138925153547590e+38, P0 ;  /* 0x7f7f000000007808 */ /* 0x000fc80000000000 */
[----:B------:R-:W-:-:S07]  /*10fe0*/  LOP3.LUT R66, R0, 0xff800000, RZ, 0xc0, !PT ;  /* 0xff80000000427812 */ /* 0x000fce00078ec0ff */
.L_x_1074:
        /* <DEDUP_REMOVED lines=14> */
.L_x_1079:
[----:B------:R-:W1:Y:S02]  /*110d0*/  MUFU.RCP R83, R66 ;  /* 0x0000004200537308 */ /* 0x000e640000001000 */
[----:B-1----:R-:W-:-:S04]  /*110e0*/  FFMA R0, R66, R83, -1 ;  /* 0xbf80000042007423 */ /* 0x002fc80000000053 */
[----:B------:R-:W-:-:S04]  /*110f0*/  FADD.FTZ R0, -R0, -RZ ;  /* 0x800000ff00007221 */ /* 0x000fc80000010100 */
[----:B------:R-:W-:-:S07]  /*11100*/  FFMA R83, R83, R0, R83 ;  /* 0x0000000053537223 */ /* 0x000fce0000000053 */
.L_x_1080:
[----:B------:R-:W-:Y:S05]  /*11110*/  BSYNC.RECONVERGENT B3 ;  /* 0x0000000000037941 */ /* 0x000fea0003800200 */
.L_x_1078:
        /* <DEDUP_REMOVED lines=19> */
.L_x_1077:
[----:B------:R-:W-:Y:S05]  /*11250*/  BSYNC.RECONVERGENT B1 ;  /* 0x0000000000017941 */ /* 0x000fea0003800200 */
.L_x_1076:
[----:B------:R-:W-:Y:S01]  /*11260*/  IMAD.U32 R0, R24, 0x10000, RZ ;  /* 0x0001000018007824 */ /* 0x000fe200078e00ff */
[----:B------:R-:W-:Y:S01]  /*11270*/  UMOV UR6, 0xffffffff ;  /* 0xffffffff00067882 */ /* 0x000fe20000000000 */
[----:B-1----:R-:W-:Y:S01]  /*11280*/  IMAD.U32 R3, R55, 0x10000, RZ ;  /* 0x0001000037037824 */ /* 0x002fe200078e00ff */
[----:B------:R-:W-:Y:S01]  /*11290*/  SHF.L.U32 R81, R60, 0x10, RZ ;  /* 0x000000103c517819 */ /* 0x000fe200000006ff */
        /* <DEDUP_REMOVED lines=15> */
.L_x_1450:
        /* <DEDUP_REMOVED lines=18> */
.L_x_1083:
[----:B------:R-:W-:-:S04]  /*114b0*/  FSETP.NEU.AND P0, PT, |R0|, +INF , PT ;  /* 0x7f8000000000780b */ /* 0x000fc80003f0d200 */
[----:B------:R-:W-:-:S04]  /*114c0*/  FSEL R0, R0, 3.38953138925153547590e+38, P0 ;  /* 0x7f7f000000007808 */ /* 0x000fc80000000000 */
[----:B------:R-:W-:-:S07]  /*114d0*/  LOP3.LUT R80, R0, 0xff800000, RZ, 0xc0, !PT ;  /* 0xff80000000507812 */ /* 0x000fce00078ec0ff */
.L_x_1082:
        /* <DEDUP_REMOVED lines=14> */
.L_x_1087:
[----:B------:R-:W1:Y:S02]  /*115c0*/  MUFU.RCP R81, R80 ;  /* 0x0000005000517308 */ /* 0x000e640000001000 */
[----:B-1----:R-:W-:-:S04]  /*115d0*/  FFMA R0, R80, R81, -1 ;  /* 0xbf80000050007423 */ /* 0x002fc80000000051 */
[----:B------:R-:W-:-:S04]  /*115e0*/  FADD.FTZ R0, -R0, -RZ ;  /* 0x800000ff00007221 */ /* 0x000fc80000010100 */
[----:B------:R-:W-:-:S07]  /*115f0*/  FFMA R81, R81, R0, R81 ;  /* 0x0000000051517223 */ /* 0x000fce0000000051 */
.L_x_1088:
[----:B------:R-:W-:Y:S05]  /*11600*/  BSYNC.RECONVERGENT B3 ;  /* 0x0000000000037941 */ /* 0x000fea0003800200 */
.L_x_1086:
        /* <DEDUP_REMOVED lines=19> */
.L_x_1085:
[----:B------:R-:W-:Y:S05]  /*11740*/  BSYNC.RECONVERGENT B1 ;  /* 0x0000000000017941 */ /* 0x000fea0003800200 */
.L_x_1084:
        /* <DEDUP_REMOVED lines=19> */
.L_x_1458:
        /* <DEDUP_REMOVED lines=18> */
.L_x_1091:
[----:B------:R-:W-:-:S04]  /*119a0*/  FSETP.NEU.AND P0, PT, |R0|, +INF , PT ;  /* 0x7f8000000000780b */ /* 0x000fc80003f0d200 */
[----:B------:R-:W-:-:S04]  /*119b0*/  FSEL R0, R0, 3.38953138925153547590e+38, P0 ;  /* 0x7f7f000000007808 */ /* 0x000fc80000000000 */
[----:B------:R-:W-:-:S07]  /*119c0*/  LOP3.LUT R81, R0, 0xff800000, RZ, 0xc0, !PT ;  /* 0xff80000000517812 */ /* 0x000fce00078ec0ff */
.L_x_1090:
        /* <DEDUP_REMOVED lines=14> */
.L_x_1095:
[----:B------:R-:W1:Y:S02]  /*11ab0*/  MUFU.RCP R0, R81 ;  /* 0x0000005100007308 */ /* 0x000e640000001000 */
[----:B-1----:R-:W-:-:S04]  /*11ac0*/  FFMA R2, R81, R0, -1 ;  /* 0xbf80000051027423 */ /* 0x002fc80000000000 */
[----:B------:R-:W-:-:S04]  /*11ad0*/  FADD.FTZ R85, -R2, -RZ ;  /* 0x800000ff02557221 */ /* 0x000fc80000010100 */
[----:B------:R-:W-:-:S07]  /*11ae0*/  FFMA R85, R0, R85, R0 ;  /* 0x0000005500557223 */ /* 0x000fce0000000000 */
.L_x_1096:
[----:B------:R-:W-:Y:S05]  /*11af0*/  BSYNC.RECONVERGENT B3 ;  /* 0x0000000000037941 */ /* 0x000fea0003800200 */
.L_x_1094:
        /* <DEDUP_REMOVED lines=19> */
.L_x_1093:
[----:B------:R-:W-:Y:S05]  /*11c30*/  BSYNC.RECONVERGENT B1 ;  /* 0x0000000000017941 */ /* 0x000fea0003800200 */
.L_x_1092:
        /* <DEDUP_REMOVED lines=19> */
.L_x_1466:
        /* <DEDUP_REMOVED lines=18> */
.L_x_1099:
[----:B------:R-:W-:-:S04]  /*11e90*/  FSETP.NEU.AND P0, PT, |R0|, +INF , PT ;  /* 0x7f8000000000780b */ /* 0x000fc80003f0d200 */
[----:B------:R-:W-:-:S04]  /*11ea0*/  FSEL R0, R0, 3.38953138925153547590e+38, P0 ;  /* 0x7f7f000000007808 */ /* 0x000fc80000000000 */
[----:B------:R-:W-:-:S07]  /*11eb0*/  LOP3.LUT R82, R0, 0xff800000, RZ, 0xc0, !PT ;  /* 0xff80000000527812 */ /* 0x000fce00078ec0ff */
.L_x_1098:
        /* <DEDUP_REMOVED lines=14> */
.L_x_1103:
[----:B------:R-:W1:Y:S02]  /*11fa0*/  MUFU.RCP R83, R82 ;  /* 0x0000005200537308 */ /* 0x000e640000001000 */
[----:B-1----:R-:W-:-:S04]  /*11fb0*/  FFMA R0, R82, R83, -1 ;  /* 0xbf80000052007423 */ /* 0x002fc80000000053 */
[----:B------:R-:W-:-:S04]  /*11fc0*/  FADD.FTZ R0, -R0, -RZ ;  /* 0x800000ff00007221 */ /* 0x000fc80000010100 */
[----:B------:R-:W-:-:S07]  /*11fd0*/  FFMA R83, R83, R0, R83 ;  /* 0x0000000053537223 */ /* 0x000fce0000000053 */
.L_x_1104:
[----:B------:R-:W-:Y:S05]  /*11fe0*/  BSYNC.RECONVERGENT B3 ;  /* 0x0000000000037941 */ /* 0x000fea0003800200 */
.L_x_1102:
        /* <DEDUP_REMOVED lines=19> */
.L_x_1101:
[----:B------:R-:W-:Y:S05]  /*12120*/  BSYNC.RECONVERGENT B1 ;  /* 0x0000000000017941 */ /* 0x000fea0003800200 */
.L_x_1100:
        /* <DEDUP_REMOVED lines=19> */
.L_x_1474:
        /* <DEDUP_REMOVED lines=18> */
.L_x_1107:
[----:B------:R-:W-:-:S04]  /*12380*/  FSETP.NEU.AND P0, PT, |R0|, +INF , PT ;  /* 0x7f8000000000780b */ /* 0x000fc80003f0d200 */
[----:B------:R-:W-:-:S04]  /*12390*/  FSEL R0, R0, 3.38953138925153547590e+38, P0 ;  /* 0x7f7f000000007808 */ /* 0x000fc80000000000 */
[----:B------:R-:W-:-:S07]  /*123a0*/  LOP3.LUT R83, R0, 0xff800000, RZ, 0xc0, !PT ;  /* 0xff80000000537812 */ /* 0x000fce00078ec0ff */
.L_x_1106:
        /* <DEDUP_REMOVED lines=14> */
.L_x_1111:
[----:B------:R-:W1:Y:S02]  /*12490*/  MUFU.RCP R0, R83 ;  /* 0x0000005300007308 */ /* 0x000e640000001000 */
[----:B-1----:R-:W-:-:S04]  /*124a0*/  FFMA R2, R83, R0, -1 ;  /* 0xbf80000053027423 */ /* 0x002fc80000000000 */
[----:B------:R-:W-:-:S04]  /*124b0*/  FADD.FTZ R87, -R2, -RZ ;  /* 0x800000ff02577221 */ /* 0x000fc80000010100 */
[----:B------:R-:W-:-:S07]  /*124c0*/  FFMA R87, R0, R87, R0 ;  /* 0x0000005700577223 */ /* 0x000fce0000000000 */
.L_x_1112:
[----:B------:R-:W-:Y:S05]  /*124d0*/  BSYNC.RECONVERGENT B3 ;  /* 0x0000000000037941 */ /* 0x000fea0003800200 */
.L_x_1110:
        /* <DEDUP_REMOVED lines=19> */
.L_x_1109:
[----:B------:R-:W-:Y:S05]  /*12610*/  BSYNC.RECONVERGENT B1 ;  /* 0x0000000000017941 */ /* 0x000fea0003800200 */
.L_x_1108:
        /* <DEDUP_REMOVED lines=19> */
.L_x_1482:
        /* <DEDUP_REMOVED lines=18> */
.L_x_1115:
[----:B------:R-:W-:-:S04]  /*12870*/  FSETP.NEU.AND P0, PT, |R0|, +INF , PT ;  /* 0x7f8000000000780b */ /* 0x000fc80003f0d200 */
[----:B------:R-:W-:-:S04]  /*12880*/  FSEL R0, R0, 3.38953138925153547590e+38, P0 ;  /* 0x7f7f000000007808 */ /* 0x000fc80000000000 */
[----:B------:R-:W-:-:S07]  /*12890*/  LOP3.LUT R0, R0, 0xff800000, RZ, 0xc0, !PT ;  /* 0xff80000000007812 */ /* 0x000fce00078ec0ff */
.L_x_1114:
        /* <DEDUP_REMOVED lines=12> */
.L_x_1117:
[----:B------:R-:W1:Y:S02]  /*12960*/  MUFU.RCP R87, R0 ;  /* 0x0000000000577308 */ /* 0x000e640000001000 */
[----:B-1----:R-:W-:-:S04]  /*12970*/  FFMA R2, R0, R87, -1 ;  /* 0xbf80000000027423 */ /* 0x002fc80000000057 */
[----:B------:R-:W-:-:S04]  /*12980*/  FADD.FTZ R2, -R2, -RZ ;  /* 0x800000ff02027221 */ /* 0x000fc80000010100 */
[----:B------:R-:W-:-:S07]  /*12990*/  FFMA R87, R87, R2, R87 ;  /* 0x0000000257577223 */ /* 0x000fce0000000057 */
.L_x_1118:
[----:B------:R-:W-:Y:S05]  /*129a0*/  BSYNC.RECONVERGENT B1 ;  /* 0x0000000000017941 */ /* 0x000fea0003800200 */
.L_x_1116:
        /* <DEDUP_REMOVED lines=11> */
[----:B----4-:R-:W-:-:S04]  /*12a60*/  IMAD R84, R85, R2, RZ ;  /* 0x0000000255547224 */ /* 0x010fc800078e02ff */
[C---:B------:R-:W-:Y:S02]  /*12a70*/  IMAD R3, R89.reuse, R3, R84 ;  /* 0x0000000359037224 */ /* 0x040fe400078e0254 */
[----:B------:R-:W-:-:S04]  /*12a80*/  IMAD.WIDE.U32 R84, R89, R2, UR6 ;  /* 0x0000000659547e25 */ /* 0x000fc8000f8e0002 */
[----:B------:R-:W-:Y:S01]  /*12a90*/  IMAD.IADD R3, R85, 0x1, R3 ;  /* 0x0000000155037824 */ /* 0x000fe200078e0203 */
[----:B---3--:R-:W-:-:S04]  /*12aa0*/  LEA R2, P0, R84, UR16, 0x2 ;  /* 0x0000001054027c11 */ /* 0x008fc8000f8010ff */
[----:B------:R-:W-:-:S05]  /*12ab0*/  LEA.HI.X R3, R84, UR17, R3, 0x2, P0 ;  /* 0x0000001154037c11 */ /* 0x000fca00080f1403 */
[----:B------:R2:W-:Y:S04]  /*12ac0*/  STG.E desc[UR8][R2.64], R87 ;  /* 0x0000005702007986 */ /* 0x0005e8000c101908 */
.L_x_989:
[----:B------:R-:W-:Y:S05]  /*12ad0*/  BSYNC B2 ;  /* 0x0000000000027941 */ /* 0x000fea0003800000 */
.L_x_864:
[----:B------:R-:W-:Y:S01]  /*12ae0*/  IMAD.U32 R93, R45, 0x10000, RZ ;  /* 0x000100002d5d7824 */ /* 0x000fe200078e00ff */
[----:B-12---:R-:W-:Y:S01]  /*12af0*/  SHF.L.U32 R3, R33, 0x10, RZ ;  /* 0x0000001021037819 */ /* 0x006fe200000006ff */
[----:B------:R-:W-:Y:S01]  /*12b00*/  IMAD.U32 R45, R51, 0x10000, RZ ;  /* 0x00010000332d7824 */ /* 0x000fe200078e00ff */
[----:B------:R-:W-:Y:S01]  /*12b10*/  SHF.L.U32 R20, R20, 0x10, RZ ;  /* 0x0000001014147819 */ /* 0x000fe200000006ff */
[----:B------:R-:W-:Y:S01]  /*12b20*/  IMAD.U32 R51, R28, 0x10000, RZ ;  /* 0x000100001c337824 */ /* 0x000fe200078e00ff */
[----:B------:R-:W1:Y:S01]  /*12b30*/  LDCU.64 UR6, c[0x0][0x3a8] ;  /* 0x00007500ff0677ac */ /* 0x000e620008000a00 */
[----:B------:R-:W-:Y:S01]  /*12b40*/  IMAD.U32 R28, R18, 0x10000, RZ ;  /* 0x00010000121c7824 */ /* 0x000fe200078e00ff */
[----:B------:R-:W-:Y:S01]  /*12b50*/  SHF.L.U32 R30, R30, 0x10, RZ ;  /* 0x000000101e1e7819 */ /* 0x000fe200000006ff */
[----:B------:R-:W-:Y:S01]  /*12b60*/  IMAD.U32 R91, R34, 0x10000, RZ ;  /* 0x00010000225b7824 */ /* 0x000fe200078e00ff */
[----:B------:R-:W2:Y:S01]  /*12b70*/  LDCU.64 UR14, c[0x0][0x390] ;  /* 0x00007200ff0e77ac */ /* 0x000ea20008000a00 */
[----:B------:R-:W-:-:S02]  /*12b80*/  IMAD.U32 R33, R36, 0x10000, RZ ;  /* 0x0001000024217824 */ /* 0x000fc400078e00ff */
[----:B------:R-:W-:Y:S01]  /*12b90*/  FMUL R28, R28, R79 ;  /* 0x0000004f1c1c7220 */ /* 0x000fe20000400000 */
[----:B------:R-:W-:Y:S02]  /*12ba0*/  IMAD.U32 R18, R6, 0x10000, RZ ;  /* 0x0001000006127824 */ /* 0x000fe400078e00ff */
[----:B------:R-:W-:Y:S01]  /*12bb0*/  FMUL R30, R30, R83 ;  /* 0x000000531e1e7220 */ /* 0x000fe20000400000 */
[----:B------:R-:W-:Y:S02]  /*12bc0*/  IMAD.U32 R14, R14, 0x10000, RZ ;  /* 0x000100000e0e7824 */ /* 0x000fe400078e00ff */
[----:B0-----:R-:W-:Y:S01]  /*12bd0*/  IMAD.U32 R84, R32, 0x10000, RZ ;  /* 0x0001000020547824 */ /* 0x001fe200078e00ff */
[----:B------:R-:W-:Y:S01]  /*12be0*/  F2FP.SATFINITE.E4M3.F32.PACK_AB_MERGE_C R28, RZ, R28, RZ ;  /* 0x0000001cff1c723e */ /* 0x000fe200048070ff */
[----:B------:R-:W-:Y:S02]  /*12bf0*/  IMAD.U32 R34, R25, 0x10000, RZ ;  /* 0x0001000019227824 */ /* 0x000fe400078e00ff */
[----:B------:R-:W-:Y:S01]  /*12c00*/  FMUL R14, R14, R79 ;  /* 0x0000004f0e0e7220 */ /* 0x000fe20000400000 */
[----:B------:R-:W-:-:S02]  /*12c10*/  IMAD.U32 R97, R26, 0x10000, RZ ;  /* 0x000100001a617824 */ /* 0x000fc400078e00ff */
[-C--:B------:R-:W-:Y:S01]  /*12c20*/  FMUL R6, R84, R65.reuse ;  /* 0x0000004154067220 */ /* 0x080fe20000400000 */
[----:B------:R-:W-:Y:S02]  /*12c30*/  IMAD.U32 R74, R74, 0x10000, RZ ;  /* 0x000100004a4a7824 */ /* 0x000fe400078e00ff */
[-C--:B------:R-:W-:Y:S01]  /*12c40*/  FMUL R25, R34, R65.reuse ;  /* 0x0000004122197220 */ /* 0x080fe20000400000 */
[----:B------:R-:W-:Y:S01]  /*12c50*/  IMAD.U32 R36, R13, 0x10000, RZ ;  /* 0x000100000d247824 */ /* 0x000fe200078e00ff */
[----:B------:R-:W-:Y:S01]  /*12c60*/  F2FP.SATFINITE.E4M3.F32.PACK_AB_MERGE_C R14, RZ, R14, RZ ;  /* 0x0000000eff0e723e */ /* 0x000fe200048070ff */
        /* <DEDUP_REMOVED lines=12> */
[----:B------:R-:W-:Y:S01]  /*12d30*/  IMAD.U32 R85, R47, 0x10000, RZ ;  /* 0x000100002f557824 */ /* 0x000fe200078e00ff */
[----:B------:R-:W-:Y:S01]  /*12d40*/  F2FP.SATFINITE.E4M3.F32.PACK_AB_MERGE_C R27, RZ, R27, RZ ;  /* 0x0000001bff1b723e */ /* 0x000fe200048070ff */
[----:B------:R-:W-:Y:S01]  /*12d50*/  IMAD.U32 R47, R49, 0x10000, RZ ;  /* 0x00010000312f7824 */ /* 0x000fe200078e00ff */
[----:B------:R-:W-:Y:S01]  /*12d60*/  F2FP.SATFINITE.E4M3.F32.PACK_AB_MERGE_C R13, RZ, R13, RZ ;  /* 0x0000000dff0d723e */ /* 0x000fe200048070ff */
[----:B------:R-:W-:-:S02]  /*12d70*/  IMAD.U32 R18, R19, 0x10000, RZ ;  /* 0x0001000013127824 */ /* 0x000fc400078e00ff */
[-C--:B------:R-:W-:Y:S01]  /*12d80*/  FMUL R19, R97, R78.reuse ;  /* 0x0000004e61137220 */ /* 0x080fe20000400000 */
[----:B------:R-:W-:Y:S02]  /*12d90*/  IMAD.U32 R36, R15, 0x10000, RZ ;  /* 0x000100000f247824 */ /* 0x000fe400078e00ff */
[-C--:B------:R-:W-:Y:S01]  /*12da0*/  FMUL R15, R75, R78.reuse ;  /* 0x0000004e4b0f7220 */ /* 0x080fe20000400000 */
[----:B------:R-:W-:Y:S02]  /*12db0*/  IMAD.U32 R48, R59, 0x10000, RZ ;  /* 0x000100003b307824 */ /* 0x000fe400078e00ff */
[----:B------:R-:W-:Y:S01]  /*12dc0*/  FMUL R78, R41, R78 ;  /* 0x0000004e294e7220 */ /* 0x000fe20000400000 */
[----:B------:R-:W-:Y:S01]  /*12dd0*/  IMAD.U32 R89, R35, 0x10000, RZ ;  /* 0x0001000023597824 */ /* 0x000fe200078e00ff */
[----:B------:R-:W0:Y:S01]  /*12de0*/  S2R R59, SR_CTAID.X ;  /* 0x00000000003b7919 */ /* 0x000e220000002500 */
[----:B------:R-:W-:Y:S01]  /*12df0*/  IMAD.U32 R44, R29, 0x10000, RZ ;  /* 0x000100001d2c7824 */ /* 0x000fe200078e00ff */
[----:B------:R-:W-:Y:S01]  /*12e00*/  SHF.L.U32 R35, R42, 0x10, RZ ;  /* 0x000000102a237819 */ /* 0x000fe200000006ff */
[----:B------:R-:W-:-:S02]  /*12e10*/  IMAD.U32 R34, R7, 0x10000, RZ ;  /* 0x0001000007227824 */ /* 0x000fc400078e00ff */
[-C--:B------:R-:W-:Y:S01]  /*12e20*/  FMUL R7, R91, R76.reuse ;  /* 0x0000004c5b077220 */ /* 0x080fe20000400000 */
[----:B------:R-:W-:Y:S02]  /*12e30*/  IMAD.U32 R2, R39, 0x10000, RZ ;  /* 0x0001000027027824 */ /* 0x000fe400078e00ff */
[-C--:B------:R-:W-:Y:S01]  /*12e40*/  FMUL R41, R95, R76.reuse ;  /* 0x0000004c5f297220 */ /* 0x080fe20000400000 */
[-C--:B------:R-:W-:Y:S01]  /*12e50*/  FMUL R29, R99, R76.reuse ;  /* 0x0000004c631d7220 */ /* 0x080fe20000400000 */
        /* <DEDUP_REMOVED lines=15> */
[-C--:B------:R-:W-:Y:S01]  /*12f50*/  FMUL R20, R20, R69.reuse ;  /* 0x0000004514147220 */ /* 0x080fe20000400000 */
[----:B------:R-:W-:Y:S02]  /*12f60*/  IMAD.U32 R37, R37, 0x10000, RZ ;  /* 0x0001000025257824 */ /* 0x000fe400078e00ff */
[-C--:B------:R-:W-:Y:S01]  /*12f70*/  FMUL R8, R58, R69.reuse ;  /* 0x000000453a087220 */ /* 0x080fe20000400000 */
[----:B------:R-:W-:Y:S01]  /*12f80*/  FMUL R69, R46, R69 ;  /* 0x000000452e457220 */ /* 0x000fe20000400000 */
[----:B------:R-:W-:Y:S02]  /*12f90*/  IMAD.U32 R46, R23, 0x10000, RZ ;  /* 0x00010000172e7824 */ /* 0x000fe400078e00ff */
[-C--:B------:R-:W-:Y:S01]  /*12fa0*/  FMUL R37, R37, R66.reuse ;  /* 0x0000004225257220 */ /* 0x080fe20000400000 */
[-C--:B------:R-:W-:Y:S01]  /*12fb0*/  FMUL R33, R85, R66.reuse ;  /* 0x0000004255217220 */ /* 0x080fe20000400000 */
[----:B------:R-:W-:Y:S01]  /*12fc0*/  SHF.L.U32 R23, R24, 0x10, RZ ;  /* 0x0000001018177819 */ /* 0x000fe200000006ff */
[----:B------:R-:W-:Y:S01]  /*12fd0*/  FMUL R5, R34, R77 ;  /* 0x0000004d22057220 */ /* 0x000fe20000400000 */
[----:B------:R-:W-:Y:S01]  /*12fe0*/  FMUL R66, R51, R66 ;  /* 0x0000004233427220 */ /* 0x000fe20000400000 */
[----:B------:R-:W-:-:S02]  /*12ff0*/  IMAD.U32 R40, R61, 0x10000, RZ ;  /* 0x000100003d287824 */ /* 0x000fc400078e00ff */
[-C--:B------:R-:W-:Y:S01]  /*13000*/  FMUL R18, R18, R77.reuse ;  /* 0x0000004d12127220 */ /* 0x080fe20000400000 */
[----:B------:R-:W-:Y:S02]  /*13010*/  IMAD.U32 R34, R57, 0x10000, RZ ;  /* 0x0001000039227824 */ /* 0x000fe400078e00ff */
[----:B------:R-:W-:Y:S01]  /*13020*/  FMUL R24, R23, R80 ;  /* 0x0000005017187220 */ /* 0x000fe20000400000 */
[----:B------:R-:W-:Y:S02]  /*13030*/  IMAD.U32 R55, R55, 0x10000, RZ ;  /* 0x0001000037377824 */ /* 0x000fe400078e00ff */
[----:B------:R-:W-:Y:S01]  /*13040*/  FMUL R77, R40, R77 ;  /* 0x0000004d284d7220 */ /* 0x000fe20000400000 */
[----:B------:R-:W-:Y:S02]  /*13050*/  IMAD.U32 R51, R60, 0x10000, RZ ;  /* 0x000100003c337824 */ /* 0x000fe400078e00ff */
[----:B------:R-:W-:Y:S01]  /*13060*/  FMUL R40, R89, R70 ;  /* 0x0000004659287220 */ /* 0x000fe20000400000 */
[----:B------:R-:W-:-:S02]  /*13070*/  IMAD.U32 R57, R9, 0x10000, RZ ;  /* 0x0001000009397824 */ /* 0x000fc400078e00ff */
[-C--:B------:R-:W-:Y:S01]  /*13080*/  FMUL R23, R55, R80.reuse ;  /* 0x0000005037177220 */ /* 0x080fe20000400000 */
[----:B------:R-:W-:Y:S02]  /*13090*/  IMAD.U32 R49, R50, 0x10000, RZ ;  /* 0x0001000032317824 */ /* 0x000fe400078e00ff */
[----:B------:R-:W-:Y:S01]  /*130a0*/  FMUL R9, R51, R80 ;  /* 0x0000005033097220 */ /* 0x000fe20000400000 */
[----:B------:R-:W-:Y:S01]  /*130b0*/  FMUL R22, R93, R70 ;  /* 0x000000465d167220 */ /* 0x000fe20000400000 */
[----:B------:R-:W-:Y:S01]  /*130c0*/  FMUL R80, R57, R80 ;  /* 0x0000005039507220 */ /* 0x000fe20000400000 */
[----:B------:R-:W-:Y:S01]  /*130d0*/  FMUL R70, R49, R70 ;  /* 0x0000004631467220 */ /* 0x000fe20000400000 */
[----:B------:R-:W-:Y:S02]  /*130e0*/  IMAD.U32 R31, R31, 0x10000, RZ ;  /* 0x000100001f1f7824 */ /* 0x000fe400078e00ff */
[----:B------:R-:W-:Y:S01]  /*130f0*/  FMUL R49, R87, R68 ;  /* 0x0000004457317220 */ /* 0x000fe20000400000 */
[----:B------:R-:W-:-:S02]  /*13100*/  IMAD.U32 R57, R56, 0x10000, RZ ;  /* 0x0001000038397824 */ /* 0x000fc400078e00ff */
[-C--:B------:R-:W-:Y:S01]  /*13110*/  FMUL R43, R43, R68.reuse ;  /* 0x000000442b2b7220 */ /* 0x080fe20000400000 */
[----:B------:R-:W-:Y:S02]  /*13120*/  IMAD.U32 R61, R16, 0x10000, RZ ;  /* 0x00010000103d7824 */ /* 0x000fe400078e00ff */
[----:B------:R-:W-:Y:S01]  /*13130*/  FMUL R68, R45, R68 ;  /* 0x000000442d447220 */ /* 0x000fe20000400000 */
[----:B------:R-:W-:Y:S02]  /*13140*/  IMAD.U32 R63, R10, 0x10000, RZ ;  /* 0x000100000a3f7824 */ /* 0x000fe400078e00ff */
[-C--:B------:R-:W-:Y:S01]  /*13150*/  FMUL R45, R48, R67.reuse ;  /* 0x00000043302d7220 */ /* 0x080fe20000400000 */
[----:B------:R-:W-:Y:S02]  /*13160*/  IMAD.U32 R50, R54, 0x10000, RZ ;  /* 0x0001000036327824 */ /* 0x000fe400078e00ff */
[----:B------:R-:W-:Y:S01]  /*13170*/  FMUL R54, R46, R67 ;  /* 0x000000432e367220 */ /* 0x000fe20000400000 */
[-C--:B------:R-:W-:Y:S01]  /*13180*/  FMUL R56, R31, R82.reuse ;  /* 0x000000521f387220 */ /* 0x080fe20000400000 */
[-C--:B------:R-:W-:Y:S01]  /*13190*/  FMUL R57, R57, R82.reuse ;  /* 0x0000005239397220 */ /* 0x080fe20000400000 */
[-C--:B------:R-:W-:Y:S01]  /*131a0*/  FMUL R48, R61, R82.reuse ;  /* 0x000000523d307220 */ /* 0x080fe20000400000 */
[----:B------:R-:W-:Y:S01]  /*131b0*/  FMUL R46, R2, R83 ;  /* 0x00000053022e7220 */ /* 0x000fe20000400000 */
[----:B------:R-:W-:Y:S01]  /*131c0*/  FMUL R82, R63, R82 ;  /* 0x000000523f527220 */ /* 0x000fe20000400000 */
[----:B------:R-:W-:Y:S01]  /*131d0*/  IMAD.SHL.U32 R2, R21, 0x4, RZ ;  /* 0x0000000415027824 */ /* 0x000fe200078e00ff */
[----:B------:R-:W-:Y:S01]  /*131e0*/  SHF.L.U32 R63, R12, 0x10, RZ ;  /* 0x000000100c3f7819 */ /* 0x000fe200000006ff */
[----:B------:R-:W-:-:S02]  /*131f0*/  IMAD.U32 R60, R73, 0x10000, RZ ;  /* 0x00010000493c7824 */ /* 0x000fc400078e00ff */
[----:B------:R-:W-:Y:S01]  /*13200*/  FMUL R51, R32, R81 ;  /* 0x0000005120337220 */ /* 0x000fe20000400000 */
[----:B------:R-:W-:Y:S01]  /*13210*/  IMAD.U32 R61, R52, 0x10000, RZ ;  /* 0x00010000343d7824 */ /* 0x000fe200078e00ff */
[----:B------:R-:W3:Y:S01]  /*13220*/  S2R R58, SR_CTAID.Y ;  /* 0x00000000003a7919 */ /* 0x000ee20000002600 */
[----:B------:R-:W-:Y:S01]  /*13230*/  IMAD.U32 R73, R17, 0x10000, RZ ;  /* 0x0001000011497824 */ /* 0x000fe200078e00ff */
[----:B------:R-:W-:Y:S01]  /*13240*/  LOP3.LUT R17, R2, 0x7c, RZ, 0xc0, !PT ;  /* 0x0000007c02117812 */ /* 0x000fe200078ec0ff */
[----:B------:R-:W-:Y:S02]  /*13250*/  IMAD.U32 R11, R11, 0x10000, RZ ;  /* 0x000100000b0b7824 */ /* 0x000fe400078e00ff */
[-C--:B------:R-:W-:Y:S01]  /*13260*/  FMUL R16, R61, R0.reuse ;  /* 0x000000003d107220 */ /* 0x080fe20000400000 */
[----:B------:R-:W-:Y:S02]  /*13270*/  IMAD.U32 R32, R4, 0x10000, RZ ;  /* 0x0001000004207824 */ /* 0x000fe400078e00ff */
[-C--:B------:R-:W-:Y:S01]  /*13280*/  FMUL R4, R63, R0.reuse ;  /* 0x000000003f047220 */ /* 0x080fe20000400000 */
[-C--:B------:R-:W-:Y:S01]  /*13290*/  FMUL R2, R73, R0.reuse ;  /* 0x0000000049027220 */ /* 0x080fe20000400000 */
[----:B------:R-:W-:Y:S01]  /*132a0*/  FMUL R0, R11, R0 ;  /* 0x000000000b007220 */ /* 0x000fe20000400000 */
[----:B0-----:R-:W-:Y:S01]  /*132b0*/  IMAD.WIDE.U32 R10, R59, 0x80, RZ ;  /* 0x000000803b0a7825 */ /* 0x001fe200078e00ff */
[----:B------:R-:W-:-:S03]  /*132c0*/  SHF.R.U32.HI R61, RZ, 0x1, R21 ;  /* 0x00000001ff3d7819 */ /* 0x000fc60000011615 */
[-C--:B------:R-:W-:Y:S01]  /*132d0*/  FMUL R34, R34, R71.reuse ;  /* 0x0000004722227220 */ /* 0x080fe20000400000 */
[----:B------:R-:W-:Y:S01]  /*132e0*/  F2FP.SATFINITE.E4M3.F32.PACK_AB_MERGE_C R12, RZ, R6, RZ ;  /* 0x00000006ff0c723e */ /* 0x000fe200048070ff */
[----:B------:R-:W-:Y:S01]  /*132f0*/  FMUL R42, R42, R71 ;  /* 0x000000472a2a7220 */ /* 0x000fe20000400000 */
[----:B------:R-:W-:Y:S01]  /*13300*/  LOP3.LUT R6, R10, 0x70, R61, 0xf8, !PT ;  /* 0x000000700a067812 */ /* 0x000fe200078ef83d */
[----:B------:R-:W-:Y:S01]  /*13310*/  FMUL R44, R44, R81 ;  /* 0x000000512c2c7220 */ /* 0x000fe20000400000 */
[----:B------:R-:W-:Y:S01]  /*13320*/  LOP3.LUT R10, R25, 0xff, RZ, 0xc0, !PT ;  /* 0x000000ff190a7812 */ /* 0x000fe200078ec0ff */
[----:B------:R-:W-:Y:S01]  /*13330*/  FMUL R32, R32, R83 ;  /* 0x0000005320207220 */ /* 0x000fe20000400000 */
[----:B------:R-:W-:Y:S01]  /*13340*/  F2FP.SATFINITE.E4M3.F32.PACK_AB_MERGE_C R51, RZ, R51, RZ ;  /* 0x00000033ff33723e */ /* 0x000fe200048070ff */
[----:B------:R-:W-:Y:S01]  /*13350*/  FMUL R50, R50, R67 ;  /* 0x0000004332327220 */ /* 0x000fe20000400000 */
[----:B------:R-:W-:Y:S01]  /*13360*/  F2FP.SATFINITE.E4M3.F32.PACK_AB_MERGE_C R7, RZ, R7, RZ ;  /* 0x00000007ff07723e */ /* 0x000fe200048070ff */
[----:B------:R-:W-:Y:S01]  /*13370*/  IMAD R25, R27, 0x100, R10 ;  /* 0x000001001b197824 */ /* 0x000fe200078e020a */
[----:B------:R-:W-:Y:S01]  /*13380*/  F2FP.SATFINITE.E4M3.F32.PACK_AB_MERGE_C R21, RZ, R47, RZ ;  /* 0x0000002fff15723e */ /* 0x000fe200048070ff */
[----:B------:R-:W-:Y:S01]  /*13390*/  FMUL R31, R60, R83 ;  /* 0x000000533c1f7220 */ /* 0x000fe20000400000 */
[----:B------:R-:W-:Y:S01]  /*133a0*/  F2FP.SATFINITE.E4M3.F32.PACK_AB_MERGE_C R57, RZ, R57, RZ ;  /* 0x00000039ff39723e */ /* 0x000fe200048070ff */
[----:B------:R-:W-:Y:S01]  /*133b0*/  IMAD.U32 R38, R38, 0x10000, RZ ;  /* 0x0001000026267824 */ /* 0x000fe200078e00ff */
[----:B------:R-:W-:Y:S01]  /*133c0*/  LOP3.LUT R10, R51, 0xff, RZ, 0xc0, !PT ;  /* 0x000000ff330a7812 */ /* 0x000fe200078ec0ff */
[----:B------:R-:W-:Y:S01]  /*133d0*/  IMAD.U32 R72, R72, 0x10000, RZ ;  /* 0x0001000048487824 */ /* 0x000fe200078e00ff */
[----:B------:R-:W-:Y:S01]  /*133e0*/  LOP3.LUT R47, R12, 0xff, RZ, 0xc0, !PT ;  /* 0x000000ff0c2f7812 */ /* 0x000fe200078ec0ff */
[----:B------:R-:W-:Y:S01]  /*133f0*/  FMUL R55, R38, R81 ;  /* 0x0000005126377220 */ /* 0x000fe20000400000 */
[----:B------:R-:W-:Y:S01]  /*13400*/  LOP3.LUT R12, R7, 0xff, RZ, 0xc0, !PT ;  /* 0x000000ff070c7812 */ /* 0x000fe200078ec0ff */
[----:B------:R-:W-:Y:S01]  /*13410*/  IMAD R57, R57, 0x100, R10 ;  /* 0x0000010039397824 */ /* 0x000fe200078e020a */
[----:B------:R-:W-:Y:S01]  /*13420*/  F2FP.SATFINITE.E4M3.F32.PACK_AB_MERGE_C R29, RZ, R29, RZ ;  /* 0x0000001dff1d723e */ /* 0x000fe200048070ff */
[----:B------:R-:W-:Y:S01]  /*13430*/  IMAD.MOV.U32 R7, RZ, RZ, R11 ;  /* 0x000000ffff077224 */ /* 0x000fe200078e000b */
[----:B------:R-:W-:Y:S01]  /*13440*/  F2FP.SATFINITE.E4M3.F32.PACK_AB_MERGE_C R65, RZ, R65, RZ ;  /* 0x00000041ff41723e */ /* 0x000fe200048070ff */
[----:B------:R-:W-:Y:S01]  /*13450*/  IMAD R12, R21, 0x100, R12 ;  /* 0x00000100150c7824 */ /* 0x000fe200078e020c */
[----:B------:R-:W-:Y:S01]  /*13460*/  F2FP.SATFINITE.E4M3.F32.PACK_AB_MERGE_C R41, RZ, R41, RZ ;  /* 0x00000029ff29723e */ /* 0x000fe200048070ff */
[----:B---3--:R-:W-:Y:S01]  /*13470*/  IMAD R17, R58, 0x80, R17 ;  /* 0x000000803a117824 */ /* 0x008fe200078e0211 */
[----:B------:R-:W-:Y:S01]  /*13480*/  LOP3.LUT R13, R13, 0xff, RZ, 0xc0, !PT ;  /* 0x000000ff0d0d7812 */ /* 0x000fe200078ec0ff */
[----:B------:R-:W-:Y:S01]  /*13490*/  IMAD R47, R28, 0x100, R47 ;  /* 0x000001001c2f7824 */ /* 0x000fe200078e022f */
[----:B------:R-:W-:Y:S01]  /*134a0*/  F2FP.SATFINITE.E4M3.F32.PACK_AB_MERGE_C R34, RZ, R34, RZ ;  /* 0x00000022ff22723e */ /* 0x000fe200048070ff */
[----:B-1----:R-:W-:Y:S01]  /*134b0*/  IMAD.WIDE.U32 R6, R17, UR6, R6 ;  /* 0x0000000611067c25 */ /* 0x002fe2000f8e0006 */
[----:B------:R-:W-:-:S03]  /*134c0*/  LOP3.LUT R29, R29, 0xff, RZ, 0xc0, !PT ;  /* 0x000000ff1d1d7812 */ /* 0x000fc600078ec0ff */
[----:B------:R-:W-:Y:S01]  /*134d0*/  FMUL R38, R72, R81 ;  /* 0x0000005148267220 */ /* 0x000fe20000400000 */
[----:B------:R-:W-:Y:S01]  /*134e0*/  F2FP.SATFINITE.E4M3.F32.PACK_AB_MERGE_C R79, RZ, R79, RZ ;  /* 0x0000004fff4f723e */ /* 0x000fe200048070ff */
[----:B------:R-:W-:Y:S01]  /*134f0*/  IMAD R17, R17, UR7, R7 ;  /* 0x0000000711117c24 */ /* 0x000fe2000f8e0207 */
[----:B------:R-:W-:Y:S01]  /*13500*/  LOP3.LUT R10, R65, 0xff, RZ, 0xc0, !PT ;  /* 0x000000ff410a7812 */ /* 0x000fe200078ec0ff */
[----:B------:R-:W-:Y:S01]  /*13510*/  IMAD.U32 R62, R62, 0x10000, RZ ;  /* 0x000100003e3e7824 */ /* 0x000fe200078e00ff */
[----:B------:R-:W-:Y:S01]  /*13520*/  F2FP.SATFINITE.E4M3.F32.PACK_AB_MERGE_C R21, RZ, R42, RZ ;  /* 0x0000002aff15723e */ /* 0x000fe200048070ff */
[----:B------:R-:W-:Y:S01]  /*13530*/  IMAD.U32 R64, R64, 0x10000, RZ ;  /* 0x0001000040407824 */ /* 0x000fe200078e00ff */
[----:B------:R-:W-:Y:S01]  /*13540*/  F2FP.SATFINITE.E4M3.F32.PACK_AB_MERGE_C R44, RZ, R44, RZ ;  /* 0x0000002cff2c723e */ /* 0x000fe200048070ff */
[----:B------:R-:W-:Y:S01]  /*13550*/  IMAD R79, R79, 0x100, R10 ;  /* 0x000001004f4f7824 */ /* 0x000fe200078e020a */
[----:B------:R-:W-:Y:S01]  /*13560*/  F2FP.SATFINITE.E4M3.F32.PACK_AB_MERGE_C R40, RZ, R40, RZ ;  /* 0x00000028ff28723e */ /* 0x000fe200048070ff */
[----:B------:R-:W-:Y:S01]  /*13570*/  FMUL R71, R62, R71 ;  /* 0x000000473e477220 */ /* 0x000fe20000400000 */
[----:B------:R-:W-:Y:S01]  /*13580*/  LOP3.LUT R42, R41, 0xff, RZ, 0xc0, !PT ;  /* 0x000000ff292a7812 */ /* 0x000fe200078ec0ff */
[----:B------:R-:W-:Y:S01]  /*13590*/  IMAD R41, R14, 0x100, R13 ;  /* 0x000001000e297824 */ /* 0x000fe200078e020d */
[----:B------:R-:W-:Y:S01]  /*135a0*/  F2FP.SATFINITE.E4M3.F32.PACK_AB_MERGE_C R10, RZ, R82, RZ ;  /* 0x00000052ff0a723e */ /* 0x000fe200048070ff */
[----:B------:R-:W-:Y:S01]  /*135b0*/  IMAD R14, R34, 0x100, R29 ;  /* 0x00000100220e7824 */ /* 0x000fe200078e021d */
[----:B------:R-:W-:Y:S01]  /*135c0*/  LOP3.LUT R29, R44, 0xff, RZ, 0xc0, !PT ;  /* 0x000000ff2c1d7812 */ /* 0x000fe200078ec0ff */
[----:B------:R-:W-:Y:S01]  /*135d0*/  IMAD.U32 R40, R40, 0x10000, RZ ;  /* 0x0001000028287824 */ /* 0x000fe200078e00ff */
[----:B------:R-:W-:Y:S01]  /*135e0*/  F2FP.SATFINITE.E4M3.F32.PACK_AB_MERGE_C R19, RZ, R19, RZ ;  /* 0x00000013ff13723e */ /* 0x000fe200048070ff */
[----:B------:R-:W-:Y:S01]  /*135f0*/  IMAD R21, R21, 0x100, R42 ;  /* 0x0000010015157824 */ /* 0x000fe200078e022a */
[----:B------:R-:W-:Y:S01]  /*13600*/  F2FP.SATFINITE.E4M3.F32.PACK_AB_MERGE_C R36, RZ, R36, RZ ;  /* 0x00000024ff24723e */ /* 0x000fe200048070ff */
[----:B------:R-:W-:Y:S01]  /*13610*/  IMAD R10, R10, 0x100, R29 ;  /* 0x000001000a0a7824 */ /* 0x000fe200078e021d */
[----:B------:R-:W-:Y:S01]  /*13620*/  LOP3.LUT R29, R40, 0xff0000, RZ, 0xc0, !PT ;  /* 0x00ff0000281d7812 */ /* 0x000fe200078ec0ff */
[----:B------:R-:W-:Y:S01]  /*13630*/  IMAD.U32 R19, R19, 0x10000, RZ ;  /* 0x0001000013137824 */ /* 0x000fe200078e00ff */
[----:B------:R-:W-:Y:S01]  /*13640*/  F2FP.SATFINITE.E4M3.F32.PACK_AB_MERGE_C R35, RZ, R35, RZ ;  /* 0x00000023ff23723e */ /* 0x000fe200048070ff */
[----:B------:R-:W-:Y:S01]  /*13650*/  IMAD.U32 R36, R36, 0x10000, RZ ;  /* 0x0001000024247824 */ /* 0x000fe200078e00ff */
[----:B------:R-:W-:Y:S01]  /*13660*/  F2FP.SATFINITE.E4M3.F32.PACK_AB_MERGE_C R49, RZ, R49, RZ ;  /* 0x00000031ff31723e */ /* 0x000fe200048070ff */
[----:B------:R-:W-:Y:S01]  /*13670*/  FMUL R67, R64, R67 ;  /* 0x0000004340437220 */ /* 0x000fe20000400000 */
[----:B------:R-:W-:Y:S01]  /*13680*/  F2FP.SATFINITE.E4M3.F32.PACK_AB_MERGE_C R32, RZ, R32, RZ ;  /* 0x00000020ff20723e */ /* 0x000fe200048070ff */
[----:B------:R-:W-:Y:S01]  /*13690*/  IMAD.U32 R35, R35, 0x10000, RZ ;  /* 0x0001000023237824 */ /* 0x000fe200078e00ff */
[----:B------:R-:W-:-:S02]  /*136a0*/  LOP3.LUT R29, R29, 0xffff, R12, 0xf8, !PT ;  /* 0x0000ffff1d1d7812 */ /* 0x000fc400078ef80c */
[----:B------:R-:W-:Y:S01]  /*136b0*/  F2FP.SATFINITE.E4M3.F32.PACK_AB_MERGE_C R11, RZ, R50, RZ ;  /* 0x00000032ff0b723e */ /* 0x000fe200048070ff */
[----:B------:R-:W-:Y:S01]  /*136c0*/  IMAD.U32 R32, R32, 0x10000, RZ ;  /* 0x0001000020207824 */ /* 0x000fe200078e00ff */
[----:B------:R-:W-:Y:S02]  /*136d0*/  LOP3.LUT R12, R19, 0xff0000, RZ, 0xc0, !PT ;  /* 0x00ff0000130c7812 */ /* 0x000fe400078ec0ff */
[----:B------:R-:W-:Y:S02]  /*136e0*/  F2FP.SATFINITE.E4M3.F32.PACK_AB_MERGE_C R15, RZ, R15, RZ ;  /* 0x0000000fff0f723e */ /* 0x000fe400048070ff */
[----:B------:R-:W-:Y:S02]  /*136f0*/  F2FP.SATFINITE.E4M3.F32.PACK_AB_MERGE_C R22, RZ, R22, RZ ;  /* 0x00000016ff16723e */ /* 0x000fe400048070ff */
[----:B------:R-:W-:Y:S01]  /*13700*/  LOP3.LUT R50, R49, 0xff, RZ, 0xc0, !PT ;  /* 0x000000ff31327812 */ /* 0x000fe200078ec0ff */
[----:B------:R-:W-:Y:S01]  /*13710*/  IMAD.U32 R15, R15, 0x10000, RZ ;  /* 0x000100000f0f7824 */ /* 0x000fe200078e00ff */
[----:B------:R-:W-:Y:S01]  /*13720*/  F2FP.SATFINITE.E4M3.F32.PACK_AB_MERGE_C R26, RZ, R26, RZ ;  /* 0x0000001aff1a723e */ /* 0x000fe200048070ff */
[----:B------:R-:W-:Y:S01]  /*13730*/  IMAD.U32 R22, R22, 0x10000, RZ ;  /* 0x0001000016167824 */ /* 0x000fe200078e00ff */
[----:B------:R-:W-:-:S02]  /*13740*/  LOP3.LUT R36, R36, 0xff0000, RZ, 0xc0, !PT ;  /* 0x00ff000024247812 */ /* 0x000fc400078ec0ff */
[----:B------:R-:W-:Y:S01]  /*13750*/  LOP3.LUT R34, R12, 0xffff, R25, 0xf8, !PT ;  /* 0x0000ffff0c227812 */ /* 0x000fe200078ef819 */
[----:B------:R-:W-:Y:S01]  /*13760*/  IMAD.U32 R26, R26, 0x10000, RZ ;  /* 0x000100001a1a7824 */ /* 0x000fe200078e00ff */
[----:B------:R-:W-:Y:S02]  /*13770*/  LEA R11, R11, R50, 0x8 ;  /* 0x000000320b0b7211 */ /* 0x000fe400078e40ff */
[----:B------:R-:W-:Y:S02]  /*13780*/  F2FP.SATFINITE.E4M3.F32.PACK_AB_MERGE_C R43, RZ, R43, RZ ;  /* 0x0000002bff2b723e */ /* 0x000fe400048070ff */
[----:B------:R-:W-:Y:S02]  /*13790*/  LOP3.LUT R12, R35, 0xff0000, RZ, 0xc0, !PT ;  /* 0x00ff0000230c7812 */ /* 0x000fe400078ec0ff */
[----:B------:R-:W-:Y:S02]  /*137a0*/  F2FP.SATFINITE.E4M3.F32.PACK_AB_MERGE_C R33, RZ, R33, RZ ;  /* 0x00000021ff21723e */ /* 0x000fe400048070ff */
[----:B------:R-:W-:-:S02]  /*137b0*/  F2FP.SATFINITE.E4M3.F32.PACK_AB_MERGE_C R39, RZ, R39, RZ ;  /* 0x00000027ff27723e */ /* 0x000fc400048070ff */
[----:B------:R-:W-:Y:S01]  /*137c0*/  LOP3.LUT R21, R36, 0xffff, R21, 0xf8, !PT ;  /* 0x0000ffff24157812 */ /* 0x000fe200078ef815 */
[----:B------:R-:W-:Y:S01]  /*137d0*/  IMAD.U32 R33, R33, 0x10000, RZ ;  /* 0x0001000021217824 */ /* 0x000fe200078e00ff */
[----:B------:R-:W-:Y:S02]  /*137e0*/  F2FP.SATFINITE.E4M3.F32.PACK_AB_MERGE_C R18, RZ, R18, RZ ;  /* 0x00000012ff12723e */ /* 0x000fe400048070ff */
[----:B------:R-:W-:Y:S02]  /*137f0*/  LOP3.LUT R36, R32, 0xff0000, RZ, 0xc0, !PT ;  /* 0x00ff000020247812 */ /* 0x000fe400078ec0ff */
[----:B------:R-:W-:Y:S02]  /*13800*/  F2FP.SATFINITE.E4M3.F32.PACK_AB_MERGE_C R31, RZ, R31, RZ ;  /* 0x0000001fff1f723e */ /* 0x000fe400048070ff */
[----:B------:R-:W-:Y:S02]  /*13810*/  F2FP.SATFINITE.E4M3.F32.PACK_AB_MERGE_C R53, RZ, R53, RZ ;  /* 0x00000035ff35723e */ /* 0x000fe400048070ff */
[----:B------:R-:W-:Y:S01]  /*13820*/  F2FP.SATFINITE.E4M3.F32.PACK_AB_MERGE_C R45, RZ, R45, RZ ;  /* 0x0000002dff2d723e */ /* 0x000fe200048070ff */
[----:B------:R-:W-:Y:S01]  /*13830*/  IMAD.U32 R31, R31, 0x10000, RZ ;  /* 0x000100001f1f7824 */ /* 0x000fe200078e00ff */
[----:B------:R-:W-:-:S02]  /*13840*/  LOP3.LUT R42, R43, 0xff, RZ, 0xc0, !PT ;  /* 0x000000ff2b2a7812 */ /* 0x000fc400078ec0ff */
[----:B------:R-:W-:Y:S02]  /*13850*/  LOP3.LUT R32, R12, 0xffff, R11, 0xf8, !PT ;  /* 0x0000ffff0c207812 */ /* 0x000fe400078ef80b */
[----:B------:R-:W-:Y:S01]  /*13860*/  LOP3.LUT R12, R15, 0xff0000, RZ, 0xc0, !PT ;  /* 0x00ff00000f0c7812 */ /* 0x000fe200078ec0ff */
[----:B------:R-:W-:Y:S01]  /*13870*/  IMAD R13, R45, 0x100, R42 ;  /* 0x000001002d0d7824 */ /* 0x000fe200078e022a */
[----:B------:R-:W-:Y:S02]  /*13880*/  LOP3.LUT R7, R22, 0xff0000, RZ, 0xc0, !PT ;  /* 0x00ff000016077812 */ /* 0x000fe400078ec0ff */
[----:B------:R-:W-:Y:S02]  /*13890*/  LOP3.LUT R39, R39, 0xffff, RZ, 0xc0, !PT ;  /* 0x0000ffff27277812 */ /* 0x000fe400078ec0ff */
[----:B------:R-:W-:Y:S02]  /*138a0*/  F2FP.SATFINITE.E4M3.F32.PACK_AB_MERGE_C R37, RZ, R37, RZ ;  /* 0x00000025ff25723e */ /* 0x000fe400048070ff */
[----:B------:R-:W-:-:S02]  /*138b0*/  LOP3.LUT R18, R18, 0xffff, RZ, 0xc0, !PT ;  /* 0x0000ffff12127812 */ /* 0x000fc400078ec0ff */
[----:B------:R-:W-:Y:S02]  /*138c0*/  F2FP.SATFINITE.E4M3.F32.PACK_AB_MERGE_C R54, RZ, R54, RZ ;  /* 0x00000036ff36723e */ /* 0x000fe400048070ff */
[----:B------:R-:W-:Y:S01]  /*138d0*/  LOP3.LUT R53, R53, 0xff, RZ, 0xc0, !PT ;  /* 0x000000ff35357812 */ /* 0x000fe200078ec0ff */
[----:B------:R-:W-:Y:S01]  /*138e0*/  IMAD.SHL.U32 R11, R18, 0x1000000, RZ ;  /* 0x01000000120b7824 */ /* 0x000fe200078e00ff */
[----:B------:R-:W-:Y:S02]  /*138f0*/  LOP3.LUT R26, R26, 0xff0000, RZ, 0xc0, !PT ;  /* 0x00ff00001a1a7812 */ /* 0x000fe400078ec0ff */
[----:B------:R-:W-:Y:S01]  /*13900*/  F2FP.SATFINITE.E4M3.F32.PACK_AB_MERGE_C R24, RZ, R24, RZ ;  /* 0x00000018ff18723e */ /* 0x000fe200048070ff */
[----:B------:R-:W-:Y:S01]  /*13910*/  IMAD R28, R54, 0x100, R53 ;  /* 0x00000100361c7824 */ /* 0x000fe200078e0235 */
[----:B------:R-:W-:Y:S02]  /*13920*/  LOP3.LUT R41, R12, 0xffff, R41, 0xf8, !PT ;  /* 0x0000ffff0c297812 */ /* 0x000fe400078ef829 */
[----:B------:R-:W-:Y:S01]  /*13930*/  LOP3.LUT R22, R7, 0xffff, R14, 0xf8, !PT ;  /* 0x0000ffff07167812 */ /* 0x000fe200078ef80e */
[----:B------:R-:W-:Y:S01]  /*13940*/  IMAD.SHL.U32 R14, R39, 0x1000000, RZ ;  /* 0x01000000270e7824 */ /* 0x000fe200078e00ff */
[----:B------:R-:W-:-:S02]  /*13950*/  SHF.L.U32 R37, R37, 0x10, RZ ;  /* 0x0000001025257819 */ /* 0x000fc400000006ff */
[----:B------:R-:W-:Y:S02]  /*13960*/  LOP3.LUT R12, R33, 0xff0000, RZ, 0xc0, !PT ;  /* 0x00ff0000210c7812 */ /* 0x000fe400078ec0ff */
[----:B------:R-:W-:Y:S02]  /*13970*/  LOP3.LUT R26, R26, 0xffff, R47, 0xf8, !PT ;  /* 0x0000ffff1a1a7812 */ /* 0x000fe400078ef82f */
[----:B------:R-:W-:Y:S02]  /*13980*/  F2FP.SATFINITE.E4M3.F32.PACK_AB_MERGE_C R16, RZ, R16, RZ ;  /* 0x00000010ff10723e */ /* 0x000fe400048070ff */
[----:B------:R-:W-:Y:S02]  /*13990*/  LOP3.LUT R24, R24, 0xffff, RZ, 0xc0, !PT ;  /* 0x0000ffff18187812 */ /* 0x000fe400078ec0ff */
[----:B------:R-:W-:Y:S02]  /*139a0*/  LOP3.LUT R7, R31, 0xff0000, RZ, 0xc0, !PT ;  /* 0x00ff00001f077812 */ /* 0x000fe400078ec0ff */
[----:B------:R-:W-:-:S02]  /*139b0*/  F2FP.SATFINITE.E4M3.F32.PACK_AB_MERGE_C R30, RZ, R30, RZ ;  /* 0x0000001eff1e723e */ /* 0x000fc400048070ff */
[----:B------:R-:W-:Y:S02]  /*139c0*/  F2FP.SATFINITE.E4M3.F32.PACK_AB_MERGE_C R55, RZ, R55, RZ ;  /* 0x00000037ff37723e */ /* 0x000fe400048070ff */
[----:B------:R-:W-:Y:S01]  /*139d0*/  F2FP.SATFINITE.E4M3.F32.PACK_AB_MERGE_C R46, RZ, R46, RZ ;  /* 0x0000002eff2e723e */ /* 0x000fe200048070ff */
[----:B------:R-:W-:Y:S01]  /*139e0*/  IMAD.U32 R30, R30, 0x10000, RZ ;  /* 0x000100001e1e7824 */ /* 0x000fe200078e00ff */
[----:B------:R-:W-:Y:S02]  /*139f0*/  LOP3.LUT R37, R37, 0xff0000, RZ, 0xc0, !PT ;  /* 0x00ff000025257812 */ /* 0x000fe400078ec0ff */
[----:B------:R-:W-:Y:S01]  /*13a00*/  LOP3.LUT R31, R12, 0xffff, R13, 0xf8, !PT ;  /* 0x0000ffff0c1f7812 */ /* 0x000fe200078ef80d */
[----:B------:R-:W-:Y:S01]  /*13a10*/  IMAD.U32 R46, R46, 0x10000, RZ ;  /* 0x000100002e2e7824 */ /* 0x000fe200078e00ff */
[----:B------:R-:W-:Y:S02]  /*13a20*/  F2FP.SATFINITE.E4M3.F32.PACK_AB_MERGE_C R38, RZ, R38, RZ ;  /* 0x00000026ff26723e */ /* 0x000fe400048070ff */
[----:B------:R-:W-:-:S02]  /*13a30*/  LOP3.LUT R13, R29, R14, RZ, 0xfc, !PT ;  /* 0x0000000e1d0d7212 */ /* 0x000fc400078efcff */
[----:B------:R-:W-:Y:S01]  /*13a40*/  LOP3.LUT R12, R26, R11, RZ, 0xfc, !PT ;  /* 0x0000000b1a0c7212 */ /* 0x000fe200078efcff */
[----:B------:R-:W-:Y:S01]  /*13a50*/  IMAD.SHL.U32 R11, R24, 0x1000000, RZ ;  /* 0x01000000180b7824 */ /* 0x000fe200078e00ff */
[----:B------:R-:W-:Y:S02]  /*13a60*/  LOP3.LUT R14, R16, 0xffff, RZ, 0xc0, !PT ;  /* 0x0000ffff100e7812 */ /* 0x000fe400078ec0ff */
[----:B------:R-:W-:Y:S02]  /*13a70*/  F2FP.SATFINITE.E4M3.F32.PACK_AB_MERGE_C R56, RZ, R56, RZ ;  /* 0x00000038ff38723e */ /* 0x000fe400048070ff */
[----:B------:R-:W-:Y:S01]  /*13a80*/  LOP3.LUT R55, R55, 0xff, RZ, 0xc0, !PT ;  /* 0x000000ff37377812 */ /* 0x000fe200078ec0ff */
[----:B------:R-:W-:Y:S01]  /*13a90*/  IMAD.SHL.U32 R15, R14, 0x1000000, RZ ;  /* 0x010000000e0f7824 */ /* 0x000fe200078e00ff */
[----:B------:R-:W-:Y:S02]  /*13aa0*/  LOP3.LUT R28, R37, 0xffff, R28, 0xf8, !PT ;  /* 0x0000ffff251c7812 */ /* 0x000fe400078ef81c */
[----:B------:R-:W-:Y:S01]  /*13ab0*/  F2FP.SATFINITE.E4M3.F32.PACK_AB_MERGE_C R48, RZ, R48, RZ ;  /* 0x00000030ff30723e */ /* 0x000fe200048070ff */
[----:B------:R-:W-:Y:S01]  /*13ac0*/  IMAD R55, R56, 0x100, R55 ;  /* 0x0000010038377824 */ /* 0x000fe200078e0237 */
[----:B------:R-:W-:-:S02]  /*13ad0*/  LOP3.LUT R27, R38, 0xff, RZ, 0xc0, !PT ;  /* 0x000000ff261b7812 */ /* 0x000fc400078ec0ff */
[----:B------:R-:W-:Y:S02]  /*13ae0*/  LOP3.LUT R14, R28, R11, RZ, 0xfc, !PT ;  /* 0x0000000b1c0e7212 */ /* 0x000fe400078efcff */
[----:B------:R-:W-:Y:S01]  /*13af0*/  LOP3.LUT R11, R30, 0xff0000, RZ, 0xc0, !PT ;  /* 0x00ff00001e0b7812 */ /* 0x000fe200078ec0ff */
[----:B------:R-:W-:Y:S01]  /*13b00*/  IMAD R48, R48, 0x100, R27 ;  /* 0x0000010030307824 */ /* 0x000fe200078e021b */
[----:B------:R-:W-:Y:S02]  /*13b10*/  LOP3.LUT R46, R46, 0xff0000, RZ, 0xc0, !PT ;  /* 0x00ff00002e2e7812 */ /* 0x000fe400078ec0ff */
[----:B------:R-:W-:Y:S02]  /*13b20*/  F2FP.SATFINITE.E4M3.F32.PACK_AB_MERGE_C R8, RZ, R8, RZ ;  /* 0x00000008ff08723e */ /* 0x000fe400048070ff */
[----:B--2---:R-:W-:Y:S02]  /*13b30*/  IADD3 R6, P0, PT, R6, UR14, RZ ;  /* 0x0000000e06067c10 */ /* 0x004fe4000ff1e0ff */
[----:B------:R-:W-:-:S02]  /*13b40*/  F2FP.SATFINITE.E4M3.F32.PACK_AB_MERGE_C R76, RZ, R76, RZ ;  /* 0x0000004cff4c723e */ /* 0x000fc400048070ff */
[----:B------:R-:W-:Y:S02]  /*13b50*/  F2FP.SATFINITE.E4M3.F32.PACK_AB_MERGE_C R68, RZ, R68, RZ ;  /* 0x00000044ff44723e */ /* 0x000fe400048070ff */
[----:B------:R-:W-:Y:S02]  /*13b60*/  F2FP.SATFINITE.E4M3.F32.PACK_AB_MERGE_C R78, RZ, R78, RZ ;  /* 0x0000004eff4e723e */ /* 0x000fe400048070ff */
[----:B------:R-:W-:Y:S02]  /*13b70*/  F2FP.SATFINITE.E4M3.F32.PACK_AB_MERGE_C R70, RZ, R70, RZ ;  /* 0x00000046ff46723e */ /* 0x000fe400048070ff */
[----:B------:R-:W-:Y:S01]  /*13b80*/  LOP3.LUT R26, R11, 0xffff, R10, 0xf8, !PT ;  /* 0x0000ffff0b1a7812 */ /* 0x000fe200078ef80a */
[----:B------:R-:W-:Y:S01]  /*13b90*/  IMAD.U32 R78, R78, 0x10000, RZ ;  /* 0x000100004e4e7824 */ /* 0x000fe200078e00ff */
[----:B------:R-:W-:Y:S01]  /*13ba0*/  LOP3.LUT R46, R46, 0xffff, R55, 0xf8, !PT ;  /* 0x0000ffff2e2e7812 */ /* 0x000fe200078ef837 */
[----:B------:R-:W-:Y:S01]  /*13bb0*/  IMAD.U32 R70, R70, 0x10000, RZ ;  /* 0x0001000046467824 */ /* 0x000fe200078e00ff */
[----:B------:R-:W-:-:S02]  /*13bc0*/  F2FP.SATFINITE.E4M3.F32.PACK_AB_MERGE_C R5, RZ, R5, RZ ;  /* 0x00000005ff05723e */ /* 0x000fc400048070ff */
[----:B------:R-:W-:Y:S02]  /*13bd0*/  F2FP.SATFINITE.E4M3.F32.PACK_AB_MERGE_C R11, RZ, R2, RZ ;  /* 0x00000002ff0b723e */ /* 0x000fe400048070ff */
[----:B------:R-:W-:Y:S02]  /*13be0*/  LOP3.LUT R48, R7, 0xffff, R48, 0xf8, !PT ;  /* 0x0000ffff07307812 */ /* 0x000fe400078ef830 */
[----:B------:R-:W-:Y:S02]  /*13bf0*/  F2FP.SATFINITE.E4M3.F32.PACK_AB_MERGE_C R66, RZ, R66, RZ ;  /* 0x00000042ff42723e */ /* 0x000fe400048070ff */
[----:B------:R-:W-:Y:S02]  /*13c00*/  F2FP.SATFINITE.E4M3.F32.PACK_AB_MERGE_C R20, RZ, R20, RZ ;  /* 0x00000014ff14723e */ /* 0x000fe400048070ff */
[----:B------:R-:W-:Y:S02]  /*13c10*/  F2FP.SATFINITE.E4M3.F32.PACK_AB_MERGE_C R23, RZ, R23, RZ ;  /* 0x00000017ff17723e */ /* 0x000fe400048070ff */
[----:B------:R-:W-:-:S02]  /*13c20*/  F2FP.SATFINITE.E4M3.F32.PACK_AB_MERGE_C R4, RZ, R4, RZ ;  /* 0x00000004ff04723e */ /* 0x000fc400048070ff */
[----:B------:R-:W-:Y:S02]  /*13c30*/  F2FP.SATFINITE.E4M3.F32.PACK_AB_MERGE_C R9, RZ, R9, RZ ;  /* 0x00000009ff09723e */ /* 0x000fe400048070ff */
[----:B------:R-:W-:Y:S02]  /*13c40*/  LOP3.LUT R2, R8, 0xffff, RZ, 0xc0, !PT ;  /* 0x0000ffff08027812 */ /* 0x000fe400078ec0ff */
[----:B------:R-:W-:Y:S02]  /*13c50*/  IADD3.X R7, PT, PT, R17, UR15, RZ, P0, !PT ;  /* 0x0000000f11077c10 */ /* 0x000fe400087fe4ff */
[----:B------:R-:W-:Y:S02]  /*13c60*/  F2FP.SATFINITE.E4M3.F32.PACK_AB_MERGE_C R3, RZ, R3, RZ ;  /* 0x00000003ff03723e */ /* 0x000fe400048070ff */
[----:B------:R-:W-:Y:S02]  /*13c70*/  F2FP.SATFINITE.E4M3.F32.PACK_AB_MERGE_C R71, RZ, R71, RZ ;  /* 0x00000047ff47723e */ /* 0x000fe400048070ff */
[----:B------:R-:W-:-:S02]  /*13c80*/  LOP3.LUT R76, R76, 0xff, RZ, 0xc0, !PT ;  /* 0x000000ff4c4c7812 */ /* 0x000fc400078ec0ff */
[----:B------:R-:W-:Y:S02]  /*13c90*/  F2FP.SATFINITE.E4M3.F32.PACK_AB_MERGE_C R67, RZ, R67, RZ ;  /* 0x00000043ff43723e */ /* 0x000fe400048070ff */
[----:B------:R-:W-:Y:S01]  /*13ca0*/  LOP3.LUT R68, R68, 0xff, RZ, 0xc0, !PT ;  /* 0x000000ff44447812 */ /* 0x000fe200078ec0ff */
[----:B------:R-:W-:Y:S01]  /*13cb0*/  IMAD R27, R71, 0x100, R76 ;  /* 0x00000100471b7824 */ /* 0x000fe200078e024c */
[----:B------:R-:W-:Y:S02]  /*13cc0*/  IADD3 R16, P0, PT, R6, UR6, RZ ;  /* 0x0000000606107c10 */ /* 0x000fe4000ff1e0ff */
[----:B------:R-:W-:Y:S01]  /*13cd0*/  F2FP.SATFINITE.E4M3.F32.PACK_AB_MERGE_C R77, RZ, R77, RZ ;  /* 0x0000004dff4d723e */ /* 0x000fe200048070ff */
[----:B------:R-:W-:Y:S01]  /*13ce0*/  IMAD R67, R67, 0x100, R68 ;  /* 0x0000010043437824 */ /* 0x000fe200078e0244 */
[----:B------:R-:W-:Y:S02]  /*13cf0*/  F2FP.SATFINITE.E4M3.F32.PACK_AB_MERGE_C R69, RZ, R69, RZ ;  /* 0x00000045ff45723e */ /* 0x000fe400048070ff */
[----:B------:R-:W-:-:S02]  /*13d00*/  F2FP.SATFINITE.E4M3.F32.PACK_AB_MERGE_C R80, RZ, R80, RZ ;  /* 0x00000050ff50723e */ /* 0x000fc400048070ff */
[----:B------:R-:W-:Y:S02]  /*13d10*/  F2FP.SATFINITE.E4M3.F32.PACK_AB_MERGE_C R0, RZ, R0, RZ ;  /* 0x00000000ff00723e */ /* 0x000fe400048070ff */
[----:B------:R-:W-:Y:S02]  /*13d20*/  LOP3.LUT R15, R46, R15, RZ, 0xfc, !PT ;  /* 0x0000000f2e0f7212 */ /* 0x000fe400078efcff */
[----:B------:R-:W-:Y:S02]  /*13d30*/  LOP3.LUT R5, R5, 0xffff, RZ, 0xc0, !PT ;  /* 0x0000ffff05057812 */ /* 0x000fe400078ec0ff */
[----:B------:R-:W-:Y:S01]  /*13d40*/  SHF.L.U32 R66, R66, 0x10, RZ ;  /* 0x0000001042427819 */ /* 0x000fe200000006ff */
[----:B------:R0:W-:Y:S01]  /*13d50*/  STG.E.128 desc[UR8][R6.64], R12 ;  /* 0x0000000c06007986 */ /* 0x0001e2000c101d08 */
[----:B------:R-:W-:Y:S01]  /*13d60*/  LOP3.LUT R20, R20, 0xffff, RZ, 0xc0, !PT ;  /* 0x0000ffff14147812 */ /* 0x000fe200078ec0ff */
[----:B------:R-:W-:Y:S01]  /*13d70*/  IMAD.SHL.U32 R5, R5, 0x1000000, RZ ;  /* 0x0100000005057824 */ /* 0x000fe200078e00ff */
[----:B------:R-:W-:-:S02]  /*13d80*/  LOP3.LUT R23, R23, 0xffff, RZ, 0xc0, !PT ;  /* 0x0000ffff17177812 */ /* 0x000fc400078ec0ff */
[----:B------:R-:W-:Y:S01]  /*13d90*/  LOP3.LUT R4, R4, 0xffff, RZ, 0xc0, !PT ;  /* 0x0000ffff04047812 */ /* 0x000fe200078ec0ff */
[----:B------:R-:W-:Y:S01]  /*13da0*/  IMAD.SHL.U32 R20, R20, 0x1000000, RZ ;  /* 0x0100000014147824 */ /* 0x000fe200078e00ff */
[----:B------:R-:W-:Y:S01]  /*13db0*/  LOP3.LUT R10, R9, 0xffff, RZ, 0xc0, !PT ;  /* 0x0000ffff090a7812 */ /* 0x000fe200078ec0ff */
[----:B------:R-:W-:Y:S01]  /*13dc0*/  IMAD.SHL.U32 R9, R2, 0x1000000, RZ ;  /* 0x0100000002097824 */ /* 0x000fe200078e00ff */
[----:B------:R-:W-:Y:S01]  /*13dd0*/  LOP3.LUT R3, R3, 0xffff, RZ, 0xc0, !PT ;  /* 0x0000ffff03037812 */ /* 0x000fe200078ec0ff */
[----:B------:R-:W-:Y:S01]  /*13de0*/  IMAD.SHL.U32 R23, R23, 0x1000000, RZ ;  /* 0x0100000017177824 */ /* 0x000fe200078e00ff */
[----:B------:R-:W-:Y:S02]  /*13df0*/  LOP3.LUT R11, R11, 0xffff, RZ, 0xc0, !PT ;  /* 0x0000ffff0b0b7812 */ /* 0x000fe400078ec0ff */
[----:B------:R-:W-:Y:S01]  /*13e00*/  IADD3.X R17, PT, PT, R7, UR7, RZ, P0, !PT ;  /* 0x0000000707117c10 */ /* 0x000fe200087fe4ff */
[----:B------:R-:W-:Y:S01]  /*13e10*/  IMAD.SHL.U32 R8, R3, 0x1000000, RZ ;  /* 0x0100000003087824 */ /* 0x000fe200078e00ff */
[----:B------:R-:W-:Y:S01]  /*13e20*/  LOP3.LUT R77, R77, 0xffff, RZ, 0xc0, !PT ;  /* 0x0000ffff4d4d7812 */ /* 0x000fe200078ec0ff */
[----:B------:R-:W-:Y:S01]  /*13e30*/  IMAD.SHL.U32 R11, R11, 0x1000000, RZ ;  /* 0x010000000b0b7824 */ /* 0x000fe200078e00ff */
[----:B------:R-:W-:Y:S01]  /*13e40*/  LOP3.LUT R69, R69, 0xffff, RZ, 0xc0, !PT ;  /* 0x0000ffff45457812 */ /* 0x000fe200078ec0ff */
[----:B0-----:R-:W-:Y:S01]  /*13e50*/  IMAD.SHL.U32 R7, R4, 0x1000000, RZ ;  /* 0x0100000004077824 */ /* 0x001fe200078e00ff */
[----:B------:R-:W-:Y:S01]  /*13e60*/  LOP3.LUT R80, R80, 0xffff, RZ, 0xc0, !PT ;  /* 0x0000ffff50507812 */ /* 0x000fe200078ec0ff */
[----:B------:R-:W-:Y:S01]  /*13e70*/  IMAD.SHL.U32 R77, R77, 0x1000000, RZ ;  /* 0x010000004d4d7824 */ /* 0x000fe200078e00ff */
[----:B------:R-:W-:Y:S01]  /*13e80*/  LOP3.LUT R2, R0, 0xffff, RZ, 0xc0, !PT ;  /* 0x0000ffff00027812 */ /* 0x000fe200078ec0ff */
[----:B------:R-:W-:Y:S01]  /*13e90*/  IMAD.SHL.U32 R0, R69, 0x1000000, RZ ;  /* 0x0100000045007824 */ /* 0x000fe200078e00ff */
[----:B------:R-:W-:Y:S01]  /*13ea0*/  IADD3 R18, P0, PT, R16, UR6, RZ ;  /* 0x0000000610127c10 */ /* 0x000fe2000ff1e0ff */
[----:B------:R-:W-:Y:S01]  /*13eb0*/  IMAD.SHL.U32 R3, R80, 0x1000000, RZ ;  /* 0x0100000050037824 */ /* 0x000fe200078e00ff */
[----:B------:R-:W-:Y:S01]  /*13ec0*/  LOP3.LUT R78, R78, 0xff0000, RZ, 0xc0, !PT ;  /* 0x00ff00004e4e7812 */ /* 0x000fe200078ec0ff */
[----:B------:R-:W-:Y:S01]  /*13ed0*/  IMAD.SHL.U32 R15, R2, 0x1000000, RZ ;  /* 0x01000000020f7824 */ /* 0x000fe200078e00ff */
[----:B------:R-:W-:-:S02]  /*13ee0*/  LOP3.LUT R70, R70, 0xff0000, RZ, 0xc0, !PT ;  /* 0x00ff000046467812 */ /* 0x000fc400078ec0ff */
[----:B------:R-:W-:Y:S02]  /*13ef0*/  LOP3.LUT R66, R66, 0xff0000, RZ, 0xc0, !PT ;  /* 0x00ff000042427812 */ /* 0x000fe400078ec0ff */
[----:B------:R-:W-:Y:S02]  /*13f00*/  LOP3.LUT R36, R36, 0xffff, R57, 0xf8, !PT ;  /* 0x0000ffff24247812 */ /* 0x000fe400078ef839 */
[----:B------:R-:W-:Y:S02]  /*13f10*/  IADD3.X R19, PT, PT, R17, UR7, RZ, P0, !PT ;  /* 0x0000000711137c10 */ /* 0x000fe400087fe4ff */
[----:B------:R-:W-:Y:S02]  /*13f20*/  SHF.L.U32 R10, R10, 0x18, RZ ;  /* 0x000000180a0a7819 */ /* 0x000fe400000006ff */
[----:B------:R-:W-:Y:S02]  /*13f30*/  LOP3.LUT R78, R78, 0xffff, R79, 0xf8, !PT ;  /* 0x0000ffff4e4e7812 */ /* 0x000fe400078ef84f */
[----:B------:R-:W-:-:S02]  /*13f40*/  LOP3.LUT R27, R70, 0xffff, R27, 0xf8, !PT ;  /* 0x0000ffff461b7812 */ /* 0x000fc400078ef81b */
[----:B------:R-:W-:Y:S02]  /*13f50*/  LOP3.LUT R66, R66, 0xffff, R67, 0xf8, !PT ;  /* 0x0000ffff42427812 */ /* 0x000fe400078ef843 */
[----:B------:R-:W-:Y:S02]  /*13f60*/  IADD3 R24, P0, PT, R18, UR6, RZ ;  /* 0x0000000612187c10 */ /* 0x000fe4000ff1e0ff */
[----:B------:R-:W-:Y:S02]  /*13f70*/  LOP3.LUT R4, R34, R5, RZ, 0xfc, !PT ;  /* 0x0000000522047212 */ /* 0x000fe400078efcff */
[----:B------:R-:W-:Y:S02]  /*13f80*/  LOP3.LUT R5, R21, R20, RZ, 0xfc, !PT ;  /* 0x0000001415057212 */ /* 0x000fe400078efcff */
[----:B------:R-:W-:Y:S02]  /*13f90*/  LOP3.LUT R6, R32, R23, RZ, 0xfc, !PT ;  /* 0x0000001720067212 */ /* 0x000fe400078efcff */
[----:B------:R-:W-:-:S02]  /*13fa0*/  LOP3.LUT R7, R36, R7, RZ, 0xfc, !PT ;  /* 0x0000000724077212 */ /* 0x000fc400078efcff */
[----:B------:R-:W-:Y:S02]  /*13fb0*/  LOP3.LUT R8, R41, R8, RZ, 0xfc, !PT ;  /* 0x0000000829087212 */ /* 0x000fe400078efcff */
[----:B------:R-:W-:Y:S01]  /*13fc0*/  LOP3.LUT R9, R22, R9, RZ, 0xfc, !PT ;  /* 0x0000000916097212 */ /* 0x000fe200078efcff */
[----:B------:R-:W-:Y:S01]  /*13fd0*/  STG.E.128 desc[UR8][R16.64], R4 ;  /* 0x0000000410007986 */ /* 0x000fe2000c101d08 */
[----:B------:R-:W-:Y:S02]  /*13fe0*/  LOP3.LUT R10, R31, R10, RZ, 0xfc, !PT ;  /* 0x0000000a1f0a7212 */ /* 0x000fe400078efcff */
[----:B------:R-:W-:Y:S02]  /*13ff0*/  LOP3.LUT R11, R48, R11, RZ, 0xfc, !PT ;  /* 0x0000000b300b7212 */ /* 0x000fe400078efcff */
[----:B------:R-:W-:Y:S02]  /*14000*/  IADD3.X R25, PT, PT, R19, UR7, RZ, P0, !PT ;  /* 0x0000000713197c10 */ /* 0x000fe400087fe4ff */
[----:B------:R-:W-:Y:S01]  /*14010*/  LOP3.LUT R12, R78, R77, RZ, 0xfc, !PT ;  /* 0x0000004d4e0c7212 */ /* 0x000fe200078efcff */
[----:B------:R-:W-:Y:S01]  /*14020*/  STG.E.128 desc[UR8][R18.64], R8 ;  /* 0x0000000812007986 */ /* 0x000fe2000c101d08 */
[----:B------:R-:W-:-:S02]  /*14030*/  LOP3.LUT R13, R27, R0, RZ, 0xfc, !PT ;  /* 0x000000001b0d7212 */ /* 0x000fc400078efcff */
[----:B------:R-:W-:Y:S02]  /*14040*/  LOP3.LUT R14, R66, R3, RZ, 0xfc, !PT ;  /* 0x00000003420e7212 */ /* 0x000fe400078efcff */
[----:B------:R-:W-:-:S05]  /*14050*/  LOP3.LUT R15, R26, R15, RZ, 0xfc, !PT ;  /* 0x0000000f1a0f7212 */ /* 0x000fca00078efcff */
[----:B------:R-:W-:Y:S01]  /*14060*/  STG.E.128 desc[UR8][R24.64], R12 ;  /* 0x0000000c18007986 */ /* 0x000fe2000c101d08 */
[----:B------:R-:W-:Y:S05]  /*14070*/  EXIT ;  /* 0x000000000000794d */ /* 0x000fea0003800000 */
.L_x_741:
[----:B------:R-:W-:Y:S01]  /*14080*/  BSSY B0, `(.L_x_1119) ;  /* 0x0000007000007945 */ /* 0x000fe20003800000 */
[----:B------:R-:W-:Y:S02]  /*14090*/  IMAD.MOV.U32 R2, RZ, RZ, 0x4 ;  /* 0x00000004ff027424 */ /* 0x000fe400078e00ff */
[----:B------:R-:W-:Y:S02]  /*140a0*/  IMAD.MOV.U32 R3, RZ, RZ, 0x1f ;  /* 0x0000001fff037424 */ /* 0x000fe400078e00ff */
[----:B------:R-:W-:-:S07]  /*140b0*/  IMAD.MOV.U32 R0, RZ, RZ, R26 ;  /* 0x000000ffff007224 */ /* 0x000fce00078e001a */
[----:B------:R-:W-:Y:S05]  /*140c0*/  WARPSYNC.COLLECTIVE R0, `(.L_x_1120) ;  /* 0x0000000000087348 */ /* 0x000fea0003c00000 */
[----:B------:R0:W1:Y:S02]  /*140d0*/  SHFL.DOWN P0, R84, R85, R2, R3 ;  /* 0x0800000255547389 */ /* 0x0000640000000003 */
[----:B01----:R-:W-:Y:S05]  /*140e0*/  ENDCOLLECTIVE ;  /* 0x000000000000791b */ /* 0x003fea0003800000 */
.L_x_1120:
[----:B------:R-:W-:Y:S05]  /*140f0*/  BSYNC B0 ;  /* 0x0000000000007941 */ /* 0x000fea0003800000 */
.L_x_1119:
[----:B------:R-:W-:Y:S01]  /*14100*/  FMNMX R35, R85, R84, !PT ;  /* 0x0000005455237209 */ /* 0x000fe20007800000 */
[----:B------:R-:W-:Y:S01]  /*14110*/  BSSY B0, `(.L_x_1121) ;  /* 0x0000008000007945 */ /* 0x000fe20003800000 */
[----:B------:R-:W-:Y:S01]  /*14120*/  IMAD.MOV.U32 R2, RZ, RZ, 0x2 ;  /* 0x00000002ff027424 */ /* 0x000fe200078e00ff */
[----:B------:R-:W-:Y:S01]  /*14130*/  MOV R0, R26 ;  /* 0x0000001a00007202 */ /* 0x000fe20000000f00 */
[----:B------:R-:W-:Y:S02]  /*14140*/  IMAD.MOV.U32 R3, RZ, RZ, 0x1f ;  /* 0x0000001fff037424 */ /* 0x000fe400078e00ff */
[----:B------:R-:W-:-:S07]  /*14150*/  IMAD.MOV.U32 R85, RZ, RZ, R35 ;  /* 0x000000ffff557224 */ /* 0x000fce00078e0023 */
[----:B------:R-:W-:Y:S05]  /*14160*/  WARPSYNC.COLLECTIVE R0, `(.L_x_1122) ;  /* 0x0000000000087348 */ /* 0x000fea0003c00000 */
[----:B------:R0:W1:Y:S02]  /*14170*/  SHFL.DOWN P0, R84, R85, R2, R3 ;  /* 0x0800000255547389 */ /* 0x0000640000000003 */
[----:B01----:R-:W-:Y:S05]  /*14180*/  ENDCOLLECTIVE ;  /* 0x000000000000791b */ /* 0x003fea0003800000 */
.L_x_1122:
[----:B------:R-:W-:Y:S05]  /*14190*/  BSYNC B0 ;  /* 0x0000000000007941 */ /* 0x000fea0003800000 */
.L_x_1121:
        /* <DEDUP_REMOVED lines=9> */
.L_x_1124:
[----:B------:R-:W-:Y:S05]  /*14230*/  BSYNC B0 ;  /* 0x0000000000007941 */ /* 0x000fea0003800000 */
.L_x_1123:
        /* <DEDUP_REMOVED lines=8> */
.L_x_1126:
[----:B------:R-:W-:Y:S05]  /*142c0*/  BSYNC B0 ;  /* 0x0000000000007941 */ /* 0x000fea0003800000 */
.L_x_1125:
[----:B------:R-:W-:Y:S05]  /*142d0*/  BRA `(.L_x_1127) ;  /* 0xfffffec400e47947 */ /* 0x000fea000383ffff */
.L_x_751:
[----:B------:R-:W-:Y:S01]  /*142e0*/  BSSY B0, `(.L_x_1128) ;  /* 0x0000007000007945 */ /* 0x000fe20003800000 */
[----:B------:R-:W-:Y:S02]  /*142f0*/  IMAD.MOV.U32 R2, RZ, RZ, 0x4 ;  /* 0x00000004ff027424 */ /* 0x000fe400078e00ff */
[----:B------:R-:W-:Y:S02]  /*14300*/  IMAD.MOV.U32 R3, RZ, RZ, 0x1f ;  /* 0x0000001fff037424 */ /* 0x000fe400078e00ff */
[----:B------:R-:W-:-:S07]  /*14310*/  IMAD.MOV.U32 R0, RZ, RZ, R26 ;  /* 0x000000ffff007224 */ /* 0x000fce00078e001a */
[----:B0-----:R-:W-:Y:S05]  /*14320*/  WARPSYNC.COLLECTIVE R0, `(.L_x_1129) ;  /* 0x0000000000087348 */ /* 0x001fea0003c00000 */
[----:B------:R1:W2:Y:S02]  /*14330*/  SHFL.DOWN P0, R84, R85, R2, R3 ;  /* 0x0800000255547389 */ /* 0x0002a40000000003 */
[----:B012---:R-:W-:Y:S05]  /*14340*/  ENDCOLLECTIVE ;  /* 0x000000000000791b */ /* 0x007fea0003800000 */
.L_x_1129:
[----:B------:R-:W-:Y:S05]  /*14350*/  BSYNC B0 ;  /* 0x0000000000007941 */ /* 0x000fea0003800000 */
.L_x_1128:
[----:B------:R-:W-:Y:S01]  /*14360*/  FMNMX R35, R85, R84, !PT ;  /* 0x0000005455237209 */ /* 0x000fe20007800000 */
[----:B------:R-:W-:Y:S01]  /*14370*/  HFMA2 R2, -RZ, RZ, 0, 1.1920928955078125e-07 ;  /* 0x00000002ff027431 */ /* 0x000fe200000001ff */
[----:B------:R-:W-:Y:S01]  /*14380*/  BSSY B0, `(.L_x_1130) ;  /* 0x0000007000007945 */ /* 0x000fe20003800000 */
[----:B------:R-:W-:Y:S02]  /*14390*/  IMAD.MOV.U32 R3, RZ, RZ, 0x1f ;  /* 0x0000001fff037424 */ /* 0x000fe400078e00ff */
[----:B------:R-:W-:Y:S02]  /*143a0*/  IMAD.MOV.U32 R85, RZ, RZ, R35 ;  /* 0x000000ffff557224 */ /* 0x000fe400078e0023 */
[----:B------:R-:W-:-:S07]  /*143b0*/  IMAD.MOV.U32 R0, RZ, RZ, R26 ;  /* 0x000000ffff007224 */ /* 0x000fce00078e001a */
[----:B------:R-:W-:Y:S05]  /*143c0*/  WARPSYNC.COLLECTIVE R0, `(.L_x_1131) ;  /* 0x0000000000087348 */ /* 0x000fea0003c00000 */
[----:B------:R0:W1:Y:S02]  /*143d0*/  SHFL.DOWN P0, R84, R85, R2, R3 ;  /* 0x0800000255547389 */ /* 0x0000640000000003 */
[----:B01----:R-:W-:Y:S05]  /*143e0*/  ENDCOLLECTIVE ;  /* 0x000000000000791b */ /* 0x003fea0003800000 */
.L_x_1131:
[----:B------:R-:W-:Y:S05]  /*143f0*/  BSYNC B0 ;  /* 0x0000000000007941 */ /* 0x000fea0003800000 */
.L_x_1130:
        /* <DEDUP_REMOVED lines=9> */
.L_x_1133:
[----:B------:R-:W-:Y:S05]  /*14490*/  BSYNC B0 ;  /* 0x0000000000007941 */ /* 0x000fea0003800000 */
.L_x_1132:
        /* <DEDUP_REMOVED lines=8> */
.L_x_1135:
[----:B------:R-:W-:Y:S05]  /*14520*/  BSYNC B0 ;  /* 0x0000000000007941 */ /* 0x000fea0003800000 */
.L_x_1134:
[----:B------:R-:W-:Y:S05]  /*14530*/  BRA `(.L_x_1136) ;  /* 0xfffffecc00f87947 */ /* 0x000fea000383ffff */
.L_x_761:
[----:B------:R-:W-:Y:S01]  /*14540*/  BSSY B0, `(.L_x_1137) ;  /* 0x0000007000007945 */ /* 0x000fe20003800000 */
[----:B------:R-:W-:Y:S01]  /*14550*/  IMAD.MOV.U32 R2, RZ, RZ, 0x4 ;  /* 0x00000004ff027424 */ /* 0x000fe200078e00ff */
[----:B------:R-:W-:Y:S01]  /*14560*/  MOV R0, R26 ;  /* 0x0000001a00007202 */ /* 0x000fe20000000f00 */
[----:B------:R-:W-:-:S07]  /*14570*/  IMAD.MOV.U32 R3, RZ, RZ, 0x1f ;  /* 0x0000001fff037424 */ /* 0x000fce00078e00ff */
[----:B------:R-:W-:Y:S05]  /*14580*/  WARPSYNC.COLLECTIVE R0, `(.L_x_1138) ;  /* 0x0000000000087348 */ /* 0x000fea0003c00000 */
[----:B------:R0:W1:Y:S02]  /*14590*/  SHFL.DOWN P0, R84, R85, R2, R3 ;  /* 0x0800000255547389 */ /* 0x0000640000000003 */
[----:B01----:R-:W-:Y:S05]  /*145a0*/  ENDCOLLECTIVE ;  /* 0x000000000000791b */ /* 0x003fea0003800000 */
.L_x_1138:
[----:B------:R-:W-:Y:S05]  /*145b0*/  BSYNC B0 ;  /* 0x0000000000007941 */ /* 0x000fea0003800000 */
.L_x_1137:
        /* <DEDUP_REMOVED lines=9> */
.L_x_1140:
[----:B------:R-:W-:Y:S05]  /*14650*/  BSYNC B0 ;  /* 0x0000000000007941 */ /* 0x000fea0003800000 */
.L_x_1139:
        /* <DEDUP_REMOVED lines=9> */
.L_x_1142:
[----:B------:R-:W-:Y:S05]  /*146f0*/  BSYNC B0 ;  /* 0x0000000000007941 */ /* 0x000fea0003800000 */
.L_x_1141:
        /* <DEDUP_REMOVED lines=8> */
.L_x_1144:
[----:B------:R-:W-:Y:S05]  /*14780*/  BSYNC B0 ;  /* 0x0000000000007941 */ /* 0x000fea0003800000 */
.L_x_1143:
[----:B------:R-:W-:Y:S05]  /*14790*/  BRA `(.L_x_1145) ;  /* 0xfffffed8001c7947 */ /* 0x000fea000383ffff */
.L_x_771:
[----:B------:R-:W-:Y:S01]  /*147a0*/  HFMA2 R2, -RZ, RZ, 0, 2.384185791015625e-07 ;  /* 0x00000004ff027431 */ /* 0x000fe200000001ff */
[----:B------:R-:W-:Y:S01]  /*147b0*/  BSSY B0, `(.L_x_1146) ;  /* 0x0000006000007945 */ /* 0x000fe20003800000 */
[----:B------:R-:W-:Y:S02]  /*147c0*/  IMAD.MOV.U32 R3, RZ, RZ, 0x1f ;  /* 0x0000001fff037424 */ /* 0x000fe400078e00ff */
[----:B------:R-:W-:-:S07]  /*147d0*/  IMAD.MOV.U32 R0, RZ, RZ, R26 ;  /* 0x000000ffff007224 */ /* 0x000fce00078e001a */
[----:B------:R-:W-:Y:S05]  /*147e0*/  WARPSYNC.COLLECTIVE R0, `(.L_x_1147) ;  /* 0x0000000000087348 */ /* 0x000fea0003c00000 */
[----:B------:R0:W1:Y:S02]  /*147f0*/  SHFL.DOWN P0, R84, R85, R2, R3 ;  /* 0x0800000255547389 */ /* 0x0000640000000003 */
[----:B01----:R-:W-:Y:S05]  /*14800*/  ENDCOLLECTIVE ;  /* 0x000000000000791b */ /* 0x003fea0003800000 */
.L_x_1147:
[----:B------:R-:W-:Y:S05]  /*14810*/  BSYNC B0 ;  /* 0x0000000000007941 */ /* 0x000fea0003800000 */
.L_x_1146:
        /* <DEDUP_REMOVED lines=9> */
.L_x_1149:
[----:B------:R-:W-:Y:S05]  /*148b0*/  BSYNC B0 ;  /* 0x0000000000007941 */ /* 0x000fea0003800000 */
.L_x_1148:
        /* <DEDUP_REMOVED lines=9> */
.L_x_1151:
[----:B------:R-:W-:Y:S05]  /*14950*/  BSYNC B0 ;  /* 0x0000000000007941 */ /* 0x000fea0003800000 */
.L_x_1150:
[----:B------:R-:W-:Y:S01]  /*14960*/  BSSY B0, `(.L_x_1152) ;  /* 0x0000008000007945 */ /* 0x000fe20003800000 */
[----:B------:R-:W-:Y:S01]  /*14970*/  FMNMX R84, R35, R84, !PT ;  /* 0x0000005423547209 */ /* 0x000fe20007800000 */
[----:B------:R-:W-:Y:S01]  /*14980*/  IMAD.MOV.U32 R89, RZ, RZ, R29 ;  /* 0x000000ffff597224 */ /* 0x000fe200078e001d */
[----:B------:R-:W-:Y:S01]  /*14990*/  MOV R87, 0x1f ;  /* 0x0000001f00577802 */ /* 0x000fe20000000f00 */
[----:B------:R-:W-:-:S07]  /*149a0*/  IMAD.MOV.U32 R0, RZ, RZ, R26 ;  /* 0x000000ffff007224 */ /* 0x000fce00078e001a */
[----:B------:R-:W-:Y:S05]  /*149b0*/  WARPSYNC.COLLECTIVE R0, `(.L_x_1153) ;  /* 0x0000000000087348 */ /* 0x000fea0003c00000 */
[----:B------:R0:W1:Y:S02]  /*149c0*/  SHFL.IDX P0, R84, R84, R89, R87 ;  /* 0x0000005954547389 */ /* 0x0000640000000057 */
[----:B01----:R-:W-:Y:S05]  /*149d0*/  ENDCOLLECTIVE ;  /* 0x000000000000791b */ /* 0x003fea0003800000 */
.L_x_1153:
[----:B------:R-:W-:Y:S05]  /*149e0*/  BSYNC B0 ;  /* 0x0000000000007941 */ /* 0x000fea0003800000 */
.L_x_1152:
[----:B------:R-:W-:Y:S05]  /*149f0*/  BRA `(.L_x_1154) ;  /* 0xfffffee000487947 */ /* 0x000fea000383ffff */
.L_x_783:
[----:B------:R-:W-:Y:S01]  /*14a00*/  BSSY B0, `(.L_x_1155) ;  /* 0x0000007000007945 */ /* 0x000fe20003800000 */
[----:B------:R-:W-:Y:S02]  /*14a10*/  IMAD.MOV.U32 R2, RZ, RZ, 0x4 ;  /* 0x00000004ff027424 */ /* 0x000fe400078e00ff */
[----:B------:R-:W-:Y:S02]  /*14a20*/  IMAD.MOV.U32 R3, RZ, RZ, 0x1f ;  /* 0x0000001fff037424 */ /* 0x000fe400078e00ff */
[----:B------:R-:W-:-:S07]  /*14a30*/  IMAD.MOV.U32 R0, RZ, RZ, R32 ;  /* 0x000000ffff007224 */ /* 0x000fce00078e0020 */
[----:B------:R-:W-:Y:S05]  /*14a40*/  WARPSYNC.COLLECTIVE R0, `(.L_x_1156) ;  /* 0x0000000000087348 */ /* 0x000fea0003c00000 */
[----:B------:R0:W1:Y:S02]  /*14a50*/  SHFL.DOWN P0, R84, R85, R2, R3 ;  /* 0x0800000255547389 */ /* 0x0000640000000003 */
[----:B01----:R-:W-:Y:S05]  /*14a60*/  ENDCOLLECTIVE ;  /* 0x000000000000791b */ /* 0x003fea0003800000 */
.L_x_1156:
[----:B------:R-:W-:Y:S05]  /*14a70*/  BSYNC B0 ;  /* 0x0000000000007941 */ /* 0x000fea0003800000 */
.L_x_1155:
        /* <DEDUP_REMOVED lines=9> */
.L_x_1158:
[----:B------:R-:W-:Y:S05]  /*14b10*/  BSYNC B0 ;  /* 0x0000000000007941 */ /* 0x000fea0003800000 */
.L_x_1157:
        /* <DEDUP_REMOVED lines=9> */
.L_x_1160:
[----:B------:R-:W-:Y:S05]  /*14bb0*/  BSYNC B0 ;  /* 0x0000000000007941 */ /* 0x000fea0003800000 */
.L_x_1159:
        /* <DEDUP_REMOVED lines=8> */
.L_x_1162:
[----:B------:R-:W-:Y:S05]  /*14c40*/  BSYNC B0 ;  /* 0x0000000000007941 */ /* 0x000fea0003800000 */
.L_x_1161:
[----:B------:R-:W-:Y:S01]  /*14c50*/  PRMT R34, R34, 0x7632, R34 ;  /* 0x0000763222227816 */ /* 0x000fe20000000022 */
[----:B------:R-:W-:Y:S06]  /*14c60*/  BRA `(.L_x_1163) ;  /* 0xfffffee800ec7947 */ /* 0x000fec000383ffff */
.L_x_793:
[----:B------:R-:W-:Y:S01]  /*14c70*/  BSSY B0, `(.L_x_1164) ;  /* 0x0000007000007945 */ /* 0x000fe20003800000 */
[----:B------:R-:W-:Y:S02]  /*14c80*/  IMAD.MOV.U32 R2, RZ, RZ, 0x4 ;  /* 0x00000004ff027424 */ /* 0x000fe400078e00ff */
[----:B------:R-:W-:Y:S02]  /*14c90*/  IMAD.MOV.U32 R3, RZ, RZ, 0x1f ;  /* 0x0000001fff037424 */ /* 0x000fe400078e00ff */
[----:B------:R-:W-:-:S07]  /*14ca0*/  IMAD.MOV.U32 R0, RZ, RZ, R32 ;  /* 0x000000ffff007224 */ /* 0x000fce00078e0020 */
[----:B0-----:R-:W-:Y:S05]  /*14cb0*/  WARPSYNC.COLLECTIVE R0, `(.L_x_1165) ;  /* 0x0000000000087348 */ /* 0x001fea0003c00000 */
[----:B------:R1:W2:Y:S02]  /*14cc0*/  SHFL.DOWN P0, R84, R85, R2, R3 ;  /* 0x0800000255547389 */ /* 0x0002a40000000003 */
[----:B012---:R-:W-:Y:S05]  /*14cd0*/  ENDCOLLECTIVE ;  /* 0x000000000000791b */ /* 0x007fea0003800000 */
.L_x_1165:
[----:B------:R-:W-:Y:S05]  /*14ce0*/  BSYNC B0 ;  /* 0x0000000000007941 */ /* 0x000fea0003800000 */
.L_x_1164:
        /* <DEDUP_REMOVED lines=9> */
.L_x_1167:
[----:B------:R-:W-:Y:S05]  /*14d80*/  BSYNC B0 ;  /* 0x0000000000007941 */ /* 0x000fea0003800000 */
.L_x_1166:
[----:B------:R-:W-:Y:S01]  /*14d90*/  FMNMX R41, R39, R84, !PT ;  /* 0x0000005427297209 */ /* 0x000fe20007800000 */
[----:B------:R-:W-:Y:S01]  /*14da0*/  HFMA2 R2, -RZ, RZ, 0, 5.9604644775390625e-08 ;  /* 0x00000001ff027431 */ /* 0x000fe200000001ff */
[----:B------:R-:W-:Y:S01]  /*14db0*/  BSSY B0, `(.L_x_1168) ;  /* 0x0000007000007945 */ /* 0x000fe20003800000 */
[----:B------:R-:W-:Y:S02]  /*14dc0*/  IMAD.MOV.U32 R3, RZ, RZ, 0x1f ;  /* 0x0000001fff037424 */ /* 0x000fe400078e00ff */
[----:B------:R-:W-:Y:S02]  /*14dd0*/  IMAD.MOV.U32 R85, RZ, RZ, R41 ;  /* 0x000000ffff557224 */ /* 0x000fe400078e0029 */
[----:B------:R-:W-:-:S07]  /*14de0*/  IMAD.MOV.U32 R0, RZ, RZ, R32 ;  /* 0x000000ffff007224 */ /* 0x000fce00078e0020 */
[----:B------:R-:W-:Y:S05]  /*14df0*/  WARPSYNC.COLLECTIVE R0, `(.L_x_1169) ;  /* 0x0000000000087348 */ /* 0x000fea0003c00000 */
[----:B------:R0:W1:Y:S02]  /*14e00*/  SHFL.DOWN P0, R84, R85, R2, R3 ;  /* 0x0800000255547389 */ /* 0x0000640000000003 */
[----:B01----:R-:W-:Y:S05]  /*14e10*/  ENDCOLLECTIVE ;  /* 0x000000000000791b */ /* 0x003fea0003800000 */
.L_x_1169:
[----:B------:R-:W-:Y:S05]  /*14e20*/  BSYNC B0 ;  /* 0x0000000000007941 */ /* 0x000fea0003800000 */
.L_x_1168:
        /* <DEDUP_REMOVED lines=8> */
.L_x_1171:
[----:B------:R-:W-:Y:S05]  /*14eb0*/  BSYNC B0 ;  /* 0x0000000000007941 */ /* 0x000fea0003800000 */
.L_x_1170:
[----:B------:R-:W-:Y:S05]  /*14ec0*/  BRA `(.L_x_1172) ;  /* 0xfffffef000f47947 */ /* 0x000fea000383ffff */
.L_x_803:
[----:B------:R-:W-:Y:S01]  /*14ed0*/  BSSY B0, `(.L_x_1173) ;  /* 0x0000007000007945 */ /* 0x000fe20003800000 */
[----:B------:R-:W-:Y:S02]  /*14ee0*/  IMAD.MOV.U32 R2, RZ, RZ, 0x4 ;  /* 0x00000004ff027424 */ /* 0x000fe400078e00ff */
[----:B------:R-:W-:Y:S02]  /*14ef0*/  IMAD.MOV.U32 R3, RZ, RZ, 0x1f ;  /* 0x0000001fff037424 */ /* 0x000fe400078e00ff */
[----:B------:R-:W-:-:S07]  /*14f00*/  IMAD.MOV.U32 R0, RZ, RZ, R32 ;  /* 0x000000ffff007224 */ /* 0x000fce00078e0020 */
[----:B------:R-:W-:Y:S05]  /*14f10*/  WARPSYNC.COLLECTIVE R0, `(.L_x_1174) ;  /* 0x0000000000087348 */ /* 0x000fea0003c00000 */
[----:B------:R0:W1:Y:S02]  /*14f20*/  SHFL.DOWN P0, R84, R85, R2, R3 ;  /* 0x0800000255547389 */ /* 0x0000640000000003 */
[----:B01----:R-:W-:Y:S05]  /*14f30*/  ENDCOLLECTIVE ;  /* 0x000000000000791b */ /* 0x003fea0003800000 */
.L_x_1174:
[----:B------:R-:W-:Y:S05]  /*14f40*/  BSYNC B0 ;  /* 0x0000000000007941 */ /* 0x000fea0003800000 */
.L_x_1173:
        /* <DEDUP_REMOVED lines=9> */
.L_x_1176:
[----:B------:R-:W-:Y:S05]  /*14fe0*/  BSYNC B0 ;  /* 0x0000000000007941 */ /* 0x000fea0003800000 */
.L_x_1175:
        /* <DEDUP_REMOVED lines=9> */
.L_x_1178:
[----:B------:R-:W-:Y:S05]  /*15080*/  BSYNC B0 ;  /* 0x0000000000007941 */ /* 0x000fea0003800000 */
.L_x_1177:
        /* <DEDUP_REMOVED lines=8> */
.L_x_1180:
[----:B------:R-:W-:Y:S05]  /*15110*/  BSYNC B0 ;  /* 0x0000000000007941 */ /* 0x000fea0003800000 */
.L_x_1179:
[----:B------:R-:W-:Y:S01]  /*15120*/  PRMT R30, R57, 0x7632, R30 ;  /* 0x00007632391e7816 */ /* 0x000fe2000000001e */
[----:B------:R-:W-:Y:S06]  /*15130*/  BRA `(.L_x_1181) ;  /* 0xfffffefc00107947 */ /* 0x000fec000383ffff */
.L_x_813:
[----:B------:R-:W-:Y:S01]  /*15140*/  BSSY B0, `(.L_x_1182) ;  /* 0x0000007000007945 */ /* 0x000fe20003800000 */
[----:B------:R-:W-:Y:S02]  /*15150*/  IMAD.MOV.U32 R2, RZ, RZ, 0x4 ;  /* 0x00000004ff027424 */ /* 0x000fe400078e00ff */
[----:B------:R-:W-:Y:S02]  /*15160*/  IMAD.MOV.U32 R3, RZ, RZ, 0x1f ;  /* 0x0000001fff037424 */ /* 0x000fe400078e00ff */
[----:B------:R-:W-:-:S07]  /*15170*/  IMAD.MOV.U32 R0, RZ, RZ, R32 ;  /* 0x000000ffff007224 */ /* 0x000fce00078e0020 */
[----:B0-----:R-:W-:Y:S05]  /*15180*/  WARPSYNC.COLLECTIVE R0, `(.L_x_1183) ;  /* 0x0000000000087348 */ /* 0x001fea0003c00000 */
[----:B------:R1:W2:Y:S02]  /*15190*/  SHFL.DOWN P0, R84, R85, R2, R3 ;  /* 0x0800000255547389 */ /* 0x0002a40000000003 */
[----:B012---:R-:W-:Y:S05]  /*151a0*/  ENDCOLLECTIVE ;  /* 0x000000000000791b */ /* 0x007fea0003800000 */
.L_x_1183:
[----:B------:R-:W-:Y:S05]  /*151b0*/  BSYNC B0 ;  /* 0x0000000000007941 */ /* 0x000fea0003800000 */
.L_x_1182:
        /* <DEDUP_REMOVED lines=9> */
.L_x_1185:
[----:B------:R-:W-:Y:S05]  /*15250*/  BSYNC B0 ;  /* 0x0000000000007941 */ /* 0x000fea0003800000 */
.L_x_1184:
        /* <DEDUP_REMOVED lines=9> */
.L_x_1187:
[----:B------:R-:W-:Y:S05]  /*152f0*/  BSYNC B0 ;  /* 0x0000000000007941 */ /* 0x000fea0003800000 */
.L_x_1186:
        /* <DEDUP_REMOVED lines=8> */
.L_x_1189:
[----:B------:R-:W-:Y:S05]  /*15380*/  BSYNC B0 ;  /* 0x0000000000007941 */ /* 0x000fea0003800000 */
.L_x_1188:
[----:B------:R-:W-:Y:S05]  /*15390*/  BRA `(.L_x_1190) ;  /* 0xffffff04002c7947 */ /* 0x000fea000383ffff */
.L_x_824:
[----:B------:R-:W-:Y:S01]  /*153a0*/  BSSY B0, `(.L_x_1191) ;  /* 0x0000007000007945 */ /* 0x000fe20003800000 */
[----:B------:R-:W-:Y:S01]  /*153b0*/  IMAD.MOV.U32 R2, RZ, RZ, 0x4 ;  /* 0x00000004ff027424 */ /* 0x000fe200078e00ff */
[----:B------:R-:W-:Y:S01]  /*153c0*/  MOV R0, R32 ;  /* 0x0000002000007202 */ /* 0x000fe20000000f00 */
[----:B------:R-:W-:-:S07]  /*153d0*/  IMAD.MOV.U32 R3, RZ, RZ, 0x1f ;  /* 0x0000001fff037424 */ /* 0x000fce00078e00ff */
[----:B------:R-:W-:Y:S05]  /*153e0*/  WARPSYNC.COLLECTIVE R0, `(.L_x_1192) ;  /* 0x0000000000087348 */ /* 0x000fea0003c00000 */
[----:B------:R0:W1:Y:S02]  /*153f0*/  SHFL.DOWN P0, R84, R85, R2, R3 ;  /* 0x0800000255547389 */ /* 0x0000640000000003 */
[----:B01----:R-:W-:Y:S05]  /*15400*/  ENDCOLLECTIVE ;  /* 0x000000000000791b */ /* 0x003fea0003800000 */
.L_x_1192:
[----:B------:R-:W-:Y:S05]  /*15410*/  BSYNC B0 ;  /* 0x0000000000007941 */ /* 0x000fea0003800000 */
.L_x_1191:
        /* <DEDUP_REMOVED lines=9> */
.L_x_1194:
[----:B------:R-:W-:Y:S05]  /*154b0*/  BSYNC B0 ;  /* 0x0000000000007941 */ /* 0x000fea0003800000 */
.L_x_1193:
        /* <DEDUP_REMOVED lines=9> */
.L_x_1196:
[----:B------:R-:W-:Y:S05]  /*15550*/  BSYNC B0 ;  /* 0x0000000000007941 */ /* 0x000fea0003800000 */
.L_x_1195:
        /* <DEDUP_REMOVED lines=8> */
.L_x_1198:
[----:B------:R-:W-:Y:S05]  /*155e0*/  BSYNC B0 ;  /* 0x0000000000007941 */ /* 0x000fea0003800000 */
.L_x_1197:
[----:B------:R-:W-:Y:S01]  /*155f0*/  PRMT R34, R34, 0x7632, R34 ;  /* 0x0000763222227816 */ /* 0x000fe20000000022 */
[----:B------:R-:W-:Y:S06]  /*15600*/  BRA `(.L_x_1199) ;  /* 0xffffff0c00587947 */ /* 0x000fec000383ffff */
.L_x_834:
[----:B------:R-:W-:Y:S01]  /*15610*/  HFMA2 R2, -RZ, RZ, 0, 2.384185791015625e-07 ;  /* 0x00000004ff027431 */ /* 0x000fe200000001ff */
[----:B------:R-:W-:Y:S01]  /*15620*/  BSSY B0, `(.L_x_1200) ;  /* 0x0000006000007945 */ /* 0x000fe20003800000 */
[----:B------:R-:W-:Y:S02]  /*15630*/  IMAD.MOV.U32 R3, RZ, RZ, 0x1f ;  /* 0x0000001fff037424 */ /* 0x000fe400078e00ff */
[----:B------:R-:W-:-:S07]  /*15640*/  IMAD.MOV.U32 R0, RZ, RZ, R32 ;  /* 0x000000ffff007224 */ /* 0x000fce00078e0020 */
[----:B0-----:R-:W-:Y:S05]  /*15650*/  WARPSYNC.COLLECTIVE R0, `(.L_x_1201) ;  /* 0x0000000000087348 */ /* 0x001fea0003c00000 */
[----:B------:R1:W2:Y:S02]  /*15660*/  SHFL.DOWN P0, R84, R85, R2, R3 ;  /* 0x0800000255547389 */ /* 0x0002a40000000003 */
[----:B012---:R-:W-:Y:S05]  /*15670*/  ENDCOLLECTIVE ;  /* 0x000000000000791b */ /* 0x007fea0003800000 */
.L_x_1201:
[----:B------:R-:W-:Y:S05]  /*15680*/  BSYNC B0 ;  /* 0x0000000000007941 */ /* 0x000fea0003800000 */
.L_x_1200:
        /* <DEDUP_REMOVED lines=9> */
.L_x_1203:
[----:B------:R-:W-:Y:S05]  /*15720*/  BSYNC B0 ;  /* 0x0000000000007941 */ /* 0x000fea0003800000 */
.L_x_1202:
        /* <DEDUP_REMOVED lines=9> */
.L_x_1205:
[----:B------:R-:W-:Y:S05]  /*157c0*/  BSYNC B0 ;  /* 0x0000000000007941 */ /* 0x000fea0003800000 */
.L_x_1204:
        /* <DEDUP_REMOVED lines=8> */
.L_x_1207:
[----:B------:R-:W-:Y:S05]  /*15850*/  BSYNC B0 ;  /* 0x0000000000007941 */ /* 0x000fea0003800000 */
.L_x_1206:
[----:B------:R-:W-:Y:S05]  /*15860*/  BRA `(.L_x_1208) ;  /* 0xffffff1400707947 */ /* 0x000fea000383ffff */
.L_x_844:
[----:B------:R-:W-:Y:S01]  /*15870*/  BSSY B0, `(.L_x_1209) ;  /* 0x0000007000007945 */ /* 0x000fe20003800000 */
[----:B------:R-:W-:Y:S02]  /*15880*/  IMAD.MOV.U32 R2, RZ, RZ, 0x4 ;  /* 0x00000004ff027424 */ /* 0x000fe400078e00ff */
[----:B------:R-:W-:Y:S02]  /*15890*/  IMAD.MOV.U32 R3, RZ, RZ, 0x1f ;  /* 0x0000001fff037424 */ /* 0x000fe400078e00ff */
[----:B------:R-:W-:-:S07]  /*158a0*/  IMAD.MOV.U32 R0, RZ, RZ, R32 ;  /* 0x000000ffff007224 */ /* 0x000fce00078e0020 */
[----:B------:R-:W-:Y:S05]  /*158b0*/  WARPSYNC.COLLECTIVE R0, `(.L_x_1210) ;  /* 0x0000000000087348 */ /* 0x000fea0003c00000 */
[----:B------:R0:W1:Y:S02]  /*158c0*/  SHFL.DOWN P0, R84, R85, R2, R3 ;  /* 0x0800000255547389 */ /* 0x0000640000000003 */
[----:B01----:R-:W-:Y:S05]  /*158d0*/  ENDCOLLECTIVE ;  /* 0x000000000000791b */ /* 0x003fea0003800000 */
.L_x_1210:
[----:B------:R-:W-:Y:S05]  /*158e0*/  BSYNC B0 ;  /* 0x0000000000007941 */ /* 0x000fea0003800000 */
.L_x_1209:
        /* <DEDUP_REMOVED lines=9> */
.L_x_1212:
[----:B------:R-:W-:Y:S05]  /*15980*/  BSYNC B0 ;  /* 0x0000000000007941 */ /* 0x000fea0003800000 */
.L_x_1211:
        /* <DEDUP_REMOVED lines=9> */
.L_x_1214:
[----:B------:R-:W-:Y:S05]  /*15a20*/  BSYNC B0 ;  /* 0x0000000000007941 */ /* 0x000fea0003800000 */
.L_x_1213:
        /* <DEDUP_REMOVED lines=8> */
.L_x_1216:
[----:B------:R-:W-:Y:S05]  /*15ab0*/  BSYNC B0 ;  /* 0x0000000000007941 */ /* 0x000fea0003800000 */
.L_x_1215:
[----:B------:R-:W-:Y:S01]  /*15ac0*/  PRMT R30, R57, 0x7632, R30 ;  /* 0x00007632391e7816 */ /* 0x000fe2000000001e */
[----:B------:R-:W-:Y:S06]  /*15ad0*/  BRA `(.L_x_1217) ;  /* 0xffffff1c00907947 */ /* 0x000fec000383ffff */
.L_x_854:
[----:B------:R-:W-:Y:S01]  /*15ae0*/  BSSY B0, `(.L_x_1218) ;  /* 0x0000007000007945 */ /* 0x000fe20003800000 */
[----:B------:R-:W-:Y:S02]  /*15af0*/  IMAD.MOV.U32 R2, RZ, RZ, 0x4 ;  /* 0x00000004ff027424 */ /* 0x000fe400078e00ff */
[----:B------:R-:W-:Y:S02]  /*15b00*/  IMAD.MOV.U32 R3, RZ, RZ, 0x1f ;  /* 0x0000001fff037424 */ /* 0x000fe400078e00ff */
[----:B------:R-:W-:-:S07]  /*15b10*/  IMAD.MOV.U32 R0, RZ, RZ, R32 ;  /* 0x000000ffff007224 */ /* 0x000fce00078e0020 */
[----:B0-----:R-:W-:Y:S05]  /*15b20*/  WARPSYNC.COLLECTIVE R0, `(.L_x_1219) ;  /* 0x0000000000087348 */ /* 0x001fea0003c00000 */
[----:B------:R1:W2:Y:S02]  /*15b30*/  SHFL.DOWN P0, R84, R85, R2, R3 ;  /* 0x0800000255547389 */ /* 0x0002a40000000003 */
[----:B012---:R-:W-:Y:S05]  /*15b40*/  ENDCOLLECTIVE ;  /* 0x000000000000791b */ /* 0x007fea0003800000 */
.L_x_1219:
[----:B------:R-:W-:Y:S05]  /*15b50*/  BSYNC B0 ;  /* 0x0000000000007941 */ /* 0x000fea0003800000 */
.L_x_1218:
        /* <DEDUP_REMOVED lines=9> */
.L_x_1221:
[----:B------:R-:W-:Y:S05]  /*15bf0*/  BSYNC B0 ;  /* 0x0000000000007941 */ /* 0x000fea0003800000 */
.L_x_1220:
        /* <DEDUP_REMOVED lines=9> */
.L_x_1223:
[----:B------:R-:W-:Y:S05]  /*15c90*/  BSYNC B0 ;  /* 0x0000000000007941 */ /* 0x000fea0003800000 */
.L_x_1222:
        /* <DEDUP_REMOVED lines=8> */
.L_x_1225:
[----:B------:R-:W-:Y:S05]  /*15d20*/  BSYNC B0 ;  /* 0x0000000000007941 */ /* 0x000fea0003800000 */
.L_x_1224:
[----:B------:R-:W-:Y:S05]  /*15d30*/  BRA `(.L_x_1226) ;  /* 0xffffff2400b07947 */ /* 0x000fea000383ffff */
.L_x_866:
[----:B------:R-:W-:Y:S01]  /*15d40*/  BSSY B0, `(.L_x_1227) ;  /* 0x0000007000007945 */ /* 0x000fe20003800000 */
[----:B------:R-:W-:Y:S02]  /*15d50*/  IMAD.MOV.U32 R2, RZ, RZ, 0x10 ;  /* 0x00000010ff027424 */ /* 0x000fe400078e00ff */
[----:B------:R-:W-:Y:S02]  /*15d60*/  IMAD.MOV.U32 R3, RZ, RZ, 0x1f ;  /* 0x0000001fff037424 */ /* 0x000fe400078e00ff */
[----:B------:R-:W-:-:S07]  /*15d70*/  IMAD.MOV.U32 R0, RZ, RZ, -0x1 ;  /* 0xffffffffff007424 */ /* 0x000fce00078e00ff */
[----:B------:R-:W-:Y:S05]  /*15d80*/  WARPSYNC.COLLECTIVE R0, `(.L_x_1228) ;  /* 0x0000000000087348 */ /* 0x000fea0003c00000 */
[----:B------:R0:W1:Y:S02]  /*15d90*/  SHFL.DOWN P0, R84, R85, R2, R3 ;  /* 0x0800000255547389 */ /* 0x0000640000000003 */
[----:B01----:R-:W-:Y:S05]  /*15da0*/  ENDCOLLECTIVE ;  /* 0x000000000000791b */ /* 0x003fea0003800000 */
.L_x_1228:
[----:B------:R-:W-:Y:S05]  /*15db0*/  BSYNC B0 ;  /* 0x0000000000007941 */ /* 0x000fea0003800000 */
.L_x_1227:
[----:B------:R-:W-:Y:S01]  /*15dc0*/  FMNMX R85, R85, R84, !PT ;  /* 0x0000005455557209 */ /* 0x000fe20007800000 */
[----:B------:R-:W-:Y:S02]  /*15dd0*/  IMAD.MOV.U32 R2, RZ, RZ, 0x8 ;  /* 0x00000008ff027424 */ /* 0x000fe400078e00ff */
[----:B------:R-:W-:Y:S02]  /*15de0*/  IMAD.MOV.U32 R3, RZ, RZ, 0x1f ;  /* 0x0000001fff037424 */ /* 0x000fe400078e00ff */
[----:B------:R-:W-:Y:S02]  /*15df0*/  IMAD.MOV.U32 R0, RZ, RZ, -0x1 ;  /* 0xffffffffff007424 */ /* 0x000fe400078e00ff */
[----:B------:R-:W-:Y:S02]  /*15e00*/  IMAD.MOV.U32 R89, RZ, RZ, RZ ;  /* 0x000000ffff597224 */ /* 0x000fe400078e00ff */
[----:B------:R-:W-:-:S07]  /*15e10*/  IMAD.MOV.U32 R87, RZ, RZ, 0x1f ;  /* 0x0000001fff577424 */ /* 0x000fce00078e00ff */
[----:B------:R-:W-:Y:S05]  /*15e20*/  WARPSYNC.COLLECTIVE R0, `(.L_x_1229) ;  /* 0x0000000000087348 */ /* 0x000fea0003c00000 */
[----:B------:R0:W1:Y:S02]  /*15e30*/  SHFL.DOWN P0, R84, R85, R2, R3 ;  /* 0x0800000255547389 */ /* 0x0000640000000003 */
[----:B01----:R-:W-:Y:S05]  /*15e40*/  ENDCOLLECTIVE ;  /* 0x000000000000791b */ /* 0x003fea0003800000 */
.L_x_1229:
[----:B------:R-:W-:Y:S01]  /*15e50*/  IMAD.MOV.U32 R2, RZ, RZ, 0x4 ;  /* 0x00000004ff027424 */ /* 0x000fe200078e00ff */
[----:B------:R-:W-:-:S04]  /*15e60*/  FMNMX R65, R85, R84, !PT ;  /* 0x0000005455417209 */ /* 0x000fc80007800000 */
[----:B------:R-:W-:-:S07]  /*15e70*/  MOV R85, R65 ;  /* 0x0000004100557202 */ /* 0x000fce0000000f00 */
[----:B------:R-:W-:Y:S05]  /*15e80*/  WARPSYNC.COLLECTIVE R0, `(.L_x_1230) ;  /* 0x0000000000087348 */ /* 0x000fea0003c00000 */
[----:B------:R0:W1:Y:S02]  /*15e90*/  SHFL.DOWN P0, R84, R85, R2, R3 ;  /* 0x0800000255547389 */ /* 0x0000640000000003 */
[----:B01----:R-:W-:Y:S05]  /*15ea0*/  ENDCOLLECTIVE ;  /* 0x000000000000791b */ /* 0x003fea0003800000 */
.L_x_1230:
[----:B------:R-:W-:Y:S01]  /*15eb0*/  IMAD.MOV.U32 R2, RZ, RZ, 0x2 ;  /* 0x00000002ff027424 */ /* 0x000fe200078e00ff */
[----:B------:R-:W-:-:S05]  /*15ec0*/  FMNMX R70, R65, R84, !PT ;  /* 0x0000005441467209 */ /* 0x000fca0007800000 */
[----:B------:R-:W-:-:S07]  /*15ed0*/  IMAD.MOV.U32 R85, RZ, RZ, R70 ;  /* 0x000000ffff557224 */ /* 0x000fce00078e0046 */
[----:B------:R-:W-:Y:S05]  /*15ee0*/  WARPSYNC.COLLECTIVE R0, `(.L_x_1231) ;  /* 0x0000000000087348 */ /* 0x000fea0003c00000 */
[----:B------:R0:W1:Y:S02]  /*15ef0*/  SHFL.DOWN P0, R84, R85, R2, R3 ;  /* 0x0800000255547389 */ /* 0x0000640000000003 */
[----:B01----:R-:W-:Y:S05]  /*15f00*/  ENDCOLLECTIVE ;  /* 0x000000000000791b */ /* 0x003fea0003800000 */
.L_x_1231:
[----:B------:R-:W-:Y:S01]  /*15f10*/  IMAD.MOV.U32 R2, RZ, RZ, 0x1 ;  /* 0x00000001ff027424 */ /* 0x000fe200078e00ff */
[----:B------:R-:W-:-:S05]  /*15f20*/  FMNMX R71, R70, R84, !PT ;  /* 0x0000005446477209 */ /* 0x000fca0007800000 */
[----:B------:R-:W-:-:S07]  /*15f30*/  IMAD.MOV.U32 R85, RZ, RZ, R71 ;  /* 0x000000ffff557224 */ /* 0x000fce00078e0047 */
[----:B------:R-:W-:Y:S05]  /*15f40*/  WARPSYNC.COLLECTIVE R0, `(.L_x_1232) ;  /* 0x0000000000087348 */ /* 0x000fea0003c00000 */
[----:B------:R0:W1:Y:S02]  /*15f50*/  SHFL.DOWN P0, R84, R85, R2, R3 ;  /* 0x0800000255547389 */ /* 0x0000640000000003 */
[----:B01----:R-:W-:Y:S05]  /*15f60*/  ENDCOLLECTIVE ;  /* 0x000000000000791b */ /* 0x003fea0003800000 */
.L_x_1232:
[----:B------:R-:W-:-:S07]  /*15f70*/  FMNMX R84, R71, R84, !PT ;  /* 0x0000005447547209 */ /* 0x000fce0007800000 */
[----:B------:R-:W-:Y:S05]  /*15f80*/  WARPSYNC.COLLECTIVE R0, `(.L_x_1233) ;  /* 0x0000000000087348 */ /* 0x000fea0003c00000 */
[----:B------:R0:W1:Y:S02]  /*15f90*/  SHFL.IDX P0, R84, R84, R89, R87 ;  /* 0x0000005954547389 */ /* 0x0000640000000057 */
[----:B01----:R-:W-:Y:S05]  /*15fa0*/  ENDCOLLECTIVE ;  /* 0x000000000000791b */ /* 0x003fea0003800000 */
.L_x_1233:
[----:B------:R-:W-:Y:S01]  /*15fb0*/  IMAD.MOV.U32 R76, RZ, RZ, R84 ;  /* 0x000000ffff4c7224 */ /* 0x000fe200078e0054 */
[----:B------:R-:W-:Y:S06]  /*15fc0*/  BRA `(.L_x_1234) ;  /* 0xffffff3000287947 */ /* 0x000fec000383ffff */
.L_x_874:
[----:B------:R-:W-:Y:S01]  /*15fd0*/  BSSY B0, `(.L_x_1235) ;  /* 0x0000007000007945 */ /* 0x000fe20003800000 */
[----:B------:R-:W-:Y:S02]  /*15fe0*/  IMAD.MOV.U32 R2, RZ, RZ, 0x10 ;  /* 0x00000010ff027424 */ /* 0x000fe400078e00ff */
[----:B------:R-:W-:Y:S02]  /*15ff0*/  IMAD.MOV.U32 R3, RZ, RZ, 0x1f ;  /* 0x0000001fff037424 */ /* 0x000fe400078e00ff */
[----:B------:R-:W-:-:S07]  /*16000*/  IMAD.MOV.U32 R0, RZ, RZ, -0x1 ;  /* 0xffffffffff007424 */ /* 0x000fce00078e00ff */
[----:B0-----:R-:W-:Y:S05]  /*16010*/  WARPSYNC.COLLECTIVE R0, `(.L_x_1236) ;  /* 0x0000000000087348 */ /* 0x001fea0003c00000 */
[----:B0-----:R0:W1:Y:S02]  /*16020*/  SHFL.DOWN P0, R84, R85, R2, R3 ;  /* 0x0800000255547389 */ /* 0x0010640000000003 */
[----:B01----:R-:W-:Y:S05]  /*16030*/  ENDCOLLECTIVE ;  /* 0x000000000000791b */ /* 0x003fea0003800000 */
.L_x_1236:
[----:B------:R-:W-:Y:S05]  /*16040*/  BSYNC B0 ;  /* 0x0000000000007941 */ /* 0x000fea0003800000 */
.L_x_1235:
[----:B------:R-:W-:Y:S01]  /*16050*/  HFMA2 R2, -RZ, RZ, 0, 4.76837158203125e-07 ;  /* 0x00000008ff027431 */ /* 0x000fe200000001ff */
[----:B------:R-:W-:Y:S01]  /*16060*/  FMNMX R85, R85, R84, !PT ;  /* 0x0000005455557209 */ /* 0x000fe20007800000 */
[----:B------:R-:W-:Y:S02]  /*16070*/  IMAD.MOV.U32 R3, RZ, RZ, 0x1f ;  /* 0x0000001fff037424 */ /* 0x000fe400078e00ff */
[----:B------:R-:W-:Y:S02]  /*16080*/  IMAD.MOV.U32 R0, RZ, RZ, -0x1 ;  /* 0xffffffffff007424 */ /* 0x000fe400078e00ff */
[----:B------:R-:W-:Y:S02]  /*16090*/  IMAD.MOV.U32 R89, RZ, RZ, RZ ;  /* 0x000000ffff597224 */ /* 0x000fe400078e00ff */
[----:B------:R-:W-:-:S07]  /*160a0*/  IMAD.MOV.U32 R87, RZ, RZ, 0x1f ;  /* 0x0000001fff577424 */ /* 0x000fce00078e00ff */
[----:B------:R-:W-:Y:S05]  /*160b0*/  WARPSYNC.COLLECTIVE R0, `(.L_x_1237) ;  /* 0x0000000000087348 */ /* 0x000fea0003c00000 */
[----:B------:R0:W1:Y:S02]  /*160c0*/  SHFL.DOWN P0, R84, R85, R2, R3 ;  /* 0x0800000255547389 */ /* 0x0000640000000003 */
[----:B01----:R-:W-:Y:S05]  /*160d0*/  ENDCOLLECTIVE ;  /* 0x000000000000791b */ /* 0x003fea0003800000 */
.L_x_1237:
[----:B------:R-:W-:Y:S01]  /*160e0*/  IMAD.MOV.U32 R2, RZ, RZ, 0x4 ;  /* 0x00000004ff027424 */ /* 0x000fe200078e00ff */
[----:B------:R-:W-:-:S05]  /*160f0*/  FMNMX R66, R85, R84, !PT ;  /* 0x0000005455427209 */ /* 0x000fca0007800000 */
[----:B------:R-:W-:-:S07]  /*16100*/  IMAD.MOV.U32 R85, RZ, RZ, R66 ;  /* 0x000000ffff557224 */ /* 0x000fce00078e0042 */
[----:B------:R-:W-:Y:S05]  /*16110*/  WARPSYNC.COLLECTIVE R0, `(.L_x_1238) ;  /* 0x0000000000087348 */ /* 0x000fea0003c00000 */
[----:B------:R0:W1:Y:S02]  /*16120*/  SHFL.DOWN P0, R84, R85, R2, R3 ;  /* 0x0800000255547389 */ /* 0x0000640000000003 */
[----:B01----:R-:W-:Y:S05]  /*16130*/  ENDCOLLECTIVE ;  /* 0x000000000000791b */ /* 0x003fea0003800000 */
.L_x_1238:
[----:B------:R-:W-:Y:S01]  /*16140*/  IMAD.MOV.U32 R2, RZ, RZ, 0x2 ;  /* 0x00000002ff027424 */ /* 0x000fe200078e00ff */
[----:B------:R-:W-:-:S05]  /*16150*/  FMNMX R67, R66, R84, !PT ;  /* 0x0000005442437209 */ /* 0x000fca0007800000 */
[----:B------:R-:W-:-:S07]  /*16160*/  IMAD.MOV.U32 R85, RZ, RZ, R67 ;  /* 0x000000ffff557224 */ /* 0x000fce00078e0043 */
[----:B------:R-:W-:Y:S05]  /*16170*/  WARPSYNC.COLLECTIVE R0, `(.L_x_1239) ;  /* 0x0000000000087348 */ /* 0x000fea0003c00000 */
[----:B------:R0:W1:Y:S02]  /*16180*/  SHFL.DOWN P0, R84, R85, R2, R3 ;  /* 0x0800000255547389 */ /* 0x0000640000000003 */
[----:B01----:R-:W-:Y:S05]  /*16190*/  ENDCOLLECTIVE ;  /* 0x000000000000791b */ /* 0x003fea0003800000 */
.L_x_1239:
[----:B------:R-:W-:Y:S01]  /*161a0*/  IMAD.MOV.U32 R2, RZ, RZ, 0x1 ;  /* 0x00000001ff027424 */ /* 0x000fe200078e00ff */
[----:B------:R-:W-:-:S05]  /*161b0*/  FMNMX R68, R67, R84, !PT ;  /* 0x0000005443447209 */ /* 0x000fca0007800000 */
[----:B------:R-:W-:-:S07]  /*161c0*/  IMAD.MOV.U32 R85, RZ, RZ, R68 ;  /* 0x000000ffff557224 */ /* 0x000fce00078e0044 */
[----:B------:R-:W-:Y:S05]  /*161d0*/  WARPSYNC.COLLECTIVE R0, `(.L_x_1240) ;  /* 0x0000000000087348 */ /* 0x000fea0003c00000 */
[----:B------:R0:W1:Y:S02]  /*161e0*/  SHFL.DOWN P0, R84, R85, R2, R3 ;  /* 0x0800000255547389 */ /* 0x0000640000000003 */
[----:B01----:R-:W-:Y:S05]  /*161f0*/  ENDCOLLECTIVE ;  /* 0x000000000000791b */ /* 0x003fea0003800000 */
.L_x_1240:
[----:B------:R-:W-:-:S07]  /*16200*/  FMNMX R84, R68, R84, !PT ;  /* 0x0000005444547209 */ /* 0x000fce0007800000 */
[----:B------:R-:W-:Y:S05]  /*16210*/  WARPSYNC.COLLECTIVE R0, `(.L_x_1241) ;  /* 0x0000000000087348 */ /* 0x000fea0003c00000 */
[----:B------:R0:W1:Y:S02]  /*16220*/  SHFL.IDX P0, R84, R84, R89, R87 ;  /* 0x0000005954547389 */ /* 0x0000640000000057 */
[----:B01----:R-:W-:Y:S05]  /*16230*/  ENDCOLLECTIVE ;  /* 0x000000000000791b */ /* 0x003fea0003800000 */
.L_x_1241:
[----:B------:R-:W-:Y:S01]  /*16240*/  IMAD.MOV.U32 R69, RZ, RZ, R84 ;  /* 0x000000ffff457224 */ /* 0x000fe200078e0054 */
[----:B------:R-:W-:Y:S06]  /*16250*/  BRA `(.L_x_1242) ;  /* 0xffffff3000a07947 */ /* 0x000fec000383ffff */
.L_x_882:
[----:B------:R-:W-:Y:S01]  /*16260*/  BSSY B0, `(.L_x_1243) ;  /* 0x0000007000007945 */ /* 0x000fe20003800000 */
[----:B------:R-:W-:Y:S01]  /*16270*/  MOV R2, 0x10 ;  /* 0x0000001000027802 */ /* 0x000fe20000000f00 */
[----:B------:R-:W-:Y:S02]  /*16280*/  IMAD.MOV.U32 R3, RZ, RZ, 0x1f ;  /* 0x0000001fff037424 */ /* 0x000fe400078e00ff */
[----:B------:R-:W-:-:S07]  /*16290*/  IMAD.MOV.U32 R0, RZ, RZ, -0x1 ;  /* 0xffffffffff007424 */ /* 0x000fce00078e00ff */
[----:B0-----:R-:W-:Y:S05]  /*162a0*/  WARPSYNC.COLLECTIVE R0, `(.L_x_1244) ;  /* 0x0000000000087348 */ /* 0x001fea0003c00000 */
[----:B0-----:R0:W1:Y:S02]  /*162b0*/  SHFL.DOWN P0, R84, R85, R2, R3 ;  /* 0x0800000255547389 */ /* 0x0010640000000003 */
[----:B01----:R-:W-:Y:S05]  /*162c0*/  ENDCOLLECTIVE ;  /* 0x000000000000791b */ /* 0x003fea0003800000 */
.L_x_1244:
[----:B------:R-:W-:Y:S05]  /*162d0*/  BSYNC B0 ;  /* 0x0000000000007941 */ /* 0x000fea0003800000 */
.L_x_1243:
[----:B------:R-:W-:Y:S01]  /*162e0*/  FMNMX R85, R85, R84, !PT ;  /* 0x0000005455557209 */ /* 0x000fe20007800000 */
[----:B------:R-:W-:Y:S02]  /*162f0*/  IMAD.MOV.U32 R2, RZ, RZ, 0x8 ;  /* 0x00000008ff027424 */ /* 0x000fe400078e00ff */
[----:B------:R-:W-:Y:S02]  /*16300*/  HFMA2 R89, -RZ, RZ, 0, 0 ;  /* 0x00000000ff597431 */ /* 0x000fe400000001ff */
[----:B------:R-:W-:Y:S02]  /*16310*/  IMAD.MOV.U32 R3, RZ, RZ, 0x1f ;  /* 0x0000001fff037424 */ /* 0x000fe400078e00ff */
[----:B------:R-:W-:Y:S02]  /*16320*/  IMAD.MOV.U32 R0, RZ, RZ, -0x1 ;  /* 0xffffffffff007424 */ /* 0x000fe400078e00ff */
[----:B------:R-:W-:-:S07]  /*16330*/  IMAD.MOV.U32 R87, RZ, RZ, 0x1f ;  /* 0x0000001fff577424 */ /* 0x000fce00078e00ff */
[----:B------:R-:W-:Y:S05]  /*16340*/  WARPSYNC.COLLECTIVE R0, `(.L_x_1245) ;  /* 0x0000000000087348 */ /* 0x000fea0003c00000 */
[----:B------:R0:W1:Y:S02]  /*16350*/  SHFL.DOWN P0, R84, R85, R2, R3 ;  /* 0x0800000255547389 */ /* 0x0000640000000003 */
[----:B01----:R-:W-:Y:S05]  /*16360*/  ENDCOLLECTIVE ;  /* 0x000000000000791b */ /* 0x003fea0003800000 */
.L_x_1245:
[----:B------:R-:W-:Y:S01]  /*16370*/  IMAD.MOV.U32 R2, RZ, RZ, 0x4 ;  /* 0x00000004ff027424 */ /* 0x000fe200078e00ff */
[----:B------:R-:W-:-:S05]  /*16380*/  FMNMX R66, R85, R84, !PT ;  /* 0x0000005455427209 */ /* 0x000fca0007800000 */
[----:B------:R-:W-:-:S07]  /*16390*/  IMAD.MOV.U32 R85, RZ, RZ, R66 ;  /* 0x000000ffff557224 */ /* 0x000fce00078e0042 */
[----:B------:R-:W-:Y:S05]  /*163a0*/  WARPSYNC.COLLECTIVE R0, `(.L_x_1246) ;  /* 0x0000000000087348 */ /* 0x000fea0003c00000 */
[----:B------:R0:W1:Y:S02]  /*163b0*/  SHFL.DOWN P0, R84, R85, R2, R3 ;  /* 0x0800000255547389 */ /* 0x0000640000000003 */
[----:B01----:R-:W-:Y:S05]  /*163c0*/  ENDCOLLECTIVE ;  /* 0x000000000000791b */ /* 0x003fea0003800000 */
.L_x_1246:
[----:B------:R-:W-:Y:S01]  /*163d0*/  IMAD.MOV.U32 R2, RZ, RZ, 0x2 ;  /* 0x00000002ff027424 */ /* 0x000fe200078e00ff */
[----:B------:R-:W-:-:S05]  /*163e0*/  FMNMX R67, R66, R84, !PT ;  /* 0x0000005442437209 */ /* 0x000fca0007800000 */
[----:B------:R-:W-:-:S07]  /*163f0*/  IMAD.MOV.U32 R85, RZ, RZ, R67 ;  /* 0x000000ffff557224 */ /* 0x000fce00078e0043 */
[----:B------:R-:W-:Y:S05]  /*16400*/  WARPSYNC.COLLECTIVE R0, `(.L_x_1247) ;  /* 0x0000000000087348 */ /* 0x000fea0003c00000 */
[----:B------:R0:W1:Y:S02]  /*16410*/  SHFL.DOWN P0, R84, R85, R2, R3 ;  /* 0x0800000255547389 */ /* 0x0000640000000003 */
[----:B01----:R-:W-:Y:S05]  /*16420*/  ENDCOLLECTIVE ;  /* 0x000000000000791b */ /* 0x003fea0003800000 */
.L_x_1247:
[----:B------:R-:W-:Y:S01]  /*16430*/  IMAD.MOV.U32 R2, RZ, RZ, 0x1 ;  /* 0x00000001ff027424 */ /* 0x000fe200078e00ff */
[----:B------:R-:W-:-:S05]  /*16440*/  FMNMX R68, R67, R84, !PT ;  /* 0x0000005443447209 */ /* 0x000fca0007800000 */
[----:B------:R-:W-:-:S07]  /*16450*/  IMAD.MOV.U32 R85, RZ, RZ, R68 ;  /* 0x000000ffff557224 */ /* 0x000fce00078e0044 */
[----:B------:R-:W-:Y:S05]  /*16460*/  WARPSYNC.COLLECTIVE R0, `(.L_x_1248) ;  /* 0x0000000000087348 */ /* 0x000fea0003c00000 */
[----:B------:R0:W1:Y:S02]  /*16470*/  SHFL.DOWN P0, R84, R85, R2, R3 ;  /* 0x0800000255547389 */ /* 0x0000640000000003 */
[----:B01----:R-:W-:Y:S05]  /*16480*/  ENDCOLLECTIVE ;  /* 0x000000000000791b */ /* 0x003fea0003800000 */
.L_x_1248:
[----:B------:R-:W-:-:S07]  /*16490*/  FMNMX R84, R68, R84, !PT ;  /* 0x0000005444547209 */ /* 0x000fce0007800000 */
[----:B------:R-:W-:Y:S05]  /*164a0*/  WARPSYNC.COLLECTIVE R0, `(.L_x_1249) ;  /* 0x0000000000087348 */ /* 0x000fea0003c00000 */
[----:B------:R0:W1:Y:S02]  /*164b0*/  SHFL.IDX P0, R84, R84, R89, R87 ;  /* 0x0000005954547389 */ /* 0x0000640000000057 */
[----:B01----:R-:W-:Y:S05]  /*164c0*/  ENDCOLLECTIVE ;  /* 0x000000000000791b */ /* 0x003fea0003800000 */
.L_x_1249:
[----:B------:R-:W-:Y:S01]  /*164d0*/  IMAD.MOV.U32 R69, RZ, RZ, R84 ;  /* 0x000000ffff457224 */ /* 0x000fe200078e0054 */
[----:B------:R-:W-:Y:S06]  /*164e0*/  BRA `(.L_x_1250) ;  /* 0xffffff3400307947 */ /* 0x000fec000383ffff */
.L_x_890:
[----:B------:R-:W-:Y:S01]  /*164f0*/  BSSY B0, `(.L_x_1251) ;  /* 0x0000007000007945 */ /* 0x000fe20003800000 */
[----:B------:R-:W-:Y:S02]  /*16500*/  IMAD.MOV.U32 R2, RZ, RZ, 0x10 ;  /* 0x00000010ff027424 */ /* 0x000fe400078e00ff */
[----:B------:R-:W-:Y:S02]  /*16510*/  IMAD.MOV.U32 R3, RZ, RZ, 0x1f ;  /* 0x0000001fff037424 */ /* 0x000fe400078e00ff */
[----:B------:R-:W-:-:S07]  /*16520*/  IMAD.MOV.U32 R0, RZ, RZ, -0x1 ;  /* 0xffffffffff007424 */ /* 0x000fce00078e00ff */
[----:B0-----:R-:W-:Y:S05]  /*16530*/  WARPSYNC.COLLECTIVE R0, `(.L_x_1252) ;  /* 0x0000000000087348 */ /* 0x001fea0003c00000 */
[----:B0-----:R0:W1:Y:S02]  /*16540*/  SHFL.DOWN P0, R84, R85, R2, R3 ;  /* 0x0800000255547389 */ /* 0x0010640000000003 */
[----:B01----:R-:W-:Y:S05]  /*16550*/  ENDCOLLECTIVE ;  /* 0x000000000000791b */ /* 0x003fea0003800000 */
.L_x_1252:
[----:B------:R-:W-:Y:S05]  /*16560*/  BSYNC B0 ;  /* 0x0000000000007941 */ /* 0x000fea0003800000 */
.L_x_1251:
        /* <DEDUP_REMOVED lines=9> */
.L_x_1253:
[----:B------:R-:W-:Y:S01]  /*16600*/  IMAD.MOV.U32 R2, RZ, RZ, 0x4 ;  /* 0x00000004ff027424 */ /* 0x000fe200078e00ff */
[----:B------:R-:W-:-:S05]  /*16610*/  FMNMX R66, R85, R84, !PT ;  /* 0x0000005455427209 */ /* 0x000fca0007800000 */
[----:B------:R-:W-:-:S07]  /*16620*/  IMAD.MOV.U32 R85, RZ, RZ, R66 ;  /* 0x000000ffff557224 */ /* 0x000fce00078e0042 */
[----:B------:R-:W-:Y:S05]  /*16630*/  WARPSYNC.COLLECTIVE R0, `(.L_x_1254) ;  /* 0x0000000000087348 */ /* 0x000fea0003c00000 */
[----:B------:R0:W1:Y:S02]  /*16640*/  SHFL.DOWN P0, R84, R85, R2, R3 ;  /* 0x0800000255547389 */ /* 0x0000640000000003 */
[----:B01----:R-:W-:Y:S05]  /*16650*/  ENDCOLLECTIVE ;  /* 0x000000000000791b */ /* 0x003fea0003800000 */
.L_x_1254:
[----:B------:R-:W-:Y:S02]  /*16660*/  MOV R2, 0x2 ;  /* 0x0000000200027802 */ /* 0x000fe40000000f00 */
[----:B------:R-:W-:-:S05]  /*16670*/  FMNMX R67, R66, R84, !PT ;  /* 0x0000005442437209 */ /* 0x000fca0007800000 */
[----:B------:R-:W-:-:S07]  /*16680*/  IMAD.MOV.U32 R85, RZ, RZ, R67 ;  /* 0x000000ffff557224 */ /* 0x000fce00078e0043 */
[----:B------:R-:W-:Y:S05]  /*16690*/  WARPSYNC.COLLECTIVE R0, `(.L_x_1255) ;  /* 0x0000000000087348 */ /* 0x000fea0003c00000 */
[----:B------:R0:W1:Y:S02]  /*166a0*/  SHFL.DOWN P0, R84, R85, R2, R3 ;  /* 0x0800000255547389 */ /* 0x0000640000000003 */
[----:B01----:R-:W-:Y:S05]  /*166b0*/  ENDCOLLECTIVE ;  /* 0x000000000000791b */ /* 0x003fea0003800000 */
.L_x_1255:
[----:B------:R-:W-:Y:S01]  /*166c0*/  IMAD.MOV.U32 R2, RZ, RZ, 0x1 ;  /* 0x00000001ff027424 */ /* 0x000fe200078e00ff */
[----:B------:R-:W-:-:S05]  /*166d0*/  FMNMX R68, R67, R84, !PT ;  /* 0x0000005443447209 */ /* 0x000fca0007800000 */
[----:B------:R-:W-:-:S07]  /*166e0*/  IMAD.MOV.U32 R85, RZ, RZ, R68 ;  /* 0x000000ffff557224 */ /* 0x000fce00078e0044 */
[----:B------:R-:W-:Y:S05]  /*166f0*/  WARPSYNC.COLLECTIVE R0, `(.L_x_1256) ;  /* 0x0000000000087348 */ /* 0x000fea0003c00000 */
[----:B------:R0:W1:Y:S02]  /*16700*/  SHFL.DOWN P0, R84, R85, R2, R3 ;  /* 0x0800000255547389 */ /* 0x0000640000000003 */
[----:B01----:R-:W-:Y:S05]  /*16710*/  ENDCOLLECTIVE ;  /* 0x000000000000791b */ /* 0x003fea0003800000 */
.L_x_1256:
[----:B------:R-:W-:-:S07]  /*16720*/  FMNMX R84, R68, R84, !PT ;  /* 0x0000005444547209 */ /* 0x000fce0007800000 */
[----:B------:R-:W-:Y:S05]  /*16730*/  WARPSYNC.COLLECTIVE R0, `(.L_x_1257) ;  /* 0x0000000000087348 */ /* 0x000fea0003c00000 */
[----:B------:R0:W1:Y:S02]  /*16740*/  SHFL.IDX P0, R84, R84, R89, R87 ;  /* 0x0000005954547389 */ /* 0x0000640000000057 */
[----:B01----:R-:W-:Y:S05]  /*16750*/  ENDCOLLECTIVE ;  /* 0x000000000000791b */ /* 0x003fea0003800000 */
.L_x_1257:
[----:B------:R-:W-:Y:S01]  /*16760*/  IMAD.MOV.U32 R69, RZ, RZ, R84 ;  /* 0x000000ffff457224 */ /* 0x000fe200078e0054 */
[----:B------:R-:W-:Y:S06]  /*16770*/  BRA `(.L_x_1258) ;  /* 0xffffff3400c47947 */ /* 0x000fec000383ffff */
.L_x_898:
[----:B------:R-:W-:Y:S01]  /*16780*/  BSSY B0, `(.L_x_1259) ;  /* 0x0000007000007945 */ /* 0x000fe20003800000 */
[----:B------:R-:W-:Y:S02]  /*16790*/  IMAD.MOV.U32 R2, RZ, RZ, 0x10 ;  /* 0x00000010ff027424 */ /* 0x000fe400078e00ff */
[----:B------:R-:W-:Y:S02]  /*167a0*/  IMAD.MOV.U32 R3, RZ, RZ, 0x1f ;  /* 0x0000001fff037424 */ /* 0x000fe400078e00ff */
[----:B------:R-:W-:-:S07]  /*167b0*/  IMAD.MOV.U32 R0, RZ, RZ, -0x1 ;  /* 0xffffffffff007424 */ /* 0x000fce00078e00ff */
[----:B0-----:R-:W-:Y:S05]  /*167c0*/  WARPSYNC.COLLECTIVE R0, `(.L_x_1260) ;  /* 0x0000000000087348 */ /* 0x001fea0003c00000 */
[----:B0-----:R0:W1:Y:S02]  /*167d0*/  SHFL.DOWN P0, R84, R85, R2, R3 ;  /* 0x0800000255547389 */ /* 0x0010640000000003 */
[----:B01----:R-:W-:Y:S05]  /*167e0*/  ENDCOLLECTIVE ;  /* 0x000000000000791b */ /* 0x003fea0003800000 */
.L_x_1260:
[----:B------:R-:W-:Y:S05]  /*167f0*/  BSYNC B0 ;  /* 0x0000000000007941 */ /* 0x000fea0003800000 */
.L_x_1259:
        /* <DEDUP_REMOVED lines=9> */
.L_x_1261:
[----:B------:R-:W-:Y:S01]  /*16890*/  IMAD.MOV.U32 R2, RZ, RZ, 0x4 ;  /* 0x00000004ff027424 */ /* 0x000fe200078e00ff */
[----:B------:R-:W-:-:S04]  /*168a0*/  FMNMX R66, R85, R84, !PT ;  /* 0x0000005455427209 */ /* 0x000fc80007800000 */
[----:B------:R-:W-:-:S07]  /*168b0*/  MOV R85, R66 ;  /* 0x0000004200557202 */ /* 0x000fce0000000f00 */
[----:B------:R-:W-:Y:S05]  /*168c0*/  WARPSYNC.COLLECTIVE R0, `(.L_x_1262) ;  /* 0x0000000000087348 */ /* 0x000fea0003c00000 */
[----:B------:R0:W1:Y:S02]  /*168d0*/  SHFL.DOWN P0, R84, R85, R2, R3 ;  /* 0x0800000255547389 */ /* 0x0000640000000003 */
[----:B01----:R-:W-:Y:S05]  /*168e0*/  ENDCOLLECTIVE ;  /* 0x000000000000791b */ /* 0x003fea0003800000 */
.L_x_1262:
[----:B------:R-:W-:Y:S01]  /*168f0*/  IMAD.MOV.U32 R2, RZ, RZ, 0x2 ;  /* 0x00000002ff027424 */ /* 0x000fe200078e00ff */
[----:B------:R-:W-:-:S05]  /*16900*/  FMNMX R67, R66, R84, !PT ;  /* 0x0000005442437209 */ /* 0x000fca0007800000 */
[----:B------:R-:W-:-:S07]  /*16910*/  IMAD.MOV.U32 R85, RZ, RZ, R67 ;  /* 0x000000ffff557224 */ /* 0x000fce00078e0043 */
[----:B------:R-:W-:Y:S05]  /*16920*/  WARPSYNC.COLLECTIVE R0, `(.L_x_1263) ;  /* 0x0000000000087348 */ /* 0x000fea0003c00000 */
[----:B------:R0:W1:Y:S02]  /*16930*/  SHFL.DOWN P0, R84, R85, R2, R3 ;  /* 0x0800000255547389 */ /* 0x0000640000000003 */
[----:B01----:R-:W-:Y:S05]  /*16940*/  ENDCOLLECTIVE ;  /* 0x000000000000791b */ /* 0x003fea0003800000 */
.L_x_1263:
[----:B------:R-:W-:Y:S01]  /*16950*/  IMAD.MOV.U32 R2, RZ, RZ, 0x1 ;  /* 0x00000001ff027424 */ /* 0x000fe200078e00ff */
[----:B------:R-:W-:-:S05]  /*16960*/  FMNMX R68, R67, R84, !PT ;  /* 0x0000005443447209 */ /* 0x000fca0007800000 */
[----:B------:R-:W-:-:S07]  /*16970*/  IMAD.MOV.U32 R85, RZ, RZ, R68 ;  /* 0x000000ffff557224 */ /* 0x000fce00078e0044 */
[----:B------:R-:W-:Y:S05]  /*16980*/  WARPSYNC.COLLECTIVE R0, `(.L_x_1264) ;  /* 0x0000000000087348 */ /* 0x000fea0003c00000 */
[----:B------:R0:W1:Y:S02]  /*16990*/  SHFL.DOWN P0, R84, R85, R2, R3 ;  /* 0x0800000255547389 */ /* 0x0000640000000003 */
[----:B01----:R-:W-:Y:S05]  /*169a0*/  ENDCOLLECTIVE ;  /* 0x000000000000791b */ /* 0x003fea0003800000 */
.L_x_1264:
[----:B------:R-:W-:-:S07]  /*169b0*/  FMNMX R84, R68, R84, !PT ;  /* 0x0000005444547209 */ /* 0x000fce0007800000 */
[----:B------:R-:W-:Y:S05]  /*169c0*/  WARPSYNC.COLLECTIVE R0, `(.L_x_1265) ;  /* 0x0000000000087348 */ /* 0x000fea0003c00000 */
[----:B------:R0:W1:Y:S02]  /*169d0*/  SHFL.IDX P0, R84, R84, R89, R87 ;  /* 0x0000005954547389 */ /* 0x0000640000000057 */
[----:B01----:R-:W-:Y:S05]  /*169e0*/  ENDCOLLECTIVE ;  /* 0x000000000000791b */ /* 0x003fea0003800000 */
.L_x_1265:
[----:B------:R-:W-:Y:S01]  /*169f0*/  IMAD.MOV.U32 R69, RZ, RZ, R84 ;  /* 0x000000ffff457224 */ /* 0x000fe200078e0054 */
[----:B------:R-:W-:Y:S06]  /*16a00*/  BRA `(.L_x_1266) ;  /* 0xffffff3800587947 */ /* 0x000fec000383ffff */
.L_x_906:
[----:B------:R-:W-:Y:S01]  /*16a10*/  BSSY B0, `(.L_x_1267) ;  /* 0x0000007000007945 */ /* 0x000fe20003800000 */
[----:B------:R-:W-:Y:S02]  /*16a20*/  IMAD.MOV.U32 R2, RZ, RZ, 0x10 ;  /* 0x00000010ff027424 */ /* 0x000fe400078e00ff */
[----:B------:R-:W-:Y:S02]  /*16a30*/  IMAD.MOV.U32 R3, RZ, RZ, 0x1f ;  /* 0x0000001fff037424 */ /* 0x000fe400078e00ff */
[----:B------:R-:W-:-:S07]  /*16a40*/  IMAD.MOV.U32 R0, RZ, RZ, -0x1 ;  /* 0xffffffffff007424 */ /* 0x000fce00078e00ff */
[----:B0-----:R-:W-:Y:S05]  /*16a50*/  WARPSYNC.COLLECTIVE R0, `(.L_x_1268) ;  /* 0x0000000000087348 */ /* 0x001fea0003c00000 */
[----:B0-----:R0:W1:Y:S02]  /*16a60*/  SHFL.DOWN P0, R84, R85, R2, R3 ;  /* 0x0800000255547389 */ /* 0x0010640000000003 */
[----:B01----:R-:W-:Y:S05]  /*16a70*/  ENDCOLLECTIVE ;  /* 0x000000000000791b */ /* 0x003fea0003800000 */
.L_x_1268:
[----:B------:R-:W-:Y:S05]  /*16a80*/  BSYNC B0 ;  /* 0x0000000000007941 */ /* 0x000fea0003800000 */
.L_x_1267:
        /* <DEDUP_REMOVED lines=9> */
.L_x_1269:
[----:B------:R-:W-:Y:S01]  /*16b20*/  IMAD.MOV.U32 R2, RZ, RZ, 0x4 ;  /* 0x00000004ff027424 */ /* 0x000fe200078e00ff */
[----:B------:R-:W-:-:S05]  /*16b30*/  FMNMX R66, R85, R84, !PT ;  /* 0x0000005455427209 */ /* 0x000fca0007800000 */
[----:B------:R-:W-:-:S07]  /*16b40*/  IMAD.MOV.U32 R85, RZ, RZ, R66 ;  /* 0x000000ffff557224 */ /* 0x000fce00078e0042 */
[----:B------:R-:W-:Y:S05]  /*16b50*/  WARPSYNC.COLLECTIVE R0, `(.L_x_1270) ;  /* 0x0000000000087348 */ /* 0x000fea0003c00000 */
[----:B------:R0:W1:Y:S02]  /*16b60*/  SHFL.DOWN P0, R84, R85, R2, R3 ;  /* 0x0800000255547389 */ /* 0x0000640000000003 */
[----:B01----:R-:W-:Y:S05]  /*16b70*/  ENDCOLLECTIVE ;  /* 0x000000000000791b */ /* 0x003fea0003800000 */
.L_x_1270:
[----:B------:R-:W-:Y:S01]  /*16b80*/  IMAD.MOV.U32 R2, RZ, RZ, 0x2 ;  /* 0x00000002ff027424 */ /* 0x000fe200078e00ff */
[----:B------:R-:W-:-:S05]  /*16b90*/  FMNMX R67, R66, R84, !PT ;  /* 0x0000005442437209 */ /* 0x000fca0007800000 */
[----:B------:R-:W-:-:S07]  /*16ba0*/  IMAD.MOV.U32 R85, RZ, RZ, R67 ;  /* 0x000000ffff557224 */ /* 0x000fce00078e0043 */
[----:B------:R-:W-:Y:S05]  /*16bb0*/  WARPSYNC.COLLECTIVE R0, `(.L_x_1271) ;  /* 0x0000000000087348 */ /* 0x000fea0003c00000 */
[----:B------:R0:W1:Y:S02]  /*16bc0*/  SHFL.DOWN P0, R84, R85, R2, R3 ;  /* 0x0800000255547389 */ /* 0x0000640000000003 */
[----:B01----:R-:W-:Y:S05]  /*16bd0*/  ENDCOLLECTIVE ;  /* 0x000000000000791b */ /* 0x003fea0003800000 */
.L_x_1271:
[----:B------:R-:W-:Y:S01]  /*16be0*/  IMAD.MOV.U32 R2, RZ, RZ, 0x1 ;  /* 0x00000001ff027424 */ /* 0x000fe200078e00ff */
[----:B------:R-:W-:-:S05]  /*16bf0*/  FMNMX R68, R67, R84, !PT ;  /* 0x0000005443447209 */ /* 0x000fca0007800000 */
[----:B------:R-:W-:-:S07]  /*16c00*/  IMAD.MOV.U32 R85, RZ, RZ, R68 ;  /* 0x000000ffff557224 */ /* 0x000fce00078e0044 */
[----:B------:R-:W-:Y:S05]  /*16c10*/  WARPSYNC.COLLECTIVE R0, `(.L_x_1272) ;  /* 0x0000000000087348 */ /* 0x000fea0003c00000 */
[----:B------:R0:W1:Y:S02]  /*16c20*/  SHFL.DOWN P0, R84, R85, R2, R3 ;  /* 0x0800000255547389 */ /* 0x0000640000000003 */
[----:B01----:R-:W-:Y:S05]  /*16c30*/  ENDCOLLECTIVE ;  /* 0x000000000000791b */ /* 0x003fea0003800000 */
.L_x_1272:
[----:B------:R-:W-:-:S07]  /*16c40*/  FMNMX R84, R68, R84, !PT ;  /* 0x0000005444547209 */ /* 0x000fce0007800000 */
[----:B------:R-:W-:Y:S05]  /*16c50*/  WARPSYNC.COLLECTIVE R0, `(.L_x_1273) ;  /* 0x0000000000087348 */ /* 0x000fea0003c00000 */
[----:B------:R0:W1:Y:S02]  /*16c60*/  SHFL.IDX P0, R84, R84, R89, R87 ;  /* 0x0000005954547389 */ /* 0x0000640000000057 */
[----:B01----:R-:W-:Y:S05]  /*16c70*/  ENDCOLLECTIVE ;  /* 0x000000000000791b */ /* 0x003fea0003800000 */
.L_x_1273:
[----:B------:R-:W-:Y:S01]  /*16c80*/  IMAD.MOV.U32 R69, RZ, RZ, R84 ;  /* 0x000000ffff457224 */ /* 0x000fe200078e0054 */
[----:B------:R-:W-:Y:S06]  /*16c90*/  BRA `(.L_x_1274) ;  /* 0xffffff3800ec7947 */ /* 0x000fec000383ffff */
.L_x_914:
[----:B------:R-:W-:Y:S01]  /*16ca0*/  BSSY B0, `(.L_x_1275) ;  /* 0x0000007000007945 */ /* 0x000fe20003800000 */
[----:B------:R-:W-:Y:S01]  /*16cb0*/  MOV R2, 0x10 ;  /* 0x0000001000027802 */ /* 0x000fe20000000f00 */
[----:B------:R-:W-:Y:S02]  /*16cc0*/  IMAD.MOV.U32 R3, RZ, RZ, 0x1f ;  /* 0x0000001fff037424 */ /* 0x000fe400078e00ff */
[----:B------:R-:W-:-:S07]  /*16cd0*/  IMAD.MOV.U32 R0, RZ, RZ, -0x1 ;  /* 0xffffffffff007424 */ /* 0x000fce00078e00ff */
[----:B0-----:R-:W-:Y:S05]  /*16ce0*/  WARPSYNC.COLLECTIVE R0, `(.L_x_1276) ;  /* 0x0000000000087348 */ /* 0x001fea0003c00000 */
[----:B0-----:R0:W1:Y:S02]  /*16cf0*/  SHFL.DOWN P0, R84, R85, R2, R3 ;  /* 0x0800000255547389 */ /* 0x0010640000000003 */
[----:B01----:R-:W-:Y:S05]  /*16d00*/  ENDCOLLECTIVE ;  /* 0x000000000000791b */ /* 0x003fea0003800000 */
.L_x_1276:
[----:B------:R-:W-:Y:S05]  /*16d10*/  BSYNC B0 ;  /* 0x0000000000007941 */ /* 0x000fea0003800000 */
.L_x_1275:
        /* <DEDUP_REMOVED lines=9> */
.L_x_1277:
[----:B------:R-:W-:Y:S01]  /*16db0*/  IMAD.MOV.U32 R2, RZ, RZ, 0x4 ;  /* 0x00000004ff027424 */ /* 0x000fe200078e00ff */
[----:B------:R-:W-:-:S05]  /*16dc0*/  FMNMX R66, R85, R84, !PT ;  /* 0x0000005455427209 */ /* 0x000fca0007800000 */
[----:B------:R-:W-:-:S07]  /*16dd0*/  IMAD.MOV.U32 R85, RZ, RZ, R66 ;  /* 0x000000ffff557224 */ /* 0x000fce00078e0042 */
[----:B------:R-:W-:Y:S05]  /*16de0*/  WARPSYNC.COLLECTIVE R0, `(.L_x_1278) ;  /* 0x0000000000087348 */ /* 0x000fea0003c00000 */
[----:B------:R0:W1:Y:S02]  /*16df0*/  SHFL.DOWN P0, R84, R85, R2, R3 ;  /* 0x0800000255547389 */ /* 0x0000640000000003 */
[----:B01----:R-:W-:Y:S05]  /*16e00*/  ENDCOLLECTIVE ;  /* 0x000000000000791b */ /* 0x003fea0003800000 */
.L_x_1278:
[----:B------:R-:W-:Y:S01]  /*16e10*/  IMAD.MOV.U32 R2, RZ, RZ, 0x2 ;  /* 0x00000002ff027424 */ /* 0x000fe200078e00ff */
[----:B------:R-:W-:-:S05]  /*16e20*/  FMNMX R67, R66, R84, !PT ;  /* 0x0000005442437209 */ /* 0x000fca0007800000 */
[----:B------:R-:W-:-:S07]  /*16e30*/  IMAD.MOV.U32 R85, RZ, RZ, R67 ;  /* 0x000000ffff557224 */ /* 0x000fce00078e0043 */
[----:B------:R-:W-:Y:S05]  /*16e40*/  WARPSYNC.COLLECTIVE R0, `(.L_x_1279) ;  /* 0x0000000000087348 */ /* 0x000fea0003c00000 */
[----:B------:R0:W1:Y:S02]  /*16e50*/  SHFL.DOWN P0, R84, R85, R2, R3 ;  /* 0x0800000255547389 */ /* 0x0000640000000003 */
[----:B01----:R-:W-:Y:S05]  /*16e60*/  ENDCOLLECTIVE ;  /* 0x000000000000791b */ /* 0x003fea0003800000 */
.L_x_1279:
[----:B------:R-:W-:Y:S01]  /*16e70*/  IMAD.MOV.U32 R2, RZ, RZ, 0x1 ;  /* 0x00000001ff027424 */ /* 0x000fe200078e00ff */
[----:B------:R-:W-:-:S05]  /*16e80*/  FMNMX R68, R67, R84, !PT ;  /* 0x0000005443447209 */ /* 0x000fca0007800000 */
[----:B------:R-:W-:-:S07]  /*16e90*/  IMAD.MOV.U32 R85, RZ, RZ, R68 ;  /* 0x000000ffff557224 */ /* 0x000fce00078e0044 */
[----:B------:R-:W-:Y:S05]  /*16ea0*/  WARPSYNC.COLLECTIVE R0, `(.L_x_1280) ;  /* 0x0000000000087348 */ /* 0x000fea0003c00000 */
[----:B------:R0:W1:Y:S02]  /*16eb0*/  SHFL.DOWN P0, R84, R85, R2, R3 ;  /* 0x0800000255547389 */ /* 0x0000640000000003 */
[----:B01----:R-:W-:Y:S05]  /*16ec0*/  ENDCOLLECTIVE ;  /* 0x000000000000791b */ /* 0x003fea0003800000 */
.L_x_1280:
[----:B------:R-:W-:-:S07]  /*16ed0*/  FMNMX R84, R68, R84, !PT ;  /* 0x0000005444547209 */ /* 0x000fce0007800000 */
[----:B------:R-:W-:Y:S05]  /*16ee0*/  WARPSYNC.COLLECTIVE R0, `(.L_x_1281) ;  /* 0x0000000000087348 */ /* 0x000fea0003c00000 */
[----:B------:R0:W1:Y:S02]  /*16ef0*/  SHFL.IDX P0, R84, R84, R89, R87 ;  /* 0x0000005954547389 */ /* 0x0000640000000057 */
[----:B01----:R-:W-:Y:S05]  /*16f00*/  ENDCOLLECTIVE ;  /* 0x000000000000791b */ /* 0x003fea0003800000 */
.L_x_1281:
[----:B------:R-:W-:Y:S01]  /*16f10*/  IMAD.MOV.U32 R69, RZ, RZ, R84 ;  /* 0x000000ffff457224 */ /* 0x000fe200078e0054 */
[----:B------:R-:W-:Y:S06]  /*16f20*/  BRA `(.L_x_1282) ;  /* 0xffffff3c00807947 */ /* 0x000fec000383ffff */
.L_x_922:
[----:B------:R-:W-:Y:S01]  /*16f30*/  BSSY B0, `(.L_x_1283) ;  /* 0x0000007000007945 */ /* 0x000fe20003800000 */
[----:B------:R-:W-:Y:S02]  /*16f40*/  IMAD.MOV.U32 R2, RZ, RZ, 0x10 ;  /* 0x00000010ff027424 */ /* 0x000fe400078e00ff */
[----:B------:R-:W-:Y:S02]  /*16f50*/  IMAD.MOV.U32 R3, RZ, RZ, 0x1f ;  /* 0x0000001fff037424 */ /* 0x000fe400078e00ff */
[----:B------:R-:W-:-:S07]  /*16f60*/  IMAD.MOV.U32 R0, RZ, RZ, -0x1 ;  /* 0xffffffffff007424 */ /* 0x000fce00078e00ff */
[----:B0-----:R-:W-:Y:S05]  /*16f70*/  WARPSYNC.COLLECTIVE R0, `(.L_x_1284) ;  /* 0x0000000000087348 */ /* 0x001fea0003c00000 */
[----:B0-----:R0:W1:Y:S02]  /*16f80*/  SHFL.DOWN P0, R84, R85, R2, R3 ;  /* 0x0800000255547389 */ /* 0x0010640000000003 */
[----:B01----:R-:W-:Y:S05]  /*16f90*/  ENDCOLLECTIVE ;  /* 0x000000000000791b */ /* 0x003fea0003800000 */
.L_x_1284:
[----:B------:R-:W-:Y:S05]  /*16fa0*/  BSYNC B0 ;  /* 0x0000000000007941 */ /* 0x000fea0003800000 */
.L_x_1283:
        /* <DEDUP_REMOVED lines=9> */
.L_x_1285:
[----:B------:R-:W-:Y:S01]  /*17040*/  IMAD.MOV.U32 R2, RZ, RZ, 0x4 ;  /* 0x00000004ff027424 */ /* 0x000fe200078e00ff */
[----:B------:R-:W-:-:S05]  /*17050*/  FMNMX R66, R85, R84, !PT ;  /* 0x0000005455427209 */ /* 0x000fca0007800000 */
[----:B------:R-:W-:-:S07]  /*17060*/  IMAD.MOV.U32 R85, RZ, RZ, R66 ;  /* 0x000000ffff557224 */ /* 0x000fce00078e0042 */
[----:B------:R-:W-:Y:S05]  /*17070*/  WARPSYNC.COLLECTIVE R0, `(.L_x_1286) ;  /* 0x0000000000087348 */ /* 0x000fea0003c00000 */
[----:B------:R0:W1:Y:S02]  /*17080*/  SHFL.DOWN P0, R84, R85, R2, R3 ;  /* 0x0800000255547389 */ /* 0x0000640000000003 */
[----:B01----:R-:W-:Y:S05]  /*17090*/  ENDCOLLECTIVE ;  /* 0x000000000000791b */ /* 0x003fea0003800000 */
.L_x_1286:
[----:B------:R-:W-:Y:S02]  /*170a0*/  MOV R2, 0x2 ;  /* 0x0000000200027802 */ /* 0x000fe40000000f00 */
[----:B------:R-:W-:-:S05]  /*170b0*/  FMNMX R67, R66, R84, !PT ;  /* 0x0000005442437209 */ /* 0x000fca0007800000 */
[----:B------:R-:W-:-:S07]  /*170c0*/  IMAD.MOV.U32 R85, RZ, RZ, R67 ;  /* 0x000000ffff557224 */ /* 0x000fce00078e0043 */
[----:B------:R-:W-:Y:S05]  /*170d0*/  WARPSYNC.COLLECTIVE R0, `(.L_x_1287) ;  /* 0x0000000000087348 */ /* 0x000fea0003c00000 */
[----:B------:R0:W1:Y:S02]  /*170e0*/  SHFL.DOWN P0, R84, R85, R2, R3 ;  /* 0x0800000255547389 */ /* 0x0000640000000003 */
[----:B01----:R-:W-:Y:S05]  /*170f0*/  ENDCOLLECTIVE ;  /* 0x000000000000791b */ /* 0x003fea0003800000 */
.L_x_1287:
[----:B------:R-:W-:Y:S01]  /*17100*/  IMAD.MOV.U32 R2, RZ, RZ, 0x1 ;  /* 0x00000001ff027424 */ /* 0x000fe200078e00ff */
[----:B------:R-:W-:-:S05]  /*17110*/  FMNMX R68, R67, R84, !PT ;  /* 0x0000005443447209 */ /* 0x000fca0007800000 */
[----:B------:R-:W-:-:S07]  /*17120*/  IMAD.MOV.U32 R85, RZ, RZ, R68 ;  /* 0x000000ffff557224 */ /* 0x000fce00078e0044 */
[----:B------:R-:W-:Y:S05]  /*17130*/  WARPSYNC.COLLECTIVE R0, `(.L_x_1288) ;  /* 0x0000000000087348 */ /* 0x000fea0003c00000 */
[----:B------:R0:W1:Y:S02]  /*17140*/  SHFL.DOWN P0, R84, R85, R2, R3 ;  /* 0x0800000255547389 */ /* 0x0000640000000003 */
[----:B01----:R-:W-:Y:S05]  /*17150*/  ENDCOLLECTIVE ;  /* 0x000000000000791b */ /* 0x003fea0003800000 */
.L_x_1288:
[----:B------:R-:W-:-:S07]  /*17160*/  FMNMX R84, R68, R84, !PT ;  /* 0x0000005444547209 */ /* 0x000fce0007800000 */
[----:B------:R-:W-:Y:S05]  /*17170*/  WARPSYNC.COLLECTIVE R0, `(.L_x_1289) ;  /* 0x0000000000087348 */ /* 0x000fea0003c00000 */
[----:B------:R0:W1:Y:S02]  /*17180*/  SHFL.IDX P0, R84, R84, R89, R87 ;  /* 0x0000005954547389 */ /* 0x0000640000000057 */
[----:B01----:R-:W-:Y:S05]  /*17190*/  ENDCOLLECTIVE ;  /* 0x000000000000791b */ /* 0x003fea0003800000 */
.L_x_1289:
[----:B------:R-:W-:Y:S01]  /*171a0*/  IMAD.MOV.U32 R69, RZ, RZ, R84 ;  /* 0x000000ffff457224 */ /* 0x000fe200078e0054 */
[----:B------:R-:W-:Y:S06]  /*171b0*/  BRA `(.L_x_1290) ;  /* 0xffffff4000147947 */ /* 0x000fec000383ffff */
.L_x_930:
[----:B------:R-:W-:Y:S01]  /*171c0*/  BSSY B0, `(.L_x_1291) ;  /* 0x0000007000007945 */ /* 0x000fe20003800000 */
[----:B------:R-:W-:Y:S02]  /*171d0*/  IMAD.MOV.U32 R2, RZ, RZ, 0x10 ;  /* 0x00000010ff027424 */ /* 0x000fe400078e00ff */
[----:B------:R-:W-:Y:S02]  /*171e0*/  IMAD.MOV.U32 R3, RZ, RZ, 0x1f ;  /* 0x0000001fff037424 */ /* 0x000fe400078e00ff */
[----:B------:R-:W-:-:S07]  /*171f0*/  IMAD.MOV.U32 R0, RZ, RZ, -0x1 ;  /* 0xffffffffff007424 */ /* 0x000fce00078e00ff */
[----:B0-----:R-:W-:Y:S05]  /*17200*/  WARPSYNC.COLLECTIVE R0, `(.L_x_1292) ;  /* 0x0000000000087348 */ /* 0x001fea0003c00000 */
[----:B0-----:R0:W1:Y:S02]  /*17210*/  SHFL.DOWN P0, R84, R85, R2, R3 ;  /* 0x0800000255547389 */ /* 0x0010640000000003 */
[----:B01----:R-:W-:Y:S05]  /*17220*/  ENDCOLLECTIVE ;  /* 0x000000000000791b */ /* 0x003fea0003800000 */
.L_x_1292:
[----:B------:R-:W-:Y:S05]  /*17230*/  BSYNC B0 ;  /* 0x0000000000007941 */ /* 0x000fea0003800000 */
.L_x_1291:
        /* <DEDUP_REMOVED lines=9> */
.L_x_1293:
[----:B------:R-:W-:Y:S01]  /*172d0*/  IMAD.MOV.U32 R2, RZ, RZ, 0x4 ;  /* 0x00000004ff027424 */ /* 0x000fe200078e00ff */
[----:B------:R-:W-:-:S04]  /*172e0*/  FMNMX R66, R85, R84, !PT ;  /* 0x0000005455427209 */ /* 0x000fc80007800000 */
[----:B------:R-:W-:-:S07]  /*172f0*/  MOV R85, R66 ;  /* 0x0000004200557202 */ /* 0x000fce0000000f00 */
[----:B------:R-:W-:Y:S05]  /*17300*/  WARPSYNC.COLLECTIVE R0, `(.L_x_1294) ;  /* 0x0000000000087348 */ /* 0x000fea0003c00000 */
[----:B------:R0:W1:Y:S02]  /*17310*/  SHFL.DOWN P0, R84, R85, R2, R3 ;  /* 0x0800000255547389 */ /* 0x0000640000000003 */
[----:B01----:R-:W-:Y:S05]  /*17320*/  ENDCOLLECTIVE ;  /* 0x000000000000791b */ /* 0x003fea0003800000 */
.L_x_1294:
[----:B------:R-:W-:Y:S01]  /*17330*/  IMAD.MOV.U32 R2, RZ, RZ, 0x2 ;  /* 0x00000002ff027424 */ /* 0x000fe200078e00ff */
[----:B------:R-:W-:-:S05]  /*17340*/  FMNMX R67, R66, R84, !PT ;  /* 0x0000005442437209 */ /* 0x000fca0007800000 */
[----:B------:R-:W-:-:S07]  /*17350*/  IMAD.MOV.U32 R85, RZ, RZ, R67 ;  /* 0x000000ffff557224 */ /* 0x000fce00078e0043 */
[----:B------:R-:W-:Y:S05]  /*17360*/  WARPSYNC.COLLECTIVE R0, `(.L_x_1295) ;  /* 0x0000000000087348 */ /* 0x000fea0003c00000 */
[----:B------:R0:W1:Y:S02]  /*17370*/  SHFL.DOWN P0, R84, R85, R2, R3 ;  /* 0x0800000255547389 */ /* 0x0000640000000003 */
[----:B01----:R-:W-:Y:S05]  /*17380*/  ENDCOLLECTIVE ;  /* 0x000000000000791b */ /* 0x003fea0003800000 */
.L_x_1295:
[----:B------:R-:W-:Y:S01]  /*17390*/  IMAD.MOV.U32 R2, RZ, RZ, 0x1 ;  /* 0x00000001ff027424 */ /* 0x000fe200078e00ff */
[----:B------:R-:W-:-:S05]  /*173a0*/  FMNMX R68, R67, R84, !PT ;  /* 0x0000005443447209 */ /* 0x000fca0007800000 */
[----:B------:R-:W-:-:S07]  /*173b0*/  IMAD.MOV.U32 R85, RZ, RZ, R68 ;  /* 0x000000ffff557224 */ /* 0x000fce00078e0044 */
[----:B------:R-:W-:Y:S05]  /*173c0*/  WARPSYNC.COLLECTIVE R0, `(.L_x_1296) ;  /* 0x0000000000087348 */ /* 0x000fea0003c00000 */
[----:B------:R0:W1:Y:S02]  /*173d0*/  SHFL.DOWN P0, R84, R85, R2, R3 ;  /* 0x0800000255547389 */ /* 0x0000640000000003 */
[----:B01----:R-:W-:Y:S05]  /*173e0*/  ENDCOLLECTIVE ;  /* 0x000000000000791b */ /* 0x003fea0003800000 */
.L_x_1296:
[----:B------:R-:W-:-:S07]  /*173f0*/  FMNMX R84, R68, R84, !PT ;  /* 0x0000005444547209 */ /* 0x000fce0007800000 */
[----:B------:R-:W-:Y:S05]  /*17400*/  WARPSYNC.COLLECTIVE R0, `(.L_x_1297) ;  /* 0x0000000000087348 */ /* 0x000fea0003c00000 */
[----:B------:R0:W1:Y:S02]  /*17410*/  SHFL.IDX P0, R84, R84, R89, R87 ;  /* 0x0000005954547389 */ /* 0x0000640000000057 */
[----:B01----:R-:W-:Y:S05]  /*17420*/  ENDCOLLECTIVE ;  /* 0x000000000000791b */ /* 0x003fea0003800000 */
.L_x_1297:
[----:B------:R-:W-:Y:S01]  /*17430*/  IMAD.MOV.U32 R80, RZ, RZ, R84 ;  /* 0x000000ffff507224 */ /* 0x000fe200078e0054 */
[----:B------:R-:W-:Y:S06]  /*17440*/  BRA `(.L_x_1298) ;  /* 0xffffff4000a87947 */ /* 0x000fec000383ffff */
.L_x_938:
[----:B------:R-:W-:Y:S01]  /*17450*/  BSSY B0, `(.L_x_1299) ;  /* 0x0000007000007945 */ /* 0x000fe20003800000 */
[----:B------:R-:W-:Y:S02]  /*17460*/  IMAD.MOV.U32 R2, RZ, RZ, 0x10 ;  /* 0x00000010ff027424 */ /* 0x000fe400078e00ff */
[----:B------:R-:W-:Y:S02]  /*17470*/  IMAD.MOV.U32 R3, RZ, RZ, 0x1f ;  /* 0x0000001fff037424 */ /* 0x000fe400078e00ff */
[----:B------:R-:W-:-:S07]  /*17480*/  IMAD.MOV.U32 R0, RZ, RZ, -0x1 ;  /* 0xffffffffff007424 */ /* 0x000fce00078e00ff */
[----:B0-----:R-:W-:Y:S05]  /*17490*/  WARPSYNC.COLLECTIVE R0, `(.L_x_1300) ;  /* 0x0000000000087348 */ /* 0x001fea0003c00000 */
[----:B0-----:R0:W1:Y:S02]  /*174a0*/  SHFL.DOWN P0, R84, R85, R2, R3 ;  /* 0x0800000255547389 */ /* 0x0010640000000003 */
[----:B01----:R-:W-:Y:S05]  /*174b0*/  ENDCOLLECTIVE ;  /* 0x000000000000791b */ /* 0x003fea0003800000 */
.L_x_1300:
[----:B------:R-:W-:Y:S05]  /*174c0*/  BSYNC B0 ;  /* 0x0000000000007941 */ /* 0x000fea0003800000 */
.L_x_1299:
        /* <DEDUP_REMOVED lines=9> */
.L_x_1301:
[----:B------:R-:W-:Y:S01]  /*17560*/  IMAD.MOV.U32 R2, RZ, RZ, 0x4 ;  /* 0x00000004ff027424 */ /* 0x000fe200078e00ff */
[----:B------:R-:W-:-:S05]  /*17570*/  FMNMX R66, R85, R84, !PT ;  /* 0x0000005455427209 */ /* 0x000fca0007800000 */
[----:B------:R-:W-:-:S07]  /*17580*/  IMAD.MOV.U32 R85, RZ, RZ, R66 ;  /* 0x000000ffff557224 */ /* 0x000fce00078e0042 */
[----:B------:R-:W-:Y:S05]  /*17590*/  WARPSYNC.COLLECTIVE R0, `(.L_x_1302) ;  /* 0x0000000000087348 */ /* 0x000fea0003c00000 */
[----:B------:R0:W1:Y:S02]  /*175a0*/  SHFL.DOWN P0, R84, R85, R2, R3 ;  /* 0x0800000255547389 */ /* 0x0000640000000003 */
[----:B01----:R-:W-:Y:S05]  /*175b0*/  ENDCOLLECTIVE ;  /* 0x000000000000791b */ /* 0x003fea0003800000 */
.L_x_1302:
[----:B------:R-:W-:Y:S01]  /*175c0*/  IMAD.MOV.U32 R2, RZ, RZ, 0x2 ;  /* 0x00000002ff027424 */ /* 0x000fe200078e00ff */
[----:B------:R-:W-:-:S05]  /*175d0*/  FMNMX R67, R66, R84, !PT ;  /* 0x0000005442437209 */ /* 0x000fca0007800000 */
[----:B------:R-:W-:-:S07]  /*175e0*/  IMAD.MOV.U32 R85, RZ, RZ, R67 ;  /* 0x000000ffff557224 */ /* 0x000fce00078e0043 */
[----:B------:R-:W-:Y:S05]  /*175f0*/  WARPSYNC.COLLECTIVE R0, `(.L_x_1303) ;  /* 0x0000000000087348 */ /* 0x000fea0003c00000 */
[----:B------:R0:W1:Y:S02]  /*17600*/  SHFL.DOWN P0, R84, R85, R2, R3 ;  /* 0x0800000255547389 */ /* 0x0000640000000003 */
[----:B01----:R-:W-:Y:S05]  /*17610*/  ENDCOLLECTIVE ;  /* 0x000000000000791b */ /* 0x003fea0003800000 */
.L_x_1303:
[----:B------:R-:W-:Y:S01]  /*17620*/  IMAD.MOV.U32 R2, RZ, RZ, 0x1 ;  /* 0x00000001ff027424 */ /* 0x000fe200078e00ff */
[----:B------:R-:W-:-:S05]  /*17630*/  FMNMX R80, R67, R84, !PT ;  /* 0x0000005443507209 */ /* 0x000fca0007800000 */
[----:B------:R-:W-:-:S07]  /*17640*/  IMAD.MOV.U32 R85, RZ, RZ, R80 ;  /* 0x000000ffff557224 */ /* 0x000fce00078e0050 */
[----:B------:R-:W-:Y:S05]  /*17650*/  WARPSYNC.COLLECTIVE R0, `(.L_x_1304) ;  /* 0x0000000000087348 */ /* 0x000fea0003c00000 */
[----:B------:R0:W1:Y:S02]  /*17660*/  SHFL.DOWN P0, R84, R85, R2, R3 ;  /* 0x0800000255547389 */ /* 0x0000640000000003 */
[----:B01----:R-:W-:Y:S05]  /*17670*/  ENDCOLLECTIVE ;  /* 0x000000000000791b */ /* 0x003fea0003800000 */
.L_x_1304:
[----:B------:R-:W-:-:S07]  /*17680*/  FMNMX R84, R80, R84, !PT ;  /* 0x0000005450547209 */ /* 0x000fce0007800000 */
[----:B------:R-:W-:Y:S05]  /*17690*/  WARPSYNC.COLLECTIVE R0, `(.L_x_1305) ;  /* 0x0000000000087348 */ /* 0x000fea0003c00000 */
[----:B------:R0:W1:Y:S02]  /*176a0*/  SHFL.IDX P0, R84, R84, R89, R87 ;  /* 0x0000005954547389 */ /* 0x0000640000000057 */
[----:B01----:R-:W-:Y:S05]  /*176b0*/  ENDCOLLECTIVE ;  /* 0x000000000000791b */ /* 0x003fea0003800000 */
.L_x_1305:
[----:B------:R-:W-:Y:S01]  /*176c0*/  IMAD.MOV.U32 R81, RZ, RZ, R84 ;  /* 0x000000ffff517224 */ /* 0x000fe200078e0054 */
[----:B------:R-:W-:Y:S06]  /*176d0*/  BRA `(.L_x_1306) ;  /* 0xffffff44003c7947 */ /* 0x000fec000383ffff */
.L_x_946:
[----:B------:R-:W-:Y:S01]  /*176e0*/  BSSY B0, `(.L_x_1307) ;  /* 0x0000007000007945 */ /* 0x000fe20003800000 */
[----:B------:R-:W-:Y:S01]  /*176f0*/  MOV R2, 0x10 ;  /* 0x0000001000027802 */ /* 0x000fe20000000f00 */
[----:B------:R-:W-:Y:S02]  /*17700*/  IMAD.MOV.U32 R3, RZ, RZ, 0x1f ;  /* 0x0000001fff037424 */ /* 0x000fe400078e00ff */
[----:B------:R-:W-:-:S07]  /*17710*/  IMAD.MOV.U32 R0, RZ, RZ, -0x1 ;  /* 0xffffffffff007424 */ /* 0x000fce00078e00ff */
[----:B0-----:R-:W-:Y:S05]  /*17720*/  WARPSYNC.COLLECTIVE R0, `(.L_x_1308) ;  /* 0x0000000000087348 */ /* 0x001fea0003c00000 */
[----:B0-----:R0:W1:Y:S02]  /*17730*/  SHFL.DOWN P0, R84, R85, R2, R3 ;  /* 0x0800000255547389 */ /* 0x0010640000000003 */
[----:B01----:R-:W-:Y:S05]  /*17740*/  ENDCOLLECTIVE ;  /* 0x000000000000791b */ /* 0x003fea0003800000 */
.L_x_1308:
[----:B------:R-:W-:Y:S05]  /*17750*/  BSYNC B0 ;  /* 0x0000000000007941 */ /* 0x000fea0003800000 */
.L_x_1307:
        /* <DEDUP_REMOVED lines=9> */
.L_x_1309:
[----:B------:R-:W-:Y:S01]  /*177f0*/  IMAD.MOV.U32 R2, RZ, RZ, 0x4 ;  /* 0x00000004ff027424 */ /* 0x000fe200078e00ff */
[----:B------:R-:W-:-:S05]  /*17800*/  FMNMX R66, R85, R84, !PT ;  /* 0x0000005455427209 */ /* 0x000fca0007800000 */
[----:B------:R-:W-:-:S07]  /*17810*/  IMAD.MOV.U32 R85, RZ, RZ, R66 ;  /* 0x000000ffff557224 */ /* 0x000fce00078e0042 */
[----:B------:R-:W-:Y:S05]  /*17820*/  WARPSYNC.COLLECTIVE R0, `(.L_x_1310) ;  /* 0x0000000000087348 */ /* 0x000fea0003c00000 */
[----:B------:R0:W1:Y:S02]  /*17830*/  SHFL.DOWN P0, R84, R85, R2, R3 ;  /* 0x0800000255547389 */ /* 0x0000640000000003 */
[----:B01----:R-:W-:Y:S05]  /*17840*/  ENDCOLLECTIVE ;  /* 0x000000000000791b */ /* 0x003fea0003800000 */
.L_x_1310:
[----:B------:R-:W-:Y:S01]  /*17850*/  IMAD.MOV.U32 R2, RZ, RZ, 0x2 ;  /* 0x00000002ff027424 */ /* 0x000fe200078e00ff */
[----:B------:R-:W-:-:S05]  /*17860*/  FMNMX R80, R66, R84, !PT ;  /* 0x0000005442507209 */ /* 0x000fca0007800000 */
[----:B------:R-:W-:-:S07]  /*17870*/  IMAD.MOV.U32 R85, RZ, RZ, R80 ;  /* 0x000000ffff557224 */ /* 0x000fce00078e0050 */
[----:B------:R-:W-:Y:S05]  /*17880*/  WARPSYNC.COLLECTIVE R0, `(.L_x_1311) ;  /* 0x0000000000087348 */ /* 0x000fea0003c00000 */
[----:B------:R0:W1:Y:S02]  /*17890*/  SHFL.DOWN P0, R84, R85, R2, R3 ;  /* 0x0800000255547389 */ /* 0x0000640000000003 */
[----:B01----:R-:W-:Y:S05]  /*178a0*/  ENDCOLLECTIVE ;  /* 0x000000000000791b */ /* 0x003fea0003800000 */
.L_x_1311:
[----:B------:R-:W-:Y:S01]  /*178b0*/  IMAD.MOV.U32 R2, RZ, RZ, 0x1 ;  /* 0x00000001ff027424 */ /* 0x000fe200078e00ff */
[----:B------:R-:W-:-:S05]  /*178c0*/  FMNMX R81, R80, R84, !PT ;  /* 0x0000005450517209 */ /* 0x000fca0007800000 */
[----:B------:R-:W-:-:S07]  /*178d0*/  IMAD.MOV.U32 R85, RZ, RZ, R81 ;  /* 0x000000ffff557224 */ /* 0x000fce00078e0051 */
[----:B------:R-:W-:Y:S05]  /*178e0*/  WARPSYNC.COLLECTIVE R0, `(.L_x_1312) ;  /* 0x0000000000087348 */ /* 0x000fea0003c00000 */
[----:B------:R0:W1:Y:S02]  /*178f0*/  SHFL.DOWN P0, R84, R85, R2, R3 ;  /* 0x0800000255547389 */ /* 0x0000640000000003 */
[----:B01----:R-:W-:Y:S05]  /*17900*/  ENDCOLLECTIVE ;  /* 0x000000000000791b */ /* 0x003fea0003800000 */
.L_x_1312:
[----:B------:R-:W-:-:S07]  /*17910*/  FMNMX R84, R81, R84, !PT ;  /* 0x0000005451547209 */ /* 0x000fce0007800000 */
[----:B------:R-:W-:Y:S05]  /*17920*/  WARPSYNC.COLLECTIVE R0, `(.L_x_1313) ;  /* 0x0000000000087348 */ /* 0x000fea0003c00000 */
[----:B------:R0:W1:Y:S02]  /*17930*/  SHFL.IDX P0, R84, R84, R89, R87 ;  /* 0x0000005954547389 */ /* 0x0000640000000057 */
[----:B01----:R-:W-:Y:S05]  /*17940*/  ENDCOLLECTIVE ;  /* 0x000000000000791b */ /* 0x003fea0003800000 */
.L_x_1313:
[----:B------:R-:W-:Y:S01]  /*17950*/  IMAD.MOV.U32 R82, RZ, RZ, R84 ;  /* 0x000000ffff527224 */ /* 0x000fe200078e0054 */
[----:B------:R-:W-:Y:S06]  /*17960*/  BRA `(.L_x_1314) ;  /* 0xffffff4400d07947 */ /* 0x000fec000383ffff */
.L_x_954:
[----:B------:R-:W-:Y:S01]  /*17970*/  BSSY B0, `(.L_x_1315) ;  /* 0x0000007000007945 */ /* 0x000fe20003800000 */
[----:B------:R-:W-:Y:S02]  /*17980*/  IMAD.MOV.U32 R2, RZ, RZ, 0x10 ;  /* 0x00000010ff027424 */ /* 0x000fe400078e00ff */
[----:B------:R-:W-:Y:S02]  /*17990*/  IMAD.MOV.U32 R3, RZ, RZ, 0x1f ;  /* 0x0000001fff037424 */ /* 0x000fe400078e00ff */
[----:B------:R-:W-:-:S07]  /*179a0*/  IMAD.MOV.U32 R0, RZ, RZ, -0x1 ;  /* 0xffffffffff007424 */ /* 0x000fce00078e00ff */
[----:B0-----:R-:W-:Y:S05]  /*179b0*/  WARPSYNC.COLLECTIVE R0, `(.L_x_1316) ;  /* 0x0000000000087348 */ /* 0x001fea0003c00000 */
[----:B0-----:R0:W1:Y:S02]  /*179c0*/  SHFL.DOWN P0, R84, R85, R2, R3 ;  /* 0x0800000255547389 */ /* 0x0010640000000003 */
[----:B01----:R-:W-:Y:S05]  /*179d0*/  ENDCOLLECTIVE ;  /* 0x000000000000791b */ /* 0x003fea0003800000 */
.L_x_1316:
[----:B------:R-:W-:Y:S05]  /*179e0*/  BSYNC B0 ;  /* 0x0000000000007941 */ /* 0x000fea0003800000 */
.L_x_1315:
        /* <DEDUP_REMOVED lines=9> */
.L_x_1317:
[----:B------:R-:W-:Y:S01]  /*17a80*/  IMAD.MOV.U32 R2, RZ, RZ, 0x4 ;  /* 0x00000004ff027424 */ /* 0x000fe200078e00ff */
[----:B------:R-:W-:-:S05]  /*17a90*/  FMNMX R80, R85, R84, !PT ;  /* 0x0000005455507209 */ /* 0x000fca0007800000 */
[----:B------:R-:W-:-:S07]  /*17aa0*/  IMAD.MOV.U32 R85, RZ, RZ, R80 ;  /* 0x000000ffff557224 */ /* 0x000fce00078e0050 */
[----:B------:R-:W-:Y:S05]  /*17ab0*/  WARPSYNC.COLLECTIVE R0, `(.L_x_1318) ;  /* 0x0000000000087348 */ /* 0x000fea0003c00000 */
[----:B------:R0:W1:Y:S02]  /*17ac0*/  SHFL.DOWN P0, R84, R85, R2, R3 ;  /* 0x0800000255547389 */ /* 0x0000640000000003 */
[----:B01----:R-:W-:Y:S05]  /*17ad0*/  ENDCOLLECTIVE ;  /* 0x000000000000791b */ /* 0x003fea0003800000 */
.L_x_1318:
[----:B------:R-:W-:Y:S02]  /*17ae0*/  MOV R2, 0x2 ;  /* 0x0000000200027802 */ /* 0x000fe40000000f00 */
[----:B------:R-:W-:-:S05]  /*17af0*/  FMNMX R81, R80, R84, !PT ;  /* 0x0000005450517209 */ /* 0x000fca0007800000 */
[----:B------:R-:W-:-:S07]  /*17b00*/  IMAD.MOV.U32 R85, RZ, RZ, R81 ;  /* 0x000000ffff557224 */ /* 0x000fce00078e0051 */
[----:B------:R-:W-:Y:S05]  /*17b10*/  WARPSYNC.COLLECTIVE R0, `(.L_x_1319) ;  /* 0x0000000000087348 */ /* 0x000fea0003c00000 */
[----:B------:R0:W1:Y:S02]  /*17b20*/  SHFL.DOWN P0, R84, R85, R2, R3 ;  /* 0x0800000255547389 */ /* 0x0000640000000003 */
[----:B01----:R-:W-:Y:S05]  /*17b30*/  ENDCOLLECTIVE ;  /* 0x000000000000791b */ /* 0x003fea0003800000 */
.L_x_1319:
[----:B------:R-:W-:Y:S01]  /*17b40*/  IMAD.MOV.U32 R2, RZ, RZ, 0x1 ;  /* 0x00000001ff027424 */ /* 0x000fe200078e00ff */
[----:B------:R-:W-:-:S05]  /*17b50*/  FMNMX R82, R81, R84, !PT ;  /* 0x0000005451527209 */ /* 0x000fca0007800000 */
[----:B------:R-:W-:-:S07]  /*17b60*/  IMAD.MOV.U32 R85, RZ, RZ, R82 ;  /* 0x000000ffff557224 */ /* 0x000fce00078e0052 */
[----:B------:R-:W-:Y:S05]  /*17b70*/  WARPSYNC.COLLECTIVE R0, `(.L_x_1320) ;  /* 0x0000000000087348 */ /* 0x000fea0003c00000 */
[----:B------:R0:W1:Y:S02]  /*17b80*/  SHFL.DOWN P0, R84, R85, R2, R3 ;  /* 0x0800000255547389 */ /* 0x0000640000000003 */
[----:B01----:R-:W-:Y:S05]  /*17b90*/  ENDCOLLECTIVE ;  /* 0x000000000000791b */ /* 0x003fea0003800000 */
.L_x_1320:
[----:B------:R-:W-:-:S07]  /*17ba0*/  FMNMX R84, R82, R84, !PT ;  /* 0x0000005452547209 */ /* 0x000fce0007800000 */
[----:B------:R-:W-:Y:S05]  /*17bb0*/  WARPSYNC.COLLECTIVE R0, `(.L_x_1321) ;  /* 0x0000000000087348 */ /* 0x000fea0003c00000 */
[----:B------:R0:W1:Y:S02]  /*17bc0*/  SHFL.IDX P0, R84, R84, R89, R87 ;  /* 0x0000005954547389 */ /* 0x0000640000000057 */
[----:B01----:R-:W-:Y:S05]  /*17bd0*/  ENDCOLLECTIVE ;  /* 0x000000000000791b */ /* 0x003fea0003800000 */
.L_x_1321:
[----:B------:R-:W-:Y:S01]  /*17be0*/  IMAD.MOV.U32 R83, RZ, RZ, R84 ;  /* 0x000000ffff537224 */ /* 0x000fe200078e0054 */
[----:B------:R-:W-:Y:S06]  /*17bf0*/  BRA `(.L_x_1322) ;  /* 0xffffff4800647947 */ /* 0x000fec000383ffff */
.L_x_962:
[----:B------:R-:W-:Y:S01]  /*17c00*/  BSSY B0, `(.L_x_1323) ;  /* 0x0000007000007945 */ /* 0x000fe20003800000 */
[----:B------:R-:W-:Y:S02]  /*17c10*/  IMAD.MOV.U32 R2, RZ, RZ, 0x10 ;  /* 0x00000010ff027424 */ /* 0x000fe400078e00ff */
[----:B------:R-:W-:Y:S02]  /*17c20*/  IMAD.MOV.U32 R3, RZ, RZ, 0x1f ;  /* 0x0000001fff037424 */ /* 0x000fe400078e00ff */
[----:B------:R-:W-:-:S07]  /*17c30*/  IMAD.MOV.U32 R0, RZ, RZ, -0x1 ;  /* 0xffffffffff007424 */ /* 0x000fce00078e00ff */
[----:B0-----:R-:W-:Y:S05]  /*17c40*/  WARPSYNC.COLLECTIVE R0, `(.L_x_1324) ;  /* 0x0000000000087348 */ /* 0x001fea0003c00000 */
[----:B0-----:R0:W1:Y:S02]  /*17c50*/  SHFL.DOWN P0, R84, R85, R2, R3 ;  /* 0x0800000255547389 */ /* 0x0010640000000003 */
[----:B01----:R-:W-:Y:S05]  /*17c60*/  ENDCOLLECTIVE ;  /* 0x000000000000791b */ /* 0x003fea0003800000 */
.L_x_1324:
[----:B------:R-:W-:Y:S05]  /*17c70*/  BSYNC B0 ;  /* 0x0000000000007941 */ /* 0x000fea0003800000 */
.L_x_1323:
        /* <DEDUP_REMOVED lines=9> */
.L_x_1325:
[----:B------:R-:W-:Y:S01]  /*17d10*/  IMAD.MOV.U32 R2, RZ, RZ, 0x4 ;  /* 0x00000004ff027424 */ /* 0x000fe200078e00ff */
[----:B------:R-:W-:-:S04]  /*17d20*/  FMNMX R81, R85, R84, !PT ;  /* 0x0000005455517209 */ /* 0x000fc80007800000 */
[----:B------:R-:W-:-:S07]  /*17d30*/  MOV R85, R81 ;  /* 0x0000005100557202 */ /* 0x000fce0000000f00 */
[----:B------:R-:W-:Y:S05]  /*17d40*/  WARPSYNC.COLLECTIVE R0, `(.L_x_1326) ;  /* 0x0000000000087348 */ /* 0x000fea0003c00000 */
[----:B------:R0:W1:Y:S02]  /*17d50*/  SHFL.DOWN P0, R84, R85, R2, R3 ;  /* 0x0800000255547389 */ /* 0x0000640000000003 */
[----:B01----:R-:W-:Y:S05]  /*17d60*/  ENDCOLLECTIVE ;  /* 0x000000000000791b */ /* 0x003fea0003800000 */
.L_x_1326:
[----:B------:R-:W-:Y:S01]  /*17d70*/  IMAD.MOV.U32 R2, RZ, RZ, 0x2 ;  /* 0x00000002ff027424 */ /* 0x000fe200078e00ff */
[----:B------:R-:W-:-:S05]  /*17d80*/  FMNMX R82, R81, R84, !PT ;  /* 0x0000005451527209 */ /* 0x000fca0007800000 */
[----:B------:R-:W-:-:S07]  /*17d90*/  IMAD.MOV.U32 R85, RZ, RZ, R82 ;  /* 0x000000ffff557224 */ /* 0x000fce00078e0052 */
[----:B------:R-:W-:Y:S05]  /*17da0*/  WARPSYNC.COLLECTIVE R0, `(.L_x_1327) ;  /* 0x0000000000087348 */ /* 0x000fea0003c00000 */
[----:B------:R0:W1:Y:S02]  /*17db0*/  SHFL.DOWN P0, R84, R85, R2, R3 ;  /* 0x0800000255547389 */ /* 0x0000640000000003 */
[----:B01----:R-:W-:Y:S05]  /*17dc0*/  ENDCOLLECTIVE ;  /* 0x000000000000791b */ /* 0x003fea0003800000 */
.L_x_1327:
[----:B------:R-:W-:Y:S01]  /*17dd0*/  IMAD.MOV.U32 R2, RZ, RZ, 0x1 ;  /* 0x00000001ff027424 */ /* 0x000fe200078e00ff */
[----:B------:R-:W-:-:S05]  /*17de0*/  FMNMX R83, R82, R84, !PT ;  /* 0x0000005452537209 */ /* 0x000fca0007800000 */
[----:B------:R-:W-:-:S07]  /*17df0*/  IMAD.MOV.U32 R85, RZ, RZ, R83 ;  /* 0x000000ffff557224 */ /* 0x000fce00078e0053 */
[----:B------:R-:W-:Y:S05]  /*17e00*/  WARPSYNC.COLLECTIVE R0, `(.L_x_1328) ;  /* 0x0000000000087348 */ /* 0x000fea0003c00000 */
[----:B------:R0:W1:Y:S02]  /*17e10*/  SHFL.DOWN P0, R84, R85, R2, R3 ;  /* 0x0800000255547389 */ /* 0x0000640000000003 */
[----:B01----:R-:W-:Y:S05]  /*17e20*/  ENDCOLLECTIVE ;  /* 0x000000000000791b */ /* 0x003fea0003800000 */
.L_x_1328:
[----:B------:R-:W-:-:S07]  /*17e30*/  FMNMX R84, R83, R84, !PT ;  /* 0x0000005453547209 */ /* 0x000fce0007800000 */
[----:B------:R-:W-:Y:S05]  /*17e40*/  WARPSYNC.COLLECTIVE R0, `(.L_x_1329) ;  /* 0x0000000000087348 */ /* 0x000fea0003c00000 */
[----:B------:R0:W1:Y:S02]  /*17e50*/  SHFL.IDX P0, R84, R84, R89, R87 ;  /* 0x0000005954547389 */ /* 0x0000640000000057 */
[----:B01----:R-:W-:Y:S05]  /*17e60*/  ENDCOLLECTIVE ;  /* 0x000000000000791b */ /* 0x003fea0003800000 */
.L_x_1329:
[----:B------:R-:W-:Y:S01]  /*17e70*/  IMAD.MOV.U32 R86, RZ, RZ, R84 ;  /* 0x000000ffff567224 */ /* 0x000fe200078e0054 */
[----:B------:R-:W-:Y:S06]  /*17e80*/  BRA `(.L_x_1330) ;  /* 0xffffff4800f87947 */ /* 0x000fec000383ffff */
.L_x_970:
[----:B------:R-:W-:Y:S01]  /*17e90*/  BSSY B0, `(.L_x_1331) ;  /* 0x0000007000007945 */ /* 0x000fe20003800000 */
[----:B------:R-:W-:Y:S02]  /*17ea0*/  IMAD.MOV.U32 R2, RZ, RZ, 0x10 ;  /* 0x00000010ff027424 */ /* 0x000fe400078e00ff */
[----:B------:R-:W-:Y:S02]  /*17eb0*/  IMAD.MOV.U32 R3, RZ, RZ, 0x1f ;  /* 0x0000001fff037424 */ /* 0x000fe400078e00ff */
[----:B------:R-:W-:-:S07]  /*17ec0*/  IMAD.MOV.U32 R0, RZ, RZ, -0x1 ;  /* 0xffffffffff007424 */ /* 0x000fce00078e00ff */
[----:B0-----:R-:W-:Y:S05]  /*17ed0*/  WARPSYNC.COLLECTIVE R0, `(.L_x_1332) ;  /* 0x0000000000087348 */ /* 0x001fea0003c00000 */
[----:B0-----:R0:W1:Y:S02]  /*17ee0*/  SHFL.DOWN P0, R84, R85, R2, R3 ;  /* 0x0800000255547389 */ /* 0x0010640000000003 */
[----:B01----:R-:W-:Y:S05]  /*17ef0*/  ENDCOLLECTIVE ;  /* 0x000000000000791b */ /* 0x003fea0003800000 */
.L_x_1332:
[----:B------:R-:W-:Y:S05]  /*17f00*/  BSYNC B0 ;  /* 0x0000000000007941 */ /* 0x000fea0003800000 */
.L_x_1331:
        /* <DEDUP_REMOVED lines=9> */
.L_x_1333:
[----:B------:R-:W-:Y:S01]  /*17fa0*/  IMAD.MOV.U32 R2, RZ, RZ, 0x4 ;  /* 0x00000004ff027424 */ /* 0x000fe200078e00ff */
[----:B------:R-:W-:-:S05]  /*17fb0*/  FMNMX R82, R85, R84, !PT ;  /* 0x0000005455527209 */ /* 0x000fca0007800000 */
[----:B------:R-:W-:-:S07]  /*17fc0*/  IMAD.MOV.U32 R85, RZ, RZ, R82 ;  /* 0x000000ffff557224 */ /* 0x000fce00078e0052 */
[----:B------:R-:W-:Y:S05]  /*17fd0*/  WARPSYNC.COLLECTIVE R0, `(.L_x_1334) ;  /* 0x0000000000087348 */ /* 0x000fea0003c00000 */
[----:B------:R0:W1:Y:S02]  /*17fe0*/  SHFL.DOWN P0, R84, R85, R2, R3 ;  /* 0x0800000255547389 */ /* 0x0000640000000003 */
[----:B01----:R-:W-:Y:S05]  /*17ff0*/  ENDCOLLECTIVE ;  /* 0x000000000000791b */ /* 0x003fea0003800000 */
.L_x_1334:
[----:B------:R-:W-:Y:S01]  /*18000*/  IMAD.MOV.U32 R2, RZ, RZ, 0x2 ;  /* 0x00000002ff027424 */ /* 0x000fe200078e00ff */
[----:B------:R-:W-:-:S05]  /*18010*/  FMNMX R83, R82, R84, !PT ;  /* 0x0000005452537209 */ /* 0x000fca0007800000 */
[----:B------:R-:W-:-:S07]  /*18020*/  IMAD.MOV.U32 R85, RZ, RZ, R83 ;  /* 0x000000ffff557224 */ /* 0x000fce00078e0053 */
[----:B------:R-:W-:Y:S05]  /*18030*/  WARPSYNC.COLLECTIVE R0, `(.L_x_1335) ;  /* 0x0000000000087348 */ /* 0x000fea0003c00000 */
[----:B------:R0:W1:Y:S02]  /*18040*/  SHFL.DOWN P0, R84, R85, R2, R3 ;  /* 0x0800000255547389 */ /* 0x0000640000000003 */
[----:B01----:R-:W-:Y:S05]  /*18050*/  ENDCOLLECTIVE ;  /* 0x000000000000791b */ /* 0x003fea0003800000 */
.L_x_1335:
[----:B------:R-:W-:Y:S01]  /*18060*/  IMAD.MOV.U32 R2, RZ, RZ, 0x1 ;  /* 0x00000001ff027424 */ /* 0x000fe200078e00ff */
[----:B------:R-:W-:-:S05]  /*18070*/  FMNMX R86, R83, R84, !PT ;  /* 0x0000005453567209 */ /* 0x000fca0007800000 */
[----:B------:R-:W-:-:S07]  /*18080*/  IMAD.MOV.U32 R85, RZ, RZ, R86 ;  /* 0x000000ffff557224 */ /* 0x000fce00078e0056 */
[----:B------:R-:W-:Y:S05]  /*18090*/  WARPSYNC.COLLECTIVE R0, `(.L_x_1336) ;  /* 0x0000000000087348 */ /* 0x000fea0003c00000 */
[----:B------:R0:W1:Y:S02]  /*180a0*/  SHFL.DOWN P0, R84, R85, R2, R3 ;  /* 0x0800000255547389 */ /* 0x0000640000000003 */
[----:B01----:R-:W-:Y:S05]  /*180b0*/  ENDCOLLECTIVE ;  /* 0x000000000000791b */ /* 0x003fea0003800000 */
.L_x_1336:
[----:B------:R-:W-:-:S07]  /*180c0*/  FMNMX R84, R86, R84, !PT ;  /* 0x0000005456547209 */ /* 0x000fce0007800000 */
[----:B------:R-:W-:Y:S05]  /*180d0*/  WARPSYNC.COLLECTIVE R0, `(.L_x_1337) ;  /* 0x0000000000087348 */ /* 0x000fea0003c00000 */
[----:B------:R0:W1:Y:S02]  /*180e0*/  SHFL.IDX P0, R84, R84, R89, R87 ;  /* 0x0000005954547389 */ /* 0x0000640000000057 */
[----:B01----:R-:W-:Y:S05]  /*180f0*/  ENDCOLLECTIVE ;  /* 0x000000000000791b */ /* 0x003fea0003800000 */
.L_x_1337:
[----:B------:R-:W-:Y:S01]  /*18100*/  IMAD.MOV.U32 R88, RZ, RZ, R84 ;  /* 0x000000ffff587224 */ /* 0x000fe200078e0054 */
[----:B------:R-:W-:Y:S06]  /*18110*/  BRA `(.L_x_1338) ;  /* 0xffffff4c008c7947 */ /* 0x000fec000383ffff */
.L_x_978:
[----:B------:R-:W-:Y:S01]  /*18120*/  BSSY B0, `(.L_x_1339) ;  /* 0x0000007000007945 */ /* 0x000fe20003800000 */
[----:B------:R-:W-:Y:S01]  /*18130*/  MOV R2, 0x10 ;  /* 0x0000001000027802 */ /* 0x000fe20000000f00 */
[----:B------:R-:W-:Y:S02]  /*18140*/  IMAD.MOV.U32 R3, RZ, RZ, 0x1f ;  /* 0x0000001fff037424 */ /* 0x000fe400078e00ff */
[----:B------:R-:W-:-:S07]  /*18150*/  IMAD.MOV.U32 R0, RZ, RZ, -0x1 ;  /* 0xffffffffff007424 */ /* 0x000fce00078e00ff */
[----:B0-----:R-:W-:Y:S05]  /*18160*/  WARPSYNC.COLLECTIVE R0, `(.L_x_1340) ;  /* 0x0000000000087348 */ /* 0x001fea0003c00000 */
[----:B0-----:R0:W1:Y:S02]  /*18170*/  SHFL.DOWN P0, R84, R85, R2, R3 ;  /* 0x0800000255547389 */ /* 0x0010640000000003 */
[----:B01----:R-:W-:Y:S05]  /*18180*/  ENDCOLLECTIVE ;  /* 0x000000000000791b */ /* 0x003fea0003800000 */
.L_x_1340:
[----:B------:R-:W-:Y:S05]  /*18190*/  BSYNC B0 ;  /* 0x0000000000007941 */ /* 0x000fea0003800000 */
.L_x_1339:
[----:B------:R-:W-:Y:S01]  /*181a0*/  FMNMX R85, R85, R84, !PT ;  /* 0x0000005455557209 */ /* 0x000fe20007800000 */
[----:B------:R-:W-:Y:S02]  /*181b0*/  IMAD.MOV.U32 R2, RZ, RZ, 0x8 ;  /* 0x00000008ff027424 */ /* 0x000fe400078e00ff */
[----:B------:R-:W-:Y:S02]  /*181c0*/  HFMA2 R89, -RZ, RZ, 0, 0 ;  /* 0x00000000ff597431 */ /* 0x000fe400000001ff */
[----:B------:R-:W-:Y:S02]  /*181d0*/  IMAD.MOV.U32 R3, RZ, RZ, 0x1f ;  /* 0x0000001fff037424 */ /* 0x000fe400078e00ff */
[----:B------:R-:W-:-:S07]  /*181e0*/  IMAD.MOV.U32 R0, RZ, RZ, -0x1 ;  /* 0xffffffffff007424 */ /* 0x000fce00078e00ff */
[----:B------:R-:W-:Y:S05]  /*181f0*/  WARPSYNC.COLLECTIVE R0, `(.L_x_1341) ;  /* 0x0000000000087348 */ /* 0x000fea0003c00000 */
[----:B------:R0:W1:Y:S02]  /*18200*/  SHFL.DOWN P0, R84, R85, R2, R3 ;  /* 0x0800000255547389 */ /* 0x0000640000000003 */
[----:B01----:R-:W-:Y:S05]  /*18210*/  ENDCOLLECTIVE ;  /* 0x000000000000791b */ /* 0x003fea0003800000 */
.L_x_1341:
[----:B------:R-:W-:Y:S01]  /*18220*/  IMAD.MOV.U32 R2, RZ, RZ, 0x4 ;  /* 0x00000004ff027424 */ /* 0x000fe200078e00ff */
[----:B------:R-:W-:-:S05]  /*18230*/  FMNMX R83, R85, R84, !PT ;  /* 0x0000005455537209 */ /* 0x000fca0007800000 */
[----:B------:R-:W-:-:S07]  /*18240*/  IMAD.MOV.U32 R85, RZ, RZ, R83 ;  /* 0x000000ffff557224 */ /* 0x000fce00078e0053 */
[----:B------:R-:W-:Y:S05]  /*18250*/  WARPSYNC.COLLECTIVE R0, `(.L_x_1342) ;  /* 0x0000000000087348 */ /* 0x000fea0003c00000 */
[----:B------:R0:W1:Y:S02]  /*18260*/  SHFL.DOWN P0, R84, R85, R2, R3 ;  /* 0x0800000255547389 */ /* 0x0000640000000003 */
[----:B01----:R-:W-:Y:S05]  /*18270*/  ENDCOLLECTIVE ;  /* 0x000000000000791b */ /* 0x003fea0003800000 */
.L_x_1342:
[----:B------:R-:W-:Y:S01]  /*18280*/  IMAD.MOV.U32 R2, RZ, RZ, 0x2 ;  /* 0x00000002ff027424 */ /* 0x000fe200078e00ff */
[----:B------:R-:W-:-:S05]  /*18290*/  FMNMX R86, R83, R84, !PT ;  /* 0x0000005453567209 */ /* 0x000fca0007800000 */
[----:B------:R-:W-:-:S07]  /*182a0*/  IMAD.MOV.U32 R85, RZ, RZ, R86 ;  /* 0x000000ffff557224 */ /* 0x000fce00078e0056 */
[----:B------:R-:W-:Y:S05]  /*182b0*/  WARPSYNC.COLLECTIVE R0, `(.L_x_1343) ;  /* 0x0000000000087348 */ /* 0x000fea0003c00000 */
[----:B------:R0:W1:Y:S02]  /*182c0*/  SHFL.DOWN P0, R84, R85, R2, R3 ;  /* 0x0800000255547389 */ /* 0x0000640000000003 */
[----:B01----:R-:W-:Y:S05]  /*182d0*/  ENDCOLLECTIVE ;  /* 0x000000000000791b */ /* 0x003fea0003800000 */
.L_x_1343:
[----:B------:R-:W-:Y:S01]  /*182e0*/  IMAD.MOV.U32 R2, RZ, RZ, 0x1 ;  /* 0x00000001ff027424 */ /* 0x000fe200078e00ff */
[----:B------:R-:W-:-:S05]  /*182f0*/  FMNMX R87, R86, R84, !PT ;  /* 0x0000005456577209 */ /* 0x000fca0007800000 */
[----:B------:R-:W-:-:S07]  /*18300*/  IMAD.MOV.U32 R85, RZ, RZ, R87 ;  /* 0x000000ffff557224 */ /* 0x000fce00078e0057 */
[----:B------:R-:W-:Y:S05]  /*18310*/  WARPSYNC.COLLECTIVE R0, `(.L_x_1344) ;  /* 0x0000000000087348 */ /* 0x000fea0003c00000 */
[----:B------:R0:W1:Y:S02]  /*18320*/  SHFL.DOWN P0, R84, R85, R2, R3 ;  /* 0x0800000255547389 */ /* 0x0000640000000003 */
[----:B01----:R-:W-:Y:S05]  /*18330*/  ENDCOLLECTIVE ;  /* 0x000000000000791b */ /* 0x003fea0003800000 */
.L_x_1344:
[----:B------:R-:W-:Y:S01]  /*18340*/  FMNMX R84, R87, R84, !PT ;  /* 0x0000005457547209 */ /* 0x000fe20007800000 */
[----:B------:R-:W-:-:S07]  /*18350*/  IMAD.MOV.U32 R87, RZ, RZ, 0x1f ;  /* 0x0000001fff577424 */ /* 0x000fce00078e00ff */
[----:B------:R-:W-:Y:S05]  /*18360*/  WARPSYNC.COLLECTIVE R0, `(.L_x_1345) ;  /* 0x0000000000087348 */ /* 0x000fea0003c00000 */
[----:B------:R0:W1:Y:S02]  /*18370*/  SHFL.IDX P0, R84, R84, R89, R87 ;  /* 0x0000005954547389 */ /* 0x0000640000000057 */
[----:B01----:R-:W-:Y:S05]  /*18380*/  ENDCOLLECTIVE ;  /* 0x000000000000791b */ /* 0x003fea0003800000 */
.L_x_1345:
[----:B------:R-:W-:Y:S01]  /*18390*/  IMAD.MOV.U32 R88, RZ, RZ, R84 ;  /* 0x000000ffff587224 */ /* 0x000fe200078e0054 */
[----:B------:R-:W-:Y:S06]  /*183a0*/  BRA `(.L_x_1346) ;  /* 0xffffff5000207947 */ /* 0x000fec000383ffff */
.L_x_986:
[----:B------:R-:W-:Y:S01]  /*183b0*/  BSSY B0, `(.L_x_1347) ;  /* 0x0000007000007945 */ /* 0x000fe20003800000 */
[----:B------:R-:W-:Y:S02]  /*183c0*/  IMAD.MOV.U32 R2, RZ, RZ, 0x10 ;  /* 0x00000010ff027424 */ /* 0x000fe400078e00ff */
[----:B------:R-:W-:Y:S02]  /*183d0*/  IMAD.MOV.U32 R3, RZ, RZ, 0x1f ;  /* 0x0000001fff037424 */ /* 0x000fe400078e00ff */
[----:B------:R-:W-:-:S07]  /*183e0*/  IMAD.MOV.U32 R0, RZ, RZ, -0x1 ;  /* 0xffffffffff007424 */ /* 0x000fce00078e00ff */
[----:B0-----:R-:W-:Y:S05]  /*183f0*/  WARPSYNC.COLLECTIVE R0, `(.L_x_1348) ;  /* 0x0000000000087348 */ /* 0x001fea0003c00000 */
[----:B0-----:R0:W1:Y:S02]  /*18400*/  SHFL.DOWN P0, R84, R85, R2, R3 ;  /* 0x0800000255547389 */ /* 0x0010640000000003 */
[----:B01----:R-:W-:Y:S05]  /*18410*/  ENDCOLLECTIVE ;  /* 0x000000000000791b */ /* 0x003fea0003800000 */
.L_x_1348:
[----:B------:R-:W-:Y:S05]  /*18420*/  BSYNC B0 ;  /* 0x0000000000007941 */ /* 0x000fea0003800000 */
.L_x_1347:
[----:B------:R-:W-:Y:S01]  /*18430*/  FMNMX R85, R85, R84, !PT ;  /* 0x0000005455557209 */ /* 0x000fe20007800000 */
[----:B------:R-:W-:Y:S02]  /*18440*/  IMAD.MOV.U32 R2, RZ, RZ, 0x8 ;  /* 0x00000008ff027424 */ /* 0x000fe400078e00ff */
[----:B------:R-:W-:Y:S02]  /*18450*/  IMAD.MOV.U32 R3, RZ, RZ, 0x1f ;  /* 0x0000001fff037424 */ /* 0x000fe400078e00ff */
[----:B------:R-:W-:Y:S02]  /*18460*/  IMAD.MOV.U32 R0, RZ, RZ, -0x1 ;  /* 0xffffffffff007424 */ /* 0x000fe400078e00ff */
[----:B------:R-:W-:-:S07]  /*18470*/  IMAD.MOV.U32 R89, RZ, RZ, RZ ;  /* 0x000000ffff597224 */ /* 0x000fce00078e00ff */
[----:B------:R-:W-:Y:S05]  /*18480*/  WARPSYNC.COLLECTIVE R0, `(.L_x_1349) ;  /* 0x0000000000087348 */ /* 0x000fea0003c00000 */
[----:B------:R0:W1:Y:S02]  /*18490*/  SHFL.DOWN P0, R84, R85, R2, R3 ;  /* 0x0800000255547389 */ /* 0x0000640000000003 */
[----:B01----:R-:W-:Y:S05]  /*184a0*/  ENDCOLLECTIVE ;  /* 0x000000000000791b */ /* 0x003fea0003800000 */
.L_x_1349:
[----:B------:R-:W-:Y:S01]  /*184b0*/  IMAD.MOV.U32 R2, RZ, RZ, 0x4 ;  /* 0x00000004ff027424 */ /* 0x000fe200078e00ff */
[----:B------:R-:W-:-:S05]  /*184c0*/  FMNMX R86, R85, R84, !PT ;  /* 0x0000005455567209 */ /* 0x000fca0007800000 */
[----:B------:R-:W-:-:S07]  /*184d0*/  IMAD.MOV.U32 R85, RZ, RZ, R86 ;  /* 0x000000ffff557224 */ /* 0x000fce00078e0056 */
[----:B------:R-:W-:Y:S05]  /*184e0*/  WARPSYNC.COLLECTIVE R0, `(.L_x_1350) ;  /* 0x0000000000087348 */ /* 0x000fea0003c00000 */
[----:B------:R0:W1:Y:S02]  /*184f0*/  SHFL.DOWN P0, R84, R85, R2, R3 ;  /* 0x0800000255547389 */ /* 0x0000640000000003 */
[----:B01----:R-:W-:Y:S05]  /*18500*/  ENDCOLLECTIVE ;  /* 0x000000000000791b */ /* 0x003fea0003800000 */
.L_x_1350:
[----:B------:R-:W-:Y:S02]  /*18510*/  MOV R2, 0x2 ;  /* 0x0000000200027802 */ /* 0x000fe40000000f00 */
[----:B------:R-:W-:-:S05]  /*18520*/  FMNMX R87, R86, R84, !PT ;  /* 0x0000005456577209 */ /* 0x000fca0007800000 */
[----:B------:R-:W-:-:S07]  /*18530*/  IMAD.MOV.U32 R85, RZ, RZ, R87 ;  /* 0x000000ffff557224 */ /* 0x000fce00078e0057 */
[----:B------:R-:W-:Y:S05]  /*18540*/  WARPSYNC.COLLECTIVE R0, `(.L_x_1351) ;  /* 0x0000000000087348 */ /* 0x000fea0003c00000 */
[----:B------:R0:W1:Y:S02]  /*18550*/  SHFL.DOWN P0, R84, R85, R2, R3 ;  /* 0x0800000255547389 */ /* 0x0000640000000003 */
[----:B01----:R-:W-:Y:S05]  /*18560*/  ENDCOLLECTIVE ;  /* 0x000000000000791b */ /* 0x003fea0003800000 */
.L_x_1351:
[----:B------:R-:W-:Y:S01]  /*18570*/  IMAD.MOV.U32 R2, RZ, RZ, 0x1 ;  /* 0x00000001ff027424 */ /* 0x000fe200078e00ff */
[----:B------:R-:W-:Y:S01]  /*18580*/  FMNMX R88, R87, R84, !PT ;  /* 0x0000005457587209 */ /* 0x000fe20007800000 */
[----:B------:R-:W-:-:S04]  /*18590*/  IMAD.MOV.U32 R87, RZ, RZ, 0x1f ;  /* 0x0000001fff577424 */ /* 0x000fc800078e00ff */
[----:B------:R-:W-:-:S07]  /*185a0*/  IMAD.MOV.U32 R85, RZ, RZ, R88 ;  /* 0x000000ffff557224 */ /* 0x000fce00078e0058 */
[----:B------:R-:W-:Y:S05]  /*185b0*/  WARPSYNC.COLLECTIVE R0, `(.L_x_1352) ;  /* 0x0000000000087348 */ /* 0x000fea0003c00000 */
[----:B------:R0:W1:Y:S02]  /*185c0*/  SHFL.DOWN P0, R84, R85, R2, R3 ;  /* 0x0800000255547389 */ /* 0x0000640000000003 */
[----:B01----:R-:W-:Y:S05]  /*185d0*/  ENDCOLLECTIVE ;  /* 0x000000000000791b */ /* 0x003fea0003800000 */
.L_x_1352:
[----:B------:R-:W-:-:S07]  /*185e0*/  FMNMX R84, R88, R84, !PT ;  /* 0x0000005458547209 */ /* 0x000fce0007800000 */
[----:B------:R-:W-:Y:S05]  /*185f0*/  WARPSYNC.COLLECTIVE R0, `(.L_x_1353) ;  /* 0x0000000000087348 */ /* 0x000fea0003c00000 */
[----:B------:R0:W1:Y:S02]  /*18600*/  SHFL.IDX P0, R84, R84, R89, R87 ;  /* 0x0000005954547389 */ /* 0x0000640000000057 */
[----:B01----:R-:W-:Y:S05]  /*18610*/  ENDCOLLECTIVE ;  /* 0x000000000000791b */ /* 0x003fea0003800000 */
.L_x_1353:
[----:B------:R-:W-:Y:S01]  /*18620*/  IMAD.MOV.U32 R90, RZ, RZ, R84 ;  /* 0x000000ffff5a7224 */ /* 0x000fe200078e0054 */
[----:B------:R-:W-:Y:S06]  /*18630*/  BRA `(.L_x_1354) ;  /* 0xffffff5000b47947 */ /* 0x000fec000383ffff */
.L_x_993:
[----:B------:R-:W-:Y:S01]  /*18640*/  BSSY B0, `(.L_x_1355) ;  /* 0x0000007000007945 */ /* 0x000fe20003800000 */
[----:B------:R-:W-:Y:S02]  /*18650*/  IMAD.MOV.U32 R2, RZ, RZ, 0x10 ;  /* 0x00000010ff027424 */ /* 0x000fe400078e00ff */
[----:B------:R-:W-:Y:S02]  /*18660*/  IMAD.MOV.U32 R3, RZ, RZ, 0x1f ;  /* 0x0000001fff037424 */ /* 0x000fe400078e00ff */
[----:B------:R-:W-:-:S07]  /*18670*/  IMAD.MOV.U32 R0, RZ, RZ, -0x1 ;  /* 0xffffffffff007424 */ /* 0x000fce00078e00ff */
[----:B------:R-:W-:Y:S05]  /*18680*/  WARPSYNC.COLLECTIVE R0, `(.L_x_1356) ;  /* 0x0000000000087348 */ /* 0x000fea0003c00000 */
[----:B------:R0:W1:Y:S02]  /*18690*/  SHFL.DOWN P0, R84, R85, R2, R3 ;  /* 0x0800000255547389 */ /* 0x0000640000000003 */
[----:B01----:R-:W-:Y:S05]  /*186a0*/  ENDCOLLECTIVE ;  /* 0x000000000000791b */ /* 0x003fea0003800000 */
.L_x_1356:
[----:B------:R-:W-:Y:S05]  /*186b0*/  BSYNC B0 ;  /* 0x0000000000007941 */ /* 0x000fea0003800000 */
.L_x_1355:
        /* <DEDUP_REMOVED lines=9> */
.L_x_1357:
[----:B------:R-:W-:Y:S01]  /*18750*/  IMAD.MOV.U32 R2, RZ, RZ, 0x4 ;  /* 0x00000004ff027424 */ /* 0x000fe200078e00ff */
[----:B------:R-:W-:-:S04]  /*18760*/  FMNMX R65, R85, R84, !PT ;  /* 0x0000005455417209 */ /* 0x000fc80007800000 */
[----:B------:R-:W-:-:S07]  /*18770*/  MOV R85, R65 ;  /* 0x0000004100557202 */ /* 0x000fce0000000f00 */
[----:B------:R-:W-:Y:S05]  /*18780*/  WARPSYNC.COLLECTIVE R0, `(.L_x_1358) ;  /* 0x0000000000087348 */ /* 0x000fea0003c00000 */
[----:B------:R0:W1:Y:S02]  /*18790*/  SHFL.DOWN P0, R84, R85, R2, R3 ;  /* 0x0800000255547389 */ /* 0x0000640000000003 */
[----:B01----:R-:W-:Y:S05]  /*187a0*/  ENDCOLLECTIVE ;  /* 0x000000000000791b */ /* 0x003fea0003800000 */
.L_x_1358:
[----:B------:R-:W-:Y:S01]  /*187b0*/  IMAD.MOV.U32 R2, RZ, RZ, 0x2 ;  /* 0x00000002ff027424 */ /* 0x000fe200078e00ff */
[----:B------:R-:W-:-:S05]  /*187c0*/  FMNMX R70, R65, R84, !PT ;  /* 0x0000005441467209 */ /* 0x000fca0007800000 */
[----:B------:R-:W-:-:S07]  /*187d0*/  IMAD.MOV.U32 R85, RZ, RZ, R70 ;  /* 0x000000ffff557224 */ /* 0x000fce00078e0046 */
[----:B------:R-:W-:Y:S05]  /*187e0*/  WARPSYNC.COLLECTIVE R0, `(.L_x_1359) ;  /* 0x0000000000087348 */ /* 0x000fea0003c00000 */
[----:B------:R0:W1:Y:S02]  /*187f0*/  SHFL.DOWN P0, R84, R85, R2, R3 ;  /* 0x0800000255547389 */ /* 0x0000640000000003 */
[----:B01----:R-:W-:Y:S05]  /*18800*/  ENDCOLLECTIVE ;  /* 0x000000000000791b */ /* 0x003fea0003800000 */
.L_x_1359:
[----:B------:R-:W-:Y:S01]  /*18810*/  IMAD.MOV.U32 R2, RZ, RZ, 0x1 ;  /* 0x00000001ff027424 */ /* 0x000fe200078e00ff */
[----:B------:R-:W-:-:S05]  /*18820*/  FMNMX R71, R70, R84, !PT ;  /* 0x0000005446477209 */ /* 0x000fca0007800000 */
[----:B------:R-:W-:-:S07]  /*18830*/  IMAD.MOV.U32 R85, RZ, RZ, R71 ;  /* 0x000000ffff557224 */ /* 0x000fce00078e0047 */
[----:B------:R-:W-:Y:S05]  /*18840*/  WARPSYNC.COLLECTIVE R0, `(.L_x_1360) ;  /* 0x0000000000087348 */ /* 0x000fea0003c00000 */
[----:B------:R0:W1:Y:S02]  /*18850*/  SHFL.DOWN P0, R84, R85, R2, R3 ;  /* 0x0800000255547389 */ /* 0x0000640000000003 */
[----:B01----:R-:W-:Y:S05]  /*18860*/  ENDCOLLECTIVE ;  /* 0x000000000000791b */ /* 0x003fea0003800000 */
.L_x_1360:
[----:B------:R-:W-:-:S07]  /*18870*/  FMNMX R84, R71, R84, !PT ;  /* 0x0000005447547209 */ /* 0x000fce0007800000 */
[----:B------:R-:W-:Y:S05]  /*18880*/  WARPSYNC.COLLECTIVE R0, `(.L_x_1361) ;  /* 0x0000000000087348 */ /* 0x000fea0003c00000 */
[----:B------:R0:W1:Y:S02]  /*18890*/  SHFL.IDX P0, R84, R84, R89, R87 ;  /* 0x0000005954547389 */ /* 0x0000640000000057 */
[----:B01----:R-:W-:Y:S05]  /*188a0*/  ENDCOLLECTIVE ;  /* 0x000000000000791b */ /* 0x003fea0003800000 */
.L_x_1361:
[----:B------:R-:W-:Y:S01]  /*188b0*/  IMAD.MOV.U32 R76, RZ, RZ, R84 ;  /* 0x000000ffff4c7224 */ /* 0x000fe200078e0054 */
[----:B------:R-:W-:Y:S06]  /*188c0*/  BRA `(.L_x_1362) ;  /* 0xffffff54003c7947 */ /* 0x000fec000383ffff */
.L_x_1001:
[----:B------:R-:W-:Y:S01]  /*188d0*/  BSSY B0, `(.L_x_1363) ;  /* 0x0000007000007945 */ /* 0x000fe20003800000 */
[----:B------:R-:W-:Y:S02]  /*188e0*/  IMAD.MOV.U32 R2, RZ, RZ, 0x10 ;  /* 0x00000010ff027424 */ /* 0x000fe400078e00ff */
[----:B------:R-:W-:Y:S02]  /*188f0*/  IMAD.MOV.U32 R3, RZ, RZ, 0x1f ;  /* 0x0000001fff037424 */ /* 0x000fe400078e00ff */
[----:B------:R-:W-:-:S07]  /*18900*/  IMAD.MOV.U32 R0, RZ, RZ, -0x1 ;  /* 0xffffffffff007424 */ /* 0x000fce00078e00ff */
[----:B0-----:R-:W-:Y:S05]  /*18910*/  WARPSYNC.COLLECTIVE R0, `(.L_x_1364) ;  /* 0x0000000000087348 */ /* 0x001fea0003c00000 */
[----:B0-----:R0:W1:Y:S02]  /*18920*/  SHFL.DOWN P0, R84, R85, R2, R3 ;  /* 0x0800000255547389 */ /* 0x0010640000000003 */
[----:B01----:R-:W-:Y:S05]  /*18930*/  ENDCOLLECTIVE ;  /* 0x000000000000791b */ /* 0x003fea0003800000 */
.L_x_1364:
[----:B------:R-:W-:Y:S05]  /*18940*/  BSYNC B0 ;  /* 0x0000000000007941 */ /* 0x000fea0003800000 */
.L_x_1363:
        /* <DEDUP_REMOVED lines=9> */
.L_x_1365:
[----:B------:R-:W-:Y:S01]  /*189e0*/  IMAD.MOV.U32 R2, RZ, RZ, 0x4 ;  /* 0x00000004ff027424 */ /* 0x000fe200078e00ff */
[----:B------:R-:W-:-:S05]  /*189f0*/  FMNMX R66, R85, R84, !PT ;  /* 0x0000005455427209 */ /* 0x000fca0007800000 */
[----:B------:R-:W-:-:S07]  /*18a00*/  IMAD.MOV.U32 R85, RZ, RZ, R66 ;  /* 0x000000ffff557224 */ /* 0x000fce00078e0042 */
[----:B------:R-:W-:Y:S05]  /*18a10*/  WARPSYNC.COLLECTIVE R0, `(.L_x_1366) ;  /* 0x0000000000087348 */ /* 0x000fea0003c00000 */
[----:B------:R0:W1:Y:S02]  /*18a20*/  SHFL.DOWN P0, R84, R85, R2, R3 ;  /* 0x0800000255547389 */ /* 0x0000640000000003 */
[----:B01----:R-:W-:Y:S05]  /*18a30*/  ENDCOLLECTIVE ;  /* 0x000000000000791b */ /* 0x003fea0003800000 */
.L_x_1366:
[----:B------:R-:W-:Y:S01]  /*18a40*/  IMAD.MOV.U32 R2, RZ, RZ, 0x2 ;  /* 0x00000002ff027424 */ /* 0x000fe200078e00ff */
[----:B------:R-:W-:-:S05]  /*18a50*/  FMNMX R67, R66, R84, !PT ;  /* 0x0000005442437209 */ /* 0x000fca0007800000 */
[----:B------:R-:W-:-:S07]  /*18a60*/  IMAD.MOV.U32 R85, RZ, RZ, R67 ;  /* 0x000000ffff557224 */ /* 0x000fce00078e0043 */
[----:B------:R-:W-:Y:S05]  /*18a70*/  WARPSYNC.COLLECTIVE R0, `(.L_x_1367) ;  /* 0x0000000000087348 */ /* 0x000fea0003c00000 */
[----:B------:R0:W1:Y:S02]  /*18a80*/  SHFL.DOWN P0, R84, R85, R2, R3 ;  /* 0x0800000255547389 */ /* 0x0000640000000003 */
[----:B01----:R-:W-:Y:S05]  /*18a90*/  ENDCOLLECTIVE ;  /* 0x000000000000791b */ /* 0x003fea0003800000 */
.L_x_1367:
[----:B------:R-:W-:Y:S01]  /*18aa0*/  IMAD.MOV.U32 R2, RZ, RZ, 0x1 ;  /* 0x00000001ff027424 */ /* 0x000fe200078e00ff */
[----:B------:R-:W-:-:S05]  /*18ab0*/  FMNMX R68, R67, R84, !PT ;  /* 0x0000005443447209 */ /* 0x000fca0007800000 */
[----:B------:R-:W-:-:S07]  /*18ac0*/  IMAD.MOV.U32 R85, RZ, RZ, R68 ;  /* 0x000000ffff557224 */ /* 0x000fce00078e0044 */
[----:B------:R-:W-:Y:S05]  /*18ad0*/  WARPSYNC.COLLECTIVE R0, `(.L_x_1368) ;  /* 0x0000000000087348 */ /* 0x000fea0003c00000 */
[----:B------:R0:W1:Y:S02]  /*18ae0*/  SHFL.DOWN P0, R84, R85, R2, R3 ;  /* 0x0800000255547389 */ /* 0x0000640000000003 */
[----:B01----:R-:W-:Y:S05]  /*18af0*/  ENDCOLLECTIVE ;  /* 0x000000000000791b */ /* 0x003fea0003800000 */
.L_x_1368:
[----:B------:R-:W-:-:S07]  /*18b00*/  FMNMX R84, R68, R84, !PT ;  /* 0x0000005444547209 */ /* 0x000fce0007800000 */
[----:B------:R-:W-:Y:S05]  /*18b10*/  WARPSYNC.COLLECTIVE R0, `(.L_x_1369) ;  /* 0x0000000000087348 */ /* 0x000fea0003c00000 */
[----:B------:R0:W1:Y:S02]  /*18b20*/  SHFL.IDX P0, R84, R84, R89, R87 ;  /* 0x0000005954547389 */ /* 0x0000640000000057 */
[----:B01----:R-:W-:Y:S05]  /*18b30*/  ENDCOLLECTIVE ;  /* 0x000000000000791b */ /* 0x003fea0003800000 */
.L_x_1369:
[----:B------:R-:W-:Y:S01]  /*18b40*/  IMAD.MOV.U32 R69, RZ, RZ, R84 ;  /* 0x000000ffff457224 */ /* 0x000fe200078e0054 */
[----:B------:R-:W-:Y:S06]  /*18b50*/  BRA `(.L_x_1370) ;  /* 0xffffff5400b87947 */ /* 0x000fec000383ffff */
.L_x_1009:
[----:B------:R-:W-:Y:S01]  /*18b60*/  BSSY B0, `(.L_x_1371) ;  /* 0x0000007000007945 */ /* 0x000fe20003800000 */
[----:B------:R-:W-:Y:S01]  /*18b70*/  MOV R2, 0x10 ;  /* 0x0000001000027802 */ /* 0x000fe20000000f00 */
[----:B------:R-:W-:Y:S02]  /*18b80*/  IMAD.MOV.U32 R3, RZ, RZ, 0x1f ;  /* 0x0000001fff037424 */ /* 0x000fe400078e00ff */
[----:B------:R-:W-:-:S07]  /*18b90*/  IMAD.MOV.U32 R0, RZ, RZ, -0x1 ;  /* 0xffffffffff007424 */ /* 0x000fce00078e00ff */
[----:B0-----:R-:W-:Y:S05]  /*18ba0*/  WARPSYNC.COLLECTIVE R0, `(.L_x_1372) ;  /* 0x0000000000087348 */ /* 0x001fea0003c00000 */
[----:B0-----:R0:W1:Y:S02]  /*18bb0*/  SHFL.DOWN P0, R84, R85, R2, R3 ;  /* 0x0800000255547389 */ /* 0x0010640000000003 */
[----:B01----:R-:W-:Y:S05]  /*18bc0*/  ENDCOLLECTIVE ;  /* 0x000000000000791b */ /* 0x003fea0003800000 */
.L_x_1372:
[----:B------:R-:W-:Y:S05]  /*18bd0*/  BSYNC B0 ;  /* 0x0000000000007941 */ /* 0x000fea0003800000 */
.L_x_1371:
        /* <DEDUP_REMOVED lines=9> */
.L_x_1373:
[----:B------:R-:W-:Y:S01]  /*18c70*/  IMAD.MOV.U32 R2, RZ, RZ, 0x4 ;  /* 0x00000004ff027424 */ /* 0x000fe200078e00ff */
[----:B------:R-:W-:-:S05]  /*18c80*/  FMNMX R66, R85, R84, !PT ;  /* 0x0000005455427209 */ /* 0x000fca0007800000 */
[----:B------:R-:W-:-:S07]  /*18c90*/  IMAD.MOV.U32 R85, RZ, RZ, R66 ;  /* 0x000000ffff557224 */ /* 0x000fce00078e0042 */
[----:B------:R-:W-:Y:S05]  /*18ca0*/  WARPSYNC.COLLECTIVE R0, `(.L_x_1374) ;  /* 0x0000000000087348 */ /* 0x000fea0003c00000 */
[----:B------:R0:W1:Y:S02]  /*18cb0*/  SHFL.DOWN P0, R84, R85, R2, R3 ;  /* 0x0800000255547389 */ /* 0x0000640000000003 */
[----:B01----:R-:W-:Y:S05]  /*18cc0*/  ENDCOLLECTIVE ;  /* 0x000000000000791b */ /* 0x003fea0003800000 */
.L_x_1374:
[----:B------:R-:W-:Y:S01]  /*18cd0*/  IMAD.MOV.U32 R2, RZ, RZ, 0x2 ;  /* 0x00000002ff027424 */ /* 0x000fe200078e00ff */
[----:B------:R-:W-:-:S05]  /*18ce0*/  FMNMX R67, R66, R84, !PT ;  /* 0x0000005442437209 */ /* 0x000fca0007800000 */
[----:B------:R-:W-:-:S07]  /*18cf0*/  IMAD.MOV.U32 R85, RZ, RZ, R67 ;  /* 0x000000ffff557224 */ /* 0x000fce00078e0043 */
[----:B------:R-:W-:Y:S05]  /*18d00*/  WARPSYNC.COLLECTIVE R0, `(.L_x_1375) ;  /* 0x0000000000087348 */ /* 0x000fea0003c00000 */
[----:B------:R0:W1:Y:S02]  /*18d10*/  SHFL.DOWN P0, R84, R85, R2, R3 ;  /* 0x0800000255547389 */ /* 0x0000640000000003 */
[----:B01----:R-:W-:Y:S05]  /*18d20*/  ENDCOLLECTIVE ;  /* 0x000000000000791b */ /* 0x003fea0003800000 */
.L_x_1375:
[----:B------:R-:W-:Y:S01]  /*18d30*/  IMAD.MOV.U32 R2, RZ, RZ, 0x1 ;  /* 0x00000001ff027424 */ /* 0x000fe200078e00ff */
[----:B------:R-:W-:-:S05]  /*18d40*/  FMNMX R68, R67, R84, !PT ;  /* 0x0000005443447209 */ /* 0x000fca0007800000 */
[----:B------:R-:W-:-:S07]  /*18d50*/  IMAD.MOV.U32 R85, RZ, RZ, R68 ;  /* 0x000000ffff557224 */ /* 0x000fce00078e0044 */
[----:B------:R-:W-:Y:S05]  /*18d60*/  WARPSYNC.COLLECTIVE R0, `(.L_x_1376) ;  /* 0x0000000000087348 */ /* 0x000fea0003c00000 */
[----:B------:R0:W1:Y:S02]  /*18d70*/  SHFL.DOWN P0, R84, R85, R2, R3 ;  /* 0x0800000255547389 */ /* 0x0000640000000003 */
[----:B01----:R-:W-:Y:S05]  /*18d80*/  ENDCOLLECTIVE ;  /* 0x000000000000791b */ /* 0x003fea0003800000 */
.L_x_1376:
[----:B------:R-:W-:-:S07]  /*18d90*/  FMNMX R84, R68, R84, !PT ;  /* 0x0000005444547209 */ /* 0x000fce0007800000 */
[----:B------:R-:W-:Y:S05]  /*18da0*/  WARPSYNC.COLLECTIVE R0, `(.L_x_1377) ;  /* 0x0000000000087348 */ /* 0x000fea0003c00000 */
[----:B------:R0:W1:Y:S02]  /*18db0*/  SHFL.IDX P0, R84, R84, R89, R87 ;  /* 0x0000005954547389 */ /* 0x0000640000000057 */
[----:B01----:R-:W-:Y:S05]  /*18dc0*/  ENDCOLLECTIVE ;  /* 0x000000000000791b */ /* 0x003fea0003800000 */
.L_x_1377:
[----:B------:R-:W-:Y:S01]  /*18dd0*/  IMAD.MOV.U32 R69, RZ, RZ, R84 ;  /* 0x000000ffff457224 */ /* 0x000fe200078e0054 */
[----:B------:R-:W-:Y:S06]  /*18de0*/  BRA `(.L_x_1378) ;  /* 0xffffff58004c7947 */ /* 0x000fec000383ffff */
.L_x_1017:
[----:B------:R-:W-:Y:S01]  /*18df0*/  BSSY B0, `(.L_x_1379) ;  /* 0x0000007000007945 */ /* 0x000fe20003800000 */
[----:B------:R-:W-:Y:S02]  /*18e00*/  IMAD.MOV.U32 R2, RZ, RZ, 0x10 ;  /* 0x00000010ff027424 */ /* 0x000fe400078e00ff */
[----:B------:R-:W-:Y:S02]  /*18e10*/  IMAD.MOV.U32 R3, RZ, RZ, 0x1f ;  /* 0x0000001fff037424 */ /* 0x000fe400078e00ff */
[----:B------:R-:W-:-:S07]  /*18e20*/  IMAD.MOV.U32 R0, RZ, RZ, -0x1 ;  /* 0xffffffffff007424 */ /* 0x000fce00078e00ff */
[----:B0-----:R-:W-:Y:S05]  /*18e30*/  WARPSYNC.COLLECTIVE R0, `(.L_x_1380) ;  /* 0x0000000000087348 */ /* 0x001fea0003c00000 */
[----:B0-----:R0:W1:Y:S02]  /*18e40*/  SHFL.DOWN P0, R84, R85, R2, R3 ;  /* 0x0800000255547389 */ /* 0x0010640000000003 */
[----:B01----:R-:W-:Y:S05]  /*18e50*/  ENDCOLLECTIVE ;  /* 0x000000000000791b */ /* 0x003fea0003800000 */
.L_x_1380:
[----:B------:R-:W-:Y:S05]  /*18e60*/  BSYNC B0 ;  /* 0x0000000000007941 */ /* 0x000fea0003800000 */
.L_x_1379:
        /* <DEDUP_REMOVED lines=9> */
.L_x_1381:
[----:B------:R-:W-:Y:S01]  /*18f00*/  IMAD.MOV.U32 R2, RZ, RZ, 0x4 ;  /* 0x00000004ff027424 */ /* 0x000fe200078e00ff */
[----:B------:R-:W-:-:S05]  /*18f10*/  FMNMX R66, R85, R84, !PT ;  /* 0x0000005455427209 */ /* 0x000fca0007800000 */
[----:B------:R-:W-:-:S07]  /*18f20*/  IMAD.MOV.U32 R85, RZ, RZ, R66 ;  /* 0x000000ffff557224 */ /* 0x000fce00078e0042 */
[----:B------:R-:W-:Y:S05]  /*18f30*/  WARPSYNC.COLLECTIVE R0, `(.L_x_1382) ;  /* 0x0000000000087348 */ /* 0x000fea0003c00000 */
[----:B------:R0:W1:Y:S02]  /*18f40*/  SHFL.DOWN P0, R84, R85, R2, R3 ;  /* 0x0800000255547389 */ /* 0x0000640000000003 */
[----:B01----:R-:W-:Y:S05]  /*18f50*/  ENDCOLLECTIVE ;  /* 0x000000000000791b */ /* 0x003fea0003800000 */
.L_x_1382:
[----:B------:R-:W-:Y:S02]  /*18f60*/  MOV R2, 0x2 ;  /* 0x0000000200027802 */ /* 0x000fe40000000f00 */
[----:B------:R-:W-:-:S05]  /*18f70*/  FMNMX R67, R66, R84, !PT ;  /* 0x0000005442437209 */ /* 0x000fca0007800000 */
[----:B------:R-:W-:-:S07]  /*18f80*/  IMAD.MOV.U32 R85, RZ, RZ, R67 ;  /* 0x000000ffff557224 */ /* 0x000fce00078e0043 */
[----:B------:R-:W-:Y:S05]  /*18f90*/  WARPSYNC.COLLECTIVE R0, `(.L_x_1383) ;  /* 0x0000000000087348 */ /* 0x000fea0003c00000 */
[----:B------:R0:W1:Y:S02]  /*18fa0*/  SHFL.DOWN P0, R84, R85, R2, R3 ;  /* 0x0800000255547389 */ /* 0x0000640000000003 */
[----:B01----:R-:W-:Y:S05]  /*18fb0*/  ENDCOLLECTIVE ;  /* 0x000000000000791b */ /* 0x003fea0003800000 */
.L_x_1383:
[----:B------:R-:W-:Y:S01]  /*18fc0*/  IMAD.MOV.U32 R2, RZ, RZ, 0x1 ;  /* 0x00000001ff027424 */ /* 0x000fe200078e00ff */
[----:B------:R-:W-:-:S05]  /*18fd0*/  FMNMX R68, R67, R84, !PT ;  /* 0x0000005443447209 */ /* 0x000fca0007800000 */
[----:B------:R-:W-:-:S07]  /*18fe0*/  IMAD.MOV.U32 R85, RZ, RZ, R68 ;  /* 0x000000ffff557224 */ /* 0x000fce00078e0044 */
[----:B------:R-:W-:Y:S05]  /*18ff0*/  WARPSYNC.COLLECTIVE R0, `(.L_x_1384) ;  /* 0x0000000000087348 */ /* 0x000fea0003c00000 */
[----:B------:R0:W1:Y:S02]  /*19000*/  SHFL.DOWN P0, R84, R85, R2, R3 ;  /* 0x0800000255547389 */ /* 0x0000640000000003 */
[----:B01----:R-:W-:Y:S05]  /*19010*/  ENDCOLLECTIVE ;  /* 0x000000000000791b */ /* 0x003fea0003800000 */
.L_x_1384:
[----:B------:R-:W-:-:S07]  /*19020*/  FMNMX R84, R68, R84, !PT ;  /* 0x0000005444547209 */ /* 0x000fce0007800000 */
[----:B------:R-:W-:Y:S05]  /*19030*/  WARPSYNC.COLLECTIVE R0, `(.L_x_1385) ;  /* 0x0000000000087348 */ /* 0x000fea0003c00000 */
[----:B------:R0:W1:Y:S02]  /*19040*/  SHFL.IDX P0, R84, R84, R89, R87 ;  /* 0x0000005954547389 */ /* 0x0000640000000057 */
[----:B01----:R-:W-:Y:S05]  /*19050*/  ENDCOLLECTIVE ;  /* 0x000000000000791b */ /* 0x003fea0003800000 */
.L_x_1385:
[----:B------:R-:W-:Y:S01]  /*19060*/  IMAD.MOV.U32 R69, RZ, RZ, R84 ;  /* 0x000000ffff457224 */ /* 0x000fe200078e0054 */
[----:B------:R-:W-:Y:S06]  /*19070*/  BRA `(.L_x_1386) ;  /* 0xffffff5800e47947 */ /* 0x000fec000383ffff */
.L_x_1025:
[----:B------:R-:W-:Y:S01]  /*19080*/  BSSY B0, `(.L_x_1387) ;  /* 0x0000007000007945 */ /* 0x000fe20003800000 */
[----:B------:R-:W-:Y:S02]  /*19090*/  IMAD.MOV.U32 R2, RZ, RZ, 0x10 ;  /* 0x00000010ff027424 */ /* 0x000fe400078e00ff */
[----:B------:R-:W-:Y:S02]  /*190a0*/  IMAD.MOV.U32 R3, RZ, RZ, 0x1f ;  /* 0x0000001fff037424 */ /* 0x000fe400078e00ff */
[----:B------:R-:W-:-:S07]  /*190b0*/  IMAD.MOV.U32 R0, RZ, RZ, -0x1 ;  /* 0xffffffffff007424 */ /* 0x000fce00078e00ff */
[----:B0-----:R-:W-:Y:S05]  /*190c0*/  WARPSYNC.COLLECTIVE R0, `(.L_x_1388) ;  /* 0x0000000000087348 */ /* 0x001fea0003c00000 */
[----:B0-----:R0:W1:Y:S02]  /*190d0*/  SHFL.DOWN P0, R84, R85, R2, R3 ;  /* 0x0800000255547389 */ /* 0x0010640000000003 */
[----:B01----:R-:W-:Y:S05]  /*190e0*/  ENDCOLLECTIVE ;  /* 0x000000000000791b */ /* 0x003fea0003800000 */
.L_x_1388:
[----:B------:R-:W-:Y:S05]  /*190f0*/  BSYNC B0 ;  /* 0x0000000000007941 */ /* 0x000fea0003800000 */
.L_x_1387:
        /* <DEDUP_REMOVED lines=9> */
.L_x_1389:
[----:B------:R-:W-:Y:S01]  /*19190*/  IMAD.MOV.U32 R2, RZ, RZ, 0x4 ;  /* 0x00000004ff027424 */ /* 0x000fe200078e00ff */
[----:B------:R-:W-:-:S04]  /*191a0*/  FMNMX R66, R85, R84, !PT ;  /* 0x0000005455427209 */ /* 0x000fc80007800000 */
[----:B------:R-:W-:-:S07]  /*191b0*/  MOV R85, R66 ;  /* 0x0000004200557202 */ /* 0x000fce0000000f00 */
[----:B------:R-:W-:Y:S05]  /*191c0*/  WARPSYNC.COLLECTIVE R0, `(.L_x_1390) ;  /* 0x0000000000087348 */ /* 0x000fea0003c00000 */
[----:B------:R0:W1:Y:S02]  /*191d0*/  SHFL.DOWN P0, R84, R85, R2, R3 ;  /* 0x0800000255547389 */ /* 0x0000640000000003 */
[----:B01----:R-:W-:Y:S05]  /*191e0*/  ENDCOLLECTIVE ;  /* 0x000000000000791b */ /* 0x003fea0003800000 */
.L_x_1390:
[----:B------:R-:W-:Y:S01]  /*191f0*/  IMAD.MOV.U32 R2, RZ, RZ, 0x2 ;  /* 0x00000002ff027424 */ /* 0x000fe200078e00ff */
[----:B------:R-:W-:-:S05]  /*19200*/  FMNMX R67, R66, R84, !PT ;  /* 0x0000005442437209 */ /* 0x000fca0007800000 */
[----:B------:R-:W-:-:S07]  /*19210*/  IMAD.MOV.U32 R85, RZ, RZ, R67 ;  /* 0x000000ffff557224 */ /* 0x000fce00078e0043 */
[----:B------:R-:W-:Y:S05]  /*19220*/  WARPSYNC.COLLECTIVE R0, `(.L_x_1391) ;  /* 0x0000000000087348 */ /* 0x000fea0003c00000 */
[----:B------:R0:W1:Y:S02]  /*19230*/  SHFL.DOWN P0, R84, R85, R2, R3 ;  /* 0x0800000255547389 */ /* 0x0000640000000003 */
[----:B01----:R-:W-:Y:S05]  /*19240*/  ENDCOLLECTIVE ;  /* 0x000000000000791b */ /* 0x003fea0003800000 */
.L_x_1391:
[----:B------:R-:W-:Y:S01]  /*19250*/  IMAD.MOV.U32 R2, RZ, RZ, 0x1 ;  /* 0x00000001ff027424 */ /* 0x000fe200078e00ff */
[----:B------:R-:W-:-:S05]  /*19260*/  FMNMX R68, R67, R84, !PT ;  /* 0x0000005443447209 */ /* 0x000fca0007800000 */
[----:B------:R-:W-:-:S07]  /*19270*/  IMAD.MOV.U32 R85, RZ, RZ, R68 ;  /* 0x000000ffff557224 */ /* 0x000fce00078e0044 */
[----:B------:R-:W-:Y:S05]  /*19280*/  WARPSYNC.COLLECTIVE R0, `(.L_x_1392) ;  /* 0x0000000000087348 */ /* 0x000fea0003c00000 */
[----:B------:R0:W1:Y:S02]  /*19290*/  SHFL.DOWN P0, R84, R85, R2, R3 ;  /* 0x0800000255547389 */ /* 0x0000640000000003 */
[----:B01----:R-:W-:Y:S05]  /*192a0*/  ENDCOLLECTIVE ;  /* 0x000000000000791b */ /* 0x003fea0003800000 */
.L_x_1392:
[----:B------:R-:W-:-:S07]  /*192b0*/  FMNMX R84, R68, R84, !PT ;  /* 0x0000005444547209 */ /* 0x000fce0007800000 */
[----:B------:R-:W-:Y:S05]  /*192c0*/  WARPSYNC.COLLECTIVE R0, `(.L_x_1393) ;  /* 0x0000000000087348 */ /* 0x000fea0003c00000 */
[----:B------:R0:W1:Y:S02]  /*192d0*/  SHFL.IDX P0, R84, R84, R89, R87 ;  /* 0x0000005954547389 */ /* 0x0000640000000057 */
[----:B01----:R-:W-:Y:S05]  /*192e0*/  ENDCOLLECTIVE ;  /* 0x000000000000791b */ /* 0x003fea0003800000 */
.L_x_1393:
[----:B------:R-:W-:Y:S01]  /*192f0*/  IMAD.MOV.U32 R69, RZ, RZ, R84 ;  /* 0x000000ffff457224 */ /* 0x000fe200078e0054 */
[----:B------:R-:W-:Y:S06]  /*19300*/  BRA `(.L_x_1394) ;  /* 0xffffff5c007c7947 */ /* 0x000fec000383ffff */
.L_x_1033:
[----:B------:R-:W-:Y:S01]  /*19310*/  BSSY B0, `(.L_x_1395) ;  /* 0x0000007000007945 */ /* 0x000fe20003800000 */
[----:B------:R-:W-:Y:S02]  /*19320*/  IMAD.MOV.U32 R2, RZ, RZ, 0x10 ;  /* 0x00000010ff027424 */ /* 0x000fe400078e00ff */
[----:B------:R-:W-:Y:S02]  /*19330*/  IMAD.MOV.U32 R3, RZ, RZ, 0x1f ;  /* 0x0000001fff037424 */ /* 0x000fe400078e00ff */
[----:B------:R-:W-:-:S07]  /*19340*/  IMAD.MOV.U32 R0, RZ, RZ, -0x1 ;  /* 0xffffffffff007424 */ /* 0x000fce00078e00ff */
[----:B0-----:R-:W-:Y:S05]  /*19350*/  WARPSYNC.COLLECTIVE R0, `(.L_x_1396) ;  /* 0x0000000000087348 */ /* 0x001fea0003c00000 */
[----:B0-----:R0:W1:Y:S02]  /*19360*/  SHFL.DOWN P0, R84, R85, R2, R3 ;  /* 0x0800000255547389 */ /* 0x0010640000000003 */
[----:B01----:R-:W-:Y:S05]  /*19370*/  ENDCOLLECTIVE ;  /* 0x000000000000791b */ /* 0x003fea0003800000 */
.L_x_1396:
[----:B------:R-:W-:Y:S05]  /*19380*/  BSYNC B0 ;  /* 0x0000000000007941 */ /* 0x000fea0003800000 */
.L_x_1395:
        /* <DEDUP_REMOVED lines=9> */
.L_x_1397:
[----:B------:R-:W-:Y:S01]  /*19420*/  IMAD.MOV.U32 R2, RZ, RZ, 0x4 ;  /* 0x00000004ff027424 */ /* 0x000fe200078e00ff */
[----:B------:R-:W-:-:S05]  /*19430*/  FMNMX R66, R85, R84, !PT ;  /* 0x0000005455427209 */ /* 0x000fca0007800000 */
[----:B------:R-:W-:-:S07]  /*19440*/  IMAD.MOV.U32 R85, RZ, RZ, R66 ;  /* 0x000000ffff557224 */ /* 0x000fce00078e0042 */
[----:B------:R-:W-:Y:S05]  /*19450*/  WARPSYNC.COLLECTIVE R0, `(.L_x_1398) ;  /* 0x0000000000087348 */ /* 0x000fea0003c00000 */
[----:B------:R0:W1:Y:S02]  /*19460*/  SHFL.DOWN P0, R84, R85, R2, R3 ;  /* 0x0800000255547389 */ /* 0x0000640000000003 */
[----:B01----:R-:W-:Y:S05]  /*19470*/  ENDCOLLECTIVE ;  /* 0x000000000000791b */ /* 0x003fea0003800000 */
.L_x_1398:
[----:B------:R-:W-:Y:S01]  /*19480*/  IMAD.MOV.U32 R2, RZ, RZ, 0x2 ;  /* 0x00000002ff027424 */ /* 0x000fe200078e00ff */
[----:B------:R-:W-:-:S05]  /*19490*/  FMNMX R67, R66, R84, !PT ;  /* 0x0000005442437209 */ /* 0x000fca0007800000 */
[----:B------:R-:W-:-:S07]  /*194a0*/  IMAD.MOV.U32 R85, RZ, RZ, R67 ;  /* 0x000000ffff557224 */ /* 0x000fce00078e0043 */
[----:B------:R-:W-:Y:S05]  /*194b0*/  WARPSYNC.COLLECTIVE R0, `(.L_x_1399) ;  /* 0x0000000000087348 */ /* 0x000fea0003c00000 */
[----:B------:R0:W1:Y:S02]  /*194c0*/  SHFL.DOWN P0, R84, R85, R2, R3 ;  /* 0x0800000255547389 */ /* 0x0000640000000003 */
[----:B01----:R-:W-:Y:S05]  /*194d0*/  ENDCOLLECTIVE ;  /* 0x000000000000791b */ /* 0x003fea0003800000 */
.L_x_1399:
[----:B------:R-:W-:Y:S01]  /*194e0*/  IMAD.MOV.U32 R2, RZ, RZ, 0x1 ;  /* 0x00000001ff027424 */ /* 0x000fe200078e00ff */
[----:B------:R-:W-:-:S05]  /*194f0*/  FMNMX R68, R67, R84, !PT ;  /* 0x0000005443447209 */ /* 0x000fca0007800000 */
[----:B------:R-:W-:-:S07]  /*19500*/  IMAD.MOV.U32 R85, RZ, RZ, R68 ;  /* 0x000000ffff557224 */ /* 0x000fce00078e0044 */
[----:B------:R-:W-:Y:S05]  /*19510*/  WARPSYNC.COLLECTIVE R0, `(.L_x_1400) ;  /* 0x0000000000087348 */ /* 0x000fea0003c00000 */
[----:B------:R0:W1:Y:S02]  /*19520*/  SHFL.DOWN P0, R84, R85, R2, R3 ;  /* 0x0800000255547389 */ /* 0x0000640000000003 */
[----:B01----:R-:W-:Y:S05]  /*19530*/  ENDCOLLECTIVE ;  /* 0x000000000000791b */ /* 0x003fea0003800000 */
.L_x_1400:
[----:B------:R-:W-:-:S07]  /*19540*/  FMNMX R84, R68, R84, !PT ;  /* 0x0000005444547209 */ /* 0x000fce0007800000 */
[----:B------:R-:W-:Y:S05]  /*19550*/  WARPSYNC.COLLECTIVE R0, `(.L_x_1401) ;  /* 0x0000000000087348 */ /* 0x000fea0003c00000 */
[----:B------:R0:W1:Y:S02]  /*19560*/  SHFL.IDX P0, R84, R84, R89, R87 ;  /* 0x0000005954547389 */ /* 0x0000640000000057 */
[----:B01----:R-:W-:Y:S05]  /*19570*/  ENDCOLLECTIVE ;  /* 0x000000000000791b */ /* 0x003fea0003800000 */
.L_x_1401:
[----:B------:R-:W-:Y:S01]  /*19580*/  IMAD.MOV.U32 R69, RZ, RZ, R84 ;  /* 0x000000ffff457224 */ /* 0x000fe200078e0054 */
[----:B------:R-:W-:Y:S06]  /*19590*/  BRA `(.L_x_1402) ;  /* 0xffffff6000147947 */ /* 0x000fec000383ffff */
.L_x_1041:
[----:B------:R-:W-:Y:S01]  /*195a0*/  BSSY B0, `(.L_x_1403) ;  /* 0x0000007000007945 */ /* 0x000fe20003800000 */
[----:B------:R-:W-:Y:S01]  /*195b0*/  MOV R2, 0x10 ;  /* 0x0000001000027802 */ /* 0x000fe20000000f00 */
[----:B------:R-:W-:Y:S02]  /*195c0*/  IMAD.MOV.U32 R3, RZ, RZ, 0x1f ;  /* 0x0000001fff037424 */ /* 0x000fe400078e00ff */
[----:B------:R-:W-:-:S07]  /*195d0*/  IMAD.MOV.U32 R0, RZ, RZ, -0x1 ;  /* 0xffffffffff007424 */ /* 0x000fce00078e00ff */
[----:B0-----:R-:W-:Y:S05]  /*195e0*/  WARPSYNC.COLLECTIVE R0, `(.L_x_1404) ;  /* 0x0000000000087348 */ /* 0x001fea0003c00000 */
[----:B0-----:R0:W1:Y:S02]  /*195f0*/  SHFL.DOWN P0, R84, R85, R2, R3 ;  /* 0x0800000255547389 */ /* 0x0010640000000003 */
[----:B01----:R-:W-:Y:S05]  /*19600*/  ENDCOLLECTIVE ;  /* 0x000000000000791b */ /* 0x003fea0003800000 */
.L_x_1404:
[----:B------:R-:W-:Y:S05]  /*19610*/  BSYNC B0 ;  /* 0x0000000000007941 */ /* 0x000fea0003800000 */
.L_x_1403:
        /* <DEDUP_REMOVED lines=9> */
.L_x_1405:
[----:B------:R-:W-:Y:S01]  /*196b0*/  IMAD.MOV.U32 R2, RZ, RZ, 0x4 ;  /* 0x00000004ff027424 */ /* 0x000fe200078e00ff */
[----:B------:R-:W-:-:S05]  /*196c0*/  FMNMX R66, R85, R84, !PT ;  /* 0x0000005455427209 */ /* 0x000fca0007800000 */
[----:B------:R-:W-:-:S07]  /*196d0*/  IMAD.MOV.U32 R85, RZ, RZ, R66 ;  /* 0x000000ffff557224 */ /* 0x000fce00078e0042 */
[----:B------:R-:W-:Y:S05]  /*196e0*/  WARPSYNC.COLLECTIVE R0, `(.L_x_1406) ;  /* 0x0000000000087348 */ /* 0x000fea0003c00000 */
[----:B------:R0:W1:Y:S02]  /*196f0*/  SHFL.DOWN P0, R84, R85, R2, R3 ;  /* 0x0800000255547389 */ /* 0x0000640000000003 */
[----:B01----:R-:W-:Y:S05]  /*19700*/  ENDCOLLECTIVE ;  /* 0x000000000000791b */ /* 0x003fea0003800000 */
.L_x_1406:
[----:B------:R-:W-:Y:S01]  /*19710*/  IMAD.MOV.U32 R2, RZ, RZ, 0x2 ;  /* 0x00000002ff027424 */ /* 0x000fe200078e00ff */
[----:B------:R-:W-:-:S05]  /*19720*/  FMNMX R67, R66, R84, !PT ;  /* 0x0000005442437209 */ /* 0x000fca0007800000 */
[----:B------:R-:W-:-:S07]  /*19730*/  IMAD.MOV.U32 R85, RZ, RZ, R67 ;  /* 0x000000ffff557224 */ /* 0x000fce00078e0043 */
[----:B------:R-:W-:Y:S05]  /*19740*/  WARPSYNC.COLLECTIVE R0, `(.L_x_1407) ;  /* 0x0000000000087348 */ /* 0x000fea0003c00000 */
[----:B------:R0:W1:Y:S02]  /*19750*/  SHFL.DOWN P0, R84, R85, R2, R3 ;  /* 0x0800000255547389 */ /* 0x0000640000000003 */
[----:B01----:R-:W-:Y:S05]  /*19760*/  ENDCOLLECTIVE ;  /* 0x000000000000791b */ /* 0x003fea0003800000 */
.L_x_1407:
[----:B------:R-:W-:Y:S01]  /*19770*/  IMAD.MOV.U32 R2, RZ, RZ, 0x1 ;  /* 0x00000001ff027424 */ /* 0x000fe200078e00ff */
[----:B------:R-:W-:-:S05]  /*19780*/  FMNMX R68, R67, R84, !PT ;  /* 0x0000005443447209 */ /* 0x000fca0007800000 */
[----:B------:R-:W-:-:S07]  /*19790*/  IMAD.MOV.U32 R85, RZ, RZ, R68 ;  /* 0x000000ffff557224 */ /* 0x000fce00078e0044 */
[----:B------:R-:W-:Y:S05]  /*197a0*/  WARPSYNC.COLLECTIVE R0, `(.L_x_1408) ;  /* 0x0000000000087348 */ /* 0x000fea0003c00000 */
[----:B------:R0:W1:Y:S02]  /*197b0*/  SHFL.DOWN P0, R84, R85, R2, R3 ;  /* 0x0800000255547389 */ /* 0x0000640000000003 */
[----:B01----:R-:W-:Y:S05]  /*197c0*/  ENDCOLLECTIVE ;  /* 0x000000000000791b */ /* 0x003fea0003800000 */
.L_x_1408:
[----:B------:R-:W-:-:S07]  /*197d0*/  FMNMX R84, R68, R84, !PT ;  /* 0x0000005444547209 */ /* 0x000fce0007800000 */
[----:B------:R-:W-:Y:S05]  /*197e0*/  WARPSYNC.COLLECTIVE R0, `(.L_x_1409) ;  /* 0x0000000000087348 */ /* 0x000fea0003c00000 */
[----:B------:R0:W1:Y:S02]  /*197f0*/  SHFL.IDX P0, R84, R84, R89, R87 ;  /* 0x0000005954547389 */ /* 0x0000640000000057 */
[----:B01----:R-:W-:Y:S05]  /*19800*/  ENDCOLLECTIVE ;  /* 0x000000000000791b */ /* 0x003fea0003800000 */
.L_x_1409:
[----:B------:R-:W-:Y:S01]  /*19810*/  IMAD.MOV.U32 R69, RZ, RZ, R84 ;  /* 0x000000ffff457224 */ /* 0x000fe200078e0054 */
[----:B------:R-:W-:Y:S06]  /*19820*/  BRA `(.L_x_1410) ;  /* 0xffffff6000ac7947 */ /* 0x000fec000383ffff */
.L_x_1049:
[----:B------:R-:W-:Y:S01]  /*19830*/  BSSY B0, `(.L_x_1411) ;  /* 0x0000007000007945 */ /* 0x000fe20003800000 */
[----:B------:R-:W-:Y:S02]  /*19840*/  IMAD.MOV.U32 R2, RZ, RZ, 0x10 ;  /* 0x00000010ff027424 */ /* 0x000fe400078e00ff */
[----:B------:R-:W-:Y:S02]  /*19850*/  IMAD.MOV.U32 R3, RZ, RZ, 0x1f ;  /* 0x0000001fff037424 */ /* 0x000fe400078e00ff */
[----:B------:R-:W-:-:S07]  /*19860*/  IMAD.MOV.U32 R0, RZ, RZ, -0x1 ;  /* 0xffffffffff007424 */ /* 0x000fce00078e00ff */
[----:B0-----:R-:W-:Y:S05]  /*19870*/  WARPSYNC.COLLECTIVE R0, `(.L_x_1412) ;  /* 0x0000000000087348 */ /* 0x001fea0003c00000 */
[----:B0-----:R0:W1:Y:S02]  /*19880*/  SHFL.DOWN P0, R84, R85, R2, R3 ;  /* 0x0800000255547389 */ /* 0x0010640000000003 */
[----:B01----:R-:W-:Y:S05]  /*19890*/  ENDCOLLECTIVE ;  /* 0x000000000000791b */ /* 0x003fea0003800000 */
.L_x_1412:
[----:B------:R-:W-:Y:S05]  /*198a0*/  BSYNC B0 ;  /* 0x0000000000007941 */ /* 0x000fea0003800000 */
.L_x_1411:
        /* <DEDUP_REMOVED lines=9> */
.L_x_1413:
[----:B------:R-:W-:Y:S01]  /*19940*/  IMAD.MOV.U32 R2, RZ, RZ, 0x4 ;  /* 0x00000004ff027424 */ /* 0x000fe200078e00ff */
[----:B------:R-:W-:-:S05]  /*19950*/  FMNMX R66, R85, R84, !PT ;  /* 0x0000005455427209 */ /* 0x000fca0007800000 */
[----:B------:R-:W-:-:S07]  /*19960*/  IMAD.MOV.U32 R85, RZ, RZ, R66 ;  /* 0x000000ffff557224 */ /* 0x000fce00078e0042 */
[----:B------:R-:W-:Y:S05]  /*19970*/  WARPSYNC.COLLECTIVE R0, `(.L_x_1414) ;  /* 0x0000000000087348 */ /* 0x000fea0003c00000 */
[----:B------:R0:W1:Y:S02]  /*19980*/  SHFL.DOWN P0, R84, R85, R2, R3 ;  /* 0x0800000255547389 */ /* 0x0000640000000003 */
[----:B01----:R-:W-:Y:S05]  /*19990*/  ENDCOLLECTIVE ;  /* 0x000000000000791b */ /* 0x003fea0003800000 */
.L_x_1414:
[----:B------:R-:W-:Y:S02]  /*199a0*/  MOV R2, 0x2 ;  /* 0x0000000200027802 */ /* 0x000fe40000000f00 */
[----:B------:R-:W-:-:S05]  /*199b0*/  FMNMX R67, R66, R84, !PT ;  /* 0x0000005442437209 */ /* 0x000fca0007800000 */
[----:B------:R-:W-:-:S07]  /*199c0*/  IMAD.MOV.U32 R85, RZ, RZ, R67 ;  /* 0x000000ffff557224 */ /* 0x000fce00078e0043 */
[----:B------:R-:W-:Y:S05]  /*199d0*/  WARPSYNC.COLLECTIVE R0, `(.L_x_1415) ;  /* 0x0000000000087348 */ /* 0x000fea0003c00000 */
[----:B------:R0:W1:Y:S02]  /*199e0*/  SHFL.DOWN P0, R84, R85, R2, R3 ;  /* 0x0800000255547389 */ /* 0x0000640000000003 */
[----:B01----:R-:W-:Y:S05]  /*199f0*/  ENDCOLLECTIVE ;  /* 0x000000000000791b */ /* 0x003fea0003800000 */
.L_x_1415:
[----:B------:R-:W-:Y:S01]  /*19a00*/  IMAD.MOV.U32 R2, RZ, RZ, 0x1 ;  /* 0x00000001ff027424 */ /* 0x000fe200078e00ff */
[----:B------:R-:W-:-:S05]  /*19a10*/  FMNMX R68, R67, R84, !PT ;  /* 0x0000005443447209 */ /* 0x000fca0007800000 */
[----:B------:R-:W-:-:S07]  /*19a20*/  IMAD.MOV.U32 R85, RZ, RZ, R68 ;  /* 0x000000ffff557224 */ /* 0x000fce00078e0044 */
[----:B------:R-:W-:Y:S05]  /*19a30*/  WARPSYNC.COLLECTIVE R0, `(.L_x_1416) ;  /* 0x0000000000087348 */ /* 0x000fea0003c00000 */
[----:B------:R0:W1:Y:S02]  /*19a40*/  SHFL.DOWN P0, R84, R85, R2, R3 ;  /* 0x0800000255547389 */ /* 0x0000640000000003 */
[----:B01----:R-:W-:Y:S05]  /*19a50*/  ENDCOLLECTIVE ;  /* 0x000000000000791b */ /* 0x003fea0003800000 */
.L_x_1416:
[----:B------:R-:W-:-:S07]  /*19a60*/  FMNMX R84, R68, R84, !PT ;  /* 0x0000005444547209 */ /* 0x000fce0007800000 */
[----:B------:R-:W-:Y:S05]  /*19a70*/  WARPSYNC.COLLECTIVE R0, `(.L_x_1417) ;  /* 0x0000000000087348 */ /* 0x000fea0003c00000 */
[----:B------:R0:W1:Y:S02]  /*19a80*/  SHFL.IDX P0, R84, R84, R89, R87 ;  /* 0x0000005954547389 */ /* 0x0000640000000057 */
[----:B01----:R-:W-:Y:S05]  /*19a90*/  ENDCOLLECTIVE ;  /* 0x000000000000791b */ /* 0x003fea0003800000 */
.L_x_1417:
[----:B------:R-:W-:Y:S01]  /*19aa0*/  IMAD.MOV.U32 R69, RZ, RZ, R84 ;  /* 0x000000ffff457224 */ /* 0x000fe200078e0054 */
[----:B------:R-:W-:Y:S06]  /*19ab0*/  BRA `(.L_x_1418) ;  /* 0xffffff6400447947 */ /* 0x000fec000383ffff */
.L_x_1057:
[----:B------:R-:W-:Y:S01]  /*19ac0*/  BSSY B0, `(.L_x_1419) ;  /* 0x0000007000007945 */ /* 0x000fe20003800000 */
[----:B------:R-:W-:Y:S02]  /*19ad0*/  IMAD.MOV.U32 R2, RZ, RZ, 0x10 ;  /* 0x00000010ff027424 */ /* 0x000fe400078e00ff */
[----:B------:R-:W-:Y:S02]  /*19ae0*/  IMAD.MOV.U32 R3, RZ, RZ, 0x1f ;  /* 0x0000001fff037424 */ /* 0x000fe400078e00ff */
[----:B------:R-:W-:-:S07]  /*19af0*/  IMAD.MOV.U32 R0, RZ, RZ, -0x1 ;  /* 0xffffffffff007424 */ /* 0x000fce00078e00ff */
[----:B0-----:R-:W-:Y:S05]  /*19b00*/  WARPSYNC.COLLECTIVE R0, `(.L_x_1420) ;  /* 0x0000000000087348 */ /* 0x001fea0003c00000 */
[----:B0-----:R0:W1:Y:S02]  /*19b10*/  SHFL.DOWN P0, R84, R85, R2, R3 ;  /* 0x0800000255547389 */ /* 0x0010640000000003 */
[----:B01----:R-:W-:Y:S05]  /*19b20*/  ENDCOLLECTIVE ;  /* 0x000000000000791b */ /* 0x003fea0003800000 */
.L_x_1420:
[----:B------:R-:W-:Y:S05]  /*19b30*/  BSYNC B0 ;  /* 0x0000000000007941 */ /* 0x000fea0003800000 */
.L_x_1419:
        /* <DEDUP_REMOVED lines=9> */
.L_x_1421:
[----:B------:R-:W-:Y:S01]  /*19bd0*/  IMAD.MOV.U32 R2, RZ, RZ, 0x4 ;  /* 0x00000004ff027424 */ /* 0x000fe200078e00ff */
[----:B------:R-:W-:-:S04]  /*19be0*/  FMNMX R66, R85, R84, !PT ;  /* 0x0000005455427209 */ /* 0x000fc80007800000 */
[----:B------:R-:W-:-:S07]  /*19bf0*/  MOV R85, R66 ;  /* 0x0000004200557202 */ /* 0x000fce0000000f00 */
[----:B------:R-:W-:Y:S05]  /*19c00*/  WARPSYNC.COLLECTIVE R0, `(.L_x_1422) ;  /* 0x0000000000087348 */ /* 0x000fea0003c00000 */
[----:B------:R0:W1:Y:S02]  /*19c10*/  SHFL.DOWN P0, R84, R85, R2, R3 ;  /* 0x0800000255547389 */ /* 0x0000640000000003 */
[----:B01----:R-:W-:Y:S05]  /*19c20*/  ENDCOLLECTIVE ;  /* 0x000000000000791b */ /* 0x003fea0003800000 */
.L_x_1422:
[----:B------:R-:W-:Y:S01]  /*19c30*/  IMAD.MOV.U32 R2, RZ, RZ, 0x2 ;  /* 0x00000002ff027424 */ /* 0x000fe200078e00ff */
[----:B------:R-:W-:-:S05]  /*19c40*/  FMNMX R67, R66, R84, !PT ;  /* 0x0000005442437209 */ /* 0x000fca0007800000 */
[----:B------:R-:W-:-:S07]  /*19c50*/  IMAD.MOV.U32 R85, RZ, RZ, R67 ;  /* 0x000000ffff557224 */ /* 0x000fce00078e0043 */
[----:B------:R-:W-:Y:S05]  /*19c60*/  WARPSYNC.COLLECTIVE R0, `(.L_x_1423) ;  /* 0x0000000000087348 */ /* 0x000fea0003c00000 */
[----:B------:R0:W1:Y:S02]  /*19c70*/  SHFL.DOWN P0, R84, R85, R2, R3 ;  /* 0x0800000255547389 */ /* 0x0000640000000003 */
[----:B01----:R-:W-:Y:S05]  /*19c80*/  ENDCOLLECTIVE ;  /* 0x000000000000791b */ /* 0x003fea0003800000 */
.L_x_1423:
[----:B------:R-:W-:Y:S01]  /*19c90*/  IMAD.MOV.U32 R2, RZ, RZ, 0x1 ;  /* 0x00000001ff027424 */ /* 0x000fe200078e00ff */
[----:B------:R-:W-:-:S05]  /*19ca0*/  FMNMX R68, R67, R84, !PT ;  /* 0x0000005443447209 */ /* 0x000fca0007800000 */
[----:B------:R-:W-:-:S07]  /*19cb0*/  IMAD.MOV.U32 R85, RZ, RZ, R68 ;  /* 0x000000ffff557224 */ /* 0x000fce00078e0044 */
[----:B------:R-:W-:Y:S05]  /*19cc0*/  WARPSYNC.COLLECTIVE R0, `(.L_x_1424) ;  /* 0x0000000000087348 */ /* 0x000fea0003c00000 */
[----:B------:R0:W1:Y:S02]  /*19cd0*/  SHFL.DOWN P0, R84, R85, R2, R3 ;  /* 0x0800000255547389 */ /* 0x0000640000000003 */
[----:B01----:R-:W-:Y:S05]  /*19ce0*/  ENDCOLLECTIVE ;  /* 0x000000000000791b */ /* 0x003fea0003800000 */
.L_x_1424:
[----:B------:R-:W-:-:S07]  /*19cf0*/  FMNMX R84, R68, R84, !PT ;  /* 0x0000005444547209 */ /* 0x000fce0007800000 */
[----:B------:R-:W-:Y:S05]  /*19d00*/  WARPSYNC.COLLECTIVE R0, `(.L_x_1425) ;  /* 0x0000000000087348 */ /* 0x000fea0003c00000 */
[----:B------:R0:W1:Y:S02]  /*19d10*/  SHFL.IDX P0, R84, R84, R89, R87 ;  /* 0x0000005954547389 */ /* 0x0000640000000057 */
[----:B01----:R-:W-:Y:S05]  /*19d20*/  ENDCOLLECTIVE ;  /* 0x000000000000791b */ /* 0x003fea0003800000 */
.L_x_1425:
[----:B------:R-:W-:Y:S01]  /*19d30*/  IMAD.MOV.U32 R80, RZ, RZ, R84 ;  /* 0x000000ffff507224 */ /* 0x000fe200078e0054 */
[----:B------:R-:W-:Y:S06]  /*19d40*/  BRA `(.L_x_1426) ;  /* 0xffffff6400dc7947 */ /* 0x000fec000383ffff */
.L_x_1065:
[----:B------:R-:W-:Y:S01]  /*19d50*/  BSSY B0, `(.L_x_1427) ;  /* 0x0000007000007945 */ /* 0x000fe20003800000 */
[----:B------:R-:W-:Y:S02]  /*19d60*/  IMAD.MOV.U32 R2, RZ, RZ, 0x10 ;  /* 0x00000010ff027424 */ /* 0x000fe400078e00ff */
[----:B------:R-:W-:Y:S02]  /*19d70*/  IMAD.MOV.U32 R3, RZ, RZ, 0x1f ;  /* 0x0000001fff037424 */ /* 0x000fe400078e00ff */
[----:B------:R-:W-:-:S07]  /*19d80*/  IMAD.MOV.U32 R0, RZ, RZ, -0x1 ;  /* 0xffffffffff007424 */ /* 0x000fce00078e00ff */
[----:B0-----:R-:W-:Y:S05]  /*19d90*/  WARPSYNC.COLLECTIVE R0, `(.L_x_1428) ;  /* 0x0000000000087348 */ /* 0x001fea0003c00000 */
[----:B0-----:R0:W1:Y:S02]  /*19da0*/  SHFL.DOWN P0, R84, R85, R2, R3 ;  /* 0x0800000255547389 */ /* 0x0010640000000003 */
[----:B01----:R-:W-:Y:S05]  /*19db0*/  ENDCOLLECTIVE ;  /* 0x000000000000791b */ /* 0x003fea0003800000 */
.L_x_1428:
[----:B------:R-:W-:Y:S05]  /*19dc0*/  BSYNC B0 ;  /* 0x0000000000007941 */ /* 0x000fea0003800000 */
.L_x_1427:
        /* <DEDUP_REMOVED lines=9> */
.L_x_1429:
[----:B------:R-:W-:Y:S01]  /*19e60*/  IMAD.MOV.U32 R2, RZ, RZ, 0x4 ;  /* 0x00000004ff027424 */ /* 0x000fe200078e00ff */
[----:B------:R-:W-:-:S05]  /*19e70*/  FMNMX R66, R85, R84, !PT ;  /* 0x0000005455427209 */ /* 0x000fca0007800000 */
[----:B------:R-:W-:-:S07]  /*19e80*/  IMAD.MOV.U32 R85, RZ, RZ, R66 ;  /* 0x000000ffff557224 */ /* 0x000fce00078e0042 */
[----:B------:R-:W-:Y:S05]  /*19e90*/  WARPSYNC.COLLECTIVE R0, `(.L_x_1430) ;  /* 0x0000000000087348 */ /* 0x000fea0003c00000 */
[----:B------:R0:W1:Y:S02]  /*19ea0*/  SHFL.DOWN P0, R84, R85, R2, R3 ;  /* 0x0800000255547389 */ /* 0x0000640000000003 */
[----:B01----:R-:W-:Y:S05]  /*19eb0*/  ENDCOLLECTIVE ;  /* 0x000000000000791b */ /* 0x003fea0003800000 */
.L_x_1430:
[----:B------:R-:W-:Y:S01]  /*19ec0*/  IMAD.MOV.U32 R2, RZ, RZ, 0x2 ;  /* 0x00000002ff027424 */ /* 0x000fe200078e00ff */
[----:B------:R-:W-:-:S05]  /*19ed0*/  FMNMX R67, R66, R84, !PT ;  /* 0x0000005442437209 */ /* 0x000fca0007800000 */
[----:B------:R-:W-:-:S07]  /*19ee0*/  IMAD.MOV.U32 R85, RZ, RZ, R67 ;  /* 0x000000ffff557224 */ /* 0x000fce00078e0043 */
[----:B------:R-:W-:Y:S05]  /*19ef0*/  WARPSYNC.COLLECTIVE R0, `(.L_x_1431) ;  /* 0x0000000000087348 */ /* 0x000fea0003c00000 */
[----:B------:R0:W1:Y:S02]  /*19f00*/  SHFL.DOWN P0, R84, R85, R2, R3 ;  /* 0x0800000255547389 */ /* 0x0000640000000003 */
[----:B01----:R-:W-:Y:S05]  /*19f10*/  ENDCOLLECTIVE ;  /* 0x000000000000791b */ /* 0x003fea0003800000 */
.L_x_1431:
[----:B------:R-:W-:Y:S01]  /*19f20*/  IMAD.MOV.U32 R2, RZ, RZ, 0x1 ;  /* 0x00000001ff027424 */ /* 0x000fe200078e00ff */
[----:B------:R-:W-:-:S05]  /*19f30*/  FMNMX R80, R67, R84, !PT ;  /* 0x0000005443507209 */ /* 0x000fca0007800000 */
[----:B------:R-:W-:-:S07]  /*19f40*/  IMAD.MOV.U32 R85, RZ, RZ, R80 ;  /* 0x000000ffff557224 */ /* 0x000fce00078e0050 */
[----:B------:R-:W-:Y:S05]  /*19f50*/  WARPSYNC.COLLECTIVE R0, `(.L_x_1432) ;  /* 0x0000000000087348 */ /* 0x000fea0003c00000 */
[----:B------:R0:W1:Y:S02]  /*19f60*/  SHFL.DOWN P0, R84, R85, R2, R3 ;  /* 0x0800000255547389 */ /* 0x0000640000000003 */
[----:B01----:R-:W-:Y:S05]  /*19f70*/  ENDCOLLECTIVE ;  /* 0x000000000000791b */ /* 0x003fea0003800000 */
.L_x_1432:
[----:B------:R-:W-:-:S07]  /*19f80*/  FMNMX R84, R80, R84, !PT ;  /* 0x0000005450547209 */ /* 0x000fce0007800000 */
[----:B------:R-:W-:Y:S05]  /*19f90*/  WARPSYNC.COLLECTIVE R0, `(.L_x_1433) ;  /* 0x0000000000087348 */ /* 0x000fea0003c00000 */
[----:B------:R0:W1:Y:S02]  /*19fa0*/  SHFL.IDX P0, R84, R84, R89, R87 ;  /* 0x0000005954547389 */ /* 0x0000640000000057 */
[----:B01----:R-:W-:Y:S05]  /*19fb0*/  ENDCOLLECTIVE ;  /* 0x000000000000791b */ /* 0x003fea0003800000 */
.L_x_1433:
[----:B------:R-:W-:Y:S01]  /*19fc0*/  IMAD.MOV.U32 R81, RZ, RZ, R84 ;  /* 0x000000ffff517224 */ /* 0x000fe200078e0054 */
[----:B------:R-:W-:Y:S06]  /*19fd0*/  BRA `(.L_x_1434) ;  /* 0xffffff6800747947 */ /* 0x000fec000383ffff */
.L_x_1073:
[----:B------:R-:W-:Y:S01]  /*19fe0*/  BSSY B0, `(.L_x_1435) ;  /* 0x0000007000007945 */ /* 0x000fe20003800000 */
[----:B------:R-:W-:Y:S01]  /*19ff0*/  MOV R2, 0x10 ;  /* 0x0000001000027802 */ /* 0x000fe20000000f00 */
[----:B------:R-:W-:Y:S02]  /*1a000*/  IMAD.MOV.U32 R3, RZ, RZ, 0x1f ;  /* 0x0000001fff037424 */ /* 0x000fe400078e00ff */
[----:B------:R-:W-:-:S07]  /*1a010*/  IMAD.MOV.U32 R0, RZ, RZ, -0x1 ;  /* 0xffffffffff007424 */ /* 0x000fce00078e00ff */
[----:B0-----:R-:W-:Y:S05]  /*1a020*/  WARPSYNC.COLLECTIVE R0, `(.L_x_1436) ;  /* 0x0000000000087348 */ /* 0x001fea0003c00000 */
[----:B0-----:R0:W1:Y:S02]  /*1a030*/  SHFL.DOWN P0, R84, R85, R2, R3 ;  /* 0x0800000255547389 */ /* 0x0010640000000003 */
[----:B01----:R-:W-:Y:S05]  /*1a040*/  ENDCOLLECTIVE ;  /* 0x000000000000791b */ /* 0x003fea0003800000 */
.L_x_1436:
[----:B------:R-:W-:Y:S05]  /*1a050*/  BSYNC B0 ;  /* 0x0000000000007941 */ /* 0x000fea0003800000 */
.L_x_1435:
        /* <DEDUP_REMOVED lines=9> */
.L_x_1437:
[----:B------:R-:W-:Y:S01]  /*1a0f0*/  IMAD.MOV.U32 R2, RZ, RZ, 0x4 ;  /* 0x00000004ff027424 */ /* 0x000fe200078e00ff */
[----:B------:R-:W-:-:S05]  /*1a100*/  FMNMX R66, R85, R84, !PT ;  /* 0x0000005455427209 */ /* 0x000fca0007800000 */
[----:B------:R-:W-:-:S07]  /*1a110*/  IMAD.MOV.U32 R85, RZ, RZ, R66 ;  /* 0x000000ffff557224 */ /* 0x000fce00078e0042 */
[----:B------:R-:W-:Y:S05]  /*1a120*/  WARPSYNC.COLLECTIVE R0, `(.L_x_1438) ;  /* 0x0000000000087348 */ /* 0x000fea0003c00000 */
[----:B------:R0:W1:Y:S02]  /*1a130*/  SHFL.DOWN P0, R84, R85, R2, R3 ;  /* 0x0800000255547389 */ /* 0x0000640000000003 */
[----:B01----:R-:W-:Y:S05]  /*1a140*/  ENDCOLLECTIVE ;  /* 0x000000000000791b */ /* 0x003fea0003800000 */
.L_x_1438:
[----:B------:R-:W-:Y:S01]  /*1a150*/  IMAD.MOV.U32 R2, RZ, RZ, 0x2 ;  /* 0x00000002ff027424 */ /* 0x000fe200078e00ff */
[----:B------:R-:W-:-:S05]  /*1a160*/  FMNMX R80, R66, R84, !PT ;  /* 0x0000005442507209 */ /* 0x000fca0007800000 */
[----:B------:R-:W-:-:S07]  /*1a170*/  IMAD.MOV.U32 R85, RZ, RZ, R80 ;  /* 0x000000ffff557224 */ /* 0x000fce00078e0050 */
[----:B------:R-:W-:Y:S05]  /*1a180*/  WARPSYNC.COLLECTIVE R0, `(.L_x_1439) ;  /* 0x0000000000087348 */ /* 0x000fea0003c00000 */
[----:B------:R0:W1:Y:S02]  /*1a190*/  SHFL.DOWN P0, R84, R85, R2, R3 ;  /* 0x0800000255547389 */ /* 0x0000640000000003 */
[----:B01----:R-:W-:Y:S05]  /*1a1a0*/  ENDCOLLECTIVE ;  /* 0x000000000000791b */ /* 0x003fea0003800000 */
.L_x_1439:
[----:B------:R-:W-:Y:S01]  /*1a1b0*/  IMAD.MOV.U32 R2, RZ, RZ, 0x1 ;  /* 0x00000001ff027424 */ /* 0x000fe200078e00ff */
[----:B------:R-:W-:-:S05]  /*1a1c0*/  FMNMX R81, R80, R84, !PT ;  /* 0x0000005450517209 */ /* 0x000fca0007800000 */
[----:B------:R-:W-:-:S07]  /*1a1d0*/  IMAD.MOV.U32 R85, RZ, RZ, R81 ;  /* 0x000000ffff557224 */ /* 0x000fce00078e0051 */
[----:B------:R-:W-:Y:S05]  /*1a1e0*/  WARPSYNC.COLLECTIVE R0, `(.L_x_1440) ;  /* 0x0000000000087348 */ /* 0x000fea0003c00000 */
[----:B------:R0:W1:Y:S02]  /*1a1f0*/  SHFL.DOWN P0, R84, R85, R2, R3 ;  /* 0x0800000255547389 */ /* 0x0000640000000003 */
[----:B01----:R-:W-:Y:S05]  /*1a200*/  ENDCOLLECTIVE ;  /* 0x000000000000791b */ /* 0x003fea0003800000 */
.L_x_1440:
[----:B------:R-:W-:-:S07]  /*1a210*/  FMNMX R84, R81, R84, !PT ;  /* 0x0000005451547209 */ /* 0x000fce0007800000 */
[----:B------:R-:W-:Y:S05]  /*1a220*/  WARPSYNC.COLLECTIVE R0, `(.L_x_1441) ;  /* 0x0000000000087348 */ /* 0x000fea0003c00000 */
[----:B------:R0:W1:Y:S02]  /*1a230*/  SHFL.IDX P0, R84, R84, R89, R87 ;  /* 0x0000005954547389 */ /* 0x0000640000000057 */
[----:B01----:R-:W-:Y:S05]  /*1a240*/  ENDCOLLECTIVE ;  /* 0x000000000000791b */ /* 0x003fea0003800000 */
.L_x_1441:
[----:B------:R-:W-:Y:S01]  /*1a250*/  IMAD.MOV.U32 R82, RZ, RZ, R84 ;  /* 0x000000ffff527224 */ /* 0x000fe200078e0054 */
[----:B------:R-:W-:Y:S06]  /*1a260*/  BRA `(.L_x_1442) ;  /* 0xffffff6c000c7947 */ /* 0x000fec000383ffff */
.L_x_1081:
[----:B------:R-:W-:Y:S01]  /*1a270*/  BSSY B0, `(.L_x_1443) ;  /* 0x0000007000007945 */ /* 0x000fe20003800000 */
[----:B------:R-:W-:Y:S02]  /*1a280*/  IMAD.MOV.U32 R2, RZ, RZ, 0x10 ;  /* 0x00000010ff027424 */ /* 0x000fe400078e00ff */
[----:B------:R-:W-:Y:S02]  /*1a290*/  IMAD.MOV.U32 R3, RZ, RZ, 0x1f ;  /* 0x0000001fff037424 */ /* 0x000fe400078e00ff */
[----:B------:R-:W-:-:S07]  /*1a2a0*/  IMAD.MOV.U32 R0, RZ, RZ, -0x1 ;  /* 0xffffffffff007424 */ /* 0x000fce00078e00ff */
[----:B0-----:R-:W-:Y:S05]  /*1a2b0*/  WARPSYNC.COLLECTIVE R0, `(.L_x_1444) ;  /* 0x0000000000087348 */ /* 0x001fea0003c00000 */
[----:B0-----:R0:W1:Y:S02]  /*1a2c0*/  SHFL.DOWN P0, R84, R85, R2, R3 ;  /* 0x0800000255547389 */ /* 0x0010640000000003 */
[----:B01----:R-:W-:Y:S05]  /*1a2d0*/  ENDCOLLECTIVE ;  /* 0x000000000000791b */ /* 0x003fea0003800000 */
.L_x_1444:
[----:B------:R-:W-:Y:S05]  /*1a2e0*/  BSYNC B0 ;  /* 0x0000000000007941 */ /* 0x000fea0003800000 */
.L_x_1443:
        /* <DEDUP_REMOVED lines=9> */
.L_x_1445:
[----:B------:R-:W-:Y:S01]  /*1a380*/  IMAD.MOV.U32 R2, RZ, RZ, 0x4 ;  /* 0x00000004ff027424 */ /* 0x000fe200078e00ff */
[----:B------:R-:W-:-:S05]  /*1a390*/  FMNMX R80, R85, R84, !PT ;  /* 0x0000005455507209 */ /* 0x000fca0007800000 */
[----:B------:R-:W-:-:S07]  /*1a3a0*/  IMAD.MOV.U32 R85, RZ, RZ, R80 ;  /* 0x000000ffff557224 */ /* 0x000fce00078e0050 */
[----:B------:R-:W-:Y:S05]  /*1a3b0*/  WARPSYNC.COLLECTIVE R0, `(.L_x_1446) ;  /* 0x0000000000087348 */ /* 0x000fea0003c00000 */
[----:B------:R0:W1:Y:S02]  /*1a3c0*/  SHFL.DOWN P0, R84, R85, R2, R3 ;  /* 0x0800000255547389 */ /* 0x0000640000000003 */
[----:B01----:R-:W-:Y:S05]  /*1a3d0*/  ENDCOLLECTIVE ;  /* 0x000000000000791b */ /* 0x003fea0003800000 */
.L_x_1446:
[----:B------:R-:W-:Y:S02]  /*1a3e0*/  MOV R2, 0x2 ;  /* 0x0000000200027802 */ /* 0x000fe40000000f00 */
[----:B------:R-:W-:-:S05]  /*1a3f0*/  FMNMX R81, R80, R84, !PT ;  /* 0x0000005450517209 */ /* 0x000fca0007800000 */
[----:B------:R-:W-:-:S07]  /*1a400*/  IMAD.MOV.U32 R85, RZ, RZ, R81 ;  /* 0x000000ffff557224 */ /* 0x000fce00078e0051 */
[----:B------:R-:W-:Y:S05]  /*1a410*/  WARPSYNC.COLLECTIVE R0, `(.L_x_1447) ;  /* 0x0000000000087348 */ /* 0x000fea0003c00000 */
[----:B------:R0:W1:Y:S02]  /*1a420*/  SHFL.DOWN P0, R84, R85, R2, R3 ;  /* 0x0800000255547389 */ /* 0x0000640000000003 */
[----:B01----:R-:W-:Y:S05]  /*1a430*/  ENDCOLLECTIVE ;  /* 0x000000000000791b */ /* 0x003fea0003800000 */
.L_x_1447:
[----:B------:R-:W-:Y:S01]  /*1a440*/  IMAD.MOV.U32 R2, RZ, RZ, 0x1 ;  /* 0x00000001ff027424 */ /* 0x000fe200078e00ff */
[----:B------:R-:W-:-:S05]  /*1a450*/  FMNMX R82, R81, R84, !PT ;  /* 0x0000005451527209 */ /* 0x000fca0007800000 */
[----:B------:R-:W-:-:S07]  /*1a460*/  IMAD.MOV.U32 R85, RZ, RZ, R82 ;  /* 0x000000ffff557224 */ /* 0x000fce00078e0052 */
[----:B------:R-:W-:Y:S05]  /*1a470*/  WARPSYNC.COLLECTIVE R0, `(.L_x_1448) ;  /* 0x0000000000087348 */ /* 0x000fea0003c00000 */
[----:B------:R0:W1:Y:S02]  /*1a480*/  SHFL.DOWN P0, R84, R85, R2, R3 ;  /* 0x0800000255547389 */ /* 0x0000640000000003 */
[----:B01----:R-:W-:Y:S05]  /*1a490*/  ENDCOLLECTIVE ;  /* 0x000000000000791b */ /* 0x003fea0003800000 */
.L_x_1448:
[----:B------:R-:W-:-:S07]  /*1a4a0*/  FMNMX R84, R82, R84, !PT ;  /* 0x0000005452547209 */ /* 0x000fce0007800000 */
[----:B------:R-:W-:Y:S05]  /*1a4b0*/  WARPSYNC.COLLECTIVE R0, `(.L_x_1449) ;  /* 0x0000000000087348 */ /* 0x000fea0003c00000 */
[----:B------:R0:W1:Y:S02]  /*1a4c0*/  SHFL.IDX P0, R84, R84, R89, R87 ;  /* 0x0000005954547389 */ /* 0x0000640000000057 */
[----:B01----:R-:W-:Y:S05]  /*1a4d0*/  ENDCOLLECTIVE ;  /* 0x000000000000791b */ /* 0x003fea0003800000 */
.L_x_1449:
[----:B------:R-:W-:Y:S01]  /*1a4e0*/  IMAD.MOV.U32 R83, RZ, RZ, R84 ;  /* 0x000000ffff537224 */ /* 0x000fe200078e0054 */
[----:B------:R-:W-:Y:S06]  /*1a4f0*/  BRA `(.L_x_1450) ;  /* 0xffffff6c00a47947 */ /* 0x000fec000383ffff */
.L_x_1089:
[----:B------:R-:W-:Y:S01]  /*1a500*/  BSSY B0, `(.L_x_1451) ;  /* 0x0000007000007945 */ /* 0x000fe20003800000 */
[----:B------:R-:W-:Y:S02]  /*1a510*/  IMAD.MOV.U32 R2, RZ, RZ, 0x10 ;  /* 0x00000010ff027424 */ /* 0x000fe400078e00ff */
[----:B------:R-:W-:Y:S02]  /*1a520*/  IMAD.MOV.U32 R3, RZ, RZ, 0x1f ;  /* 0x0000001fff037424 */ /* 0x000fe400078e00ff */
[----:B------:R-:W-:-:S07]  /*1a530*/  IMAD.MOV.U32 R0, RZ, RZ, -0x1 ;  /* 0xffffffffff007424 */ /* 0x000fce00078e00ff */
[----:B0-----:R-:W-:Y:S05]  /*1a540*/  WARPSYNC.COLLECTIVE R0, `(.L_x_1452) ;  /* 0x0000000000087348 */ /* 0x001fea0003c00000 */
[----:B0-----:R0:W1:Y:S02]  /*1a550*/  SHFL.DOWN P0, R84, R85, R2, R3 ;  /* 0x0800000255547389 */ /* 0x0010640000000003 */
[----:B01----:R-:W-:Y:S05]  /*1a560*/  ENDCOLLECTIVE ;  /* 0x000000000000791b */ /* 0x003fea0003800000 */
.L_x_1452:
[----:B------:R-:W-:Y:S05]  /*1a570*/  BSYNC B0 ;  /* 0x0000000000007941 */ /* 0x000fea0003800000 */
.L_x_1451:
        /* <DEDUP_REMOVED lines=9> */
.L_x_1453:
[----:B------:R-:W-:Y:S01]  /*1a610*/  IMAD.MOV.U32 R2, RZ, RZ, 0x4 ;  /* 0x00000004ff027424 */ /* 0x000fe200078e00ff */
[----:B------:R-:W-:-:S04]  /*1a620*/  FMNMX R81, R85, R84, !PT ;  /* 0x0000005455517209 */ /* 0x000fc80007800000 */
[----:B------:R-:W-:-:S07]  /*1a630*/  MOV R85, R81 ;  /* 0x0000005100557202 */ /* 0x000fce0000000f00 */
[----:B------:R-:W-:Y:S05]  /*1a640*/  WARPSYNC.COLLECTIVE R0, `(.L_x_1454) ;  /* 0x0000000000087348 */ /* 0x000fea0003c00000 */
[----:B------:R0:W1:Y:S02]  /*1a650*/  SHFL.DOWN P0, R84, R85, R2, R3 ;  /* 0x0800000255547389 */ /* 0x0000640000000003 */
[----:B01----:R-:W-:Y:S05]  /*1a660*/  ENDCOLLECTIVE ;  /* 0x000000000000791b */ /* 0x003fea0003800000 */
.L_x_1454:
[----:B------:R-:W-:Y:S01]  /*1a670*/  IMAD.MOV.U32 R2, RZ, RZ, 0x2 ;  /* 0x00000002ff027424 */ /* 0x000fe200078e00ff */
[----:B------:R-:W-:-:S05]  /*1a680*/  FMNMX R82, R81, R84, !PT ;  /* 0x0000005451527209 */ /* 0x000fca0007800000 */
[----:B------:R-:W-:-:S07]  /*1a690*/  IMAD.MOV.U32 R85, RZ, RZ, R82 ;  /* 0x000000ffff557224 */ /* 0x000fce00078e0052 */
[----:B------:R-:W-:Y:S05]  /*1a6a0*/  WARPSYNC.COLLECTIVE R0, `(.L_x_1455) ;  /* 0x0000000000087348 */ /* 0x000fea0003c00000 */
[----:B------:R0:W1:Y:S02]  /*1a6b0*/  SHFL.DOWN P0, R84, R85, R2, R3 ;  /* 0x0800000255547389 */ /* 0x0000640000000003 */
[----:B01----:R-:W-:Y:S05]  /*1a6c0*/  ENDCOLLECTIVE ;  /* 0x000000000000791b */ /* 0x003fea0003800000 */
.L_x_1455:
[----:B------:R-:W-:Y:S01]  /*1a6d0*/  IMAD.MOV.U32 R2, RZ, RZ, 0x1 ;  /* 0x00000001ff027424 */ /* 0x000fe200078e00ff */
[----:B------:R-:W-:-:S05]  /*1a6e0*/  FMNMX R83, R82, R84, !PT ;  /* 0x0000005452537209 */ /* 0x000fca0007800000 */
[----:B------:R-:W-:-:S07]  /*1a6f0*/  IMAD.MOV.U32 R85, RZ, RZ, R83 ;  /* 0x000000ffff557224 */ /* 0x000fce00078e0053 */
[----:B------:R-:W-:Y:S05]  /*1a700*/  WARPSYNC.COLLECTIVE R0, `(.L_x_1456) ;  /* 0x0000000000087348 */ /* 0x000fea0003c00000 */
[----:B------:R0:W1:Y:S02]  /*1a710*/  SHFL.DOWN P0, R84, R85, R2, R3 ;  /* 0x0800000255547389 */ /* 0x0000640000000003 */
[----:B01----:R-:W-:Y:S05]  /*1a720*/  ENDCOLLECTIVE ;  /* 0x000000000000791b */ /* 0x003fea0003800000 */
.L_x_1456:
[----:B------:R-:W-:-:S07]  /*1a730*/  FMNMX R84, R83, R84, !PT ;  /* 0x0000005453547209 */ /* 0x000fce0007800000 */
[----:B------:R-:W-:Y:S05]  /*1a740*/  WARPSYNC.COLLECTIVE R0, `(.L_x_1457) ;  /* 0x0000000000087348 */ /* 0x000fea0003c00000 */
[----:B------:R0:W1:Y:S02]  /*1a750*/  SHFL.IDX P0, R84, R84, R89, R87 ;  /* 0x0000005954547389 */ /* 0x0000640000000057 */
[----:B01----:R-:W-:Y:S05]  /*1a760*/  ENDCOLLECTIVE ;  /* 0x000000000000791b */ /* 0x003fea0003800000 */
.L_x_1457:
[----:B------:R-:W-:Y:S01]  /*1a770*/  IMAD.MOV.U32 R86, RZ, RZ, R84 ;  /* 0x000000ffff567224 */ /* 0x000fe200078e0054 */
[----:B------:R-:W-:Y:S06]  /*1a780*/  BRA `(.L_x_1458) ;  /* 0xffffff70003c7947 */ /* 0x000fec000383ffff */
.L_x_1097:
[----:B------:R-:W-:Y:S01]  /*1a790*/  BSSY B0, `(.L_x_1459) ;  /* 0x0000007000007945 */ /* 0x000fe20003800000 */
[----:B------:R-:W-:Y:S02]  /*1a7a0*/  IMAD.MOV.U32 R2, RZ, RZ, 0x10 ;  /* 0x00000010ff027424 */ /* 0x000fe400078e00ff */
[----:B------:R-:W-:Y:S02]  /*1a7b0*/  IMAD.MOV.U32 R3, RZ, RZ, 0x1f ;  /* 0x0000001fff037424 */ /* 0x000fe400078e00ff */
[----:B------:R-:W-:-:S07]  /*1a7c0*/  IMAD.MOV.U32 R0, RZ, RZ, -0x1 ;  /* 0xffffffffff007424 */ /* 0x000fce00078e00ff */
[----:B0-----:R-:W-:Y:S05]  /*1a7d0*/  WARPSYNC.COLLECTIVE R0, `(.L_x_1460) ;  /* 0x0000000000087348 */ /* 0x001fea0003c00000 */
[----:B0-----:R0:W1:Y:S02]  /*1a7e0*/  SHFL.DOWN P0, R84, R85, R2, R3 ;  /* 0x0800000255547389 */ /* 0x0010640000000003 */
[----:B01----:R-:W-:Y:S05]  /*1a7f0*/  ENDCOLLECTIVE ;  /* 0x000000000000791b */ /* 0x003fea0003800000 */
.L_x_1460:
[----:B------:R-:W-:Y:S05]  /*1a800*/  BSYNC B0 ;  /* 0x0000000000007941 */ /* 0x000fea0003800000 */
.L_x_1459:
        /* <DEDUP_REMOVED lines=9> */
.L_x_1461:
[----:B------:R-:W-:Y:S01]  /*1a8a0*/  IMAD.MOV.U32 R2, RZ, RZ, 0x4 ;  /* 0x00000004ff027424 */ /* 0x000fe200078e00ff */
[----:B------:R-:W-:-:S05]  /*1a8b0*/  FMNMX R82, R85, R84, !PT ;  /* 0x0000005455527209 */ /* 0x000fca0007800000 */
[----:B------:R-:W-:-:S07]  /*1a8c0*/  IMAD.MOV.U32 R85, RZ, RZ, R82 ;  /* 0x000000ffff557224 */ /* 0x000fce00078e0052 */
[----:B------:R-:W-:Y:S05]  /*1a8d0*/  WARPSYNC.COLLECTIVE R0, `(.L_x_1462) ;  /* 0x0000000000087348 */ /* 0x000fea0003c00000 */
[----:B------:R0:W1:Y:S02]  /*1a8e0*/  SHFL.DOWN P0, R84, R85, R2, R3 ;  /* 0x0800000255547389 */ /* 0x0000640000000003 */
[----:B01----:R-:W-:Y:S05]  /*1a8f0*/  ENDCOLLECTIVE ;  /* 0x000000000000791b */ /* 0x003fea0003800000 */
.L_x_1462:
[----:B------:R-:W-:Y:S01]  /*1a900*/  IMAD.MOV.U32 R2, RZ, RZ, 0x2 ;  /* 0x00000002ff027424 */ /* 0x000fe200078e00ff */
[----:B------:R-:W-:-:S05]  /*1a910*/  FMNMX R83, R82, R84, !PT ;  /* 0x0000005452537209 */ /* 0x000fca0007800000 */
[----:B------:R-:W-:-:S07]  /*1a920*/  IMAD.MOV.U32 R85, RZ, RZ, R83 ;  /* 0x000000ffff557224 */ /* 0x000fce00078e0053 */
[----:B------:R-:W-:Y:S05]  /*1a930*/  WARPSYNC.COLLECTIVE R0, `(.L_x_1463) ;  /* 0x0000000000087348 */ /* 0x000fea0003c00000 */
[----:B------:R0:W1:Y:S02]  /*1a940*/  SHFL.DOWN P0, R84, R85, R2, R3 ;  /* 0x0800000255547389 */ /* 0x0000640000000003 */
[----:B01----:R-:W-:Y:S05]  /*1a950*/  ENDCOLLECTIVE ;  /* 0x000000000000791b */ /* 0x003fea0003800000 */
.L_x_1463:
[----:B------:R-:W-:Y:S01]  /*1a960*/  IMAD.MOV.U32 R2, RZ, RZ, 0x1 ;  /* 0x00000001ff027424 */ /* 0x000fe200078e00ff */
[----:B------:R-:W-:-:S05]  /*1a970*/  FMNMX R86, R83, R84, !PT ;  /* 0x0000005453567209 */ /* 0x000fca0007800000 */
[----:B------:R-:W-:-:S07]  /*1a980*/  IMAD.MOV.U32 R85, RZ, RZ, R86 ;  /* 0x000000ffff557224 */ /* 0x000fce00078e0056 */
[----:B------:R-:W-:Y:S05]  /*1a990*/  WARPSYNC.COLLECTIVE R0, `(.L_x_1464) ;  /* 0x0000000000087348 */ /* 0x000fea0003c00000 */
[----:B------:R0:W1:Y:S02]  /*1a9a0*/  SHFL.DOWN P0, R84, R85, R2, R3 ;  /* 0x0800000255547389 */ /* 0x0000640000000003 */
[----:B01----:R-:W-:Y:S05]  /*1a9b0*/  ENDCOLLECTIVE ;  /* 0x000000000000791b */ /* 0x003fea0003800000 */
.L_x_1464:
[----:B------:R-:W-:-:S07]  /*1a9c0*/  FMNMX R84, R86, R84, !PT ;  /* 0x0000005456547209 */ /* 0x000fce0007800000 */
[----:B------:R-:W-:Y:S05]  /*1a9d0*/  WARPSYNC.COLLECTIVE R0, `(.L_x_1465) ;  /* 0x0000000000087348 */ /* 0x000fea0003c00000 */
[----:B------:R0:W1:Y:S02]  /*1a9e0*/  SHFL.IDX P0, R84, R84, R89, R87 ;  /* 0x0000005954547389 */ /* 0x0000640000000057 */
[----:B01----:R-:W-:Y:S05]  /*1a9f0*/  ENDCOLLECTIVE ;  /* 0x000000000000791b */ /* 0x003fea0003800000 */
.L_x_1465:
[----:B------:R-:W-:Y:S01]  /*1aa00*/  IMAD.MOV.U32 R88, RZ, RZ, R84 ;  /* 0x000000ffff587224 */ /* 0x000fe200078e0054 */
[----:B------:R-:W-:Y:S06]  /*1aa10*/  BRA `(.L_x_1466) ;  /* 0xffffff7000d47947 */ /* 0x000fec000383ffff */
.L_x_1105:
[----:B------:R-:W-:Y:S01]  /*1aa20*/  BSSY B0, `(.L_x_1467) ;  /* 0x0000007000007945 */ /* 0x000fe20003800000 */
[----:B------:R-:W-:Y:S01]  /*1aa30*/  MOV R2, 0x10 ;  /* 0x0000001000027802 */ /* 0x000fe20000000f00 */
[----:B------:R-:W-:Y:S02]  /*1aa40*/  IMAD.MOV.U32 R3, RZ, RZ, 0x1f ;  /* 0x0000001fff037424 */ /* 0x000fe400078e00ff */
[----:B------:R-:W-:-:S07]  /*1aa50*/  IMAD.MOV.U32 R0, RZ, RZ, -0x1 ;  /* 0xffffffffff007424 */ /* 0x000fce00078e00ff */
[----:B0-----:R-:W-:Y:S05]  /*1aa60*/  WARPSYNC.COLLECTIVE R0, `(.L_x_1468) ;  /* 0x0000000000087348 */ /* 0x001fea0003c00000 */
[----:B0-----:R0:W1:Y:S02]  /*1aa70*/  SHFL.DOWN P0, R84, R85, R2, R3 ;  /* 0x0800000255547389 */ /* 0x0010640000000003 */
[----:B01----:R-:W-:Y:S05]  /*1aa80*/  ENDCOLLECTIVE ;  /* 0x000000000000791b */ /* 0x003fea0003800000 */
.L_x_1468:
[----:B------:R-:W-:Y:S05]  /*1aa90*/  BSYNC B0 ;  /* 0x0000000000007941 */ /* 0x000fea0003800000 */
.L_x_1467:
        /* <DEDUP_REMOVED lines=8> */
.L_x_1469:
[----:B------:R-:W-:Y:S01]  /*1ab20*/  IMAD.MOV.U32 R2, RZ, RZ, 0x4 ;  /* 0x00000004ff027424 */ /* 0x000fe200078e00ff */
[----:B------:R-:W-:-:S05]  /*1ab30*/  FMNMX R83, R85, R84, !PT ;  /* 0x0000005455537209 */ /* 0x000fca0007800000 */
[----:B------:R-:W-:-:S07]  /*1ab40*/  IMAD.MOV.U32 R85, RZ, RZ, R83 ;  /* 0x000000ffff557224 */ /* 0x000fce00078e0053 */
[----:B------:R-:W-:Y:S05]  /*1ab50*/  WARPSYNC.COLLECTIVE R0, `(.L_x_1470) ;  /* 0x0000000000087348 */ /* 0x000fea0003c00000 */
[----:B------:R0:W1:Y:S02]  /*1ab60*/  SHFL.DOWN P0, R84, R85, R2, R3 ;  /* 0x0800000255547389 */ /* 0x0000640000000003 */
[----:B01----:R-:W-:Y:S05]  /*1ab70*/  ENDCOLLECTIVE ;  /* 0x000000000000791b */ /* 0x003fea0003800000 */
.L_x_1470:
[----:B------:R-:W-:Y:S01]  /*1ab80*/  IMAD.MOV.U32 R2, RZ, RZ, 0x2 ;  /* 0x00000002ff027424 */ /* 0x000fe200078e00ff */
[----:B------:R-:W-:-:S05]  /*1ab90*/  FMNMX R86, R83, R84, !PT ;  /* 0x0000005453567209 */ /* 0x000fca0007800000 */
[----:B------:R-:W-:-:S07]  /*1aba0*/  IMAD.MOV.U32 R85, RZ, RZ, R86 ;  /* 0x000000ffff557224 */ /* 0x000fce00078e0056 */
[----:B------:R-:W-:Y:S05]  /*1abb0*/  WARPSYNC.COLLECTIVE R0, `(.L_x_1471) ;  /* 0x0000000000087348 */ /* 0x000fea0003c00000 */
[----:B------:R0:W1:Y:S02]  /*1abc0*/  SHFL.DOWN P0, R84, R85, R2, R3 ;  /* 0x0800000255547389 */ /* 0x0000640000000003 */
[----:B01----:R-:W-:Y:S05]  /*1abd0*/  ENDCOLLECTIVE ;  /* 0x000000000000791b */ /* 0x003fea0003800000 */
.L_x_1471:
[----:B------:R-:W-:Y:S01]  /*1abe0*/  IMAD.MOV.U32 R2, RZ, RZ, 0x1 ;  /* 0x00000001ff027424 */ /* 0x000fe200078e00ff */
[----:B------:R-:W-:-:S05]  /*1abf0*/  FMNMX R87, R86, R84, !PT ;  /* 0x0000005456577209 */ /* 0x000fca0007800000 */
[----:B------:R-:W-:-:S07]  /*1ac00*/  IMAD.MOV.U32 R85, RZ, RZ, R87 ;  /* 0x000000ffff557224 */ /* 0x000fce00078e0057 */
[----:B------:R-:W-:Y:S05]  /*1ac10*/  WARPSYNC.COLLECTIVE R0, `(.L_x_1472) ;  /* 0x0000000000087348 */ /* 0x000fea0003c00000 */
[----:B------:R0:W1:Y:S02]  /*1ac20*/  SHFL.DOWN P0, R84, R85, R2, R3 ;  /* 0x0800000255547389 */ /* 0x0000640000000003 */
[----:B01----:R-:W-:Y:S05]  /*1ac30*/  ENDCOLLECTIVE ;  /* 0x000000000000791b */ /* 0x003fea0003800000 */
.L_x_1472:
[----:B------:R-:W-:Y:S01]  /*1ac40*/  FMNMX R84, R87, R84, !PT ;  /* 0x0000005457547209 */ /* 0x000fe20007800000 */
[----:B------:R-:W-:-:S07]  /*1ac50*/  IMAD.MOV.U32 R87, RZ, RZ, 0x1f ;  /* 0x0000001fff577424 */ /* 0x000fce00078e00ff */
[----:B------:R-:W-:Y:S05]  /*1ac60*/  WARPSYNC.COLLECTIVE R0, `(.L_x_1473) ;  /* 0x0000000000087348 */ /* 0x000fea0003c00000 */
[----:B------:R0:W1:Y:S02]  /*1ac70*/  SHFL.IDX P0, R84, R84, R89, R87 ;  /* 0x0000005954547389 */ /* 0x0000640000000057 */
[----:B01----:R-:W-:Y:S05]  /*1ac80*/  ENDCOLLECTIVE ;  /* 0x000000000000791b */ /* 0x003fea0003800000 */
.L_x_1473:
[----:B------:R-:W-:Y:S01]  /*1ac90*/  IMAD.MOV.U32 R88, RZ, RZ, R84 ;  /* 0x000000ffff587224 */ /* 0x000fe200078e0054 */
[----:B------:R-:W-:Y:S06]  /*1aca0*/  BRA `(.L_x_1474) ;  /* 0xffffff74006c7947 */ /* 0x000fec000383ffff */
.L_x_1113:
[----:B------:R-:W-:Y:S01]  /*1acb0*/  BSSY B0, `(.L_x_1475) ;  /* 0x0000007000007945 */ /* 0x000fe20003800000 */
[----:B------:R-:W-:Y:S02]  /*1acc0*/  IMAD.MOV.U32 R2, RZ, RZ, 0x10 ;  /* 0x00000010ff027424 */ /* 0x000fe400078e00ff */
[----:B------:R-:W-:Y:S02]  /*1acd0*/  IMAD.MOV.U32 R3, RZ, RZ, 0x1f ;  /* 0x0000001fff037424 */ /* 0x000fe400078e00ff */
[----:B------:R-:W-:-:S07]  /*1ace0*/  IMAD.MOV.U32 R0, RZ, RZ, -0x1 ;  /* 0xffffffffff007424 */ /* 0x000fce00078e00ff */
[----:B0-----:R-:W-:Y:S05]  /*1acf0*/  WARPSYNC.COLLECTIVE R0, `(.L_x_1476) ;  /* 0x0000000000087348 */ /* 0x001fea0003c00000 */
[----:B0-----:R0:W1:Y:S02]  /*1ad00*/  SHFL.DOWN P0, R84, R85, R2, R3 ;  /* 0x0800000255547389 */ /* 0x0010640000000003 */
[----:B01----:R-:W-:Y:S05]  /*1ad10*/  ENDCOLLECTIVE ;  /* 0x000000000000791b */ /* 0x003fea0003800000 */
.L_x_1476:
[----:B------:R-:W-:Y:S05]  /*1ad20*/  BSYNC B0 ;  /* 0x0000000000007941 */ /* 0x000fea0003800000 */
.L_x_1475:
        /* <DEDUP_REMOVED lines=8> */
.L_x_1477:
[----:B------:R-:W-:Y:S01]  /*1adb0*/  IMAD.MOV.U32 R2, RZ, RZ, 0x4 ;  /* 0x00000004ff027424 */ /* 0x000fe200078e00ff */
[----:B------:R-:W-:-:S05]  /*1adc0*/  FMNMX R86, R85, R84, !PT ;  /* 0x0000005455567209 */ /* 0x000fca0007800000 */
[----:B------:R-:W-:-:S07]  /*1add0*/  IMAD.MOV.U32 R85, RZ, RZ, R86 ;  /* 0x000000ffff557224 */ /* 0x000fce00078e0056 */
[----:B------:R-:W-:Y:S05]  /*1ade0*/  WARPSYNC.COLLECTIVE R0, `(.L_x_1478) ;  /* 0x0000000000087348 */ /* 0x000fea0003c00000 */
[----:B------:R0:W1:Y:S02]  /*1adf0*/  SHFL.DOWN P0, R84, R85, R2, R3 ;  /* 0x0800000255547389 */ /* 0x0000640000000003 */
[----:B01----:R-:W-:Y:S05]  /*1ae00*/  ENDCOLLECTIVE ;  /* 0x000000000000791b */ /* 0x003fea0003800000 */
.L_x_1478:
[----:B------:R-:W-:Y:S02]  /*1ae10*/  MOV R2, 0x2 ;  /* 0x0000000200027802 */ /* 0x000fe40000000f00 */
[----:B------:R-:W-:-:S05]  /*1ae20*/  FMNMX R87, R86, R84, !PT ;  /* 0x0000005456577209 */ /* 0x000fca0007800000 */
[----:B------:R-:W-:-:S07]  /*1ae30*/  IMAD.MOV.U32 R85, RZ, RZ, R87 ;  /* 0x000000ffff557224 */ /* 0x000fce00078e0057 */
[----:B------:R-:W-:Y:S05]  /*1ae40*/  WARPSYNC.COLLECTIVE R0, `(.L_x_1479) ;  /* 0x0000000000087348 */ /* 0x000fea0003c00000 */
[----:B------:R0:W1:Y:S02]  /*1ae50*/  SHFL.DOWN P0, R84, R85, R2, R3 ;  /* 0x0800000255547389 */ /* 0x0000640000000003 */
[----:B01----:R-:W-:Y:S05]  /*1ae60*/  ENDCOLLECTIVE ;  /* 0x000000000000791b */ /* 0x003fea0003800000 */
.L_x_1479:
[----:B------:R-:W-:Y:S01]  /*1ae70*/  IMAD.MOV.U32 R2, RZ, RZ, 0x1 ;  /* 0x00000001ff027424 */ /* 0x000fe200078e00ff */
[----:B------:R-:W-:Y:S01]  /*1ae80*/  FMNMX R88, R87, R84, !PT ;  /* 0x0000005457587209 */ /* 0x000fe20007800000 */
[----:B------:R-:W-:-:S04]  /*1ae90*/  IMAD.MOV.U32 R87, RZ, RZ, 0x1f ;  /* 0x0000001fff577424 */ /* 0x000fc800078e00ff */
[----:B------:R-:W-:-:S07]  /*1aea0*/  IMAD.MOV.U32 R85, RZ, RZ, R88 ;  /* 0x000000ffff557224 */ /* 0x000fce00078e0058 */
[----:B------:R-:W-:Y:S05]  /*1aeb0*/  WARPSYNC.COLLECTIVE R0, `(.L_x_1480) ;  /* 0x0000000000087348 */ /* 0x000fea0003c00000 */
[----:B------:R0:W1:Y:S02]  /*1aec0*/  SHFL.DOWN P0, R84, R85, R2, R3 ;  /* 0x0800000255547389 */ /* 0x0000640000000003 */
[----:B01----:R-:W-:Y:S05]  /*1aed0*/  ENDCOLLECTIVE ;  /* 0x000000000000791b */ /* 0x003fea0003800000 */
.L_x_1480:
[----:B------:R-:W-:-:S07]  /*1aee0*/  FMNMX R84, R88, R84, !PT ;  /* 0x0000005458547209 */ /* 0x000fce0007800000 */
[----:B------:R-:W-:Y:S05]  /*1aef0*/  WARPSYNC.COLLECTIVE R0, `(.L_x_1481) ;  /* 0x0000000000087348 */ /* 0x000fea0003c00000 */
[----:B------:R0:W1:Y:S02]  /*1af00*/  SHFL.IDX P0, R84, R84, R89, R87 ;  /* 0x0000005954547389 */ /* 0x0000640000000057 */
[----:B01----:R-:W-:Y:S05]  /*1af10*/  ENDCOLLECTIVE ;  /* 0x000000000000791b */ /* 0x003fea0003800000 */
.L_x_1481:
[----:B------:R-:W-:Y:S01]  /*1af20*/  IMAD.MOV.U32 R90, RZ, RZ, R84 ;  /* 0x000000ffff5a7224 */ /* 0x000fe200078e0054 */
[----:B------:R-:W-:Y:S06]  /*1af30*/  BRA `(.L_x_1482) ;  /* 0xffffff7800047947 */ /* 0x000fec000383ffff */
        .weak           $__internal_2_$__cuda_sm20_rcp_rn_f32_slowpath
        .type           $__internal_2_$__cuda_sm20_rcp_rn_f32_slowpath,@function
        .size           $__internal_2_$__cuda_sm20_rcp_rn_f32_slowpath,($__internal_3_$__cuda_sm3x_div_rn_noftz_f32_slowpath - $__internal_2_$__cuda_sm20_rcp_rn_f32_slowpath)
$__internal_2_$__cuda_sm20_rcp_rn_f32_slowpath:
        /* <DEDUP_REMOVED lines=15> */
.L_x_1484:
        /* <DEDUP_REMOVED lines=26> */
[----:B------:R-:W-:Y:S02]  /*1b1d0*/  ISETP.GE.AND P0, PT, R3, RZ, PT ;  /* 0x000000ff0300720c */ /* 0x000fe40003f06270 */
[----:B------:R-:W-:-:S04]  /*1b1e0*/  IADD3 R3, PT, PT, R2, -0xfc, RZ ;  /* 0xffffff0402037810 */ /* 0x000fc80007ffe0ff */
[----:B------:R-:W-:-:S07]  /*1b1f0*/  SHF.R.U32.HI R3, RZ, R3, R86 ;  /* 0x00000003ff037219 */ /* 0x000fce0000011656 */
[----:B------:R-:W-:-:S04]  /*1b200*/  @!P0 VIADD R3, R3, 0x1 ;  /* 0x0000000103038836 */ /* 0x000fc80000000000 */
[----:B------:R-:W-:-:S05]  /*1b210*/  @!P1 IMAD.SHL.U32 R3, R3, 0x2, RZ ;  /* 0x0000000203039824 */ /* 0x000fca00078e00ff */
[----:B------:R-:W-:Y:S01]  /*1b220*/  LOP3.LUT R3, R3, 0x80000000, R0, 0xf8, !PT ;  /* 0x8000000003037812 */ /* 0x000fe200078ef800 */
[----:B------:R-:W-:Y:S06]  /*1b230*/  BRA `(.L_x_1485) ;  /* 0x0000000000047947 */ /* 0x000fec0003800000 */
.L_x_1486:
[----:B------:R0:W1:Y:S02]  /*1b240*/  MUFU.RCP R3, R0 ;  /* 0x0000000000037308 */ /* 0x0000640000001000 */
.L_x_1485:
[----:B------:R-:W-:Y:S05]  /*1b250*/  BSYNC.RECONVERGENT B0 ;  /* 0x0000000000007941 */ /* 0x000fea0003800200 */
.L_x_1483:
[----:B------:R-:W-:-:S04]  /*1b260*/  IMAD.MOV.U32 R85, RZ, RZ, 0x0 ;  /* 0x00000000ff557424 */ /* 0x000fc800078e00ff */
[----:B01----:R-:W-:Y:S05]  /*1b270*/  RET.REL.NODEC R84 `(_ZN18transformer_engine71_GLOBAL__N__fadcdbdc_38_quantize_transpose_vector_blockwise_cu_d4a478bd37block_scaled_1d_cast_transpose_kernelILb1Ef13__nv_bfloat1613__nv_fp8_e4m3EEvPKT1_PT2_S8_PT0_SA_mmmmmmfNS_6detail25FP8BlockwiseRowwiseOptionENSB_28FP8BlockwiseColumnwiseOptionEbPKf) ;  /* 0xfffffe4c54607950 */ /* 0x003fea0003c3ffff */
        .weak           $__internal_3_$__cuda_sm3x_div_rn_noftz_f32_slowpath
        .type           $__internal_3_$__cuda_sm3x_div_rn_noftz_f32_slowpath,@function
        .size           $__internal_3_$__cuda_sm3x_div_rn_noftz_f32_slowpath,(.L_x_8997 - $__internal_3_$__cuda_sm3x_div_rn_noftz_f32_slowpath)
$__internal_3_$__cuda_sm3x_div_rn_noftz_f32_slowpath:
        /* <DEDUP_REMOVED lines=36> */
.L_x_1488:
[----:B------:R-:W-:Y:S01]  /*1b4c0*/  LEA R87, R84, 0xc0800000, 0x17 ;  /* 0xc080000054577811 */ /* 0x000fe200078eb8ff */
[----:B------:R-:W-:Y:S01]  /*1b4d0*/  VIADD R86, R86, 0xffffff81 ;  /* 0xffffff8156567836 */ /* 0x000fe20000000000 */
[----:B------:R-:W-:Y:S02]  /*1b4e0*/  BSSY B1, `(.L_x_1493) ;  /* 0x0000035000017945 */ /* 0x000fe40003800000 */
[----:B------:R-:W-:Y:S02]  /*1b4f0*/  IADD3 R90, PT, PT, -R87, R0, RZ ;  /* 0x00000000575a7210 */ /* 0x000fe40007ffe1ff */
[----:B------:R-:W-:Y:S02]  /*1b500*/  IADD3 R84, PT, PT, R86, 0x7f, -R84 ;  /* 0x0000007f56547810 */ /* 0x000fe40007ffe854 */
[----:B------:R-:W0:Y:S01]  /*1b510*/  MUFU.RCP R0, R90 ;  /* 0x0000005a00007308 */ /* 0x000e220000001000 */
[----:B------:R-:W-:-:S04]  /*1b520*/  FADD.FTZ R87, -R90, -RZ ;  /* 0x800000ff5a577221 */ /* 0x000fc80000010100 */
[----:B0-----:R-:W-:-:S04]  /*1b530*/  FFMA R89, R0, R87, 1 ;  /* 0x3f80000000597423 */ /* 0x001fc80000000057 */
[----:B------:R-:W-:Y:S01]  /*1b540*/  FFMA R89, R0, R89, R0 ;  /* 0x0000005900597223 */ /* 0x000fe20000000000 */
[----:B------:R-:W-:Y:S02]  /*1b550*/  IMAD R0, R86, -0x800000, R85 ;  /* 0xff80000056007824 */ /* 0x000fe400078e0255 */
[----:B------:R-:W-:Y:S02]  /*1b560*/  IMAD.IADD R86, R84, 0x1, R3 ;  /* 0x0000000154567824 */ /* 0x000fe400078e0203 */
[----:B------:R-:W-:-:S04]  /*1b570*/  FFMA R88, R0, R89, RZ ;  /* 0x0000005900587223 */ /* 0x000fc800000000ff */
[----:B------:R-:W-:-:S04]  /*1b580*/  FFMA R85, R87, R88, R0 ;  /* 0x0000005857557223 */ /* 0x000fc80000000000 */
[----:B------:R-:W-:-:S04]  /*1b590*/  FFMA R88, R89, R85, R88 ;  /* 0x0000005559587223 */ /* 0x000fc80000000058 */
        /* <DEDUP_REMOVED lines=25> */
[----:B------:R-:W-:-:S04]  /*1b730*/  SHF.L.U32 R85, R0, R85, RZ ;  /* 0x0000005500557219 */ /* 0x000fc800000006ff */
[----:B------:R-:W-:Y:S02]  /*1b740*/  ISETP.NE.AND P1, PT, R85, RZ, P1 ;  /* 0x000000ff5500720c */ /* 0x000fe40000f25270 */
[----:B------:R-:W-:Y:S02]  /*1b750*/  SEL R85, R84, RZ, P3 ;  /* 0x000000ff54557207 */ /* 0x000fe40001800000 */
[----:B------:R-:W-:Y:S02]  /*1b760*/  PLOP3.LUT P0, PT, P0, P1, PT, 0xf8, 0x8f ;  /* 0x00000000008f781c */ /* 0x000fe40000703f70 */
[----:B------:R-:W-:Y:S02]  /*1b770*/  SHF.R.U32.HI R84, RZ, R85, R0 ;  /* 0x00000055ff547219 */ /* 0x000fe40000011600 */
[----:B------:R-:W-:Y:S02]  /*1b780*/  SEL R85, RZ, 0x1, !P0 ;  /* 0x00000001ff557807 */ /* 0x000fe40004000000 */
[----:B------:R-:W-:-:S04]  /*1b790*/  SHF.R.U32.HI R0, RZ, 0x1, R84 ;  /* 0x00000001ff007819 */ /* 0x000fc80000011654 */
[----:B------:R-:W-:-:S04]  /*1b7a0*/  LOP3.LUT R85, R85, 0x1, R0, 0xf8, !PT ;  /* 0x0000000155557812 */ /* 0x000fc800078ef800 */
[----:B------:R-:W-:-:S05]  /*1b7b0*/  LOP3.LUT R85, R85, R84, RZ, 0xc0, !PT ;  /* 0x0000005455557212 */ /* 0x000fca00078ec0ff */
[----:B------:R-:W-:-:S05]  /*1b7c0*/  IMAD.IADD R0, R0, 0x1, R85 ;  /* 0x0000000100007824 */ /* 0x000fca00078e0255 */
[----:B------:R-:W-:Y:S01]  /*1b7d0*/  LOP3.LUT R3, R0, R3, RZ, 0xfc, !PT ;  /* 0x0000000300037212 */ /* 0x000fe200078efcff */
[----:B------:R-:W-:Y:S06]  /*1b7e0*/  BRA `(.L_x_1496) ;  /* 0x0000000000107947 */ /* 0x000fec0003800000 */
.L_x_1495:
[----:B------:R-:W-:-:S04]  /*1b7f0*/  LOP3.LUT R3, R3, 0x80000000, RZ, 0xc0, !PT ;  /* 0x8000000003037812 */ /* 0x000fc800078ec0ff */
[----:B------:R-:W-:Y:S01]  /*1b800*/  LOP3.LUT R3, R3, 0x7f800000, RZ, 0xfc, !PT ;  /* 0x7f80000003037812 */ /* 0x000fe200078efcff */
[----:B------:R-:W-:Y:S06]  /*1b810*/  BRA `(.L_x_1496) ;  /* 0x0000000000047947 */ /* 0x000fec0003800000 */
.L_x_1494:
[----:B------:R-:W-:-:S07]  /*1b820*/  IMAD R3, R86, 0x800000, R3 ;  /* 0x0080000056037824 */ /* 0x000fce00078e0203 */
.L_x_1496:
[----:B------:R-:W-:Y:S05]  /*1b830*/  BSYNC B1 ;  /* 0x0000000000017941 */ /* 0x000fea0003800000 */
.L_x_1493:
[----:B------:R-:W-:Y:S01]  /*1b840*/  IMAD.MOV.U32 R0, RZ, RZ, R3 ;  /* 0x000000ffff007224 */ /* 0x000fe200078e0003 */
[----:B------:R-:W-:Y:S06]  /*1b850*/  BRA `(.L_x_1497) ;  /* 0x0000000000207947 */ /* 0x000fec0003800000 */
.L_x_1492:
[----:B------:R-:W-:-:S04]  /*1b860*/  LOP3.LUT R0, R0, 0x80000000, R85, 0x48, !PT ;  /* 0x8000000000007812 */ /* 0x000fc800078e4855 */
[----:B------:R-:W-:Y:S01]  /*1b870*/  LOP3.LUT R0, R0, 0x7f800000, RZ, 0xfc, !PT ;  /* 0x7f80000000007812 */ /* 0x000fe200078efcff */
[----:B------:R-:W-:Y:S06]  /*1b880*/  BRA `(.L_x_1497) ;  /* 0x0000000000147947 */ /* 0x000fec0003800000 */
.L_x_1491:
[----:B------:R-:W-:Y:S01]  /*1b890*/  LOP3.LUT R0, R0, 0x80000000, R85, 0x48, !PT ;  /* 0x8000000000007812 */ /* 0x000fe200078e4855 */
[----:B------:R-:W-:Y:S06]  /*1b8a0*/  BRA `(.L_x_1497) ;  /* 0x00000000000c7947 */ /* 0x000fec0003800000 */
.L_x_1490:
[----:B------:R-:W0:Y:S01]  /*1b8b0*/  MUFU.RSQ R0, -QNAN ;  /* 0xffc0000000007908 */ /* 0x000e220000001400 */
[----:B------:R-:W-:Y:S05]  /*1b8c0*/  BRA `(.L_x_1497) ;  /* 0x0000000000047947 */ /* 0x000fea0003800000 */
.L_x_1489:
[----:B------:R-:W-:-:S07]  /*1b8d0*/  FADD.FTZ R0, R3, R0 ;  /* 0x0000000003007221 */ /* 0x000fce0000010000 */
.L_x_1497:
[----:B------:R-:W-:Y:S05]  /*1b8e0*/  BSYNC B0 ;  /* 0x0000000000007941 */ /* 0x000fea0003800000 */
.L_x_1487:
[----:B------:R-:W-:-:S04]  /*1b8f0*/  IMAD.MOV.U32 R3, RZ, RZ, 0x0 ;  /* 0x00000000ff037424 */ /* 0x000fc800078e00ff */
[----:B0-----:R-:W-:Y:S05]  /*1b900*/  RET.REL.NODEC R2 `(_ZN18transformer_engine71_GLOBAL__N__fadcdbdc_38_quantize_transpose_vector_blockwise_cu_d4a478bd37block_scaled_1d_cast_transpose_kernelILb1Ef13__nv_bfloat1613__nv_fp8_e4m3EEvPKT1_PT2_S8_PT0_SA_mmmmmmfNS_6detail25FP8BlockwiseRowwiseOptionENSB_28FP8BlockwiseColumnwiseOptionEbPKf) ;  /* 0xfffffe4402bc7950 */ /* 0x001fea0003c3ffff */
.L_x_1498:
        /* <DEDUP_REMOVED lines=15> */
.L_x_8997:


//--------------------- .text._ZN18transformer_engine71_GLOBAL__N__fadcdbdc_38_quantize_transpose_vector_blockwise_cu_d4a478bd37block_scaled_1d_cast_transpose_kernelILb0Ef13__nv_bfloat1613__nv_fp8_e5m2EEvPKT1_PT2_S8_PT0_SA_mmmmmmfNS_6detail25FP8BlockwiseRowwiseOptionENSB_28FP8BlockwiseColumnwiseOptionEbPKf --------------------------
	.section	.text._ZN18transformer_engine71_GLOBAL__N__fadcdbdc_38_quantize_transpose_vector_blockwise_cu_d4a478bd37block_scaled_1d_cast_transpose_kernelILb0Ef13__nv_bfloat1613__nv_fp8_e5m2EEvPKT1_PT2_S8_PT0_SA_mmmmmmfNS_6detail25FP8BlockwiseRowwiseOptionENSB_28FP8BlockwiseColumnwiseOptionEbPKf,"ax",@progbits
	.align	128
.text._ZN18transformer_engine71_GLOBAL__N__fadcdbdc_38_quantize_transpose_vector_blockwise_cu_d4a478bd37block_scaled_1d_cast_transpose_kernelILb0Ef13__nv_bfloat1613__nv_fp8_e5m2EEvPKT1_PT2_S8_PT0_SA_mmmmmmfNS_6detail25FP8BlockwiseRowwiseOptionENSB_28FP8BlockwiseColumnwiseOptionEbPKf:
        .type           _ZN18transformer_engine71_GLOBAL__N__fadcdbdc_38_quantize_transpose_vector_blockwise_cu_d4a478bd37block_scaled_1d_cast_transpose_kernelILb0Ef13__nv_bfloat1613__nv_fp8_e5m2EEvPKT1_PT2_S8_PT0_SA_mmmmmmfNS_6detail25FP8BlockwiseRowwiseOptionENSB_28FP8BlockwiseColumnwiseOptionEbPKf,@function
        .size           _ZN18transformer_engine71_GLOBAL__N__fadcdbdc_38_quantize_transpose_vector_blockwise_cu_d4a478bd37block_scaled_1d_cast_transpose_kernelILb0Ef13__nv_bfloat1613__nv_fp8_e5m2EEvPKT1_PT2_S8_PT0_SA_mmmmmmfNS_6detail25FP8BlockwiseRowwiseOptionENSB_28FP8BlockwiseColumnwiseOptionEbPKf,(.L_x_9000 - _ZN18transformer_engine71_GLOBAL__N__fadcdbdc_38_quantize_transpose_vector_blockwise_cu_d4a478bd37block_scaled_1d_cast_transpose_kernelILb0Ef13__nv_bfloat1613__nv_fp8_e5m2EEvPKT1_PT2_S8_PT0_SA_mmmmmmfNS_6detail25FP8BlockwiseRowwiseOptionENSB_28FP8BlockwiseColumnwiseOptionEbPKf)
        .other          _ZN18transformer_engine71_GLOBAL__N__fadcdbdc_38_quantize_transpose_vector_blockwise_cu_d4a478bd37block_scaled_1d_cast_transpose_kernelILb0Ef13__nv_bfloat1613__nv_fp8_e5m2EEvPKT1_PT2_S8_PT0_SA_mmmmmmfNS_6detail25FP8BlockwiseRowwiseOptionENSB_28FP8BlockwiseColumnwiseOptionEbPKf,@"STO_CUDA_ENTRY STV_DEFAULT"
_ZN18transformer_engine71_GLOBAL__N__fadcdbdc_38_quantize_transpose_vector_blockwise_cu_d4a478bd37block_scaled_1d_cast_transpose_kernelILb0Ef13__nv_bfloat1613__nv_fp8_e5m2EEvPKT1_PT2_S8_PT0_SA_mmmmmmfNS_6detail25FP8BlockwiseRowwiseOptionENSB_28FP8BlockwiseColumnwiseOptionEbPKf:
        /* <DEDUP_REMOVED lines=10> */
.L_x_1499:
        /* <DEDUP_REMOVED lines=80> */
.L_x_1502:
[----:B------:R0:W5:Y:S02]  /*05a0*/  LDG.E.128 R16, desc[UR10][R10.64] ;  /* 0x0000000a0a107981 */ /* 0x000164000c1e1d00 */
.L_x_1501:
[----:B------:R-:W-:Y:S05]  /*05b0*/  BSYNC.RECONVERGENT B0 ;  /* 0x0000000000007941 */ /* 0x000fea0003800200 */
.L_x_1500:
        /* <DEDUP_REMOVED lines=25> */
.L_x_1505:
        /* <DEDUP_REMOVED lines=36> */
.L_x_1504:
[----:B------:R-:W-:Y:S05]  /*0990*/  BSYNC.RECONVERGENT B0 ;  /* 0x0000000000007941 */ /* 0x000fea0003800200 */
.L_x_1503:
        /* <DEDUP_REMOVED lines=20> */
.L_x_1508:
        /* <DEDUP_REMOVED lines=36> */
.L_x_1507:
[----:B------:R-:W-:Y:S05]  /*0d20*/  BSYNC.RECONVERGENT B0 ;  /* 0x0000000000007941 */ /* 0x000fea0003800200 */
.L_x_1506:
        /* <DEDUP_REMOVED lines=20> */
.L_x_1511:
        /* <DEDUP_REMOVED lines=36> */
.L_x_1510:
[----:B------:R-:W-:Y:S05]  /*10b0*/  BSYNC.RECONVERGENT B0 ;  /* 0x0000000000007941 */ /* 0x000fea0003800200 */
.L_x_1509:
        /* <DEDUP_REMOVED lines=20> */
.L_x_1514:
        /* <DEDUP_REMOVED lines=36> */
.L_x_1513:
[----:B------:R-:W-:Y:S05]  /*1440*/  BSYNC.RECONVERGENT B0 ;  /* 0x0000000000007941 */ /* 0x000fea0003800200 */
.L_x_1512:
        /* <DEDUP_REMOVED lines=20> */
.L_x_1517:
        /* <DEDUP_REMOVED lines=36> */
.L_x_1516:
[----:B------:R-:W-:Y:S05]  /*17d0*/  BSYNC.RECONVERGENT B0 ;  /* 0x0000000000007941 */ /* 0x000fea0003800200 */
.L_x_1515:
        /* <DEDUP_REMOVED lines=20> */
.L_x_1520:
        /* <DEDUP_REMOVED lines=36> */
.L_x_1519:
[----:B------:R-:W-:Y:S05]  /*1b60*/  BSYNC.RECONVERGENT B0 ;  /* 0x0000000000007941 */ /* 0x000fea0003800200 */
.L_x_1518:
        /* <DEDUP_REMOVED lines=20> */
.L_x_1523:
        /* <DEDUP_REMOVED lines=36> */
.L_x_1522:
[----:B------:R-:W-:Y:S05]  /*1ef0*/  BSYNC.RECONVERGENT B0 ;  /* 0x0000000000007941 */ /* 0x000fea0003800200 */
.L_x_1521:
        /* <DEDUP_REMOVED lines=89> */
.L_x_1902:
        /* <DEDUP_REMOVED lines=22> */
[----:B0-----:R-:W-:Y:S05]  /*25f0*/  CALL.REL.NOINC `($__internal_5_$__cuda_sm3x_div_rn_noftz_f32_slowpath) ;  /* 0x000001b000cc7944 */ /* 0x001fea0003c00000 */
.L_x_1529:
[----:B------:R-:W-:Y:S05]  /*2600*/  BSYNC.RECONVERGENT B3 ;  /* 0x0000000000037941 */ /* 0x000fea0003800200 */
.L_x_1528:
[----:B------:R-:W-:-:S04]  /*2610*/  FSETP.NEU.AND P0, PT, |R0|, +INF , PT ;  /* 0x7f8000000000780b */ /* 0x000fc80003f0d200 */
[----:B------:R-:W-:-:S04]  /*2620*/  FSEL R0, R0, 3.38953138925153547590e+38, P0 ;  /* 0x7f7f000000007808 */ /* 0x000fc80000000000 */
[----:B------:R-:W-:-:S07]  /*2630*/  @P3 LOP3.LUT R0, R0, 0xff800000, RZ, 0xc0, !PT ;  /* 0xff80000000003812 */ /* 0x000fce00078ec0ff */
.L_x_1527:
[----:B------:R-:W-:Y:S05]  /*2640*/  BSYNC.RECONVERGENT B2 ;  /* 0x0000000000027941 */ /* 0x000fea0003800200 */
.L_x_1526:
        /* <DEDUP_REMOVED lines=12> */
[----:B0-----:R-:W-:Y:S05]  /*2710*/  CALL.REL.NOINC `($__internal_4_$__cuda_sm20_rcp_rn_f32_slowpath) ;  /* 0x000001ac00b47944 */ /* 0x001fea0003c00000 */
[----:B------:R-:W-:Y:S01]  /*2720*/  IMAD.MOV.U32 R39, RZ, RZ, R3 ;  /* 0x000000ffff277224 */ /* 0x000fe200078e0003 */
[----:B------:R-:W-:Y:S06]  /*2730*/  BRA `(.L_x_1534) ;  /* 0x0000000000107947 */ /* 0x000fec0003800000 */
.L_x_1533:
[----:B------:R-:W1:Y:S02]  /*2740*/  MUFU.RCP R39, R0 ;  /* 0x0000000000277308 */ /* 0x000e640000001000 */
[----:B-1----:R-:W-:-:S04]  /*2750*/  FFMA R2, R39, R0, -1 ;  /* 0xbf80000027027423 */ /* 0x002fc80000000000 */
[----:B------:R-:W-:-:S04]  /*2760*/  FADD.FTZ R2, -R2, -RZ ;  /* 0x800000ff02027221 */ /* 0x000fc80000010100 */
[----:B------:R-:W-:-:S07]  /*2770*/  FFMA R39, R39, R2, R39 ;  /* 0x0000000227277223 */ /* 0x000fce0000000027 */
.L_x_1534:
[----:B------:R-:W-:Y:S05]  /*2780*/  BSYNC.RECONVERGENT B2 ;  /* 0x0000000000027941 */ /* 0x000fea0003800200 */
.L_x_1532:
        /* <DEDUP_REMOVED lines=8> */
.L_x_1531:
[----:B------:R-:W-:Y:S05]  /*2810*/  BSYNC.RECONVERGENT B1 ;  /* 0x0000000000017941 */ /* 0x000fea0003800200 */
.L_x_1530:
        /* <DEDUP_REMOVED lines=27> */
[----:B------:R-:W-:-:S02]  /*29d0*/  F2FP.SATFINITE.E5M2.F32.PACK_AB_MERGE_C R25, RZ, R25, RZ ;  /* 0x00000019ff19723e */ /* 0x000fc400048060ff */
[----:B------:R-:W-:Y:S02]  /*29e0*/  F2FP.SATFINITE.E5M2.F32.PACK_AB_MERGE_C R3, RZ, R24, RZ ;  /* 0x00000018ff03723e */ /* 0x000fe400048060ff */
[----:B------:R-:W-:Y:S02]  /*29f0*/  F2FP.SATFINITE.E5M2.F32.PACK_AB_MERGE_C R23, RZ, R23, RZ ;  /* 0x00000017ff17723e */ /* 0x000fe400048060ff */
[----:B------:R-:W-:Y:S02]  /*2a00*/  F2FP.SATFINITE.E5M2.F32.PACK_AB_MERGE_C R17, RZ, R22, RZ ;  /* 0x00000016ff11723e */ /* 0x000fe400048060ff */
[----:B------:R-:W-:Y:S02]  /*2a10*/  F2FP.SATFINITE.E5M2.F32.PACK_AB_MERGE_C R21, RZ, R21, RZ ;  /* 0x00000015ff15723e */ /* 0x000fe400048060ff */
[----:B------:R-:W-:Y:S02]  /*2a20*/  F2FP.SATFINITE.E5M2.F32.PACK_AB_MERGE_C R15, RZ, R20, RZ ;  /* 0x00000014ff0f723e */ /* 0x000fe400048060ff */
[----:B------:R-:W-:-:S02]  /*2a30*/  F2FP.SATFINITE.E5M2.F32.PACK_AB_MERGE_C R19, RZ, R19, RZ ;  /* 0x00000013ff13723e */ /* 0x000fc400048060ff */
[----:B-1----:R-:W-:Y:S02]  /*2a40*/  F2FP.SATFINITE.E5M2.F32.PACK_AB_MERGE_C R37, RZ, R18, RZ ;  /* 0x00000012ff25723e */ /* 0x002fe400048060ff */
[----:B------:R-:W-:Y:S02]  /*2a50*/  F2FP.SATFINITE.E5M2.F32.PACK_AB_MERGE_C R39, RZ, R10, RZ ;  /* 0x0000000aff27723e */ /* 0x000fe400048060ff */
[----:B------:R-:W-:Y:S02]  /*2a60*/  F2FP.SATFINITE.E5M2.F32.PACK_AB_MERGE_C R13, RZ, R13, RZ ;  /* 0x0000000dff0d723e */ /* 0x000fe400048060ff */
[----:B------:R-:W-:Y:S02]  /*2a70*/  F2FP.SATFINITE.E5M2.F32.PACK_AB_MERGE_C R41, RZ, R9, RZ ;  /* 0x00000009ff29723e */ /* 0x000fe400048060ff */
[----:B------:R-:W-:Y:S02]  /*2a80*/  F2FP.SATFINITE.E5M2.F32.PACK_AB_MERGE_C R43, RZ, R14, RZ ;  /* 0x0000000eff2b723e */ /* 0x000fe400048060ff */
[----:B------:R-:W-:-:S02]  /*2a90*/  F2FP.SATFINITE.E5M2.F32.PACK_AB_MERGE_C R11, RZ, R11, RZ ;  /* 0x0000000bff0b723e */ /* 0x000fc400048060ff */
[----:B------:R-:W-:Y:S02]  /*2aa0*/  F2FP.SATFINITE.E5M2.F32.PACK_AB_MERGE_C R45, RZ, R16, RZ ;  /* 0x00000010ff2d723e */ /* 0x000fe400048060ff */
[----:B------:R-:W-:Y:S02]  /*2ab0*/  F2FP.SATFINITE.E5M2.F32.PACK_AB_MERGE_C R47, RZ, R12, RZ ;  /* 0x0000000cff2f723e */ /* 0x000fe400048060ff */
[----:B------:R-:W-:Y:S01]  /*2ac0*/  F2FP.SATFINITE.E5M2.F32.PACK_AB_MERGE_C R49, RZ, R0, RZ ;  /* 0x00000000ff31723e */ /* 0x000fe200048060ff */
        /* <DEDUP_REMOVED lines=51> */
.L_x_1537:
        /* <DEDUP_REMOVED lines=33> */
.L_x_1536:
[----:B------:R-:W-:Y:S05]  /*3010*/  BSYNC.RECONVERGENT B0 ;  /* 0x0000000000007941 */ /* 0x000fea0003800200 */
.L_x_1535:
        /* <DEDUP_REMOVED lines=54> */
.L_x_1911:
        /* <DEDUP_REMOVED lines=23> */
.L_x_1542:
[----:B------:R-:W-:Y:S05]  /*34f0*/  BSYNC.RECONVERGENT B3 ;  /* 0x0000000000037941 */ /* 0x000fea0003800200 */
.L_x_1541:
[----:B------:R-:W-:-:S04]  /*3500*/  FSETP.NEU.AND P0, PT, |R0|, +INF , PT ;  /* 0x7f8000000000780b */ /* 0x000fc80003f0d200 */
[----:B------:R-:W-:-:S04]  /*3510*/  FSEL R0, R0, 3.38953138925153547590e+38, P0 ;  /* 0x7f7f000000007808 */ /* 0x000fc80000000000 */
[----:B------:R-:W-:-:S07]  /*3520*/  @P3 LOP3.LUT R0, R0, 0xff800000, RZ, 0xc0, !PT ;  /* 0xff80000000003812 */ /* 0x000fce00078ec0ff */
.L_x_1540:
[----:B------:R-:W-:Y:S05]  /*3530*/  BSYNC.RECONVERGENT B2 ;  /* 0x0000000000027941 */ /* 0x000fea0003800200 */
.L_x_1539:
        /* <DEDUP_REMOVED lines=15> */
.L_x_1546:
[----:B------:R-:W1:Y:S02]  /*3630*/  MUFU.RCP R39, R0 ;  /* 0x0000000000277308 */ /* 0x000e640000001000 */
[----:B-1----:R-:W-:-:S04]  /*3640*/  FFMA R2, R39, R0, -1 ;  /* 0xbf80000027027423 */ /* 0x002fc80000000000 */
[----:B------:R-:W-:-:S04]  /*3650*/  FADD.FTZ R2, -R2, -RZ ;  /* 0x800000ff02027221 */ /* 0x000fc80000010100 */
[----:B------:R-:W-:-:S07]  /*3660*/  FFMA R39, R39, R2, R39 ;  /* 0x0000000227277223 */ /* 0x000fce0000000027 */
.L_x_1547:
[----:B------:R-:W-:Y:S05]  /*3670*/  BSYNC.RECONVERGENT B2 ;  /* 0x0000000000027941 */ /* 0x000fea0003800200 */
.L_x_1545:
        /* <DEDUP_REMOVED lines=10> */
.L_x_1544:
[----:B------:R-:W-:Y:S05]  /*3720*/  BSYNC.RECONVERGENT B1 ;  /* 0x0000000000017941 */ /* 0x000fea0003800200 */
.L_x_1543:
        /* <DEDUP_REMOVED lines=31> */
[----:B-1----:R-:W-:Y:S02]  /*3920*/  F2FP.SATFINITE.E5M2.F32.PACK_AB_MERGE_C R37, RZ, R20, RZ ;  /* 0x00000014ff25723e */ /* 0x002fe400048060ff */
[----:B------:R-:W-:-:S02]  /*3930*/  F2FP.SATFINITE.E5M2.F32.PACK_AB_MERGE_C R19, RZ, R19, RZ ;  /* 0x00000013ff13723e */ /* 0x000fc400048060ff */
[----:B------:R-:W-:Y:S02]  /*3940*/  F2FP.SATFINITE.E5M2.F32.PACK_AB_MERGE_C R39, RZ, R18, RZ ;  /* 0x00000012ff27723e */ /* 0x000fe400048060ff */
        /* <DEDUP_REMOVED lines=43> */
.L_x_1550:
        /* <DEDUP_REMOVED lines=48> */
.L_x_1549:
[----:B------:R-:W-:Y:S05]  /*3f00*/  BSYNC.RECONVERGENT B0 ;  /* 0x0000000000007941 */ /* 0x000fea0003800200 */
.L_x_1548:
        /* <DEDUP_REMOVED lines=54> */
.L_x_1920:
        /* <DEDUP_REMOVED lines=23> */
.L_x_1555:
[----:B------:R-:W-:Y:S05]  /*43e0*/  BSYNC.RECONVERGENT B3 ;  /* 0x0000000000037941 */ /* 0x000fea0003800200 */
.L_x_1554:
[----:B------:R-:W-:-:S04]  /*43f0*/  FSETP.NEU.AND P0, PT, |R0|, +INF , PT ;  /* 0x7f8000000000780b */ /* 0x000fc80003f0d200 */
[----:B------:R-:W-:-:S04]  /*4400*/  FSEL R0, R0, 3.38953138925153547590e+38, P0 ;  /* 0x7f7f000000007808 */ /* 0x000fc80000000000 */
[----:B------:R-:W-:-:S07]  /*4410*/  @P3 LOP3.LUT R0, R0, 0xff800000, RZ, 0xc0, !PT ;  /* 0xff80000000003812 */ /* 0x000fce00078ec0ff */
.L_x_1553:
[----:B------:R-:W-:Y:S05]  /*4420*/  BSYNC.RECONVERGENT B2 ;  /* 0x0000000000027941 */ /* 0x000fea0003800200 */
.L_x_1552:
        /* <DEDUP_REMOVED lines=15> */
.L_x_1559:
[----:B------:R-:W1:Y:S02]  /*4520*/  MUFU.RCP R39, R0 ;  /* 0x0000000000277308 */ /* 0x000e640000001000 */
[----:B-1----:R-:W-:-:S04]  /*4530*/  FFMA R2, R39, R0, -1 ;  /* 0xbf80000027027423 */ /* 0x002fc80000000000 */
[----:B------:R-:W-:-:S04]  /*4540*/  FADD.FTZ R2, -R2, -RZ ;  /* 0x800000ff02027221 */ /* 0x000fc80000010100 */
[----:B------:R-:W-:-:S07]  /*4550*/  FFMA R39, R39, R2, R39 ;  /* 0x0000000227277223 */ /* 0x000fce0000000027 */
.L_x_1560:
[----:B------:R-:W-:Y:S05]  /*4560*/  BSYNC.RECONVERGENT B2 ;  /* 0x0000000000027941 */ /* 0x000fea0003800200 */
.L_x_1558:
        /* <DEDUP_REMOVED lines=10> */
.L_x_1557:
[----:B------:R-:W-:Y:S05]  /*4610*/  BSYNC.RECONVERGENT B1 ;  /* 0x0000000000017941 */ /* 0x000fea0003800200 */
.L_x_1556:
        /* <DEDUP_REMOVED lines=77> */
.L_x_1563:
        /* <DEDUP_REMOVED lines=48> */
.L_x_1562:
[----:B------:R-:W-:Y:S05]  /*4df0*/  BSYNC.RECONVERGENT B0 ;  /* 0x0000000000007941 */ /* 0x000fea0003800200 */
.L_x_1561:
        /* <DEDUP_REMOVED lines=56> */
.L_x_1929:
        /* <DEDUP_REMOVED lines=23> */
.L_x_1568:
[----:B------:R-:W-:Y:S05]  /*52f0*/  BSYNC.RECONVERGENT B3 ;  /* 0x0000000000037941 */ /* 0x000fea0003800200 */
.L_x_1567:
[----:B------:R-:W-:-:S04]  /*5300*/  FSETP.NEU.AND P0, PT, |R0|, +INF , PT ;  /* 0x7f8000000000780b */ /* 0x000fc80003f0d200 */
[----:B------:R-:W-:-:S04]  /*5310*/  FSEL R28, R0, 3.38953138925153547590e+38, P0 ;  /* 0x7f7f0000001c7808 */ /* 0x000fc80000000000 */
[----:B------:R-:W-:-:S07]  /*5320*/  @P3 LOP3.LUT R28, R28, 0xff800000, RZ, 0xc0, !PT ;  /* 0xff8000001c1c3812 */ /* 0x000fce00078ec0ff */
.L_x_1566:
[----:B------:R-:W-:Y:S05]  /*5330*/  BSYNC.RECONVERGENT B2 ;  /* 0x0000000000027941 */ /* 0x000fea0003800200 */
.L_x_1565:
        /* <DEDUP_REMOVED lines=13> */
[----:B0-----:R-:W-:Y:S05]  /*5410*/  CALL.REL.NOINC `($__internal_4_$__cuda_sm20_rcp_rn_f32_slowpath) ;  /* 0x0000018000747944 */ /* 0x001fea0003c00000 */
[----:B------:R-:W-:Y:S01]  /*5420*/  IMAD.MOV.U32 R29, RZ, RZ, R3 ;  /* 0x000000ffff1d7224 */ /* 0x000fe200078e0003 */
[----:B------:R-:W-:Y:S06]  /*5430*/  BRA `(.L_x_1573) ;  /* 0x0000000000107947 */ /* 0x000fec0003800000 */
.L_x_1572:
[----:B------:R-:W1:Y:S02]  /*5440*/  MUFU.RCP R29, R28 ;  /* 0x0000001c001d7308 */ /* 0x000e640000001000 */
[----:B-1----:R-:W-:-:S04]  /*5450*/  FFMA R0, R29, R28, -1 ;  /* 0xbf8000001d007423 */ /* 0x002fc8000000001c */
[----:B------:R-:W-:-:S04]  /*5460*/  FADD.FTZ R0, -R0, -RZ ;  /* 0x800000ff00007221 */ /* 0x000fc80000010100 */
[----:B------:R-:W-:-:S07]  /*5470*/  FFMA R29, R29, R0, R29 ;  /* 0x000000001d1d7223 */ /* 0x000fce000000001d */
.L_x_1573:
[----:B------:R-:W-:Y:S05]  /*5480*/  BSYNC.RECONVERGENT B2 ;  /* 0x0000000000027941 */ /* 0x000fea0003800200 */
.L_x_1571:
        /* <DEDUP_REMOVED lines=10> */
.L_x_1570:
[----:B------:R-:W-:Y:S05]  /*5530*/  BSYNC.RECONVERGENT B1 ;  /* 0x0000000000017941 */ /* 0x000fea0003800200 */
.L_x_1569:
        /* <DEDUP_REMOVED lines=77> */
.L_x_1575:
        /* <DEDUP_REMOVED lines=48> */
.L_x_1574:
[----:B------:R-:W-:Y:S05]  /*5d10*/  BSYNC.RECONVERGENT B0 ;  /* 0x0000000000007941 */ /* 0x000fea0003800200 */
.L_x_1524:
        /* <DEDUP_REMOVED lines=83> */
.L_x_1938:
        /* <DEDUP_REMOVED lines=23> */
.L_x_1581:
[----:B------:R-:W-:Y:S05]  /*63c0*/  BSYNC.RECONVERGENT B3 ;  /* 0x0000000000037941 */ /* 0x000fea0003800200 */
.L_x_1580:
[----:B------:R-:W-:-:S04]  /*63d0*/  FSETP.NEU.AND P0, PT, |R0|, +INF , PT ;  /* 0x7f8000000000780b */ /* 0x000fc80003f0d200 */
[----:B------:R-:W-:-:S04]  /*63e0*/  FSEL R0, R0, 3.38953138925153547590e+38, P0 ;  /* 0x7f7f000000007808 */ /* 0x000fc80000000000 */
[----:B------:R-:W-:-:S07]  /*63f0*/  @P3 LOP3.LUT R0, R0, 0xff800000, RZ, 0xc0, !PT ;  /* 0xff80000000003812 */ /* 0x000fce00078ec0ff */
.L_x_1579:
[----:B------:R-:W-:Y:S05]  /*6400*/  BSYNC.RECONVERGENT B2 ;  /* 0x0000000000027941 */ /* 0x000fea0003800200 */
.L_x_1578:
        /* <DEDUP_REMOVED lines=15> */
.L_x_1585:
[----:B------:R-:W1:Y:S02]  /*6500*/  MUFU.RCP R45, R0 ;  /* 0x00000000002d7308 */ /* 0x000e640000001000 */
[----:B-1----:R-:W-:-:S04]  /*6510*/  FFMA R2, R45, R0, -1 ;  /* 0xbf8000002d027423 */ /* 0x002fc80000000000 */
[----:B------:R-:W-:-:S04]  /*6520*/  FADD.FTZ R2, -R2, -RZ ;  /* 0x800000ff02027221 */ /* 0x000fc80000010100 */
[----:B------:R-:W-:-:S07]  /*6530*/  FFMA R45, R45, R2, R45 ;  /* 0x000000022d2d7223 */ /* 0x000fce000000002d */
.L_x_1586:
[----:B------:R-:W-:Y:S05]  /*6540*/  BSYNC.RECONVERGENT B2 ;  /* 0x0000000000027941 */ /* 0x000fea0003800200 */
.L_x_1584:
        /* <DEDUP_REMOVED lines=10> */
.L_x_1583:
[----:B------:R-:W-:Y:S05]  /*65f0*/  BSYNC.RECONVERGENT B1 ;  /* 0x0000000000017941 */ /* 0x000fea0003800200 */
.L_x_1582:
        /* <DEDUP_REMOVED lines=43> */
[----:B------:R-:W-:Y:S02]  /*68b0*/  F2FP.SATFINITE.E5M2.F32.PACK_AB_MERGE_C R41, RZ, R41, RZ ;  /* 0x00000029ff29723e */ /* 0x000fe400048060ff */
[----:B------:R-:W-:Y:S02]  /*68c0*/  F2FP.SATFINITE.E5M2.F32.PACK_AB_MERGE_C R3, RZ, R40, RZ ;  /* 0x00000028ff03723e */ /* 0x000fe400048060ff */
        /* <DEDUP_REMOVED lines=13> */
[----:B------:R-:W-:Y:S01]  /*69a0*/  F2FP.SATFINITE.E5M2.F32.PACK_AB_MERGE_C R67, RZ, R0, RZ ;  /* 0x00000000ff43723e */ /* 0x000fe200048060ff */
        /* <DEDUP_REMOVED lines=55> */
.L_x_1589:
        /* <DEDUP_REMOVED lines=33> */
.L_x_1588:
[----:B------:R-:W-:Y:S05]  /*6f30*/  BSYNC.RECONVERGENT B0 ;  /* 0x0000000000007941 */ /* 0x000fea0003800200 */
.L_x_1587:
        /* <DEDUP_REMOVED lines=36> */
.L_x_1947:
        /* <DEDUP_REMOVED lines=22> */
[----:B0--3--:R-:W-:Y:S05]  /*72e0*/  CALL.REL.NOINC `($__internal_5_$__cuda_sm3x_div_rn_noftz_f32_slowpath) ;  /* 0x0000016400907944 */ /* 0x009fea0003c00000 */
.L_x_1594:
[----:B------:R-:W-:Y:S05]  /*72f0*/  BSYNC.RECONVERGENT B3 ;  /* 0x0000000000037941 */ /* 0x000fea0003800200 */
.L_x_1593:
[----:B------:R-:W-:-:S04]  /*7300*/  FSETP.NEU.AND P0, PT, |R0|, +INF , PT ;  /* 0x7f8000000000780b */ /* 0x000fc80003f0d200 */
[----:B------:R-:W-:-:S04]  /*7310*/  FSEL R0, R0, 3.38953138925153547590e+38, P0 ;  /* 0x7f7f000000007808 */ /* 0x000fc80000000000 */
[----:B------:R-:W-:-:S07]  /*7320*/  @P3 LOP3.LUT R0, R0, 0xff800000, RZ, 0xc0, !PT ;  /* 0xff80000000003812 */ /* 0x000fce00078ec0ff */
.L_x_1592:
[----:B------:R-:W-:Y:S05]  /*7330*/  BSYNC.RECONVERGENT B2 ;  /* 0x0000000000027941 */ /* 0x000fea0003800200 */
.L_x_1591:
        /* <DEDUP_REMOVED lines=14> */
[----:B0--3--:R-:W-:Y:S05]  /*7420*/  CALL.REL.NOINC `($__internal_4_$__cuda_sm20_rcp_rn_f32_slowpath) ;  /* 0x0000016000707944 */ /* 0x009fea0003c00000 */
[----:B------:R-:W-:Y:S01]  /*7430*/  IMAD.MOV.U32 R29, RZ, RZ, R3 ;  /* 0x000000ffff1d7224 */ /* 0x000fe200078e0003 */
[----:B------:R-:W-:Y:S06]  /*7440*/  BRA `(.L_x_1599) ;  /* 0x0000000000107947 */ /* 0x000fec0003800000 */
.L_x_1598:
[----:B------:R-:W1:Y:S02]  /*7450*/  MUFU.RCP R29, R0 ;  /* 0x00000000001d7308 */ /* 0x000e640000001000 */
[----:B-1----:R-:W-:-:S04]  /*7460*/  FFMA R2, R29, R0, -1 ;  /* 0xbf8000001d027423 */ /* 0x002fc80000000000 */
[----:B------:R-:W-:-:S04]  /*7470*/  FADD.FTZ R2, -R2, -RZ ;  /* 0x800000ff02027221 */ /* 0x000fc80000010100 */
[----:B------:R-:W-:-:S07]  /*7480*/  FFMA R29, R29, R2, R29 ;  /* 0x000000021d1d7223 */ /* 0x000fce000000001d */
.L_x_1599:
[----:B------:R-:W-:Y:S05]  /*7490*/  BSYNC.RECONVERGENT B2 ;  /* 0x0000000000027941 */ /* 0x000fea0003800200 */
.L_x_1597:
        /* <DEDUP_REMOVED lines=11> */
.L_x_1596:
[----:B------:R-:W-:Y:S05]  /*7550*/  BSYNC.RECONVERGENT B1 ;  /* 0x0000000000017941 */ /* 0x000fea0003800200 */
.L_x_1595:
        /* <DEDUP_REMOVED lines=24> */
[----:B------:R-:W-:Y:S02]  /*76e0*/  F2FP.SATFINITE.E5M2.F32.PACK_AB_MERGE_C R35, RZ, R17, RZ ;  /* 0x00000011ff23723e */ /* 0x000fe400048060ff */
[----:B------:R-:W-:Y:S02]  /*76f0*/  IADD3.X R3, PT, PT, R51, UR7, RZ, P0, !PT ;  /* 0x0000000733037c10 */ /* 0x000fe400087fe4ff */
[----:B------:R-:W-:Y:S02]  /*7700*/  LOP3.LUT P0, RZ, R2, 0xf, RZ, 0xc0, !PT ;  /* 0x0000000f02ff7812 */ /* 0x000fe4000780c0ff */
[----:B------:R-:W-:Y:S02]  /*7710*/  F2FP.SATFINITE.E5M2.F32.PACK_AB_MERGE_C R37, RZ, R11, RZ ;  /* 0x0000000bff25723e */ /* 0x000fe400048060ff */
[----:B------:R-:W-:Y:S02]  /*7720*/  ISETP.LT.U32.OR.EX P0, PT, R4, RZ, P0, P1 ;  /* 0x000000ff0400720c */ /* 0x000fe40000701510 */
[----:B------:R-:W-:-:S02]  /*7730*/  F2FP.SATFINITE.E5M2.F32.PACK_AB_MERGE_C R25, RZ, R24, RZ ;  /* 0x00000018ff19723e */ /* 0x000fc400048060ff */
[----:B------:R-:W-:Y:S02]  /*7740*/  F2FP.SATFINITE.E5M2.F32.PACK_AB_MERGE_C R23, RZ, R23, RZ ;  /* 0x00000017ff17723e */ /* 0x000fe400048060ff */
[----:B-1----:R-:W-:Y:S02]  /*7750*/  F2FP.SATFINITE.E5M2.F32.PACK_AB_MERGE_C R27, RZ, R22, RZ ;  /* 0x00000016ff1b723e */ /* 0x002fe400048060ff */
        /* <DEDUP_REMOVED lines=46> */
.L_x_1602:
        /* <DEDUP_REMOVED lines=48> */
.L_x_1601:
[----:B------:R-:W-:Y:S05]  /*7d40*/  BSYNC.RECONVERGENT B0 ;  /* 0x0000000000007941 */ /* 0x000fea0003800200 */
.L_x_1600:
        /* <DEDUP_REMOVED lines=55> */
.L_x_1956:
        /* <DEDUP_REMOVED lines=23> */
.L_x_1607:
[----:B------:R-:W-:Y:S05]  /*8230*/  BSYNC.RECONVERGENT B3 ;  /* 0x0000000000037941 */ /* 0x000fea0003800200 */
.L_x_1606:
[----:B------:R-:W-:-:S04]  /*8240*/  FSETP.NEU.AND P0, PT, |R0|, +INF , PT ;  /* 0x7f8000000000780b */ /* 0x000fc80003f0d200 */
[----:B------:R-:W-:-:S04]  /*8250*/  FSEL R0, R0, 3.38953138925153547590e+38, P0 ;  /* 0x7f7f000000007808 */ /* 0x000fc80000000000 */
[----:B------:R-:W-:-:S07]  /*8260*/  @P3 LOP3.LUT R0, R0, 0xff800000, RZ, 0xc0, !PT ;  /* 0xff80000000003812 */ /* 0x000fce00078ec0ff */
.L_x_1605:
[----:B------:R-:W-:Y:S05]  /*8270*/  BSYNC.RECONVERGENT B2 ;  /* 0x0000000000027941 */ /* 0x000fea0003800200 */
.L_x_1604:
        /* <DEDUP_REMOVED lines=15> */
.L_x_1611:
[----:B------:R-:W1:Y:S02]  /*8370*/  MUFU.RCP R57, R0 ;  /* 0x0000000000397308 */ /* 0x000e640000001000 */
[----:B-1----:R-:W-:-:S04]  /*8380*/  FFMA R2, R57, R0, -1 ;  /* 0xbf80000039027423 */ /* 0x002fc80000000000 */
[----:B------:R-:W-:-:S04]  /*8390*/  FADD.FTZ R2, -R2, -RZ ;  /* 0x800000ff02027221 */ /* 0x000fc80000010100 */
[----:B------:R-:W-:-:S07]  /*83a0*/  FFMA R57, R57, R2, R57 ;  /* 0x0000000239397223 */ /* 0x000fce0000000039 */
.L_x_1612:
[----:B------:R-:W-:Y:S05]  /*83b0*/  BSYNC.RECONVERGENT B2 ;  /* 0x0000000000027941 */ /* 0x000fea0003800200 */
.L_x_1610:
        /* <DEDUP_REMOVED lines=11> */
.L_x_1609:
[----:B------:R-:W-:Y:S05]  /*8470*/  BSYNC.RECONVERGENT B1 ;  /* 0x0000000000017941 */ /* 0x000fea0003800200 */
.L_x_1608:
        /* <DEDUP_REMOVED lines=94> */
.L_x_1615:
        /* <DEDUP_REMOVED lines=48> */
.L_x_1614:
[----:B------:R-:W-:Y:S05]  /*8d60*/  BSYNC.RECONVERGENT B0 ;  /* 0x0000000000007941 */ /* 0x000fea0003800200 */
.L_x_1613:
        /* <DEDUP_REMOVED lines=36> */
.L_x_1965:
        /* <DEDUP_REMOVED lines=23> */
.L_x_1620:
[----:B------:R-:W-:Y:S05]  /*9120*/  BSYNC.RECONVERGENT B3 ;  /* 0x0000000000037941 */ /* 0x000fea0003800200 */
.L_x_1619:
[----:B------:R-:W-:-:S04]  /*9130*/  FSETP.NEU.AND P0, PT, |R0|, +INF , PT ;  /* 0x7f8000000000780b */ /* 0x000fc80003f0d200 */
[----:B------:R-:W-:-:S04]  /*9140*/  FSEL R0, R0, 3.38953138925153547590e+38, P0 ;  /* 0x7f7f000000007808 */ /* 0x000fc80000000000 */
[----:B------:R-:W-:-:S07]  /*9150*/  @P3 LOP3.LUT R0, R0, 0xff800000, RZ, 0xc0, !PT ;  /* 0xff80000000003812 */ /* 0x000fce00078ec0ff */
.L_x_1618:
[----:B------:R-:W-:Y:S05]  /*9160*/  BSYNC.RECONVERGENT B2 ;  /* 0x0000000000027941 */ /* 0x000fea0003800200 */
.L_x_1617:
        /* <DEDUP_REMOVED lines=17> */
.L_x_1624:
[----:B------:R-:W1:Y:S02]  /*9280*/  MUFU.RCP R7, R0 ;  /* 0x0000000000077308 */ /* 0x000e640000001000 */
[----:B-1----:R-:W-:-:S04]  /*9290*/  FFMA R2, R7, R0, -1 ;  /* 0xbf80000007027423 */ /* 0x002fc80000000000 */
[----:B------:R-:W-:-:S04]  /*92a0*/  FADD.FTZ R2, -R2, -RZ ;  /* 0x800000ff02027221 */ /* 0x000fc80000010100 */
[----:B------:R-:W-:-:S07]  /*92b0*/  FFMA R7, R7, R2, R7 ;  /* 0x0000000207077223 */ /* 0x000fce0000000007 */
.L_x_1625:
[----:B------:R-:W-:Y:S05]  /*92c0*/  BSYNC.RECONVERGENT B2 ;  /* 0x0000000000027941 */ /* 0x000fea0003800200 */
.L_x_1623:
        /* <DEDUP_REMOVED lines=11> */
.L_x_1622:
[----:B------:R-:W-:Y:S05]  /*9380*/  BSYNC.RECONVERGENT B1 ;  /* 0x0000000000017941 */ /* 0x000fea0003800200 */
.L_x_1621:
        /* <DEDUP_REMOVED lines=29> */
[----:B-1----:R-:W-:-:S02]  /*9560*/  F2FP.SATFINITE.E5M2.F32.PACK_AB_MERGE_C R7, RZ, R22, RZ ;  /* 0x00000016ff07723e */ /* 0x002fc400048060ff */
        /* <DEDUP_REMOVED lines=48> */
.L_x_1628:
        /* <DEDUP_REMOVED lines=48> */
.L_x_1627:
[----:B------:R-:W-:Y:S05]  /*9b70*/  BSYNC.RECONVERGENT B0 ;  /* 0x0000000000007941 */ /* 0x000fea0003800200 */
.L_x_1626:
[----:B------:R-:W4:Y:S02]  /*9b80*/  LDC R0, c[0x0][0x3e0] ;  /* 0x0000f800ff007b82 */ /* 0x000f240000000800 */
[----:B----4-:R-:W-:-:S13]  /*9b90*/  ISETP.NE.AND P0, PT, R0, 0x2, PT ;  /* 0x000000020000780c */ /* 0x010fda0003f05270 */
[----:B------:R-:W-:Y:S05]  /*9ba0*/  @P0 EXIT ;  /* 0x000000000000094d */ /* 0x000fea0003800000 */
.L_x_1576:
        /* <DEDUP_REMOVED lines=85> */
.L_x_1973:
        /* <DEDUP_REMOVED lines=17> */
[----:B0-----:R-:W-:Y:S05]  /*a210*/  CALL.REL.NOINC `($__internal_5_$__cuda_sm3x_div_rn_noftz_f32_slowpath) ;  /* 0x0000013400c47944 */ /* 0x001fea0003c00000 */
.L_x_1633:
[----:B------:R-:W-:-:S04]  /*a220*/  FSETP.NEU.AND P0, PT, |R0|, +INF , PT ;  /* 0x7f8000000000780b */ /* 0x000fc80003f0d200 */
[----:B------:R-:W-:-:S09]  /*a230*/  FSEL R23, R0, 3.38953138925153547590e+38, P0 ;  /* 0x7f7f000000177808 */ /* 0x000fd20000000000 */
.L_x_1632:
        /* <DEDUP_REMOVED lines=17> */
.L_x_1637:
[----:B------:R-:W1:Y:S02]  /*a350*/  MUFU.RCP R0, R23 ;  /* 0x0000001700007308 */ /* 0x000e640000001000 */
[----:B-1----:R-:W-:-:S04]  /*a360*/  FFMA R2, R23, R0, -1 ;  /* 0xbf80000017027423 */ /* 0x002fc80000000000 */
[----:B------:R-:W-:-:S04]  /*a370*/  FADD.FTZ R47, -R2, -RZ ;  /* 0x800000ff022f7221 */ /* 0x000fc80000010100 */
[----:B------:R-:W-:-:S07]  /*a380*/  FFMA R47, R0, R47, R0 ;  /* 0x0000002f002f7223 */ /* 0x000fce0000000000 */
.L_x_1638:
[----:B------:R-:W-:Y:S05]  /*a390*/  BSYNC.RECONVERGENT B3 ;  /* 0x0000000000037941 */ /* 0x000fea0003800200 */
.L_x_1636:
        /* <DEDUP_REMOVED lines=18> */
.L_x_1635:
[----:B------:R-:W-:Y:S05]  /*a4c0*/  BSYNC.RECONVERGENT B1 ;  /* 0x0000000000017941 */ /* 0x000fea0003800200 */
.L_x_1634:
        /* <DEDUP_REMOVED lines=19> */
.L_x_1981:
        /* <DEDUP_REMOVED lines=18> */
.L_x_1641:
[----:B------:R-:W-:-:S04]  /*a720*/  FSETP.NEU.AND P0, PT, |R0|, +INF , PT ;  /* 0x7f8000000000780b */ /* 0x000fc80003f0d200 */
[----:B------:R-:W-:-:S09]  /*a730*/  FSEL R47, R0, 3.38953138925153547590e+38, P0 ;  /* 0x7f7f0000002f7808 */ /* 0x000fd20000000000 */
.L_x_1640:
        /* <DEDUP_REMOVED lines=22> */
.L_x_1645:
[----:B------:R-:W1:Y:S02]  /*a8a0*/  MUFU.RCP R0, R47 ;  /* 0x0000002f00007308 */ /* 0x000e640000001000 */
[----:B-1----:R-:W-:-:S04]  /*a8b0*/  FFMA R2, R47, R0, -1 ;  /* 0xbf8000002f027423 */ /* 0x002fc80000000000 */
[----:B------:R-:W-:-:S04]  /*a8c0*/  FADD.FTZ R57, -R2, -RZ ;  /* 0x800000ff02397221 */ /* 0x000fc80000010100 */
[----:B------:R-:W-:-:S07]  /*a8d0*/  FFMA R57, R0, R57, R0 ;  /* 0x0000003900397223 */ /* 0x000fce0000000000 */
.L_x_1646:
[----:B------:R-:W-:Y:S05]  /*a8e0*/  BSYNC.RECONVERGENT B3 ;  /* 0x0000000000037941 */ /* 0x000fea0003800200 */
.L_x_1644:
        /* <DEDUP_REMOVED lines=19> */
.L_x_1643:
[----:B------:R-:W-:Y:S05]  /*aa20*/  BSYNC.RECONVERGENT B1 ;  /* 0x0000000000017941 */ /* 0x000fea0003800200 */
.L_x_1642:
        /* <DEDUP_REMOVED lines=19> */
.L_x_1989:
        /* <DEDUP_REMOVED lines=18> */
.L_x_1649:
[----:B------:R-:W-:-:S04]  /*ac80*/  FSETP.NEU.AND P0, PT, |R0|, +INF , PT ;  /* 0x7f8000000000780b */ /* 0x000fc80003f0d200 */
[----:B------:R-:W-:-:S09]  /*ac90*/  FSEL R48, R0, 3.38953138925153547590e+38, P0 ;  /* 0x7f7f000000307808 */ /* 0x000fd20000000000 */
.L_x_1648:
        /* <DEDUP_REMOVED lines=22> */
.L_x_1653:
[----:B------:R-:W1:Y:S02]  /*ae00*/  MUFU.RCP R55, R48 ;  /* 0x0000003000377308 */ /* 0x000e640000001000 */
[----:B-1----:R-:W-:-:S04]  /*ae10*/  FFMA R0, R48, R55, -1 ;  /* 0xbf80000030007423 */ /* 0x002fc80000000037 */
[----:B------:R-:W-:-:S04]  /*ae20*/  FADD.FTZ R0, -R0, -RZ ;  /* 0x800000ff00007221 */ /* 0x000fc80000010100 */
[----:B------:R-:W-:-:S07]  /*ae30*/  FFMA R55, R55, R0, R55 ;  /* 0x0000000037377223 */ /* 0x000fce0000000037 */
.L_x_1654:
[----:B------:R-:W-:Y:S05]  /*ae40*/  BSYNC.RECONVERGENT B3 ;  /* 0x0000000000037941 */ /* 0x000fea0003800200 */
.L_x_1652:
        /* <DEDUP_REMOVED lines=19> */
.L_x_1651:
[----:B------:R-:W-:Y:S05]  /*af80*/  BSYNC.RECONVERGENT B1 ;  /* 0x0000000000017941 */ /* 0x000fea0003800200 */
.L_x_1650:
        /* <DEDUP_REMOVED lines=19> */
.L_x_1997:
        /* <DEDUP_REMOVED lines=18> */
.L_x_1657:
[----:B------:R-:W-:-:S04]  /*b1e0*/  FSETP.NEU.AND P0, PT, |R0|, +INF , PT ;  /* 0x7f8000000000780b */ /* 0x000fc80003f0d200 */
[----:B------:R-:W-:-:S09]  /*b1f0*/  FSEL R52, R0, 3.38953138925153547590e+38, P0 ;  /* 0x7f7f000000347808 */ /* 0x000fd20000000000 */
.L_x_1656:
        /* <DEDUP_REMOVED lines=22> */
.L_x_1661:
[----:B------:R-:W1:Y:S02]  /*b360*/  MUFU.RCP R53, R52 ;  /* 0x0000003400357308 */ /* 0x000e640000001000 */
[----:B-1----:R-:W-:-:S04]  /*b370*/  FFMA R0, R52, R53, -1 ;  /* 0xbf80000034007423 */ /* 0x002fc80000000035 */
[----:B------:R-:W-:-:S04]  /*b380*/  FADD.FTZ R0, -R0, -RZ ;  /* 0x800000ff00007221 */ /* 0x000fc80000010100 */
[----:B------:R-:W-:-:S07]  /*b390*/  FFMA R53, R53, R0, R53 ;  /* 0x0000000035357223 */ /* 0x000fce0000000035 */
.L_x_1662:
[----:B------:R-:W-:Y:S05]  /*b3a0*/  BSYNC.RECONVERGENT B3 ;  /* 0x0000000000037941 */ /* 0x000fea0003800200 */
.L_x_1660:
        /* <DEDUP_REMOVED lines=19> */
.L_x_1659:
[----:B------:R-:W-:Y:S05]  /*b4e0*/  BSYNC.RECONVERGENT B1 ;  /* 0x0000000000017941 */ /* 0x000fea0003800200 */
.L_x_1658:
        /* <DEDUP_REMOVED lines=19> */
.L_x_2005:
        /* <DEDUP_REMOVED lines=18> */
.L_x_1665:
[----:B------:R-:W-:-:S04]  /*b740*/  FSETP.NEU.AND P0, PT, |R0|, +INF , PT ;  /* 0x7f8000000000780b */ /* 0x000fc80003f0d200 */
[----:B------:R-:W-:-:S09]  /*b750*/  FSEL R53, R0, 3.38953138925153547590e+38, P0 ;  /* 0x7f7f000000357808 */ /* 0x000fd20000000000 */
.L_x_1664:
        /* <DEDUP_REMOVED lines=22> */
.L_x_1669:
[----:B------:R-:W1:Y:S02]  /*b8c0*/  MUFU.RCP R0, R53 ;  /* 0x0000003500007308 */ /* 0x000e640000001000 */
[----:B-1----:R-:W-:-:S04]  /*b8d0*/  FFMA R2, R53, R0, -1 ;  /* 0xbf80000035027423 */ /* 0x002fc80000000000 */
[----:B------:R-:W-:-:S04]  /*b8e0*/  FADD.FTZ R57, -R2, -RZ ;  /* 0x800000ff02397221 */ /* 0x000fc80000010100 */
[----:B------:R-:W-:-:S07]  /*b8f0*/  FFMA R57, R0, R57, R0 ;  /* 0x0000003900397223 */ /* 0x000fce0000000000 */
.L_x_1670:
[----:B------:R-:W-:Y:S05]  /*b900*/  BSYNC.RECONVERGENT B3 ;  /* 0x0000000000037941 */ /* 0x000fea0003800200 */
.L_x_1668:
        /* <DEDUP_REMOVED lines=19> */
.L_x_1667:
[----:B------:R-:W-:Y:S05]  /*ba40*/  BSYNC.RECONVERGENT B1 ;  /* 0x0000000000017941 */ /* 0x000fea0003800200 */
.L_x_1666:
        /* <DEDUP_REMOVED lines=19> */
.L_x_2013:
        /* <DEDUP_REMOVED lines=18> */
.L_x_1673:
[----:B------:R-:W-:-:S04]  /*bca0*/  FSETP.NEU.AND P0, PT, |R0|, +INF , PT ;  /* 0x7f8000000000780b */ /* 0x000fc80003f0d200 */
[----:B------:R-:W-:-:S09]  /*bcb0*/  FSEL R54, R0, 3.38953138925153547590e+38, P0 ;  /* 0x7f7f000000367808 */ /* 0x000fd20000000000 */
.L_x_1672:
        /* <DEDUP_REMOVED lines=22> */
.L_x_1677:
[----:B------:R-:W1:Y:S02]  /*be20*/  MUFU.RCP R55, R54 ;  /* 0x0000003600377308 */ /* 0x000e640000001000 */
[----:B-1----:R-:W-:-:S04]  /*be30*/  FFMA R0, R54, R55, -1 ;  /* 0xbf80000036007423 */ /* 0x002fc80000000037 */
[----:B------:R-:W-:-:S04]  /*be40*/  FADD.FTZ R0, -R0, -RZ ;  /* 0x800000ff00007221 */ /* 0x000fc80000010100 */
[----:B------:R-:W-:-:S07]  /*be50*/  FFMA R55, R55, R0, R55 ;  /* 0x0000000037377223 */ /* 0x000fce0000000037 */
.L_x_1678:
[----:B------:R-:W-:Y:S05]  /*be60*/  BSYNC.RECONVERGENT B3 ;  /* 0x0000000000037941 */ /* 0x000fea0003800200 */
.L_x_1676:
        /* <DEDUP_REMOVED lines=19> */
.L_x_1675:
[----:B------:R-:W-:Y:S05]  /*bfa0*/  BSYNC.RECONVERGENT B1 ;  /* 0x0000000000017941 */ /* 0x000fea0003800200 */
.L_x_1674:
        /* <DEDUP_REMOVED lines=19> */
.L_x_2021:
        /* <DEDUP_REMOVED lines=18> */
.L_x_1681:
[----:B------:R-:W-:-:S04]  /*c200*/  FSETP.NEU.AND P0, PT, |R0|, +INF , PT ;  /* 0x7f8000000000780b */ /* 0x000fc80003f0d200 */
[----:B------:R-:W-:-:S09]  /*c210*/  FSEL R55, R0, 3.38953138925153547590e+38, P0 ;  /* 0x7f7f000000377808 */ /* 0x000fd20000000000 */
.L_x_1680:
        /* <DEDUP_REMOVED lines=22> */
.L_x_1685:
[----:B------:R-:W1:Y:S02]  /*c380*/  MUFU.RCP R0, R55 ;  /* 0x0000003700007308 */ /* 0x000e640000001000 */
[----:B-1----:R-:W-:-:S04]  /*c390*/  FFMA R2, R55, R0, -1 ;  /* 0xbf80000037027423 */ /* 0x002fc80000000000 */
[----:B------:R-:W-:-:S04]  /*c3a0*/  FADD.FTZ R59, -R2, -RZ ;  /* 0x800000ff023b7221 */ /* 0x000fc80000010100 */
[----:B------:R-:W-:-:S07]  /*c3b0*/  FFMA R59, R0, R59, R0 ;  /* 0x0000003b003b7223 */ /* 0x000fce0000000000 */
.L_x_1686:
[----:B------:R-:W-:Y:S05]  /*c3c0*/  BSYNC.RECONVERGENT B3 ;  /* 0x0000000000037941 */ /* 0x000fea0003800200 */
.L_x_1684:
        /* <DEDUP_REMOVED lines=19> */
.L_x_1683:
[----:B------:R-:W-:Y:S05]  /*c500*/  BSYNC.RECONVERGENT B1 ;  /* 0x0000000000017941 */ /* 0x000fea0003800200 */
.L_x_1682:
        /* <DEDUP_REMOVED lines=19> */
.L_x_2029:
        /* <DEDUP_REMOVED lines=18> */
.L_x_1689:
[----:B------:R-:W-:-:S04]  /*c760*/  FSETP.NEU.AND P0, PT, |R0|, +INF , PT ;  /* 0x7f8000000000780b */ /* 0x000fc80003f0d200 */
[----:B------:R-:W-:-:S09]  /*c770*/  FSEL R56, R0, 3.38953138925153547590e+38, P0 ;  /* 0x7f7f000000387808 */ /* 0x000fd20000000000 */
.L_x_1688:
        /* <DEDUP_REMOVED lines=22> */
.L_x_1693:
[----:B------:R-:W1:Y:S02]  /*c8e0*/  MUFU.RCP R57, R56 ;  /* 0x0000003800397308 */ /* 0x000e640000001000 */
[----:B-1----:R-:W-:-:S04]  /*c8f0*/  FFMA R0, R56, R57, -1 ;  /* 0xbf80000038007423 */ /* 0x002fc80000000039 */
[----:B------:R-:W-:-:S04]  /*c900*/  FADD.FTZ R0, -R0, -RZ ;  /* 0x800000ff00007221 */ /* 0x000fc80000010100 */
[----:B------:R-:W-:-:S07]  /*c910*/  FFMA R57, R57, R0, R57 ;  /* 0x0000000039397223 */ /* 0x000fce0000000039 */
.L_x_1694:
[----:B------:R-:W-:Y:S05]  /*c920*/  BSYNC.RECONVERGENT B3 ;  /* 0x0000000000037941 */ /* 0x000fea0003800200 */
.L_x_1692:
        /* <DEDUP_REMOVED lines=19> */
.L_x_1691:
[----:B------:R-:W-:Y:S05]  /*ca60*/  BSYNC.RECONVERGENT B1 ;  /* 0x0000000000017941 */ /* 0x000fea0003800200 */
.L_x_1690:
        /* <DEDUP_REMOVED lines=19> */
.L_x_2037:
        /* <DEDUP_REMOVED lines=18> */
.L_x_1697:
[----:B------:R-:W-:-:S04]  /*ccc0*/  FSETP.NEU.AND P0, PT, |R0|, +INF , PT ;  /* 0x7f8000000000780b */ /* 0x000fc80003f0d200 */
[----:B------:R-:W-:-:S09]  /*ccd0*/  FSEL R57, R0, 3.38953138925153547590e+38, P0 ;  /* 0x7f7f000000397808 */ /* 0x000fd20000000000 */
.L_x_1696:
        /* <DEDUP_REMOVED lines=22> */
.L_x_1701:
[----:B------:R-:W1:Y:S02]  /*ce40*/  MUFU.RCP R0, R57 ;  /* 0x0000003900007308 */ /* 0x000e640000001000 */
[----:B-1----:R-:W-:-:S04]  /*ce50*/  FFMA R2, R57, R0, -1 ;  /* 0xbf80000039027423 */ /* 0x002fc80000000000 */
[----:B------:R-:W-:-:S04]  /*ce60*/  FADD.FTZ R83, -R2, -RZ ;  /* 0x800000ff02537221 */ /* 0x000fc80000010100 */
[----:B------:R-:W-:-:S07]  /*ce70*/  FFMA R83, R0, R83, R0 ;  /* 0x0000005300537223 */ /* 0x000fce0000000000 */
.L_x_1702:
[----:B------:R-:W-:Y:S05]  /*ce80*/  BSYNC.RECONVERGENT B3 ;  /* 0x0000000000037941 */ /* 0x000fea0003800200 */
.L_x_1700:
        /* <DEDUP_REMOVED lines=19> */
.L_x_1699:
[----:B------:R-:W-:Y:S05]  /*cfc0*/  BSYNC.RECONVERGENT B1 ;  /* 0x0000000000017941 */ /* 0x000fea0003800200 */
.L_x_1698:
        /* <DEDUP_REMOVED lines=19> */
.L_x_2045:
        /* <DEDUP_REMOVED lines=18> */
.L_x_1705:
[----:B------:R-:W-:-:S04]  /*d220*/  FSETP.NEU.AND P0, PT, |R0|, +INF , PT ;  /* 0x7f8000000000780b */ /* 0x000fc80003f0d200 */
[----:B------:R-:W-:-:S09]  /*d230*/  FSEL R58, R0, 3.38953138925153547590e+38, P0 ;  /* 0x7f7f0000003a7808 */ /* 0x000fd20000000000 */
.L_x_1704:
        /* <DEDUP_REMOVED lines=22> */
.L_x_1709:
[----:B------:R-:W1:Y:S02]  /*d3a0*/  MUFU.RCP R59, R58 ;  /* 0x0000003a003b7308 */ /* 0x000e640000001000 */
[----:B-1----:R-:W-:-:S04]  /*d3b0*/  FFMA R0, R58, R59, -1 ;  /* 0xbf8000003a007423 */ /* 0x002fc8000000003b */
[----:B------:R-:W-:-:S04]  /*d3c0*/  FADD.FTZ R0, -R0, -RZ ;  /* 0x800000ff00007221 */ /* 0x000fc80000010100 */
[----:B------:R-:W-:-:S07]  /*d3d0*/  FFMA R59, R59, R0, R59 ;  /* 0x000000003b3b7223 */ /* 0x000fce000000003b */
.L_x_1710:
[----:B------:R-:W-:Y:S05]  /*d3e0*/  BSYNC.RECONVERGENT B3 ;  /* 0x0000000000037941 */ /* 0x000fea0003800200 */
.L_x_1708:
        /* <DEDUP_REMOVED lines=19> */
.L_x_1707:
[----:B------:R-:W-:Y:S05]  /*d520*/  BSYNC.RECONVERGENT B1 ;  /* 0x0000000000017941 */ /* 0x000fea0003800200 */
.L_x_1706:
        /* <DEDUP_REMOVED lines=19> */
.L_x_2053:
        /* <DEDUP_REMOVED lines=18> */
.L_x_1713:
[----:B------:R-:W-:-:S04]  /*d780*/  FSETP.NEU.AND P0, PT, |R0|, +INF , PT ;  /* 0x7f8000000000780b */ /* 0x000fc80003f0d200 */
[----:B------:R-:W-:-:S09]  /*d790*/  FSEL R59, R0, 3.38953138925153547590e+38, P0 ;  /* 0x7f7f0000003b7808 */ /* 0x000fd20000000000 */
.L_x_1712:
        /* <DEDUP_REMOVED lines=22> */
.L_x_1717:
[----:B------:R-:W1:Y:S02]  /*d900*/  MUFU.RCP R0, R59 ;  /* 0x0000003b00007308 */ /* 0x000e640000001000 */
[----:B-1----:R-:W-:-:S04]  /*d910*/  FFMA R2, R59, R0, -1 ;  /* 0xbf8000003b027423 */ /* 0x002fc80000000000 */
[----:B------:R-:W-:-:S04]  /*d920*/  FADD.FTZ R83, -R2, -RZ ;  /* 0x800000ff02537221 */ /* 0x000fc80000010100 */
[----:B------:R-:W-:-:S07]  /*d930*/  FFMA R83, R0, R83, R0 ;  /* 0x0000005300537223 */ /* 0x000fce0000000000 */
.L_x_1718:
[----:B------:R-:W-:Y:S05]  /*d940*/  BSYNC.RECONVERGENT B3 ;  /* 0x0000000000037941 */ /* 0x000fea0003800200 */
.L_x_1716:
        /* <DEDUP_REMOVED lines=19> */
.L_x_1715:
[----:B------:R-:W-:Y:S05]  /*da80*/  BSYNC.RECONVERGENT B1 ;  /* 0x0000000000017941 */ /* 0x000fea0003800200 */
.L_x_1714:
        /* <DEDUP_REMOVED lines=19> */
.L_x_2061:
        /* <DEDUP_REMOVED lines=18> */
.L_x_1721:
[----:B------:R-:W-:-:S04]  /*dce0*/  FSETP.NEU.AND P0, PT, |R0|, +INF , PT ;  /* 0x7f8000000000780b */ /* 0x000fc80003f0d200 */
[----:B------:R-:W-:-:S09]  /*dcf0*/  FSEL R60, R0, 3.38953138925153547590e+38, P0 ;  /* 0x7f7f0000003c7808 */ /* 0x000fd20000000000 */
.L_x_1720:
        /* <DEDUP_REMOVED lines=22> */
.L_x_1725:
[----:B------:R-:W1:Y:S02]  /*de60*/  MUFU.RCP R83, R60 ;  /* 0x0000003c00537308 */ /* 0x000e640000001000 */
[----:B-1----:R-:W-:-:S04]  /*de70*/  FFMA R0, R60, R83, -1 ;  /* 0xbf8000003c007423 */ /* 0x002fc80000000053 */
[----:B------:R-:W-:-:S04]  /*de80*/  FADD.FTZ R0, -R0, -RZ ;  /* 0x800000ff00007221 */ /* 0x000fc80000010100 */
[----:B------:R-:W-:-:S07]  /*de90*/  FFMA R83, R83, R0, R83 ;  /* 0x0000000053537223 */ /* 0x000fce0000000053 */
.L_x_1726:
[----:B------:R-:W-:Y:S05]  /*dea0*/  BSYNC.RECONVERGENT B3 ;  /* 0x0000000000037941 */ /* 0x000fea0003800200 */
.L_x_1724:
        /* <DEDUP_REMOVED lines=19> */
.L_x_1723:
[----:B------:R-:W-:Y:S05]  /*dfe0*/  BSYNC.RECONVERGENT B1 ;  /* 0x0000000000017941 */ /* 0x000fea0003800200 */
.L_x_1722:
        /* <DEDUP_REMOVED lines=19> */
.L_x_2069:
        /* <DEDUP_REMOVED lines=18> */
.L_x_1729:
[----:B------:R-:W-:-:S04]  /*e240*/  FSETP.NEU.AND P0, PT, |R0|, +INF , PT ;  /* 0x7f8000000000780b */ /* 0x000fc80003f0d200 */
[----:B------:R-:W-:-:S09]  /*e250*/  FSEL R83, R0, 3.38953138925153547590e+38, P0 ;  /* 0x7f7f000000537808 */ /* 0x000fd20000000000 */
.L_x_1728:
        /* <DEDUP_REMOVED lines=22> */
.L_x_1733:
[----:B------:R-:W1:Y:S02]  /*e3c0*/  MUFU.RCP R0, R83 ;  /* 0x0000005300007308 */ /* 0x000e640000001000 */
[----:B-1----:R-:W-:-:S04]  /*e3d0*/  FFMA R2, R83, R0, -1 ;  /* 0xbf80000053027423 */ /* 0x002fc80000000000 */
[----:B0-----:R-:W-:-:S04]  /*e3e0*/  FADD.FTZ R87, -R2, -RZ ;  /* 0x800000ff02577221 */ /* 0x001fc80000010100 */
[----:B------:R-:W-:-:S07]  /*e3f0*/  FFMA R87, R0, R87, R0 ;  /* 0x0000005700577223 */ /* 0x000fce0000000000 */
.L_x_1734:
[----:B------:R-:W-:Y:S05]  /*e400*/  BSYNC.RECONVERGENT B3 ;  /* 0x0000000000037941 */ /* 0x000fea0003800200 */
.L_x_1732:
        /* <DEDUP_REMOVED lines=19> */
.L_x_1731:
[----:B------:R-:W-:Y:S05]  /*e540*/  BSYNC.RECONVERGENT B1 ;  /* 0x0000000000017941 */ /* 0x000fea0003800200 */
.L_x_1730:
        /* <DEDUP_REMOVED lines=19> */
.L_x_2077:
        /* <DEDUP_REMOVED lines=18> */
.L_x_1737:
[----:B------:R-:W-:-:S04]  /*e7a0*/  FSETP.NEU.AND P0, PT, |R0|, +INF , PT ;  /* 0x7f8000000000780b */ /* 0x000fc80003f0d200 */
[----:B------:R-:W-:-:S09]  /*e7b0*/  FSEL R84, R0, 3.38953138925153547590e+38, P0 ;  /* 0x7f7f000000547808 */ /* 0x000fd20000000000 */
.L_x_1736:
        /* <DEDUP_REMOVED lines=22> */
.L_x_1741:
[----:B------:R-:W1:Y:S02]  /*e920*/  MUFU.RCP R85, R84 ;  /* 0x0000005400557308 */ /* 0x000e640000001000 */
[----:B-1----:R-:W-:-:S04]  /*e930*/  FFMA R0, R84, R85, -1 ;  /* 0xbf80000054007423 */ /* 0x002fc80000000055 */
[----:B------:R-:W-:-:S04]  /*e940*/  FADD.FTZ R0, -R0, -RZ ;  /* 0x800000ff00007221 */ /* 0x000fc80000010100 */
[----:B------:R-:W-:-:S07]  /*e950*/  FFMA R85, R85, R0, R85 ;  /* 0x0000000055557223 */ /* 0x000fce0000000055 */
.L_x_1742:
[----:B------:R-:W-:Y:S05]  /*e960*/  BSYNC.RECONVERGENT B3 ;  /* 0x0000000000037941 */ /* 0x000fea0003800200 */
.L_x_1740:
        /* <DEDUP_REMOVED lines=19> */
.L_x_1739:
[----:B------:R-:W-:Y:S05]  /*eaa0*/  BSYNC.RECONVERGENT B1 ;  /* 0x0000000000017941 */ /* 0x000fea0003800200 */
.L_x_1738:
        /* <DEDUP_REMOVED lines=19> */
.L_x_2085:
        /* <DEDUP_REMOVED lines=18> */
.L_x_1745:
[----:B------:R-:W-:-:S04]  /*ed00*/  FSETP.NEU.AND P0, PT, |R0|, +INF , PT ;  /* 0x7f8000000000780b */ /* 0x000fc80003f0d200 */
[----:B------:R-:W-:-:S09]  /*ed10*/  FSEL R85, R0, 3.38953138925153547590e+38, P0 ;  /* 0x7f7f000000557808 */ /* 0x000fd20000000000 */
.L_x_1744:
        /* <DEDUP_REMOVED lines=19> */
[----:B------:R-:W-:Y:S05]  /*ee50*/  CALL.REL.NOINC `($__internal_4_$__cuda_sm20_rcp_rn_f32_slowpath) ;  /* 0x000000e400e47944 */ /* 0x000fea0003c00000 */
[----:B------:R-:W-:Y:S01]  /*ee60*/  IMAD.MOV.U32 R89, RZ, RZ, R3 ;  /* 0x000000ffff597224 */ /* 0x000fe200078e0003 */
[----:B------:R-:W-:Y:S06]  /*ee70*/  BRA `(.L_x_1750) ;  /* 0x0000000000107947 */ /* 0x000fec0003800000 */
.L_x_1749:
[----:B------:R-:W0:Y:S02]  /*ee80*/  MUFU.RCP R0, R85 ;  /* 0x0000005500007308 */ /* 0x000e240000001000 */
[----:B0-----:R-:W-:-:S04]  /*ee90*/  FFMA R2, R85, R0, -1 ;  /* 0xbf80000055027423 */ /* 0x001fc80000000000 */
[----:B------:R-:W-:-:S04]  /*eea0*/  FADD.FTZ R89, -R2, -RZ ;  /* 0x800000ff02597221 */ /* 0x000fc80000010100 */
[----:B------:R-:W-:-:S07]  /*eeb0*/  FFMA R89, R0, R89, R0 ;  /* 0x0000005900597223 */ /* 0x000fce0000000000 */
.L_x_1750:
[----:B------:R-:W-:Y:S05]  /*eec0*/  BSYNC.RECONVERGENT B3 ;  /* 0x0000000000037941 */ /* 0x000fea0003800200 */
.L_x_1748:
        /* <DEDUP_REMOVED lines=19> */
.L_x_1747:
[----:B------:R-:W-:Y:S05]  /*f000*/  BSYNC.RECONVERGENT B1 ;  /* 0x0000000000017941 */ /* 0x000fea0003800200 */
.L_x_1746:
        /* <DEDUP_REMOVED lines=19> */
.L_x_2093:
        /* <DEDUP_REMOVED lines=17> */
[----:B------:R-:W-:Y:S05]  /*f250*/  CALL.REL.NOINC `($__internal_5_$__cuda_sm3x_div_rn_noftz_f32_slowpath) ;  /* 0x000000e400b47944 */ /* 0x000fea0003c00000 */
.L_x_1753:
[----:B------:R-:W-:-:S04]  /*f260*/  FSETP.NEU.AND P0, PT, |R0|, +INF , PT ;  /* 0x7f8000000000780b */ /* 0x000fc80003f0d200 */
[----:B------:R-:W-:-:S09]  /*f270*/  FSEL R0, R0, 3.38953138925153547590e+38, P0 ;  /* 0x7f7f000000007808 */ /* 0x000fd20000000000 */
.L_x_1752:
        /* <DEDUP_REMOVED lines=19> */
[----:B------:R-:W-:Y:S05]  /*f3b0*/  CALL.REL.NOINC `($__internal_4_$__cuda_sm20_rcp_rn_f32_slowpath) ;  /* 0x000000e0008c7944 */ /* 0x000fea0003c00000 */
[----:B------:R-:W-:Y:S01]  /*f3c0*/  IMAD.MOV.U32 R91, RZ, RZ, R3 ;  /* 0x000000ffff5b7224 */ /* 0x000fe200078e0003 */
[----:B------:R-:W-:Y:S06]  /*f3d0*/  BRA `(.L_x_1757) ;  /* 0x0000000000107947 */ /* 0x000fec0003800000 */
.L_x_1756:
[----:B------:R-:W0:Y:S02]  /*f3e0*/  MUFU.RCP R91, R0 ;  /* 0x00000000005b7308 */ /* 0x000e240000001000 */
[----:B0-----:R-:W-:-:S04]  /*f3f0*/  FFMA R2, R0, R91, -1 ;  /* 0xbf80000000027423 */ /* 0x001fc8000000005b */
[----:B------:R-:W-:-:S04]  /*f400*/  FADD.FTZ R2, -R2, -RZ ;  /* 0x800000ff02027221 */ /* 0x000fc80000010100 */
[----:B------:R-:W-:-:S07]  /*f410*/  FFMA R91, R91, R2, R91 ;  /* 0x000000025b5b7223 */ /* 0x000fce000000005b */
.L_x_1757:
[----:B------:R-:W-:Y:S05]  /*f420*/  BSYNC.RECONVERGENT B1 ;  /* 0x0000000000017941 */ /* 0x000fea0003800200 */
.L_x_1755:
        /* <DEDUP_REMOVED lines=22> */
.L_x_1630:
        /* <DEDUP_REMOVED lines=19> */
.L_x_2101:
        /* <DEDUP_REMOVED lines=18> */
.L_x_1760:
[----:B------:R-:W-:-:S04]  /*f7e0*/  FSETP.NEU.AND P0, PT, |R0|, +INF , PT ;  /* 0x7f8000000000780b */ /* 0x000fc80003f0d200 */
[----:B------:R-:W-:-:S04]  /*f7f0*/  FSEL R0, R0, 3.38953138925153547590e+38, P0 ;  /* 0x7f7f000000007808 */ /* 0x000fc80000000000 */
[----:B------:R-:W-:-:S07]  /*f800*/  LOP3.LUT R23, R0, 0xff800000, RZ, 0xc0, !PT ;  /* 0xff80000000177812 */ /* 0x000fce00078ec0ff */
.L_x_1759:
        /* <DEDUP_REMOVED lines=17> */
.L_x_1764:
[----:B------:R-:W1:Y:S02]  /*f920*/  MUFU.RCP R0, R23 ;  /* 0x0000001700007308 */ /* 0x000e640000001000 */
[----:B-1----:R-:W-:-:S04]  /*f930*/  FFMA R2, R23, R0, -1 ;  /* 0xbf80000017027423 */ /* 0x002fc80000000000 */
[----:B------:R-:W-:-:S04]  /*f940*/  FADD.FTZ R47, -R2, -RZ ;  /* 0x800000ff022f7221 */ /* 0x000fc80000010100 */
[----:B------:R-:W-:-:S07]  /*f950*/  FFMA R47, R0, R47, R0 ;  /* 0x0000002f002f7223 */ /* 0x000fce0000000000 */
.L_x_1765:
[----:B------:R-:W-:Y:S05]  /*f960*/  BSYNC.RECONVERGENT B3 ;  /* 0x0000000000037941 */ /* 0x000fea0003800200 */
.L_x_1763:
        /* <DEDUP_REMOVED lines=18> */
.L_x_1762:
[----:B------:R-:W-:Y:S05]  /*fa90*/  BSYNC.RECONVERGENT B1 ;  /* 0x0000000000017941 */ /* 0x000fea0003800200 */
.L_x_1761:
        /* <DEDUP_REMOVED lines=19> */
.L_x_2109:
        /* <DEDUP_REMOVED lines=18> */
.L_x_1768:
[----:B------:R-:W-:-:S04]  /*fcf0*/  FSETP.NEU.AND P0, PT, |R0|, +INF , PT ;  /* 0x7f8000000000780b */ /* 0x000fc80003f0d200 */
[----:B------:R-:W-:-:S04]  /*fd00*/  FSEL R0, R0, 3.38953138925153547590e+38, P0 ;  /* 0x7f7f000000007808 */ /* 0x000fc80000000000 */
[----:B------:R-:W-:-:S07]  /*fd10*/  LOP3.LUT R47, R0, 0xff800000, RZ, 0xc0, !PT ;  /* 0xff800000002f7812 */ /* 0x000fce00078ec0ff */
.L_x_1767:
        /* <DEDUP_REMOVED lines=22> */
.L_x_1772:
[----:B------:R-:W1:Y:S02]  /*fe80*/  MUFU.RCP R0, R47 ;  /* 0x0000002f00007308 */ /* 0x000e640000001000 */
[----:B-1----:R-:W-:-:S04]  /*fe90*/  FFMA R2, R47, R0, -1 ;  /* 0xbf8000002f027423 */ /* 0x002fc80000000000 */
[----:B------:R-:W-:-:S04]  /*fea0*/  FADD.FTZ R57, -R2, -RZ ;  /* 0x800000ff02397221 */ /* 0x000fc80000010100 */
[----:B------:R-:W-:-:S07]  /*feb0*/  FFMA R57, R0, R57, R0 ;  /* 0x0000003900397223 */ /* 0x000fce0000000000 */
.L_x_1773:
[----:B------:R-:W-:Y:S05]  /*fec0*/  BSYNC.RECONVERGENT B3 ;  /* 0x0000000000037941 */ /* 0x000fea0003800200 */
.L_x_1771:
        /* <DEDUP_REMOVED lines=19> */
.L_x_1770:
[----:B------:R-:W-:Y:S05]  /*10000*/  BSYNC.RECONVERGENT B1 ;  /* 0x0000000000017941 */ /* 0x000fea0003800200 */
.L_x_1769:
        /* <DEDUP_REMOVED lines=19> */
.L_x_2117:
        /* <DEDUP_REMOVED lines=18> */
.L_x_1776:
[----:B------:R-:W-:-:S04]  /*10260*/  FSETP.NEU.AND P0, PT, |R0|, +INF , PT ;  /* 0x7f8000000000780b */ /* 0x000fc80003f0d200 */
[----:B------:R-:W-:-:S04]  /*10270*/  FSEL R0, R0, 3.38953138925153547590e+38, P0 ;  /* 0x7f7f000000007808 */ /* 0x000fc80000000000 */
[----:B------:R-:W-:-:S07]  /*10280*/  LOP3.LUT R48, R0, 0xff800000, RZ, 0xc0, !PT ;  /* 0xff80000000307812 */ /* 0x000fce00078ec0ff */
.L_x_1775:
        /* <DEDUP_REMOVED lines=22> */
.L_x_1780:
[----:B------:R-:W1:Y:S02]  /*103f0*/  MUFU.RCP R55, R48 ;  /* 0x0000003000377308 */ /* 0x000e640000001000 */
[----:B-1----:R-:W-:-:S04]  /*10400*/  FFMA R0, R48, R55, -1 ;  /* 0xbf80000030007423 */ /* 0x002fc80000000037 */
[----:B------:R-:W-:-:S04]  /*10410*/  FADD.FTZ R0, -R0, -RZ ;  /* 0x800000ff00007221 */ /* 0x000fc80000010100 */
[----:B------:R-:W-:-:S07]  /*10420*/  FFMA R55, R55, R0, R55 ;  /* 0x0000000037377223 */ /* 0x000fce0000000037 */
.L_x_1781:
[----:B------:R-:W-:Y:S05]  /*10430*/  BSYNC.RECONVERGENT B3 ;  /* 0x0000000000037941 */ /* 0x000fea0003800200 */
.L_x_1779:
        /* <DEDUP_REMOVED lines=19> */
.L_x_1778:
[----:B------:R-:W-:Y:S05]  /*10570*/  BSYNC.RECONVERGENT B1 ;  /* 0x0000000000017941 */ /* 0x000fea0003800200 */
.L_x_1777:
        /* <DEDUP_REMOVED lines=19> */
.L_x_2125:
        /* <DEDUP_REMOVED lines=18> */
.L_x_1784:
[----:B------:R-:W-:-:S04]  /*107d0*/  FSETP.NEU.AND P0, PT, |R0|, +INF , PT ;  /* 0x7f8000000000780b */ /* 0x000fc80003f0d200 */
[----:B------:R-:W-:-:S04]  /*107e0*/  FSEL R0, R0, 3.38953138925153547590e+38, P0 ;  /* 0x7f7f000000007808 */ /* 0x000fc80000000000 */
[----:B------:R-:W-:-:S07]  /*107f0*/  LOP3.LUT R52, R0, 0xff800000, RZ, 0xc0, !PT ;  /* 0xff80000000347812 */ /* 0x000fce00078ec0ff */
.L_x_1783:
        /* <DEDUP_REMOVED lines=22> */
.L_x_1788:
[----:B------:R-:W1:Y:S02]  /*10960*/  MUFU.RCP R53, R52 ;  /* 0x0000003400357308 */ /* 0x000e640000001000 */
[----:B-1----:R-:W-:-:S04]  /*10970*/  FFMA R0, R52, R53, -1 ;  /* 0xbf80000034007423 */ /* 0x002fc80000000035 */
[----:B------:R-:W-:-:S04]  /*10980*/  FADD.FTZ R0, -R0, -RZ ;  /* 0x800000ff00007221 */ /* 0x000fc80000010100 */
[----:B------:R-:W-:-:S07]  /*10990*/  FFMA R53, R53, R0, R53 ;  /* 0x0000000035357223 */ /* 0x000fce0000000035 */
.L_x_1789:
[----:B------:R-:W-:Y:S05]  /*109a0*/  BSYNC.RECONVERGENT B3 ;  /* 0x0000000000037941 */ /* 0x000fea0003800200 */
.L_x_1787:
        /* <DEDUP_REMOVED lines=19> */
.L_x_1786:
[----:B------:R-:W-:Y:S05]  /*10ae0*/  BSYNC.RECONVERGENT B1 ;  /* 0x0000000000017941 */ /* 0x000fea0003800200 */
.L_x_1785:
        /* <DEDUP_REMOVED lines=19> */
.L_x_2133:
        /* <DEDUP_REMOVED lines=18> */
.L_x_1792:
[----:B------:R-:W-:-:S04]  /*10d40*/  FSETP.NEU.AND P0, PT, |R0|, +INF , PT ;  /* 0x7f8000000000780b */ /* 0x000fc80003f0d200 */
[----:B------:R-:W-:-:S04]  /*10d50*/  FSEL R0, R0, 3.38953138925153547590e+38, P0 ;  /* 0x7f7f000000007808 */ /* 0x000fc80000000000 */
[----:B------:R-:W-:-:S07]  /*10d60*/  LOP3.LUT R53, R0, 0xff800000, RZ, 0xc0, !PT ;  /* 0xff80000000357812 */ /* 0x000fce00078ec0ff */
.L_x_1791:
        /* <DEDUP_REMOVED lines=22> */
.L_x_1796:
[----:B------:R-:W1:Y:S02]  /*10ed0*/  MUFU.RCP R0, R53 ;  /* 0x0000003500007308 */ /* 0x000e640000001000 */
[----:B-1----:R-:W-:-:S04]  /*10ee0*/  FFMA R2, R53, R0, -1 ;  /* 0xbf80000035027423 */ /* 0x002fc80000000000 */
[----:B------:R-:W-:-:S04]  /*10ef0*/  FADD.FTZ R57, -R2, -RZ ;  /* 0x800000ff02397221 */ /* 0x000fc80000010100 */
[----:B------:R-:W-:-:S07]  /*10f00*/  FFMA R57, R0, R57, R0 ;  /* 0x0000003900397223 */ /* 0x000fce0000000000 */
.L_x_1797:
[----:B------:R-:W-:Y:S05]  /*10f10*/  BSYNC.RECONVERGENT B3 ;  /* 0x0000000000037941 */ /* 0x000fea0003800200 */
.L_x_1795:
        /* <DEDUP_REMOVED lines=19> */
.L_x_1794:
[----:B------:R-:W-:Y:S05]  /*11050*/  BSYNC.RECONVERGENT B1 ;  /* 0x0000000000017941 */ /* 0x000fea0003800200 */
.L_x_1793:
        /* <DEDUP_REMOVED lines=19> */
.L_x_2141:
        /* <DEDUP_REMOVED lines=18> */
.L_x_1800:
[----:B------:R-:W-:-:S04]  /*112b0*/  FSETP.NEU.AND P0, PT, |R0|, +INF , PT ;  /* 0x7f8000000000780b */ /* 0x000fc80003f0d200 */
[----:B------:R-:W-:-:S04]  /*112c0*/  FSEL R0, R0, 3.38953138925153547590e+38, P0 ;  /* 0x7f7f000000007808 */ /* 0x000fc80000000000 */
[----:B------:R-:W-:-:S07]  /*112d0*/  LOP3.LUT R54, R0, 0xff800000, RZ, 0xc0, !PT ;  /* 0xff80000000367812 */ /* 0x000fce00078ec0ff */
.L_x_1799:
        /* <DEDUP_REMOVED lines=22> */
.L_x_1804:
[----:B------:R-:W1:Y:S02]  /*11440*/  MUFU.RCP R55, R54 ;  /* 0x0000003600377308 */ /* 0x000e640000001000 */
[----:B-1----:R-:W-:-:S04]  /*11450*/  FFMA R0, R54, R55, -1 ;  /* 0xbf80000036007423 */ /* 0x002fc80000000037 */
[----:B------:R-:W-:-:S04]  /*11460*/  FADD.FTZ R0, -R0, -RZ ;  /* 0x800000ff00007221 */ /* 0x000fc80000010100 */
[----:B------:R-:W-:-:S07]  /*11470*/  FFMA R55, R55, R0, R55 ;  /* 0x0000000037377223 */ /* 0x000fce0000000037 */
.L_x_1805:
[----:B------:R-:W-:Y:S05]  /*11480*/  BSYNC.RECONVERGENT B3 ;  /* 0x0000000000037941 */ /* 0x000fea0003800200 */
.L_x_1803:
        /* <DEDUP_REMOVED lines=19> */
.L_x_1802:
[----:B------:R-:W-:Y:S05]  /*115c0*/  BSYNC.RECONVERGENT B1 ;  /* 0x0000000000017941 */ /* 0x000fea0003800200 */
.L_x_1801:
        /* <DEDUP_REMOVED lines=19> */
.L_x_2149:
        /* <DEDUP_REMOVED lines=18> */
.L_x_1808:
[----:B------:R-:W-:-:S04]  /*11820*/  FSETP.NEU.AND P0, PT, |R0|, +INF , PT ;  /* 0x7f8000000000780b */ /* 0x000fc80003f0d200 */
[----:B------:R-:W-:-:S04]  /*11830*/  FSEL R0, R0, 3.38953138925153547590e+38, P0 ;  /* 0x7f7f000000007808 */ /* 0x000fc80000000000 */
[----:B------:R-:W-:-:S07]  /*11840*/  LOP3.LUT R55, R0, 0xff800000, RZ, 0xc0, !PT ;  /* 0xff80000000377812 */ /* 0x000fce00078ec0ff */
.L_x_1807:
        /* <DEDUP_REMOVED lines=22> */
.L_x_1812:
[----:B------:R-:W1:Y:S02]  /*119b0*/  MUFU.RCP R0, R55 ;  /* 0x0000003700007308 */ /* 0x000e640000001000 */
[----:B-1----:R-:W-:-:S04]  /*119c0*/  FFMA R2, R55, R0, -1 ;  /* 0xbf80000037027423 */ /* 0x002fc80000000000 */
[----:B------:R-:W-:-:S04]  /*119d0*/  FADD.FTZ R59, -R2, -RZ ;  /* 0x800000ff023b7221 */ /* 0x000fc80000010100 */
[----:B------:R-:W-:-:S07]  /*119e0*/  FFMA R59, R0, R59, R0 ;  /* 0x0000003b003b7223 */ /* 0x000fce0000000000 */
.L_x_1813:
[----:B------:R-:W-:Y:S05]  /*119f0*/  BSYNC.RECONVERGENT B3 ;  /* 0x0000000000037941 */ /* 0x000fea0003800200 */
.L_x_1811:
        /* <DEDUP_REMOVED lines=19> */
.L_x_1810:
[----:B------:R-:W-:Y:S05]  /*11b30*/  BSYNC.RECONVERGENT B1 ;  /* 0x0000000000017941 */ /* 0x000fea0003800200 */
.L_x_1809:
        /* <DEDUP_REMOVED lines=19> */
.L_x_2157:
        /* <DEDUP_REMOVED lines=18> */
.L_x_1816:
[----:B------:R-:W-:-:S04]  /*11d90*/  FSETP.NEU.AND P0, PT, |R0|, +INF , PT ;  /* 0x7f8000000000780b */ /* 0x000fc80003f0d200 */
[----:B------:R-:W-:-:S04]  /*11da0*/  FSEL R0, R0, 3.38953138925153547590e+38, P0 ;  /* 0x7f7f000000007808 */ /* 0x000fc80000000000 */
[----:B------:R-:W-:-:S07]  /*11db0*/  LOP3.LUT R56, R0, 0xff800000, RZ, 0xc0, !PT ;  /* 0xff80000000387812 */ /* 0x000fce00078ec0ff */
.L_x_1815:
        /* <DEDUP_REMOVED lines=22> */
.L_x_1820:
[----:B------:R-:W1:Y:S02]  /*11f20*/  MUFU.RCP R57, R56 ;  /* 0x0000003800397308 */ /* 0x000e640000001000 */
[----:B-1----:R-:W-:-:S04]  /*11f30*/  FFMA R0, R56, R57, -1 ;  /* 0xbf80000038007423 */ /* 0x002fc80000000039 */
[----:B------:R-:W-:-:S04]  /*11f40*/  FADD.FTZ R0, -R0, -RZ ;  /* 0x800000ff00007221 */ /* 0x000fc80000010100 */
[----:B------:R-:W-:-:S07]  /*11f50*/  FFMA R57, R57, R0, R57 ;  /* 0x0000000039397223 */ /* 0x000fce0000000039 */
.L_x_1821:
[----:B------:R-:W-:Y:S05]  /*11f60*/  BSYNC.RECONVERGENT B3 ;  /* 0x0000000000037941 */ /* 0x000fea0003800200 */
.L_x_1819:
        /* <DEDUP_REMOVED lines=19> */
.L_x_1818:
[----:B------:R-:W-:Y:S05]  /*120a0*/  BSYNC.RECONVERGENT B1 ;  /* 0x0000000000017941 */ /* 0x000fea0003800200 */
.L_x_1817:
        /* <DEDUP_REMOVED lines=19> */
.L_x_2165:
        /* <DEDUP_REMOVED lines=18> */
.L_x_1824:
[----:B------:R-:W-:-:S04]  /*12300*/  FSETP.NEU.AND P0, PT, |R0|, +INF , PT ;  /* 0x7f8000000000780b */ /* 0x000fc80003f0d200 */
[----:B------:R-:W-:-:S04]  /*12310*/  FSEL R0, R0, 3.38953138925153547590e+38, P0 ;  /* 0x7f7f000000007808 */ /* 0x000fc80000000000 */
[----:B------:R-:W-:-:S07]  /*12320*/  LOP3.LUT R57, R0, 0xff800000, RZ, 0xc0, !PT ;  /* 0xff80000000397812 */ /* 0x000fce00078ec0ff */
.L_x_1823:
        /* <DEDUP_REMOVED lines=22> */
.L_x_1828:
[----:B------:R-:W1:Y:S02]  /*12490*/  MUFU.RCP R0, R57 ;  /* 0x0000003900007308 */ /* 0x000e640000001000 */
[----:B-1----:R-:W-:-:S04]  /*124a0*/  FFMA R2, R57, R0, -1 ;  /* 0xbf80000039027423 */ /* 0x002fc80000000000 */
[----:B------:R-:W-:-:S04]  /*124b0*/  FADD.FTZ R83, -R2, -RZ ;  /* 0x800000ff02537221 */ /* 0x000fc80000010100 */
[----:B------:R-:W-:-:S07]  /*124c0*/  FFMA R83, R0, R83, R0 ;  /* 0x0000005300537223 */ /* 0x000fce0000000000 */
.L_x_1829:
[----:B------:R-:W-:Y:S05]  /*124d0*/  BSYNC.RECONVERGENT B3 ;  /* 0x0000000000037941 */ /* 0x000fea0003800200 */
.L_x_1827:
        /* <DEDUP_REMOVED lines=19> */
.L_x_1826:
[----:B------:R-:W-:Y:S05]  /*12610*/  BSYNC.RECONVERGENT B1 ;  /* 0x0000000000017941 */ /* 0x000fea0003800200 */
.L_x_1825:
        /* <DEDUP_REMOVED lines=19> */
.L_x_2173:
        /* <DEDUP_REMOVED lines=18> */
.L_x_1832:
[----:B------:R-:W-:-:S04]  /*12870*/  FSETP.NEU.AND P0, PT, |R0|, +INF , PT ;  /* 0x7f8000000000780b */ /* 0x000fc80003f0d200 */
[----:B------:R-:W-:-:S04]  /*12880*/  FSEL R0, R0, 3.38953138925153547590e+38, P0 ;  /* 0x7f7f000000007808 */ /* 0x000fc80000000000 */
[----:B------:R-:W-:-:S07]  /*12890*/  LOP3.LUT R58, R0, 0xff800000, RZ, 0xc0, !PT ;  /* 0xff800000003a7812 */ /* 0x000fce00078ec0ff */
.L_x_1831:
        /* <DEDUP_REMOVED lines=22> */
.L_x_1836:
[----:B------:R-:W1:Y:S02]  /*12a00*/  MUFU.RCP R59, R58 ;  /* 0x0000003a003b7308 */ /* 0x000e640000001000 */
[----:B-1----:R-:W-:-:S04]  /*12a10*/  FFMA R0, R58, R59, -1 ;  /* 0xbf8000003a007423 */ /* 0x002fc8000000003b */
[----:B------:R-:W-:-:S04]  /*12a20*/  FADD.FTZ R0, -R0, -RZ ;  /* 0x800000ff00007221 */ /* 0x000fc80000010100 */
[----:B------:R-:W-:-:S07]  /*12a30*/  FFMA R59, R59, R0, R59 ;  /* 0x000000003b3b7223 */ /* 0x000fce000000003b */
.L_x_1837:
[----:B------:R-:W-:Y:S05]  /*12a40*/  BSYNC.RECONVERGENT B3 ;  /* 0x0000000000037941 */ /* 0x000fea0003800200 */
.L_x_1835:
        /* <DEDUP_REMOVED lines=19> */
.L_x_1834:
[----:B------:R-:W-:Y:S05]  /*12b80*/  BSYNC.RECONVERGENT B1 ;  /* 0x0000000000017941 */ /* 0x000fea0003800200 */
.L_x_1833:
        /* <DEDUP_REMOVED lines=19> */
.L_x_2181:
        /* <DEDUP_REMOVED lines=18> */
.L_x_1840:
[----:B------:R-:W-:-:S04]  /*12de0*/  FSETP.NEU.AND P0, PT, |R0|, +INF , PT ;  /* 0x7f8000000000780b */ /* 0x000fc80003f0d200 */
[----:B------:R-:W-:-:S04]  /*12df0*/  FSEL R0, R0, 3.38953138925153547590e+38, P0 ;  /* 0x7f7f000000007808 */ /* 0x000fc80000000000 */
[----:B------:R-:W-:-:S07]  /*12e00*/  LOP3.LUT R59, R0, 0xff800000, RZ, 0xc0, !PT ;  /* 0xff800000003b7812 */ /* 0x000fce00078ec0ff */
.L_x_1839:
        /* <DEDUP_REMOVED lines=22> */
.L_x_1844:
[----:B------:R-:W1:Y:S02]  /*12f70*/  MUFU.RCP R0, R59 ;  /* 0x0000003b00007308 */ /* 0x000e640000001000 */
[----:B-1----:R-:W-:-:S04]  /*12f80*/  FFMA R2, R59, R0, -1 ;  /* 0xbf8000003b027423 */ /* 0x002fc80000000000 */
[----:B------:R-:W-:-:S04]  /*12f90*/  FADD.FTZ R83, -R2, -RZ ;  /* 0x800000ff02537221 */ /* 0x000fc80000010100 */
[----:B------:R-:W-:-:S07]  /*12fa0*/  FFMA R83, R0, R83, R0 ;  /* 0x0000005300537223 */ /* 0x000fce0000000000 */
.L_x_1845:
[----:B------:R-:W-:Y:S05]  /*12fb0*/  BSYNC.RECONVERGENT B3 ;  /* 0x0000000000037941 */ /* 0x000fea0003800200 */
.L_x_1843:
        /* <DEDUP_REMOVED lines=19> */
.L_x_1842:
[----:B------:R-:W-:Y:S05]  /*130f0*/  BSYNC.RECONVERGENT B1 ;  /* 0x0000000000017941 */ /* 0x000fea0003800200 */
.L_x_1841:
        /* <DEDUP_REMOVED lines=19> */
.L_x_2189:
        /* <DEDUP_REMOVED lines=18> */
.L_x_1848:
[----:B------:R-:W-:-:S04]  /*13350*/  FSETP.NEU.AND P0, PT, |R0|, +INF , PT ;  /* 0x7f8000000000780b */ /* 0x000fc80003f0d200 */
[----:B------:R-:W-:-:S04]  /*13360*/  FSEL R0, R0, 3.38953138925153547590e+38, P0 ;  /* 0x7f7f000000007808 */ /* 0x000fc80000000000 */
[----:B------:R-:W-:-:S07]  /*13370*/  LOP3.LUT R60, R0, 0xff800000, RZ, 0xc0, !PT ;  /* 0xff800000003c7812 */ /* 0x000fce00078ec0ff */
.L_x_1847:
        /* <DEDUP_REMOVED lines=22> */
.L_x_1852:
[----:B------:R-:W1:Y:S02]  /*134e0*/  MUFU.RCP R83, R60 ;  /* 0x0000003c00537308 */ /* 0x000e640000001000 */
[----:B-1----:R-:W-:-:S04]  /*134f0*/  FFMA R0, R60, R83, -1 ;  /* 0xbf8000003c007423 */ /* 0x002fc80000000053 */
[----:B------:R-:W-:-:S04]  /*13500*/  FADD.FTZ R0, -R0, -RZ ;  /* 0x800000ff00007221 */ /* 0x000fc80000010100 */
[----:B------:R-:W-:-:S07]  /*13510*/  FFMA R83, R83, R0, R83 ;  /* 0x0000000053537223 */ /* 0x000fce0000000053 */
.L_x_1853:
[----:B------:R-:W-:Y:S05]  /*13520*/  BSYNC.RECONVERGENT B3 ;  /* 0x0000000000037941 */ /* 0x000fea0003800200 */
.L_x_1851:
        /* <DEDUP_REMOVED lines=19> */
.L_x_1850:
[----:B------:R-:W-:Y:S05]  /*13660*/  BSYNC.RECONVERGENT B1 ;  /* 0x0000000000017941 */ /* 0x000fea0003800200 */
.L_x_1849:
        /* <DEDUP_REMOVED lines=19> */
.L_x_2197:
        /* <DEDUP_REMOVED lines=18> */
.L_x_1856:
[----:B------:R-:W-:-:S04]  /*138c0*/  FSETP.NEU.AND P0, PT, |R0|, +INF , PT ;  /* 0x7f8000000000780b */ /* 0x000fc80003f0d200 */
[----:B------:R-:W-:-:S04]  /*138d0*/  FSEL R0, R0, 3.38953138925153547590e+38, P0 ;  /* 0x7f7f000000007808 */ /* 0x000fc80000000000 */
[----:B------:R-:W-:-:S07]  /*138e0*/  LOP3.LUT R83, R0, 0xff800000, RZ, 0xc0, !PT ;  /* 0xff80000000537812 */ /* 0x000fce00078ec0ff */
.L_x_1855:
        /* <DEDUP_REMOVED lines=22> */
.L_x_1860:
[----:B------:R-:W1:Y:S02]  /*13a50*/  MUFU.RCP R0, R83 ;  /* 0x0000005300007308 */ /* 0x000e640000001000 */
[----:B-1----:R-:W-:-:S04]  /*13a60*/  FFMA R2, R83, R0, -1 ;  /* 0xbf80000053027423 */ /* 0x002fc80000000000 */
[----:B0-----:R-:W-:-:S04]  /*13a70*/  FADD.FTZ R87, -R2, -RZ ;  /* 0x800000ff02577221 */ /* 0x001fc80000010100 */
[----:B------:R-:W-:-:S07]  /*13a80*/  FFMA R87, R0, R87, R0 ;  /* 0x0000005700577223 */ /* 0x000fce0000000000 */
.L_x_1861:
[----:B------:R-:W-:Y:S05]  /*13a90*/  BSYNC.RECONVERGENT B3 ;  /* 0x0000000000037941 */ /* 0x000fea0003800200 */
.L_x_1859:
        /* <DEDUP_REMOVED lines=19> */
.L_x_1858:
[----:B------:R-:W-:Y:S05]  /*13bd0*/  BSYNC.RECONVERGENT B1 ;  /* 0x0000000000017941 */ /* 0x000fea0003800200 */
.L_x_1857:
        /* <DEDUP_REMOVED lines=19> */
.L_x_2205:
        /* <DEDUP_REMOVED lines=18> */
.L_x_1864:
[----:B------:R-:W-:-:S04]  /*13e30*/  FSETP.NEU.AND P0, PT, |R0|, +INF , PT ;  /* 0x7f8000000000780b */ /* 0x000fc80003f0d200 */
[----:B------:R-:W-:-:S04]  /*13e40*/  FSEL R0, R0, 3.38953138925153547590e+38, P0 ;  /* 0x7f7f000000007808 */ /* 0x000fc80000000000 */
[----:B------:R-:W-:-:S07]  /*13e50*/  LOP3.LUT R84, R0, 0xff800000, RZ, 0xc0, !PT ;  /* 0xff80000000547812 */ /* 0x000fce00078ec0ff */
.L_x_1863:
        /* <DEDUP_REMOVED lines=22> */
.L_x_1868:
[----:B------:R-:W1:Y:S02]  /*13fc0*/  MUFU.RCP R85, R84 ;  /* 0x0000005400557308 */ /* 0x000e640000001000 */
[----:B-1----:R-:W-:-:S04]  /*13fd0*/  FFMA R0, R84, R85, -1 ;  /* 0xbf80000054007423 */ /* 0x002fc80000000055 */
[----:B------:R-:W-:-:S04]  /*13fe0*/  FADD.FTZ R0, -R0, -RZ ;  /* 0x800000ff00007221 */ /* 0x000fc80000010100 */
[----:B------:R-:W-:-:S07]  /*13ff0*/  FFMA R85, R85, R0, R85 ;  /* 0x0000000055557223 */ /* 0x000fce0000000055 */
.L_x_1869:
[----:B------:R-:W-:Y:S05]  /*14000*/  BSYNC.RECONVERGENT B3 ;  /* 0x0000000000037941 */ /* 0x000fea0003800200 */
.L_x_1867:
        /* <DEDUP_REMOVED lines=19> */
.L_x_1866:
[----:B------:R-:W-:Y:S05]  /*14140*/  BSYNC.RECONVERGENT B1 ;  /* 0x0000000000017941 */ /* 0x000fea0003800200 */
.L_x_1865:
        /* <DEDUP_REMOVED lines=19> */
.L_x_2213:
        /* <DEDUP_REMOVED lines=18> */
.L_x_1872:
[----:B------:R-:W-:-:S04]  /*143a0*/  FSETP.NEU.AND P0, PT, |R0|, +INF , PT ;  /* 0x7f8000000000780b */ /* 0x000fc80003f0d200 */
[----:B------:R-:W-:-:S04]  /*143b0*/  FSEL R0, R0, 3.38953138925153547590e+38, P0 ;  /* 0x7f7f000000007808 */ /* 0x000fc80000000000 */
[----:B------:R-:W-:-:S07]  /*143c0*/  LOP3.LUT R85, R0, 0xff800000, RZ, 0xc0, !PT ;  /* 0xff80000000557812 */ /* 0x000fce00078ec0ff */
.L_x_1871:
        /* <DEDUP_REMOVED lines=22> */
.L_x_1876:
[----:B------:R-:W0:Y:S02]  /*14530*/  MUFU.RCP R0, R85 ;  /* 0x0000005500007308 */ /* 0x000e240000001000 */
[----:B0-----:R-:W-:-:S04]  /*14540*/  FFMA R2, R85, R0, -1 ;  /* 0xbf80000055027423 */ /* 0x001fc80000000000 */
[----:B------:R-:W-:-:S04]  /*14550*/  FADD.FTZ R89, -R2, -RZ ;  /* 0x800000ff02597221 */ /* 0x000fc80000010100 */
[----:B------:R-:W-:-:S07]  /*14560*/  FFMA R89, R0, R89, R0 ;  /* 0x0000005900597223 */ /* 0x000fce0000000000 */
.L_x_1877:
[----:B------:R-:W-:Y:S05]  /*14570*/  BSYNC.RECONVERGENT B3 ;  /* 0x0000000000037941 */ /* 0x000fea0003800200 */
.L_x_1875:
        /* <DEDUP_REMOVED lines=19> */
.L_x_1874:
[----:B------:R-:W-:Y:S05]  /*146b0*/  BSYNC.RECONVERGENT B1 ;  /* 0x0000000000017941 */ /* 0x000fea0003800200 */
.L_x_1873:
        /* <DEDUP_REMOVED lines=19> */
.L_x_2221:
        /* <DEDUP_REMOVED lines=18> */
.L_x_1880:
[----:B------:R-:W-:-:S04]  /*14910*/  FSETP.NEU.AND P0, PT, |R0|, +INF , PT ;  /* 0x7f8000000000780b */ /* 0x000fc80003f0d200 */
[----:B------:R-:W-:-:S04]  /*14920*/  FSEL R0, R0, 3.38953138925153547590e+38, P0 ;  /* 0x7f7f000000007808 */ /* 0x000fc80000000000 */
[----:B------:R-:W-:-:S07]  /*14930*/  LOP3.LUT R0, R0, 0xff800000, RZ, 0xc0, !PT ;  /* 0xff80000000007812 */ /* 0x000fce00078ec0ff */
.L_x_1879:
        /* <DEDUP_REMOVED lines=22> */
.L_x_1882:
[----:B------:R-:W0:Y:S02]  /*14aa0*/  MUFU.RCP R91, R0 ;  /* 0x00000000005b7308 */ /* 0x000e240000001000 */
[----:B0-----:R-:W-:-:S04]  /*14ab0*/  FFMA R2, R0, R91, -1 ;  /* 0xbf80000000027423 */ /* 0x001fc8000000005b */
[----:B------:R-:W-:-:S04]  /*14ac0*/  FADD.FTZ R2, -R2, -RZ ;  /* 0x800000ff02027221 */ /* 0x000fc80000010100 */
[----:B------:R-:W-:-:S07]  /*14ad0*/  FFMA R91, R91, R2, R91 ;  /* 0x000000025b5b7223 */ /* 0x000fce000000005b */
.L_x_1883:
[----:B------:R-:W-:Y:S05]  /*14ae0*/  BSYNC.RECONVERGENT B1 ;  /* 0x0000000000017941 */ /* 0x000fea0003800200 */
.L_x_1881:
        /* <DEDUP_REMOVED lines=21> */
.L_x_1754:
[----:B------:R-:W-:Y:S05]  /*14c40*/  BSYNC B2 ;  /* 0x0000000000027941 */ /* 0x000fea0003800000 */
.L_x_1629:
        /* <DEDUP_REMOVED lines=26> */
[----:B------:R-:W-:Y:S01]  /*14df0*/  F2FP.SATFINITE.E5M2.F32.PACK_AB_MERGE_C R90, RZ, R37, RZ ;  /* 0x00000025ff5a723e */ /* 0x000fe200048060ff */
        /* <DEDUP_REMOVED lines=19> */
[----:B------:R-:W-:Y:S02]  /*14f30*/  F2FP.SATFINITE.E5M2.F32.PACK_AB_MERGE_C R95, RZ, R39, RZ ;  /* 0x00000027ff5f723e */ /* 0x000fe400048060ff */
[----:B------:R-:W-:Y:S02]  /*14f40*/  F2FP.SATFINITE.E5M2.F32.PACK_AB_MERGE_C R91, RZ, R36, RZ ;  /* 0x00000024ff5b723e */ /* 0x000fe400048060ff */
[----:B------:R-:W-:-:S02]  /*14f50*/  F2FP.SATFINITE.E5M2.F32.PACK_AB_MERGE_C R93, RZ, R38, RZ ;  /* 0x00000026ff5d723e */ /* 0x000fc400048060ff */
[----:B------:R-:W-:Y:S02]  /*14f60*/  F2FP.SATFINITE.E5M2.F32.PACK_AB_MERGE_C R39, RZ, R42, RZ ;  /* 0x0000002aff27723e */ /* 0x000fe400048060ff */
[----:B------:R-:W-:Y:S02]  /*14f70*/  F2FP.SATFINITE.E5M2.F32.PACK_AB_MERGE_C R43, RZ, R43, RZ ;  /* 0x0000002bff2b723e */ /* 0x000fe400048060ff */
[----:B------:R-:W-:Y:S02]  /*14f80*/  F2FP.SATFINITE.E5M2.F32.PACK_AB_MERGE_C R97, RZ, R74, RZ ;  /* 0x0000004aff61723e */ /* 0x000fe400048060ff */
[----:B0-----:R-:W-:Y:S02]  /*14f90*/  ISETP.GE.U32.AND P0, PT, R89, R40, PT ;  /* 0x000000285900720c */ /* 0x001fe40003f06070 */
[----:B------:R-:W-:Y:S02]  /*14fa0*/  F2FP.SATFINITE.E5M2.F32.PACK_AB_MERGE_C R75, RZ, R75, RZ ;  /* 0x0000004bff4b723e */ /* 0x000fe400048060ff */
[----:B------:R-:W-:-:S02]  /*14fb0*/  ISETP.GE.U32.AND.EX P0, PT, RZ, R41, PT, P0 ;  /* 0x00000029ff00720c */ /* 0x000fc40003f06100 */
[----:B------:R-:W-:Y:S02]  /*14fc0*/  F2FP.SATFINITE.E5M2.F32.PACK_AB_MERGE_C R99, RZ, R76, RZ ;  /* 0x0000004cff63723e */ /* 0x000fe400048060ff */
[----:B------:R-:W-:Y:S02]  /*14fd0*/  F2FP.SATFINITE.E5M2.F32.PACK_AB_MERGE_C R77, RZ, R77, RZ ;  /* 0x0000004dff4d723e */ /* 0x000fe400048060ff */
[----:B------:R-:W-:Y:S02]  /*14fe0*/  F2FP.SATFINITE.E5M2.F32.PACK_AB_MERGE_C R101, RZ, R78, RZ ;  /* 0x0000004eff65723e */ /* 0x000fe400048060ff */
[----:B------:R-:W-:Y:S02]  /*14ff0*/  F2FP.SATFINITE.E5M2.F32.PACK_AB_MERGE_C R79, RZ, R79, RZ ;  /* 0x0000004fff4f723e */ /* 0x000fe400048060ff */
[----:B------:R-:W-:Y:S02]  /*15000*/  F2FP.SATFINITE.E5M2.F32.PACK_AB_MERGE_C R103, RZ, R80, RZ ;  /* 0x00000050ff67723e */ /* 0x000fe400048060ff */
[----:B------:R-:W-:-:S02]  /*15010*/  F2FP.SATFINITE.E5M2.F32.PACK_AB_MERGE_C R81, RZ, R81, RZ ;  /* 0x00000051ff51723e */ /* 0x000fc400048060ff */
[----:B------:R-:W-:Y:S02]  /*15020*/  F2FP.SATFINITE.E5M2.F32.PACK_AB_MERGE_C R105, RZ, R82, RZ ;  /* 0x00000052ff69723e */ /* 0x000fe400048060ff */
[----:B------:R-:W-:Y:S01]  /*15030*/  F2FP.SATFINITE.E5M2.F32.PACK_AB_MERGE_C R107, RZ, R88, RZ ;  /* 0x00000058ff6b723e */ /* 0x000fe200048060ff */
        /* <DEDUP_REMOVED lines=55> */
.L_x_1886:
        /* <DEDUP_REMOVED lines=33> */
.L_x_1885:
[----:B------:R-:W-:Y:S05]  /*155c0*/  BSYNC.RECONVERGENT B0 ;  /* 0x0000000000007941 */ /* 0x000fea0003800200 */
.L_x_1884:
        /* <DEDUP_REMOVED lines=19> */
[----:B------:R-:W-:Y:S01]  /*15700*/  F2FP.SATFINITE.E5M2.F32.PACK_AB_MERGE_C R77, RZ, R42, RZ ;  /* 0x0000002aff4d723e */ /* 0x000fe200048060ff */
        /* <DEDUP_REMOVED lines=32> */
[----:B0-----:R-:W-:Y:S02]  /*15910*/  F2FP.SATFINITE.E5M2.F32.PACK_AB_MERGE_C R87, RZ, R64, RZ ;  /* 0x00000040ff57723e */ /* 0x001fe400048060ff */
        /* <DEDUP_REMOVED lines=40> */
.L_x_1889:
        /* <DEDUP_REMOVED lines=48> */
.L_x_1888:
[----:B------:R-:W-:Y:S05]  /*15ea0*/  BSYNC.RECONVERGENT B0 ;  /* 0x0000000000007941 */ /* 0x000fea0003800200 */
.L_x_1887:
        /* <DEDUP_REMOVED lines=93> */
.L_x_1892:
        /* <DEDUP_REMOVED lines=48> */
.L_x_1891:
[----:B------:R-:W-:Y:S05]  /*16780*/  BSYNC.RECONVERGENT B0 ;  /* 0x0000000000007941 */ /* 0x000fea0003800200 */
.L_x_1890:
        /* <DEDUP_REMOVED lines=12> */
[----:B0-----:R-:W-:Y:S01]  /*16850*/  F2FP.SATFINITE.E5M2.F32.PACK_AB_MERGE_C R13, RZ, R48, RZ ;  /* 0x00000030ff0d723e */ /* 0x001fe200048060ff */
        /* <DEDUP_REMOVED lines=8> */
[----:B------:R-:W-:Y:S01]  /*168e0*/  F2FP.SATFINITE.E5M2.F32.PACK_AB_MERGE_C R23, RZ, R23, RZ ;  /* 0x00000017ff17723e */ /* 0x000fe200048060ff */
        /* <DEDUP_REMOVED lines=17> */
[----:B------:R-:W-:Y:S02]  /*16a00*/  F2FP.SATFINITE.E5M2.F32.PACK_AB_MERGE_C R47, RZ, R47, RZ ;  /* 0x0000002fff2f723e */ /* 0x000fe400048060ff */
[----:B------:R-:W-:Y:S02]  /*16a10*/  F2FP.SATFINITE.E5M2.F32.PACK_AB_MERGE_C R15, RZ, R52, RZ ;  /* 0x00000034ff0f723e */ /* 0x000fe400048060ff */
[----:B------:R-:W-:Y:S02]  /*16a20*/  F2FP.SATFINITE.E5M2.F32.PACK_AB_MERGE_C R53, RZ, R53, RZ ;  /* 0x00000035ff35723e */ /* 0x000fe400048060ff */
[----:B------:R-:W-:Y:S01]  /*16a30*/  F2FP.SATFINITE.E5M2.F32.PACK_AB_MERGE_C R7, RZ, R54, RZ ;  /* 0x00000036ff07723e */ /* 0x000fe200048060ff */
[----:B------:R-:W-:Y:S06]  /*16a40*/  @P0 EXIT ;  /* 0x000000000000094d */ /* 0x000fec0003800000 */
[----:B------:R-:W-:Y:S02]  /*16a50*/  ISETP.LT.U32.AND P1, PT, R21, 0x10, PT ;  /* 0x000000101500780c */ /* 0x000fe40003f21070 */
[----:B------:R-:W-:Y:S02]  /*16a60*/  LOP3.LUT P0, RZ, R2, 0xf, RZ, 0xc0, !PT ;  /* 0x0000000f02ff7812 */ /* 0x000fe4000780c0ff */
[----:B------:R-:W-:Y:S02]  /*16a70*/  F2FP.SATFINITE.E5M2.F32.PACK_AB_MERGE_C R55, RZ, R55, RZ ;  /* 0x00000037ff37723e */ /* 0x000fe400048060ff */
[----:B------:R-:W-:Y:S02]  /*16a80*/  ISETP.LT.U32.OR.EX P0, PT, R22, RZ, P0, P1 ;  /* 0x000000ff1600720c */ /* 0x000fe40000701510 */
        /* <DEDUP_REMOVED lines=44> */
.L_x_1893:
        /* <DEDUP_REMOVED lines=50> */
.L_x_1525:
[----:B------:R-:W-:Y:S01]  /*17070*/  BSSY B0, `(.L_x_1894) ;  /* 0x0000007000007945 */ /* 0x000fe20003800000 */
[----:B------:R-:W-:Y:S02]  /*17080*/  IMAD.MOV.U32 R86, RZ, RZ, 0x4 ;  /* 0x00000004ff567424 */ /* 0x000fe400078e00ff */
[----:B------:R-:W-:Y:S02]  /*17090*/  IMAD.MOV.U32 R89, RZ, RZ, 0x1f ;  /* 0x0000001fff597424 */ /* 0x000fe400078e00ff */
[----:B------:R-:W-:-:S07]  /*170a0*/  IMAD.MOV.U32 R0, RZ, RZ, R28 ;  /* 0x000000ffff007224 */ /* 0x000fce00078e001c */
[----:B------:R-:W-:Y:S05]  /*170b0*/  WARPSYNC.COLLECTIVE R0, `(.L_x_1895) ;  /* 0x0000000000087348 */ /* 0x000fea0003c00000 */
[----:B------:R0:W1:Y:S02]  /*170c0*/  SHFL.DOWN P0, R2, R91, R86, R89 ;  /* 0x080000565b027389 */ /* 0x0000640000000059 */
[----:B01----:R-:W-:Y:S05]  /*170d0*/  ENDCOLLECTIVE ;  /* 0x000000000000791b */ /* 0x003fea0003800000 */
.L_x_1895:
[----:B------:R-:W-:Y:S05]  /*170e0*/  BSYNC B0 ;  /* 0x0000000000007941 */ /* 0x000fea0003800000 */
.L_x_1894:
        /* <DEDUP_REMOVED lines=9> */
.L_x_1897:
[----:B------:R-:W-:Y:S05]  /*17180*/  BSYNC B0 ;  /* 0x0000000000007941 */ /* 0x000fea0003800000 */
.L_x_1896:
        /* <DEDUP_REMOVED lines=9> */
.L_x_1899:
[----:B------:R-:W-:Y:S05]  /*17220*/  BSYNC B0 ;  /* 0x0000000000007941 */ /* 0x000fea0003800000 */
.L_x_1898:
        /* <DEDUP_REMOVED lines=8> */
.L_x_1901:
[----:B------:R-:W-:Y:S05]  /*172b0*/  BSYNC B0 ;  /* 0x0000000000007941 */ /* 0x000fea0003800000 */
.L_x_1900:
[----:B------:R-:W-:Y:S01]  /*172c0*/  IMAD.MOV.U32 R87, RZ, RZ, R3 ;  /* 0x000000ffff577224 */ /* 0x000fe200078e0003 */
[----:B------:R-:W-:Y:S06]  /*172d0*/  BRA `(.L_x_1902) ;  /* 0xfffffeb0006c7947 */ /* 0x000fec000383ffff */
.L_x_1538:
[----:B------:R-:W-:Y:S01]  /*172e0*/  BSSY B0, `(.L_x_1903) ;  /* 0x0000007000007945 */ /* 0x000fe20003800000 */
[----:B------:R-:W-:Y:S02]  /*172f0*/  IMAD.MOV.U32 R86, RZ, RZ, 0x4 ;  /* 0x00000004ff567424 */ /* 0x000fe400078e00ff */
[----:B------:R-:W-:Y:S02]  /*17300*/  IMAD.MOV.U32 R89, RZ, RZ, 0x1f ;  /* 0x0000001fff597424 */ /* 0x000fe400078e00ff */
[----:B------:R-:W-:-:S07]  /*17310*/  IMAD.MOV.U32 R0, RZ, RZ, R28 ;  /* 0x000000ffff007224 */ /* 0x000fce00078e001c */
[----:B------:R-:W-:Y:S05]  /*17320*/  WARPSYNC.COLLECTIVE R0, `(.L_x_1904) ;  /* 0x0000000000087348 */ /* 0x000fea0003c00000 */
[----:B------:R0:W1:Y:S02]  /*17330*/  SHFL.DOWN P0, R2, R91, R86, R89 ;  /* 0x080000565b027389 */ /* 0x0000640000000059 */
[----:B01----:R-:W-:Y:S05]  /*17340*/  ENDCOLLECTIVE ;  /* 0x000000000000791b */ /* 0x003fea0003800000 */
.L_x_1904:
[----:B------:R-:W-:Y:S05]  /*17350*/  BSYNC B0 ;  /* 0x0000000000007941 */ /* 0x000fea0003800000 */
.L_x_1903:
        /* <DEDUP_REMOVED lines=9> */
.L_x_1906:
[----:B------:R-:W-:Y:S05]  /*173f0*/  BSYNC B0 ;  /* 0x0000000000007941 */ /* 0x000fea0003800000 */
.L_x_1905:
        /* <DEDUP_REMOVED lines=9> */
.L_x_1908:
[----:B------:R-:W-:Y:S05]  /*17490*/  BSYNC B0 ;  /* 0x0000000000007941 */ /* 0x000fea0003800000 */
.L_x_1907:
        /* <DEDUP_REMOVED lines=8> */
.L_x_1910:
[----:B------:R-:W-:Y:S05]  /*17520*/  BSYNC B0 ;  /* 0x0000000000007941 */ /* 0x000fea0003800000 */
.L_x_1909:
[----:B------:R-:W-:Y:S01]  /*17530*/  IMAD.MOV.U32 R87, RZ, RZ, R3 ;  /* 0x000000ffff577224 */ /* 0x000fe200078e0003 */
[----:B------:R-:W-:Y:S06]  /*17540*/  BRA `(.L_x_1911) ;  /* 0xfffffebc008c7947 */ /* 0x000fec000383ffff */
.L_x_1551:
[----:B------:R-:W-:Y:S01]  /*17550*/  BSSY B0, `(.L_x_1912) ;  /* 0x0000007000007945 */ /* 0x000fe20003800000 */
[----:B------:R-:W-:Y:S02]  /*17560*/  IMAD.MOV.U32 R86, RZ, RZ, 0x4 ;  /* 0x00000004ff567424 */ /* 0x000fe400078e00ff */
[----:B------:R-:W-:Y:S02]  /*17570*/  IMAD.MOV.U32 R89, RZ, RZ, 0x1f ;  /* 0x0000001fff597424 */ /* 0x000fe400078e00ff */
[----:B------:R-:W-:-:S07]  /*17580*/  IMAD.MOV.U32 R0, RZ, RZ, R28 ;  /* 0x000000ffff007224 */ /* 0x000fce00078e001c */
[----:B------:R-:W-:Y:S05]  /*17590*/  WARPSYNC.COLLECTIVE R0, `(.L_x_1913) ;  /* 0x0000000000087348 */ /* 0x000fea0003c00000 */
[----:B------:R0:W1:Y:S02]  /*175a0*/  SHFL.DOWN P0, R2, R91, R86, R89 ;  /* 0x080000565b027389 */ /* 0x0000640000000059 */
[----:B01----:R-:W-:Y:S05]  /*175b0*/  ENDCOLLECTIVE ;  /* 0x000000000000791b */ /* 0x003fea0003800000 */
.L_x_1913:
[----:B------:R-:W-:Y:S05]  /*175c0*/  BSYNC B0 ;  /* 0x0000000000007941 */ /* 0x000fea0003800000 */
.L_x_1912:
        /* <DEDUP_REMOVED lines=9> */
.L_x_1915:
[----:B------:R-:W-:Y:S05]  /*17660*/  BSYNC B0 ;  /* 0x0000000000007941 */ /* 0x000fea0003800000 */
.L_x_1914:
        /* <DEDUP_REMOVED lines=9> */
.L_x_1917:
[----:B------:R-:W-:Y:S05]  /*17700*/  BSYNC B0 ;  /* 0x0000000000007941 */ /* 0x000fea0003800000 */
.L_x_1916:
        /* <DEDUP_REMOVED lines=8> */
.L_x_1919:
[----:B------:R-:W-:Y:S05]  /*17790*/  BSYNC B0 ;  /* 0x0000000000007941 */ /* 0x000fea0003800000 */
.L_x_1918:
[----:B------:R-:W-:Y:S01]  /*177a0*/  IMAD.MOV.U32 R87, RZ, RZ, R3 ;  /* 0x000000ffff577224 */ /* 0x000fe200078e0003 */
[----:B------:R-:W-:Y:S06]  /*177b0*/  BRA `(.L_x_1920) ;  /* 0xfffffec800ac7947 */ /* 0x000fec000383ffff */
.L_x_1564:
[----:B------:R-:W-:Y:S01]  /*177c0*/  BSSY B0, `(.L_x_1921) ;  /* 0x0000007000007945 */ /* 0x000fe20003800000 */
[----:B------:R-:W-:Y:S02]  /*177d0*/  IMAD.MOV.U32 R86, RZ, RZ, 0x4 ;  /* 0x00000004ff567424 */ /* 0x000fe400078e00ff */
[----:B------:R-:W-:Y:S02]  /*177e0*/  IMAD.MOV.U32 R89, RZ, RZ, 0x1f ;  /* 0x0000001fff597424 */ /* 0x000fe400078e00ff */
[----:B------:R-:W-:-:S07]  /*177f0*/  IMAD.MOV.U32 R0, RZ, RZ, R28 ;  /* 0x000000ffff007224 */ /* 0x000fce00078e001c */
[----:B------:R-:W-:Y:S05]  /*17800*/  WARPSYNC.COLLECTIVE R0, `(.L_x_1922) ;  /* 0x0000000000087348 */ /* 0x000fea0003c00000 */
[----:B------:R0:W1:Y:S02]  /*17810*/  SHFL.DOWN P0, R2, R91, R86, R89 ;  /* 0x080000565b027389 */ /* 0x0000640000000059 */
[----:B01----:R-:W-:Y:S05]  /*17820*/  ENDCOLLECTIVE ;  /* 0x000000000000791b */ /* 0x003fea0003800000 */
.L_x_1922:
[----:B------:R-:W-:Y:S05]  /*17830*/  BSYNC B0 ;  /* 0x0000000000007941 */ /* 0x000fea0003800000 */
.L_x_1921:
        /* <DEDUP_REMOVED lines=9> */
.L_x_1924:
[----:B------:R-:W-:Y:S05]  /*178d0*/  BSYNC B0 ;  /* 0x0000000000007941 */ /* 0x000fea0003800000 */
.L_x_1923:
        /* <DEDUP_REMOVED lines=9> */
.L_x_1926:
[----:B------:R-:W-:Y:S05]  /*17970*/  BSYNC B0 ;  /* 0x0000000000007941 */ /* 0x000fea0003800000 */
.L_x_1925:
        /* <DEDUP_REMOVED lines=8> */
.L_x_1928:
[----:B------:R-:W-:Y:S05]  /*17a00*/  BSYNC B0 ;  /* 0x0000000000007941 */ /* 0x000fea0003800000 */
.L_x_1927:
[----:B------:R-:W-:Y:S01]  /*17a10*/  IMAD.MOV.U32 R29, RZ, RZ, R3 ;  /* 0x000000ffff1d7224 */ /* 0x000fe200078e0003 */
[----:B------:R-:W-:Y:S06]  /*17a20*/  BRA `(.L_x_1929) ;  /* 0xfffffed400d47947 */ /* 0x000fec000383ffff */
.L_x_1577:
[----:B------:R-:W-:Y:S01]  /*17a30*/  BSSY B0, `(.L_x_1930) ;  /* 0x0000007000007945 */ /* 0x000fe20003800000 */
[----:B------:R-:W-:Y:S02]  /*17a40*/  IMAD.MOV.U32 R86, RZ, RZ, 0x4 ;  /* 0x00000004ff567424 */ /* 0x000fe400078e00ff */
[----:B------:R-:W-:Y:S02]  /*17a50*/  IMAD.MOV.U32 R89, RZ, RZ, 0x1f ;  /* 0x0000001fff597424 */ /* 0x000fe400078e00ff */
[----:B------:R-:W-:-:S07]  /*17a60*/  IMAD.MOV.U32 R0, RZ, RZ, R43 ;  /* 0x000000ffff007224 */ /* 0x000fce00078e002b */
[----:B------:R-:W-:Y:S05]  /*17a70*/  WARPSYNC.COLLECTIVE R0, `(.L_x_1931) ;  /* 0x0000000000087348 */ /* 0x000fea0003c00000 */
[----:B------:R0:W1:Y:S02]  /*17a80*/  SHFL.DOWN P0, R2, R91, R86, R89 ;  /* 0x080000565b027389 */ /* 0x0000640000000059 */
[----:B01----:R-:W-:Y:S05]  /*17a90*/  ENDCOLLECTIVE ;  /* 0x000000000000791b */ /* 0x003fea0003800000 */
.L_x_1931:
[----:B------:R-:W-:Y:S05]  /*17aa0*/  BSYNC B0 ;  /* 0x0000000000007941 */ /* 0x000fea0003800000 */
.L_x_1930:
        /* <DEDUP_REMOVED lines=9> */
.L_x_1933:
[----:B------:R-:W-:Y:S05]  /*17b40*/  BSYNC B0 ;  /* 0x0000000000007941 */ /* 0x000fea0003800000 */
.L_x_1932:
        /* <DEDUP_REMOVED lines=9> */
.L_x_1935:
[----:B------:R-:W-:Y:S05]  /*17be0*/  BSYNC B0 ;  /* 0x0000000000007941 */ /* 0x000fea0003800000 */
.L_x_1934:
        /* <DEDUP_REMOVED lines=8> */
.L_x_1937:
[----:B------:R-:W-:Y:S05]  /*17c70*/  BSYNC B0 ;  /* 0x0000000000007941 */ /* 0x000fea0003800000 */
.L_x_1936:
[----:B------:R-:W-:Y:S01]  /*17c80*/  PRMT R42, R42, 0x7632, R42 ;  /* 0x000076322a2a7816 */ /* 0x000fe2000000002a */
[----:B------:R-:W-:Y:S06]  /*17c90*/  BRA `(.L_x_1938) ;  /* 0xfffffee4006c7947 */ /* 0x000fec000383ffff */
.L_x_1590:
[----:B------:R-:W-:Y:S01]  /*17ca0*/  BSSY B0, `(.L_x_1939) ;  /* 0x0000007000007945 */ /* 0x000fe20003800000 */
[----:B------:R-:W-:Y:S02]  /*17cb0*/  IMAD.MOV.U32 R86, RZ, RZ, 0x4 ;  /* 0x00000004ff567424 */ /* 0x000fe400078e00ff */
[----:B------:R-:W-:Y:S02]  /*17cc0*/  IMAD.MOV.U32 R89, RZ, RZ, 0x1f ;  /* 0x0000001fff597424 */ /* 0x000fe400078e00ff */
[----:B------:R-:W-:-:S07]  /*17cd0*/  IMAD.MOV.U32 R0, RZ, RZ, R43 ;  /* 0x000000ffff007224 */ /* 0x000fce00078e002b */
[----:B0--3--:R-:W-:Y:S05]  /*17ce0*/  WARPSYNC.COLLECTIVE R0, `(.L_x_1940) ;  /* 0x0000000000087348 */ /* 0x009fea0003c00000 */
[----:B------:R1:W2:Y:S02]  /*17cf0*/  SHFL.DOWN P0, R2, R91, R86, R89 ;  /* 0x080000565b027389 */ /* 0x0002a40000000059 */
[----:B0123--:R-:W-:Y:S05]  /*17d00*/  ENDCOLLECTIVE ;  /* 0x000000000000791b */ /* 0x00ffea0003800000 */
.L_x_1940:
[----:B------:R-:W-:Y:S05]  /*17d10*/  BSYNC B0 ;  /* 0x0000000000007941 */ /* 0x000fea0003800000 */
.L_x_1939:
        /* <DEDUP_REMOVED lines=9> */
.L_x_1942:
[----:B------:R-:W-:Y:S05]  /*17db0*/  BSYNC B0 ;  /* 0x0000000000007941 */ /* 0x000fea0003800000 */
.L_x_1941:
        /* <DEDUP_REMOVED lines=9> */
.L_x_1944:
[----:B------:R-:W-:Y:S05]  /*17e50*/  BSYNC B0 ;  /* 0x0000000000007941 */ /* 0x000fea0003800000 */
.L_x_1943:
        /* <DEDUP_REMOVED lines=8> */
.L_x_1946:
[----:B------:R-:W-:Y:S05]  /*17ee0*/  BSYNC B0 ;  /* 0x0000000000007941 */ /* 0x000fea0003800000 */
.L_x_1945:
[----:B------:R-:W-:Y:S05]  /*17ef0*/  BRA `(.L_x_1947) ;  /* 0xfffffef000a07947 */ /* 0x000fea000383ffff */
.L_x_1603:
[----:B------:R-:W-:Y:S01]  /*17f00*/  BSSY B0, `(.L_x_1948) ;  /* 0x0000007000007945 */ /* 0x000fe20003800000 */
[----:B------:R-:W-:Y:S02]  /*17f10*/  IMAD.MOV.U32 R86, RZ, RZ, 0x4 ;  /* 0x00000004ff567424 */ /* 0x000fe400078e00ff */
[----:B------:R-:W-:Y:S02]  /*17f20*/  IMAD.MOV.U32 R89, RZ, RZ, 0x1f ;  /* 0x0000001fff597424 */ /* 0x000fe400078e00ff */
[----:B------:R-:W-:-:S07]  /*17f30*/  IMAD.MOV.U32 R0, RZ, RZ, R43 ;  /* 0x000000ffff007224 */ /* 0x000fce00078e002b */
[----:B------:R-:W-:Y:S05]  /*17f40*/  WARPSYNC.COLLECTIVE R0, `(.L_x_1949) ;  /* 0x0000000000087348 */ /* 0x000fea0003c00000 */
[----:B------:R0:W1:Y:S02]  /*17f50*/  SHFL.DOWN P0, R2, R91, R86, R89 ;  /* 0x080000565b027389 */ /* 0x0000640000000059 */
[----:B01----:R-:W-:Y:S05]  /*17f60*/  ENDCOLLECTIVE ;  /* 0x000000000000791b */ /* 0x003fea0003800000 */
.L_x_1949:
[----:B------:R-:W-:Y:S05]  /*17f70*/  BSYNC B0 ;  /* 0x0000000000007941 */ /* 0x000fea0003800000 */
.L_x_1948:
        /* <DEDUP_REMOVED lines=9> */
.L_x_1951:
[----:B------:R-:W-:Y:S05]  /*18010*/  BSYNC B0 ;  /* 0x0000000000007941 */ /* 0x000fea0003800000 */
.L_x_1950:
        /* <DEDUP_REMOVED lines=9> */
.L_x_1953:
[----:B------:R-:W-:Y:S05]  /*180b0*/  BSYNC B0 ;  /* 0x0000000000007941 */ /* 0x000fea0003800000 */
.L_x_1952:
        /* <DEDUP_REMOVED lines=8> */
.L_x_1955:
[----:B------:R-:W-:Y:S05]  /*18140*/  BSYNC B0 ;  /* 0x0000000000007941 */ /* 0x000fea0003800000 */
.L_x_1954:
[----:B------:R-:W-:Y:S01]  /*18150*/  PRMT R45, R45, 0x7632, R45 ;  /* 0x000076322d2d7816 */ /* 0x000fe2000000002d */
[----:B------:R-:W-:Y:S06]  /*18160*/  BRA `(.L_x_1956) ;  /* 0xfffffefc00d47947 */ /* 0x000fec000383ffff */
.L_x_1616:
[----:B------:R-:W-:Y:S01]  /*18170*/  BSSY B0, `(.L_x_1957) ;  /* 0x0000007000007945 */ /* 0x000fe20003800000 */
[----:B------:R-:W-:Y:S02]  /*18180*/  IMAD.MOV.U32 R86, RZ, RZ, 0x4 ;  /* 0x00000004ff567424 */ /* 0x000fe400078e00ff */
[----:B------:R-:W-:Y:S02]  /*18190*/  IMAD.MOV.U32 R89, RZ, RZ, 0x1f ;  /* 0x0000001fff597424 */ /* 0x000fe400078e00ff */
[----:B------:R-:W-:-:S07]  /*181a0*/  IMAD.MOV.U32 R0, RZ, RZ, R43 ;  /* 0x000000ffff007224 */ /* 0x000fce00078e002b */
[----:B0-----:R-:W-:Y:S05]  /*181b0*/  WARPSYNC.COLLECTIVE R0, `(.L_x_1958) ;  /* 0x0000000000087348 */ /* 0x001fea0003c00000 */
[----:B------:R1:W2:Y:S02]  /*181c0*/  SHFL.DOWN P0, R2, R91, R86, R89 ;  /* 0x080000565b027389 */ /* 0x0002a40000000059 */
[----:B012---:R-:W-:Y:S05]  /*181d0*/  ENDCOLLECTIVE ;  /* 0x000000000000791b */ /* 0x007fea0003800000 */
.L_x_1958:
[----:B------:R-:W-:Y:S05]  /*181e0*/  BSYNC B0 ;  /* 0x0000000000007941 */ /* 0x000fea0003800000 */
.L_x_1957:
        /* <DEDUP_REMOVED lines=9> */
.L_x_1960:
[----:B------:R-:W-:Y:S05]  /*18280*/  BSYNC B0 ;  /* 0x0000000000007941 */ /* 0x000fea0003800000 */
.L_x_1959:
        /* <DEDUP_REMOVED lines=9> */
.L_x_1962:
[----:B------:R-:W-:Y:S05]  /*18320*/  BSYNC B0 ;  /* 0x0000000000007941 */ /* 0x000fea0003800000 */
.L_x_1961:
        /* <DEDUP_REMOVED lines=8> */
.L_x_1964:
[----:B------:R-:W-:Y:S05]  /*183b0*/  BSYNC B0 ;  /* 0x0000000000007941 */ /* 0x000fea0003800000 */
.L_x_1963:
[----:B------:R-:W-:Y:S05]  /*183c0*/  BRA `(.L_x_1965) ;  /* 0xffffff0800f87947 */ /* 0x000fea000383ffff */
.L_x_1631:
[----:B------:R-:W-:Y:S01]  /*183d0*/  BSSY B0, `(.L_x_1966) ;  /* 0x0000007000007945 */ /* 0x000fe20003800000 */
[----:B------:R-:W-:Y:S02]  /*183e0*/  IMAD.MOV.U32 R86, RZ, RZ, 0x10 ;  /* 0x00000010ff567424 */ /* 0x000fe400078e00ff */
[----:B------:R-:W-:Y:S02]  /*183f0*/  IMAD.MOV.U32 R89, RZ, RZ, 0x1f ;  /* 0x0000001fff597424 */ /* 0x000fe400078e00ff */
[----:B------:R-:W-:-:S07]  /*18400*/  IMAD.MOV.U32 R0, RZ, RZ, -0x1 ;  /* 0xffffffffff007424 */ /* 0x000fce00078e00ff */
[----:B------:R-:W-:Y:S05]  /*18410*/  WARPSYNC.COLLECTIVE R0, `(.L_x_1967) ;  /* 0x0000000000087348 */ /* 0x000fea0003c00000 */
[----:B------:R0:W1:Y:S02]  /*18420*/  SHFL.DOWN P0, R2, R91, R86, R89 ;  /* 0x080000565b027389 */ /* 0x0000640000000059 */
[----:B01----:R-:W-:Y:S05]  /*18430*/  ENDCOLLECTIVE ;  /* 0x000000000000791b */ /* 0x003fea0003800000 */
.L_x_1967:
[----:B------:R-:W-:Y:S05]  /*18440*/  BSYNC B0 ;  /* 0x0000000000007941 */ /* 0x000fea0003800000 */
.L_x_1966:
[----:B------:R-:W-:Y:S01]  /*18450*/  FMNMX R91, R91, R2, !PT ;  /* 0x000000025b5b7209 */ /* 0x000fe20007800000 */
[----:B------:R-:W-:Y:S02]  /*18460*/  IMAD.MOV.U32 R86, RZ, RZ, 0x8 ;  /* 0x00000008ff567424 */ /* 0x000fe400078e00ff */
[----:B------:R-:W-:Y:S02]  /*18470*/  IMAD.MOV.U32 R89, RZ, RZ, 0x1f ;  /* 0x0000001fff597424 */ /* 0x000fe400078e00ff */
[----:B------:R-:W-:-:S07]  /*18480*/  IMAD.MOV.U32 R0, RZ, RZ, -0x1 ;  /* 0xffffffffff007424 */ /* 0x000fce00078e00ff */
[----:B------:R-:W-:Y:S05]  /*18490*/  WARPSYNC.COLLECTIVE R0, `(.L_x_1968) ;  /* 0x0000000000087348 */ /* 0x000fea0003c00000 */
[----:B------:R0:W1:Y:S02]  /*184a0*/  SHFL.DOWN P0, R2, R91, R86, R89 ;  /* 0x080000565b027389 */ /* 0x0000640000000059 */
[----:B01----:R-:W-:Y:S05]  /*184b0*/  ENDCOLLECTIVE ;  /* 0x000000000000791b */ /* 0x003fea0003800000 */
.L_x_1968:
[----:B------:R-:W-:Y:S01]  /*184c0*/  IMAD.MOV.U32 R86, RZ, RZ, 0x4 ;  /* 0x00000004ff567424 */ /* 0x000fe200078e00ff */
[----:B------:R-:W-:-:S05]  /*184d0*/  FMNMX R3, R91, R2, !PT ;  /* 0x000000025b037209 */ /* 0x000fca0007800000 */
[----:B------:R-:W-:-:S07]  /*184e0*/  IMAD.MOV.U32 R91, RZ, RZ, R3 ;  /* 0x000000ffff5b7224 */ /* 0x000fce00078e0003 */
[----:B------:R-:W-:Y:S05]  /*184f0*/  WARPSYNC.COLLECTIVE R0, `(.L_x_1969) ;  /* 0x0000000000087348 */ /* 0x000fea0003c00000 */
[----:B------:R0:W1:Y:S02]  /*18500*/  SHFL.DOWN P0, R2, R91, R86, R89 ;  /* 0x080000565b027389 */ /* 0x0000640000000059 */
[----:B01----:R-:W-:Y:S05]  /*18510*/  ENDCOLLECTIVE ;  /* 0x000000000000791b */ /* 0x003fea0003800000 */
.L_x_1969:
[----:B------:R-:W-:Y:S01]  /*18520*/  IMAD.MOV.U32 R86, RZ, RZ, 0x2 ;  /* 0x00000002ff567424 */ /* 0x000fe200078e00ff */
[----:B------:R-:W-:Y:S01]  /*18530*/  FMNMX R23, R3, R2, !PT ;  /* 0x0000000203177209 */ /* 0x000fe20007800000 */
[----:B------:R-:W-:-:S04]  /*18540*/  IMAD.MOV.U32 R3, RZ, RZ, 0x1f ;  /* 0x0000001fff037424 */ /* 0x000fc800078e00ff */
[----:B------:R-:W-:-:S07]  /*18550*/  IMAD.MOV.U32 R91, RZ, RZ, R23 ;  /* 0x000000ffff5b7224 */ /* 0x000fce00078e0017 */
[----:B------:R-:W-:Y:S05]  /*18560*/  WARPSYNC.COLLECTIVE R0, `(.L_x_1970) ;  /* 0x0000000000087348 */ /* 0x000fea0003c00000 */
[----:B------:R0:W1:Y:S02]  /*18570*/  SHFL.DOWN P0, R2, R91, R86, R89 ;  /* 0x080000565b027389 */ /* 0x0000640000000059 */
[----:B01----:R-:W-:Y:S05]  /*18580*/  ENDCOLLECTIVE ;  /* 0x000000000000791b */ /* 0x003fea0003800000 */
.L_x_1970:
[----:B------:R-:W-:Y:S01]  /*18590*/  IMAD.MOV.U32 R86, RZ, RZ, 0x1 ;  /* 0x00000001ff567424 */ /* 0x000fe200078e00ff */
[----:B------:R-:W-:-:S05]  /*185a0*/  FMNMX R47, R23, R2, !PT ;  /* 0x00000002172f7209 */ /* 0x000fca0007800000 */
[----:B------:R-:W-:-:S07]  /*185b0*/  IMAD.MOV.U32 R91, RZ, RZ, R47 ;  /* 0x000000ffff5b7224 */ /* 0x000fce00078e002f */
[----:B------:R-:W-:Y:S05]  /*185c0*/  WARPSYNC.COLLECTIVE R0, `(.L_x_1971) ;  /* 0x0000000000087348 */ /* 0x000fea0003c00000 */
[----:B------:R0:W1:Y:S02]  /*185d0*/  SHFL.DOWN P0, R2, R91, R86, R89 ;  /* 0x080000565b027389 */ /* 0x0000640000000059 */
[----:B01----:R-:W-:Y:S05]  /*185e0*/  ENDCOLLECTIVE ;  /* 0x000000000000791b */ /* 0x003fea0003800000 */
.L_x_1971:
[----:B------:R-:W-:Y:S01]  /*185f0*/  FMNMX R87, R47, R2, !PT ;  /* 0x000000022f577209 */ /* 0x000fe20007800000 */
[----:B------:R-:W-:-:S07]  /*18600*/  IMAD.MOV.U32 R2, RZ, RZ, RZ ;  /* 0x000000ffff027224 */ /* 0x000fce00078e00ff */
[----:B------:R-:W-:Y:S05]  /*18610*/  WARPSYNC.COLLECTIVE R0, `(.L_x_1972) ;  /* 0x0000000000087348 */ /* 0x000fea0003c00000 */
[----:B------:R0:W1:Y:S02]  /*18620*/  SHFL.IDX P0, R3, R87, R2, R3 ;  /* 0x0000000257037389 */ /* 0x0000640000000003 */
[----:B01----:R-:W-:Y:S05]  /*18630*/  ENDCOLLECTIVE ;  /* 0x000000000000791b */ /* 0x003fea0003800000 */
.L_x_1972:
[----:B------:R-:W-:Y:S01]  /*18640*/  IMAD.MOV.U32 R48, RZ, RZ, R3 ;  /* 0x000000ffff307224 */ /* 0x000fe200078e0003 */
[----:B------:R-:W-:Y:S06]  /*18650*/  BRA `(.L_x_1973) ;  /* 0xffffff1800a87947 */ /* 0x000fec000383ffff */
.L_x_1639:
[----:B------:R-:W-:Y:S01]  /*18660*/  BSSY B0, `(.L_x_1974) ;  /* 0x0000007000007945 */ /* 0x000fe20003800000 */
[----:B------:R-:W-:Y:S02]  /*18670*/  IMAD.MOV.U32 R86, RZ, RZ, 0x10 ;  /* 0x00000010ff567424 */ /* 0x000fe400078e00ff */
[----:B------:R-:W-:Y:S02]  /*18680*/  IMAD.MOV.U32 R89, RZ, RZ, 0x1f ;  /* 0x0000001fff597424 */ /* 0x000fe400078e00ff */
[----:B------:R-:W-:-:S07]  /*18690*/  IMAD.MOV.U32 R0, RZ, RZ, -0x1 ;  /* 0xffffffffff007424 */ /* 0x000fce00078e00ff */
[----:B0-----:R-:W-:Y:S05]  /*186a0*/  WARPSYNC.COLLECTIVE R0, `(.L_x_1975) ;  /* 0x0000000000087348 */ /* 0x001fea0003c00000 */
[----:B------:R1:W2:Y:S02]  /*186b0*/  SHFL.DOWN P0, R2, R91, R86, R89 ;  /* 0x080000565b027389 */ /* 0x0002a40000000059 */
[----:B012---:R-:W-:Y:S05]  /*186c0*/  ENDCOLLECTIVE ;  /* 0x000000000000791b */ /* 0x007fea0003800000 */
.L_x_1975:
[----:B------:R-:W-:Y:S05]  /*186d0*/  BSYNC B0 ;  /* 0x0000000000007941 */ /* 0x000fea0003800000 */
.L_x_1974:
[----:B------:R-:W-:Y:S01]  /*186e0*/  FMNMX R91, R91, R2, !PT ;  /* 0x000000025b5b7209 */ /* 0x000fe20007800000 */
[----:B------:R-:W-:Y:S02]  /*186f0*/  IMAD.MOV.U32 R86, RZ, RZ, 0x8 ;  /* 0x00000008ff567424 */ /* 0x000fe400078e00ff */
[----:B------:R-:W-:Y:S02]  /*18700*/  IMAD.MOV.U32 R89, RZ, RZ, 0x1f ;  /* 0x0000001fff597424 */ /* 0x000fe400078e00ff */
[----:B------:R-:W-:-:S07]  /*18710*/  IMAD.MOV.U32 R0, RZ, RZ, -0x1 ;  /* 0xffffffffff007424 */ /* 0x000fce00078e00ff */
[----:B------:R-:W-:Y:S05]  /*18720*/  WARPSYNC.COLLECTIVE R0, `(.L_x_1976) ;  /* 0x0000000000087348 */ /* 0x000fea0003c00000 */
[----:B------:R0:W1:Y:S02]  /*18730*/  SHFL.DOWN P0, R2, R91, R86, R89 ;  /* 0x080000565b027389 */ /* 0x0000640000000059 */
[----:B01----:R-:W-:Y:S05]  /*18740*/  ENDCOLLECTIVE ;  /* 0x000000000000791b */ /* 0x003fea0003800000 */
.L_x_1976:
[----:B------:R-:W-:Y:S01]  /*18750*/  IMAD.MOV.U32 R86, RZ, RZ, 0x4 ;  /* 0x00000004ff567424 */ /* 0x000fe200078e00ff */
[----:B------:R-:W-:-:S05]  /*18760*/  FMNMX R3, R91, R2, !PT ;  /* 0x000000025b037209 */ /* 0x000fca0007800000 */
[----:B------:R-:W-:-:S07]  /*18770*/  IMAD.MOV.U32 R91, RZ, RZ, R3 ;  /* 0x000000ffff5b7224 */ /* 0x000fce00078e0003 */
[----:B------:R-:W-:Y:S05]  /*18780*/  WARPSYNC.COLLECTIVE R0, `(.L_x_1977) ;  /* 0x0000000000087348 */ /* 0x000fea0003c00000 */
[----:B------:R0:W1:Y:S02]  /*18790*/  SHFL.DOWN P0, R2, R91, R86, R89 ;  /* 0x080000565b027389 */ /* 0x0000640000000059 */
[----:B01----:R-:W-:Y:S05]  /*187a0*/  ENDCOLLECTIVE ;  /* 0x000000000000791b */ /* 0x003fea0003800000 */
.L_x_1977:
[----:B------:R-:W-:Y:S01]  /*187b0*/  IMAD.MOV.U32 R86, RZ, RZ, 0x2 ;  /* 0x00000002ff567424 */ /* 0x000fe200078e00ff */
[----:B------:R-:W-:Y:S01]  /*187c0*/  FMNMX R47, R3, R2, !PT ;  /* 0x00000002032f7209 */ /* 0x000fe20007800000 */
[----:B------:R-:W-:-:S04]  /*187d0*/  IMAD.MOV.U32 R3, RZ, RZ, 0x1f ;  /* 0x0000001fff037424 */ /* 0x000fc800078e00ff */
[----:B------:R-:W-:-:S07]  /*187e0*/  IMAD.MOV.U32 R91, RZ, RZ, R47 ;  /* 0x000000ffff5b7224 */ /* 0x000fce00078e002f */
[----:B------:R-:W-:Y:S05]  /*187f0*/  WARPSYNC.COLLECTIVE R0, `(.L_x_1978) ;  /* 0x0000000000087348 */ /* 0x000fea0003c00000 */
[----:B------:R0:W1:Y:S02]  /*18800*/  SHFL.DOWN P0, R2, R91, R86, R89 ;  /* 0x080000565b027389 */ /* 0x0000640000000059 */
[----:B01----:R-:W-:Y:S05]  /*18810*/  ENDCOLLECTIVE ;  /* 0x000000000000791b */ /* 0x003fea0003800000 */
.L_x_1978:
[----:B------:R-:W-:Y:S01]  /*18820*/  IMAD.MOV.U32 R86, RZ, RZ, 0x1 ;  /* 0x00000001ff567424 */ /* 0x000fe200078e00ff */
[----:B------:R-:W-:-:S05]  /*18830*/  FMNMX R48, R47, R2, !PT ;  /* 0x000000022f307209 */ /* 0x000fca0007800000 */
[----:B------:R-:W-:-:S07]  /*18840*/  IMAD.MOV.U32 R91, RZ, RZ, R48 ;  /* 0x000000ffff5b7224 */ /* 0x000fce00078e0030 */
[----:B------:R-:W-:Y:S05]  /*18850*/  WARPSYNC.COLLECTIVE R0, `(.L_x_1979) ;  /* 0x0000000000087348 */ /* 0x000fea0003c00000 */
[----:B------:R0:W1:Y:S02]  /*18860*/  SHFL.DOWN P0, R2, R91, R86, R89 ;  /* 0x080000565b027389 */ /* 0x0000640000000059 */
[----:B01----:R-:W-:Y:S05]  /*18870*/  ENDCOLLECTIVE ;  /* 0x000000000000791b */ /* 0x003fea0003800000 */
.L_x_1979:
[----:B------:R-:W-:Y:S01]  /*18880*/  FMNMX R87, R48, R2, !PT ;  /* 0x0000000230577209 */ /* 0x000fe20007800000 */
[----:B------:R-:W-:-:S07]  /*18890*/  IMAD.MOV.U32 R2, RZ, RZ, RZ ;  /* 0x000000ffff027224 */ /* 0x000fce00078e00ff */
[----:B------:R-:W-:Y:S05]  /*188a0*/  WARPSYNC.COLLECTIVE R0, `(.L_x_1980) ;  /* 0x0000000000087348 */ /* 0x000fea0003c00000 */
[----:B------:R0:W1:Y:S02]  /*188b0*/  SHFL.IDX P0, R3, R87, R2, R3 ;  /* 0x0000000257037389 */ /* 0x0000640000000003 */
[----:B01----:R-:W-:Y:S05]  /*188c0*/  ENDCOLLECTIVE ;  /* 0x000000000000791b */ /* 0x003fea0003800000 */
.L_x_1980:
[----:B------:R-:W-:Y:S01]  /*188d0*/  IMAD.MOV.U32 R52, RZ, RZ, R3 ;  /* 0x000000ffff347224 */ /* 0x000fe200078e0003 */
[----:B------:R-:W-:Y:S06]  /*188e0*/  BRA `(.L_x_1981) ;  /* 0xffffff1c00447947 */ /* 0x000fec000383ffff */
.L_x_1647:
[----:B------:R-:W-:Y:S01]  /*188f0*/  BSSY B0, `(.L_x_1982) ;  /* 0x0000007000007945 */ /* 0x000fe20003800000 */
[----:B------:R-:W-:Y:S02]  /*18900*/  IMAD.MOV.U32 R86, RZ, RZ, 0x10 ;  /* 0x00000010ff567424 */ /* 0x000fe400078e00ff */
[----:B------:R-:W-:Y:S02]  /*18910*/  IMAD.MOV.U32 R89, RZ, RZ, 0x1f ;  /* 0x0000001fff597424 */ /* 0x000fe400078e00ff */
[----:B------:R-:W-:-:S07]  /*18920*/  IMAD.MOV.U32 R0, RZ, RZ, -0x1 ;  /* 0xffffffffff007424 */ /* 0x000fce00078e00ff */
[----:B0-----:R-:W-:Y:S05]  /*18930*/  WARPSYNC.COLLECTIVE R0, `(.L_x_1983) ;  /* 0x0000000000087348 */ /* 0x001fea0003c00000 */
[----:B------:R1:W2:Y:S02]  /*18940*/  SHFL.DOWN P0, R2, R91, R86, R89 ;  /* 0x080000565b027389 */ /* 0x0002a40000000059 */
[----:B012---:R-:W-:Y:S05]  /*18950*/  ENDCOLLECTIVE ;  /* 0x000000000000791b */ /* 0x007fea0003800000 */
.L_x_1983:
[----:B------:R-:W-:Y:S05]  /*18960*/  BSYNC B0 ;  /* 0x0000000000007941 */ /* 0x000fea0003800000 */
.L_x_1982:
[----:B------:R-:W-:Y:S01]  /*18970*/  FMNMX R91, R91, R2, !PT ;  /* 0x000000025b5b7209 */ /* 0x000fe20007800000 */
[----:B------:R-:W-:Y:S02]  /*18980*/  IMAD.MOV.U32 R86, RZ, RZ, 0x8 ;  /* 0x00000008ff567424 */ /* 0x000fe400078e00ff */
[----:B------:R-:W-:Y:S02]  /*18990*/  IMAD.MOV.U32 R89, RZ, RZ, 0x1f ;  /* 0x0000001fff597424 */ /* 0x000fe400078e00ff */
[----:B------:R-:W-:-:S07]  /*189a0*/  IMAD.MOV.U32 R0, RZ, RZ, -0x1 ;  /* 0xffffffffff007424 */ /* 0x000fce00078e00ff */
[----:B------:R-:W-:Y:S05]  /*189b0*/  WARPSYNC.COLLECTIVE R0, `(.L_x_1984) ;  /* 0x0000000000087348 */ /* 0x000fea0003c00000 */
[----:B------:R0:W1:Y:S02]  /*189c0*/  SHFL.DOWN P0, R2, R91, R86, R89 ;  /* 0x080000565b027389 */ /* 0x0000640000000059 */
[----:B01----:R-:W-:Y:S05]  /*189d0*/  ENDCOLLECTIVE ;  /* 0x000000000000791b */ /* 0x003fea0003800000 */
.L_x_1984:
[----:B------:R-:W-:Y:S01]  /*189e0*/  IMAD.MOV.U32 R86, RZ, RZ, 0x4 ;  /* 0x00000004ff567424 */ /* 0x000fe200078e00ff */
[----:B------:R-:W-:-:S05]  /*189f0*/  FMNMX R3, R91, R2, !PT ;  /* 0x000000025b037209 */ /* 0x000fca0007800000 */
[----:B------:R-:W-:-:S07]  /*18a00*/  IMAD.MOV.U32 R91, RZ, RZ, R3 ;  /* 0x000000ffff5b7224 */ /* 0x000fce00078e0003 */
[----:B------:R-:W-:Y:S05]  /*18a10*/  WARPSYNC.COLLECTIVE R0, `(.L_x_1985) ;  /* 0x0000000000087348 */ /* 0x000fea0003c00000 */
[----:B------:R0:W1:Y:S02]  /*18a20*/  SHFL.DOWN P0, R2, R91, R86, R89 ;  /* 0x080000565b027389 */ /* 0x0000640000000059 */
[----:B01----:R-:W-:Y:S05]  /*18a30*/  ENDCOLLECTIVE ;  /* 0x000000000000791b */ /* 0x003fea0003800000 */
.L_x_1985:
[----:B------:R-:W-:Y:S01]  /*18a40*/  IMAD.MOV.U32 R86, RZ, RZ, 0x2 ;  /* 0x00000002ff567424 */ /* 0x000fe200078e00ff */
[----:B------:R-:W-:Y:S01]  /*18a50*/  FMNMX R48, R3, R2, !PT ;  /* 0x0000000203307209 */ /* 0x000fe20007800000 */
[----:B------:R-:W-:-:S04]  /*18a60*/  IMAD.MOV.U32 R3, RZ, RZ, 0x1f ;  /* 0x0000001fff037424 */ /* 0x000fc800078e00ff */
[----:B------:R-:W-:-:S07]  /*18a70*/  IMAD.MOV.U32 R91, RZ, RZ, R48 ;  /* 0x000000ffff5b7224 */ /* 0x000fce00078e0030 */
[----:B------:R-:W-:Y:S05]  /*18a80*/  WARPSYNC.COLLECTIVE R0, `(.L_x_1986) ;  /* 0x0000000000087348 */ /* 0x000fea0003c00000 */
[----:B------:R0:W1:Y:S02]  /*18a90*/  SHFL.DOWN P0, R2, R91, R86, R89 ;  /* 0x080000565b027389 */ /* 0x0000640000000059 */
[----:B01----:R-:W-:Y:S05]  /*18aa0*/  ENDCOLLECTIVE ;  /* 0x000000000000791b */ /* 0x003fea0003800000 */
.L_x_1986:
[----:B------:R-:W-:Y:S01]  /*18ab0*/  IMAD.MOV.U32 R86, RZ, RZ, 0x1 ;  /* 0x00000001ff567424 */ /* 0x000fe200078e00ff */
[----:B------:R-:W-:-:S05]  /*18ac0*/  FMNMX R52, R48, R2, !PT ;  /* 0x0000000230347209 */ /* 0x000fca0007800000 */
[----:B------:R-:W-:-:S07]  /*18ad0*/  IMAD.MOV.U32 R91, RZ, RZ, R52 ;  /* 0x000000ffff5b7224 */ /* 0x000fce00078e0034 */
[----:B------:R-:W-:Y:S05]  /*18ae0*/  WARPSYNC.COLLECTIVE R0, `(.L_x_1987) ;  /* 0x0000000000087348 */ /* 0x000fea0003c00000 */
[----:B------:R0:W1:Y:S02]  /*18af0*/  SHFL.DOWN P0, R2, R91, R86, R89 ;  /* 0x080000565b027389 */ /* 0x0000640000000059 */
[----:B01----:R-:W-:Y:S05]  /*18b00*/  ENDCOLLECTIVE ;  /* 0x000000000000791b */ /* 0x003fea0003800000 */
.L_x_1987:
[----:B------:R-:W-:Y:S01]  /*18b10*/  FMNMX R87, R52, R2, !PT ;  /* 0x0000000234577209 */ /* 0x000fe20007800000 */
[----:B------:R-:W-:-:S07]  /*18b20*/  IMAD.MOV.U32 R2, RZ, RZ, RZ ;  /* 0x000000ffff027224 */ /* 0x000fce00078e00ff */
[----:B------:R-:W-:Y:S05]  /*18b30*/  WARPSYNC.COLLECTIVE R0, `(.L_x_1988) ;  /* 0x0000000000087348 */ /* 0x000fea0003c00000 */
[----:B------:R0:W1:Y:S02]  /*18b40*/  SHFL.IDX P0, R3, R87, R2, R3 ;  /* 0x0000000257037389 */ /* 0x0000640000000003 */
[----:B01----:R-:W-:Y:S05]  /*18b50*/  ENDCOLLECTIVE ;  /* 0x000000000000791b */ /* 0x003fea0003800000 */
.L_x_1988:
[----:B------:R-:W-:Y:S01]  /*18b60*/  IMAD.MOV.U32 R53, RZ, RZ, R3 ;  /* 0x000000ffff357224 */ /* 0x000fe200078e0003 */
[----:B------:R-:W-:Y:S06]  /*18b70*/  BRA `(.L_x_1989) ;  /* 0xffffff1c00f87947 */ /* 0x000fec000383ffff */
.L_x_1655:
[----:B------:R-:W-:Y:S01]  /*18b80*/  BSSY B0, `(.L_x_1990) ;  /* 0x0000007000007945 */ /* 0x000fe20003800000 */
[----:B------:R-:W-:Y:S02]  /*18b90*/  IMAD.MOV.U32 R86, RZ, RZ, 0x10 ;  /* 0x00000010ff567424 */ /* 0x000fe400078e00ff */
[----:B------:R-:W-:Y:S02]  /*18ba0*/  IMAD.MOV.U32 R89, RZ, RZ, 0x1f ;  /* 0x0000001fff597424 */ /* 0x000fe400078e00ff */
[----:B------:R-:W-:-:S07]  /*18bb0*/  IMAD.MOV.U32 R0, RZ, RZ, -0x1 ;  /* 0xffffffffff007424 */ /* 0x000fce00078e00ff */
[----:B0-----:R-:W-:Y:S05]  /*18bc0*/  WARPSYNC.COLLECTIVE R0, `(.L_x_1991) ;  /* 0x0000000000087348 */ /* 0x001fea0003c00000 */
[----:B------:R1:W2:Y:S02]  /*18bd0*/  SHFL.DOWN P0, R2, R91, R86, R89 ;  /* 0x080000565b027389 */ /* 0x0002a40000000059 */
[----:B012---:R-:W-:Y:S05]  /*18be0*/  ENDCOLLECTIVE ;  /* 0x000000000000791b */ /* 0x007fea0003800000 */
.L_x_1991:
[----:B------:R-:W-:Y:S05]  /*18bf0*/  BSYNC B0 ;  /* 0x0000000000007941 */ /* 0x000fea0003800000 */
.L_x_1990:
[----:B------:R-:W-:Y:S01]  /*18c00*/  FMNMX R91, R91, R2, !PT ;  /* 0x000000025b5b7209 */ /* 0x000fe20007800000 */
[----:B------:R-:W-:Y:S02]  /*18c10*/  IMAD.MOV.U32 R86, RZ, RZ, 0x8 ;  /* 0x00000008ff567424 */ /* 0x000fe400078e00ff */
[----:B------:R-:W-:Y:S02]  /*18c20*/  IMAD.MOV.U32 R89, RZ, RZ, 0x1f ;  /* 0x0000001fff597424 */ /* 0x000fe400078e00ff */
[----:B------:R-:W-:-:S07]  /*18c30*/  IMAD.MOV.U32 R0, RZ, RZ, -0x1 ;  /* 0xffffffffff007424 */ /* 0x000fce00078e00ff */
[----:B------:R-:W-:Y:S05]  /*18c40*/  WARPSYNC.COLLECTIVE R0, `(.L_x_1992) ;  /* 0x0000000000087348 */ /* 0x000fea0003c00000 */
[----:B------:R0:W1:Y:S02]  /*18c50*/  SHFL.DOWN P0, R2, R91, R86, R89 ;  /* 0x080000565b027389 */ /* 0x0000640000000059 */
[----:B01----:R-:W-:Y:S05]  /*18c60*/  ENDCOLLECTIVE ;  /* 0x000000000000791b */ /* 0x003fea0003800000 */
.L_x_1992:
[----:B------:R-:W-:Y:S01]  /*18c70*/  IMAD.MOV.U32 R86, RZ, RZ, 0x4 ;  /* 0x00000004ff567424 */ /* 0x000fe200078e00ff */
[----:B------:R-:W-:-:S05]  /*18c80*/  FMNMX R3, R91, R2, !PT ;  /* 0x000000025b037209 */ /* 0x000fca0007800000 */
[----:B------:R-:W-:-:S07]  /*18c90*/  IMAD.MOV.U32 R91, RZ, RZ, R3 ;  /* 0x000000ffff5b7224 */ /* 0x000fce00078e0003 */
[----:B------:R-:W-:Y:S05]  /*18ca0*/  WARPSYNC.COLLECTIVE R0, `(.L_x_1993) ;  /* 0x0000000000087348 */ /* 0x000fea0003c00000 */
[----:B------:R0:W1:Y:S02]  /*18cb0*/  SHFL.DOWN P0, R2, R91, R86, R89 ;  /* 0x080000565b027389 */ /* 0x0000640000000059 */
[----:B01----:R-:W-:Y:S05]  /*18cc0*/  ENDCOLLECTIVE ;  /* 0x000000000000791b */ /* 0x003fea0003800000 */
.L_x_1993:
[----:B------:R-:W-:Y:S01]  /*18cd0*/  IMAD.MOV.U32 R86, RZ, RZ, 0x2 ;  /* 0x00000002ff567424 */ /* 0x000fe200078e00ff */
[----:B------:R-:W-:Y:S01]  /*18ce0*/  FMNMX R52, R3, R2, !PT ;  /* 0x0000000203347209 */ /* 0x000fe20007800000 */
[----:B------:R-:W-:-:S04]  /*18cf0*/  IMAD.MOV.U32 R3, RZ, RZ, 0x1f ;  /* 0x0000001fff037424 */ /* 0x000fc800078e00ff */
[----:B------:R-:W-:-:S07]  /*18d00*/  IMAD.MOV.U32 R91, RZ, RZ, R52 ;  /* 0x000000ffff5b7224 */ /* 0x000fce00078e0034 */
[----:B------:R-:W-:Y:S05]  /*18d10*/  WARPSYNC.COLLECTIVE R0, `(.L_x_1994) ;  /* 0x0000000000087348 */ /* 0x000fea0003c00000 */
[----:B------:R0:W1:Y:S02]  /*18d20*/  SHFL.DOWN P0, R2, R91, R86, R89 ;  /* 0x080000565b027389 */ /* 0x0000640000000059 */
[----:B01----:R-:W-:Y:S05]  /*18d30*/  ENDCOLLECTIVE ;  /* 0x000000000000791b */ /* 0x003fea0003800000 */
.L_x_1994:
[----:B------:R-:W-:Y:S01]  /*18d40*/  IMAD.MOV.U32 R86, RZ, RZ, 0x1 ;  /* 0x00000001ff567424 */ /* 0x000fe200078e00ff */
[----:B------:R-:W-:-:S05]  /*18d50*/  FMNMX R53, R52, R2, !PT ;  /* 0x0000000234357209 */ /* 0x000fca0007800000 */
[----:B------:R-:W-:-:S07]  /*18d60*/  IMAD.MOV.U32 R91, RZ, RZ, R53 ;  /* 0x000000ffff5b7224 */ /* 0x000fce00078e0035 */
[----:B------:R-:W-:Y:S05]  /*18d70*/  WARPSYNC.COLLECTIVE R0, `(.L_x_1995) ;  /* 0x0000000000087348 */ /* 0x000fea0003c00000 */
[----:B------:R0:W1:Y:S02]  /*18d80*/  SHFL.DOWN P0, R2, R91, R86, R89 ;  /* 0x080000565b027389 */ /* 0x0000640000000059 */
[----:B01----:R-:W-:Y:S05]  /*18d90*/  ENDCOLLECTIVE ;  /* 0x000000000000791b */ /* 0x003fea0003800000 */
.L_x_1995:
[----:B------:R-:W-:Y:S01]  /*18da0*/  FMNMX R87, R53, R2, !PT ;  /* 0x0000000235577209 */ /* 0x000fe20007800000 */
[----:B------:R-:W-:-:S07]  /*18db0*/  IMAD.MOV.U32 R2, RZ, RZ, RZ ;  /* 0x000000ffff027224 */ /* 0x000fce00078e00ff */
[----:B------:R-:W-:Y:S05]  /*18dc0*/  WARPSYNC.COLLECTIVE R0, `(.L_x_1996) ;  /* 0x0000000000087348 */ /* 0x000fea0003c00000 */
[----:B------:R0:W1:Y:S02]  /*18dd0*/  SHFL.IDX P0, R3, R87, R2, R3 ;  /* 0x0000000257037389 */ /* 0x0000640000000003 */
[----:B01----:R-:W-:Y:S05]  /*18de0*/  ENDCOLLECTIVE ;  /* 0x000000000000791b */ /* 0x003fea0003800000 */
.L_x_1996:
[----:B------:R-:W-:Y:S01]  /*18df0*/  IMAD.MOV.U32 R54, RZ, RZ, R3 ;  /* 0x000000ffff367224 */ /* 0x000fe200078e0003 */
[----:B------:R-:W-:Y:S06]  /*18e00*/  BRA `(.L_x_1997) ;  /* 0xffffff2000ac7947 */ /* 0x000fec000383ffff */
.L_x_1663:
[----:B------:R-:W-:Y:S01]  /*18e10*/  BSSY B0, `(.L_x_1998) ;  /* 0x0000007000007945 */ /* 0x000fe20003800000 */
[----:B------:R-:W-:Y:S02]  /*18e20*/  IMAD.MOV.U32 R86, RZ, RZ, 0x10 ;  /* 0x00000010ff567424 */ /* 0x000fe400078e00ff */
[----:B------:R-:W-:Y:S02]  /*18e30*/  IMAD.MOV.U32 R89, RZ, RZ, 0x1f ;  /* 0x0000001fff597424 */ /* 0x000fe400078e00ff */
[----:B------:R-:W-:-:S07]  /*18e40*/  IMAD.MOV.U32 R0, RZ, RZ, -0x1 ;  /* 0xffffffffff007424 */ /* 0x000fce00078e00ff */
[----:B0-----:R-:W-:Y:S05]  /*18e50*/  WARPSYNC.COLLECTIVE R0, `(.L_x_1999) ;  /* 0x0000000000087348 */ /* 0x001fea0003c00000 */
[----:B------:R1:W2:Y:S02]  /*18e60*/  SHFL.DOWN P0, R2, R91, R86, R89 ;  /* 0x080000565b027389 */ /* 0x0002a40000000059 */
[----:B012---:R-:W-:Y:S05]  /*18e70*/  ENDCOLLECTIVE ;  /* 0x000000000000791b */ /* 0x007fea0003800000 */
.L_x_1999:
[----:B------:R-:W-:Y:S05]  /*18e80*/  BSYNC B0 ;  /* 0x0000000000007941 */ /* 0x000fea0003800000 */
.L_x_1998:
[----:B------:R-:W-:Y:S01]  /*18e90*/  FMNMX R91, R91, R2, !PT ;  /* 0x000000025b5b7209 */ /* 0x000fe20007800000 */
[----:B------:R-:W-:Y:S02]  /*18ea0*/  IMAD.MOV.U32 R86, RZ, RZ, 0x8 ;  /* 0x00000008ff567424 */ /* 0x000fe400078e00ff */
[----:B------:R-:W-:Y:S02]  /*18eb0*/  IMAD.MOV.U32 R89, RZ, RZ, 0x1f ;  /* 0x0000001fff597424 */ /* 0x000fe400078e00ff */
[----:B------:R-:W-:-:S07]  /*18ec0*/  IMAD.MOV.U32 R0, RZ, RZ, -0x1 ;  /* 0xffffffffff007424 */ /* 0x000fce00078e00ff */
[----:B------:R-:W-:Y:S05]  /*18ed0*/  WARPSYNC.COLLECTIVE R0, `(.L_x_2000) ;  /* 0x0000000000087348 */ /* 0x000fea0003c00000 */
[----:B------:R0:W1:Y:S02]  /*18ee0*/  SHFL.DOWN P0, R2, R91, R86, R89 ;  /* 0x080000565b027389 */ /* 0x0000640000000059 */
[----:B01----:R-:W-:Y:S05]  /*18ef0*/  ENDCOLLECTIVE ;  /* 0x000000000000791b */ /* 0x003fea0003800000 */
.L_x_2000:
[----:B------:R-:W-:Y:S01]  /*18f00*/  IMAD.MOV.U32 R86, RZ, RZ, 0x4 ;  /* 0x00000004ff567424 */ /* 0x000fe200078e00ff */
[----:B------:R-:W-:-:S05]  /*18f10*/  FMNMX R3, R91, R2, !PT ;  /* 0x000000025b037209 */ /* 0x000fca0007800000 */
[----:B------:R-:W-:-:S07]  /*18f20*/  IMAD.MOV.U32 R91, RZ, RZ, R3 ;  /* 0x000000ffff5b7224 */ /* 0x000fce00078e0003 */
[----:B------:R-:W-:Y:S05]  /*18f30*/  WARPSYNC.COLLECTIVE R0, `(.L_x_2001) ;  /* 0x0000000000087348 */ /* 0x000fea0003c00000 */
[----:B------:R0:W1:Y:S02]  /*18f40*/  SHFL.DOWN P0, R2, R91, R86, R89 ;  /* 0x080000565b027389 */ /* 0x0000640000000059 */
[----:B01----:R-:W-:Y:S05]  /*18f50*/  ENDCOLLECTIVE ;  /* 0x000000000000791b */ /* 0x003fea0003800000 */
.L_x_2001:
[----:B------:R-:W-:Y:S01]  /*18f60*/  IMAD.MOV.U32 R86, RZ, RZ, 0x2 ;  /* 0x00000002ff567424 */ /* 0x000fe200078e00ff */
[----:B------:R-:W-:Y:S01]  /*18f70*/  FMNMX R53, R3, R2, !PT ;  /* 0x0000000203357209 */ /* 0x000fe20007800000 */
[----:B------:R-:W-:-:S04]  /*18f80*/  IMAD.MOV.U32 R3, RZ, RZ, 0x1f ;  /* 0x0000001fff037424 */ /* 0x000fc800078e00ff */
[----:B------:R-:W-:-:S07]  /*18f90*/  IMAD.MOV.U32 R91, RZ, RZ, R53 ;  /* 0x000000ffff5b7224 */ /* 0x000fce00078e0035 */
[----:B------:R-:W-:Y:S05]  /*18fa0*/  WARPSYNC.COLLECTIVE R0, `(.L_x_2002) ;  /* 0x0000000000087348 */ /* 0x000fea0003c00000 */
[----:B------:R0:W1:Y:S02]  /*18fb0*/  SHFL.DOWN P0, R2, R91, R86, R89 ;  /* 0x080000565b027389 */ /* 0x0000640000000059 */
[----:B01----:R-:W-:Y:S05]  /*18fc0*/  ENDCOLLECTIVE ;  /* 0x000000000000791b */ /* 0x003fea0003800000 */
.L_x_2002:
[----:B------:R-:W-:Y:S01]  /*18fd0*/  IMAD.MOV.U32 R86, RZ, RZ, 0x1 ;  /* 0x00000001ff567424 */ /* 0x000fe200078e00ff */
[----:B------:R-:W-:-:S05]  /*18fe0*/  FMNMX R54, R53, R2, !PT ;  /* 0x0000000235367209 */ /* 0x000fca0007800000 */
[----:B------:R-:W-:-:S07]  /*18ff0*/  IMAD.MOV.U32 R91, RZ, RZ, R54 ;  /* 0x000000ffff5b7224 */ /* 0x000fce00078e0036 */
[----:B------:R-:W-:Y:S05]  /*19000*/  WARPSYNC.COLLECTIVE R0, `(.L_x_2003) ;  /* 0x0000000000087348 */ /* 0x000fea0003c00000 */
[----:B------:R0:W1:Y:S02]  /*19010*/  SHFL.DOWN P0, R2, R91, R86, R89 ;  /* 0x080000565b027389 */ /* 0x0000640000000059 */
[----:B01----:R-:W-:Y:S05]  /*19020*/  ENDCOLLECTIVE ;  /* 0x000000000000791b */ /* 0x003fea0003800000 */
.L_x_2003:
[----:B------:R-:W-:Y:S01]  /*19030*/  FMNMX R87, R54, R2, !PT ;  /* 0x0000000236577209 */ /* 0x000fe20007800000 */
[----:B------:R-:W-:-:S07]  /*19040*/  IMAD.MOV.U32 R2, RZ, RZ, RZ ;  /* 0x000000ffff027224 */ /* 0x000fce00078e00ff */
[----:B------:R-:W-:Y:S05]  /*19050*/  WARPSYNC.COLLECTIVE R0, `(.L_x_2004) ;  /* 0x0000000000087348 */ /* 0x000fea0003c00000 */
[----:B------:R0:W1:Y:S02]  /*19060*/  SHFL.IDX P0, R3, R87, R2, R3 ;  /* 0x0000000257037389 */ /* 0x0000640000000003 */
[----:B01----:R-:W-:Y:S05]  /*19070*/  ENDCOLLECTIVE ;  /* 0x000000000000791b */ /* 0x003fea0003800000 */
.L_x_2004:
[----:B------:R-:W-:Y:S01]  /*19080*/  IMAD.MOV.U32 R55, RZ, RZ, R3 ;  /* 0x000000ffff377224 */ /* 0x000fe200078e0003 */
[----:B------:R-:W-:Y:S06]  /*19090*/  BRA `(.L_x_2005) ;  /* 0xffffff2400607947 */ /* 0x000fec000383ffff */
.L_x_1671:
[----:B------:R-:W-:Y:S01]  /*190a0*/  BSSY B0, `(.L_x_2006) ;  /* 0x0000007000007945 */ /* 0x000fe20003800000 */
[----:B------:R-:W-:Y:S02]  /*190b0*/  IMAD.MOV.U32 R86, RZ, RZ, 0x10 ;  /* 0x00000010ff567424 */ /* 0x000fe400078e00ff */
[----:B------:R-:W-:Y:S02]  /*190c0*/  IMAD.MOV.U32 R89, RZ, RZ, 0x1f ;  /* 0x0000001fff597424 */ /* 0x000fe400078e00ff */
[----:B------:R-:W-:-:S07]  /*190d0*/  IMAD.MOV.U32 R0, RZ, RZ, -0x1 ;  /* 0xffffffffff007424 */ /* 0x000fce00078e00ff */
[----:B0-----:R-:W-:Y:S05]  /*190e0*/  WARPSYNC.COLLECTIVE R0, `(.L_x_2007) ;  /* 0x0000000000087348 */ /* 0x001fea0003c00000 */
[----:B------:R1:W2:Y:S02]  /*190f0*/  SHFL.DOWN P0, R2, R91, R86, R89 ;  /* 0x080000565b027389 */ /* 0x0002a40000000059 */
[----:B012---:R-:W-:Y:S05]  /*19100*/  ENDCOLLECTIVE ;  /* 0x000000000000791b */ /* 0x007fea0003800000 */
.L_x_2007:
[----:B------:R-:W-:Y:S05]  /*19110*/  BSYNC B0 ;  /* 0x0000000000007941 */ /* 0x000fea0003800000 */
.L_x_2006:
[----:B------:R-:W-:Y:S01]  /*19120*/  FMNMX R91, R91, R2, !PT ;  /* 0x000000025b5b7209 */ /* 0x000fe20007800000 */
[----:B------:R-:W-:Y:S02]  /*19130*/  IMAD.MOV.U32 R86, RZ, RZ, 0x8 ;  /* 0x00000008ff567424 */ /* 0x000fe400078e00ff */
[----:B------:R-:W-:Y:S02]  /*19140*/  IMAD.MOV.U32 R89, RZ, RZ, 0x1f ;  /* 0x0000001fff597424 */ /* 0x000fe400078e00ff */
[----:B------:R-:W-:-:S07]  /*19150*/  IMAD.MOV.U32 R0, RZ, RZ, -0x1 ;  /* 0xffffffffff007424 */ /* 0x000fce00078e00ff */
[----:B------:R-:W-:Y:S05]  /*19160*/  WARPSYNC.COLLECTIVE R0, `(.L_x_2008) ;  /* 0x0000000000087348 */ /* 0x000fea0003c00000 */
[----:B------:R0:W1:Y:S02]  /*19170*/  SHFL.DOWN P0, R2, R91, R86, R89 ;  /* 0x080000565b027389 */ /* 0x0000640000000059 */
[----:B01----:R-:W-:Y:S05]  /*19180*/  ENDCOLLECTIVE ;  /* 0x000000000000791b */ /* 0x003fea0003800000 */
.L_x_2008:
[----:B------:R-:W-:Y:S01]  /*19190*/  IMAD.MOV.U32 R86, RZ, RZ, 0x4 ;  /* 0x00000004ff567424 */ /* 0x000fe200078e00ff */
[----:B------:R-:W-:-:S05]  /*191a0*/  FMNMX R3, R91, R2, !PT ;  /* 0x000000025b037209 */ /* 0x000fca0007800000 */
[----:B------:R-:W-:-:S07]  /*191b0*/  IMAD.MOV.U32 R91, RZ, RZ, R3 ;  /* 0x000000ffff5b7224 */ /* 0x000fce00078e0003 */
[----:B------:R-:W-:Y:S05]  /*191c0*/  WARPSYNC.COLLECTIVE R0, `(.L_x_2009) ;  /* 0x0000000000087348 */ /* 0x000fea0003c00000 */
[----:B------:R0:W1:Y:S02]  /*191d0*/  SHFL.DOWN P0, R2, R91, R86, R89 ;  /* 0x080000565b027389 */ /* 0x0000640000000059 */
[----:B01----:R-:W-:Y:S05]  /*191e0*/  ENDCOLLECTIVE ;  /* 0x000000000000791b */ /* 0x003fea0003800000 */
.L_x_2009:
[----:B------:R-:W-:Y:S01]  /*191f0*/  IMAD.MOV.U32 R86, RZ, RZ, 0x2 ;  /* 0x00000002ff567424 */ /* 0x000fe200078e00ff */
[----:B------:R-:W-:Y:S01]  /*19200*/  FMNMX R54, R3, R2, !PT ;  /* 0x0000000203367209 */ /* 0x000fe20007800000 */
[----:B------:R-:W-:-:S04]  /*19210*/  IMAD.MOV.U32 R3, RZ, RZ, 0x1f ;  /* 0x0000001fff037424 */ /* 0x000fc800078e00ff */
[----:B------:R-:W-:-:S07]  /*19220*/  IMAD.MOV.U32 R91, RZ, RZ, R54 ;  /* 0x000000ffff5b7224 */ /* 0x000fce00078e0036 */
[----:B------:R-:W-:Y:S05]  /*19230*/  WARPSYNC.COLLECTIVE R0, `(.L_x_2010) ;  /* 0x0000000000087348 */ /* 0x000fea0003c00000 */
[----:B------:R0:W1:Y:S02]  /*19240*/  SHFL.DOWN P0, R2, R91, R86, R89 ;  /* 0x080000565b027389 */ /* 0x0000640000000059 */
[----:B01----:R-:W-:Y:S05]  /*19250*/  ENDCOLLECTIVE ;  /* 0x000000000000791b */ /* 0x003fea0003800000 */
.L_x_2010:
[----:B------:R-:W-:Y:S01]  /*19260*/  IMAD.MOV.U32 R86, RZ, RZ, 0x1 ;  /* 0x00000001ff567424 */ /* 0x000fe200078e00ff */
[----:B------:R-:W-:-:S05]  /*19270*/  FMNMX R55, R54, R2, !PT ;  /* 0x0000000236377209 */ /* 0x000fca0007800000 */
[----:B------:R-:W-:-:S07]  /*19280*/  IMAD.MOV.U32 R91, RZ, RZ, R55 ;  /* 0x000000ffff5b7224 */ /* 0x000fce00078e0037 */
[----:B------:R-:W-:Y:S05]  /*19290*/  WARPSYNC.COLLECTIVE R0, `(.L_x_2011) ;  /* 0x0000000000087348 */ /* 0x000fea0003c00000 */
[----:B------:R0:W1:Y:S02]  /*192a0*/  SHFL.DOWN P0, R2, R91, R86, R89 ;  /* 0x080000565b027389 */ /* 0x0000640000000059 */
[----:B01----:R-:W-:Y:S05]  /*192b0*/  ENDCOLLECTIVE ;  /* 0x000000000000791b */ /* 0x003fea0003800000 */
.L_x_2011:
[----:B------:R-:W-:Y:S01]  /*192c0*/  FMNMX R87, R55, R2, !PT ;  /* 0x0000000237577209 */ /* 0x000fe20007800000 */
[----:B------:R-:W-:-:S07]  /*192d0*/  IMAD.MOV.U32 R2, RZ, RZ, RZ ;  /* 0x000000ffff027224 */ /* 0x000fce00078e00ff */
[----:B------:R-:W-:Y:S05]  /*192e0*/  WARPSYNC.COLLECTIVE R0, `(.L_x_2012) ;  /* 0x0000000000087348 */ /* 0x000fea0003c00000 */
[----:B------:R0:W1:Y:S02]  /*192f0*/  SHFL.IDX P0, R3, R87, R2, R3 ;  /* 0x0000000257037389 */ /* 0x0000640000000003 */
[----:B01----:R-:W-:Y:S05]  /*19300*/  ENDCOLLECTIVE ;  /* 0x000000000000791b */ /* 0x003fea0003800000 */
.L_x_2012:
[----:B------:R-:W-:Y:S01]  /*19310*/  IMAD.MOV.U32 R56, RZ, RZ, R3 ;  /* 0x000000ffff387224 */ /* 0x000fe200078e0003 */
[----:B------:R-:W-:Y:S06]  /*19320*/  BRA `(.L_x_2013) ;  /* 0xffffff2800147947 */ /* 0x000fec000383ffff */
.L_x_1679:
[----:B------:R-:W-:Y:S01]  /*19330*/  BSSY B0, `(.L_x_2014) ;  /* 0x0000007000007945 */ /* 0x000fe20003800000 */
[----:B------:R-:W-:Y:S02]  /*19340*/  IMAD.MOV.U32 R86, RZ, RZ, 0x10 ;  /* 0x00000010ff567424 */ /* 0x000fe400078e00ff */
[----:B------:R-:W-:Y:S02]  /*19350*/  IMAD.MOV.U32 R89, RZ, RZ, 0x1f ;  /* 0x0000001fff597424 */ /* 0x000fe400078e00ff */
[----:B------:R-:W-:-:S07]  /*19360*/  IMAD.MOV.U32 R0, RZ, RZ, -0x1 ;  /* 0xffffffffff007424 */ /* 0x000fce00078e00ff */
[----:B0-----:R-:W-:Y:S05]  /*19370*/  WARPSYNC.COLLECTIVE R0, `(.L_x_2015) ;  /* 0x0000000000087348 */ /* 0x001fea0003c00000 */
[----:B------:R1:W2:Y:S02]  /*19380*/  SHFL.DOWN P0, R2, R91, R86, R89 ;  /* 0x080000565b027389 */ /* 0x0002a40000000059 */
[----:B012---:R-:W-:Y:S05]  /*19390*/  ENDCOLLECTIVE ;  /* 0x000000000000791b */ /* 0x007fea0003800000 */
.L_x_2015:
[----:B------:R-:W-:Y:S05]  /*193a0*/  BSYNC B0 ;  /* 0x0000000000007941 */ /* 0x000fea0003800000 */
.L_x_2014:
[----:B------:R-:W-:Y:S01]  /*193b0*/  FMNMX R91, R91, R2, !PT ;  /* 0x000000025b5b7209 */ /* 0x000fe20007800000 */
[----:B------:R-:W-:Y:S02]  /*193c0*/  IMAD.MOV.U32 R86, RZ, RZ, 0x8 ;  /* 0x00000008ff567424 */ /* 0x000fe400078e00ff */
[----:B------:R-:W-:Y:S02]  /*193d0*/  IMAD.MOV.U32 R89, RZ, RZ, 0x1f ;  /* 0x0000001fff597424 */ /* 0x000fe400078e00ff */
[----:B------:R-:W-:-:S07]  /*193e0*/  IMAD.MOV.U32 R0, RZ, RZ, -0x1 ;  /* 0xffffffffff007424 */ /* 0x000fce00078e00ff */
[----:B------:R-:W-:Y:S05]  /*193f0*/  WARPSYNC.COLLECTIVE R0, `(.L_x_2016) ;  /* 0x0000000000087348 */ /* 0x000fea0003c00000 */
[----:B------:R0:W1:Y:S02]  /*19400*/  SHFL.DOWN P0, R2, R91, R86, R89 ;  /* 0x080000565b027389 */ /* 0x0000640000000059 */
[----:B01----:R-:W-:Y:S05]  /*19410*/  ENDCOLLECTIVE ;  /* 0x000000000000791b */ /* 0x003fea0003800000 */
.L_x_2016:
[----:B------:R-:W-:Y:S01]  /*19420*/  IMAD.MOV.U32 R86, RZ, RZ, 0x4 ;  /* 0x00000004ff567424 */ /* 0x000fe200078e00ff */
[----:B------:R-:W-:-:S05]  /*19430*/  FMNMX R3, R91, R2, !PT ;  /* 0x000000025b037209 */ /* 0x000fca0007800000 */
[----:B------:R-:W-:-:S07]  /*19440*/  IMAD.MOV.U32 R91, RZ, RZ, R3 ;  /* 0x000000ffff5b7224 */ /* 0x000fce00078e0003 */
[----:B------:R-:W-:Y:S05]  /*19450*/  WARPSYNC.COLLECTIVE R0, `(.L_x_2017) ;  /* 0x0000000000087348 */ /* 0x000fea0003c00000 */
[----:B------:R0:W1:Y:S02]  /*19460*/  SHFL.DOWN P0, R2, R91, R86, R89 ;  /* 0x080000565b027389 */ /* 0x0000640000000059 */
[----:B01----:R-:W-:Y:S05]  /*19470*/  ENDCOLLECTIVE ;  /* 0x000000000000791b */ /* 0x003fea0003800000 */
.L_x_2017:
[----:B------:R-:W-:Y:S01]  /*19480*/  IMAD.MOV.U32 R86, RZ, RZ, 0x2 ;  /* 0x00000002ff567424 */ /* 0x000fe200078e00ff */
[----:B------:R-:W-:Y:S01]  /*19490*/  FMNMX R55, R3, R2, !PT ;  /* 0x0000000203377209 */ /* 0x000fe20007800000 */
[----:B------:R-:W-:-:S04]  /*194a0*/  IMAD.MOV.U32 R3, RZ, RZ, 0x1f ;  /* 0x0000001fff037424 */ /* 0x000fc800078e00ff */
[----:B------:R-:W-:-:S07]  /*194b0*/  IMAD.MOV.U32 R91, RZ, RZ, R55 ;  /* 0x000000ffff5b7224 */ /* 0x000fce00078e0037 */
[----:B------:R-:W-:Y:S05]  /*194c0*/  WARPSYNC.COLLECTIVE R0, `(.L_x_2018) ;  /* 0x0000000000087348 */ /* 0x000fea0003c00000 */
[----:B------:R0:W1:Y:S02]  /*194d0*/  SHFL.DOWN P0, R2, R91, R86, R89 ;  /* 0x080000565b027389 */ /* 0x0000640000000059 */
[----:B01----:R-:W-:Y:S05]  /*194e0*/  ENDCOLLECTIVE ;  /* 0x000000000000791b */ /* 0x003fea0003800000 */
.L_x_2018:
[----:B------:R-:W-:Y:S01]  /*194f0*/  IMAD.MOV.U32 R86, RZ, RZ, 0x1 ;  /* 0x00000001ff567424 */ /* 0x000fe200078e00ff */
[----:B------:R-:W-:-:S05]  /*19500*/  FMNMX R56, R55, R2, !PT ;  /* 0x0000000237387209 */ /* 0x000fca0007800000 */
[----:B------:R-:W-:-:S07]  /*19510*/  IMAD.MOV.U32 R91, RZ, RZ, R56 ;  /* 0x000000ffff5b7224 */ /* 0x000fce00078e0038 */
[----:B------:R-:W-:Y:S05]  /*19520*/  WARPSYNC.COLLECTIVE R0, `(.L_x_2019) ;  /* 0x0000000000087348 */ /* 0x000fea0003c00000 */
[----:B------:R0:W1:Y:S02]  /*19530*/  SHFL.DOWN P0, R2, R91, R86, R89 ;  /* 0x080000565b027389 */ /* 0x0000640000000059 */
[----:B01----:R-:W-:Y:S05]  /*19540*/  ENDCOLLECTIVE ;  /* 0x000000000000791b */ /* 0x003fea0003800000 */
.L_x_2019:
[----:B------:R-:W-:Y:S01]  /*19550*/  FMNMX R87, R56, R2, !PT ;  /* 0x0000000238577209 */ /* 0x000fe20007800000 */
[----:B------:R-:W-:-:S07]  /*19560*/  IMAD.MOV.U32 R2, RZ, RZ, RZ ;  /* 0x000000ffff027224 */ /* 0x000fce00078e00ff */
[----:B------:R-:W-:Y:S05]  /*19570*/  WARPSYNC.COLLECTIVE R0, `(.L_x_2020) ;  /* 0x0000000000087348 */ /* 0x000fea0003c00000 */
[----:B------:R0:W1:Y:S02]  /*19580*/  SHFL.IDX P0, R3, R87, R2, R3 ;  /* 0x0000000257037389 */ /* 0x0000640000000003 */
[----:B01----:R-:W-:Y:S05]  /*19590*/  ENDCOLLECTIVE ;  /* 0x000000000000791b */ /* 0x003fea0003800000 */
.L_x_2020:
[----:B------:R-:W-:Y:S01]  /*195a0*/  IMAD.MOV.U32 R57, RZ, RZ, R3 ;  /* 0x000000ffff397224 */ /* 0x000fe200078e0003 */
[----:B------:R-:W-:Y:S06]  /*195b0*/  BRA `(.L_x_2021) ;  /* 0xffffff2800c87947 */ /* 0x000fec000383ffff */
.L_x_1687:
[----:B------:R-:W-:Y:S01]  /*195c0*/  BSSY B0, `(.L_x_2022) ;  /* 0x0000007000007945 */ /* 0x000fe20003800000 */
[----:B------:R-:W-:Y:S02]  /*195d0*/  IMAD.MOV.U32 R86, RZ, RZ, 0x10 ;  /* 0x00000010ff567424 */ /* 0x000fe400078e00ff */
[----:B------:R-:W-:Y:S02]  /*195e0*/  IMAD.MOV.U32 R89, RZ, RZ, 0x1f ;  /* 0x0000001fff597424 */ /* 0x000fe400078e00ff */
[----:B------:R-:W-:-:S07]  /*195f0*/  IMAD.MOV.U32 R0, RZ, RZ, -0x1 ;  /* 0xffffffffff007424 */ /* 0x000fce00078e00ff */
[----:B0-----:R-:W-:Y:S05]  /*19600*/  WARPSYNC.COLLECTIVE R0, `(.L_x_2023) ;  /* 0x0000000000087348 */ /* 0x001fea0003c00000 */
[----:B------:R1:W2:Y:S02]  /*19610*/  SHFL.DOWN P0, R2, R91, R86, R89 ;  /* 0x080000565b027389 */ /* 0x0002a40000000059 */
[----:B012---:R-:W-:Y:S05]  /*19620*/  ENDCOLLECTIVE ;  /* 0x000000000000791b */ /* 0x007fea0003800000 */
.L_x_2023:
[----:B------:R-:W-:Y:S05]  /*19630*/  BSYNC B0 ;  /* 0x0000000000007941 */ /* 0x000fea0003800000 */
.L_x_2022:
[----:B------:R-:W-:Y:S01]  /*19640*/  FMNMX R91, R91, R2, !PT ;  /* 0x000000025b5b7209 */ /* 0x000fe20007800000 */
[----:B------:R-:W-:Y:S02]  /*19650*/  IMAD.MOV.U32 R86, RZ, RZ, 0x8 ;  /* 0x00000008ff567424 */ /* 0x000fe400078e00ff */
[----:B------:R-:W-:Y:S02]  /*19660*/  IMAD.MOV.U32 R89, RZ, RZ, 0x1f ;  /* 0x0000001fff597424 */ /* 0x000fe400078e00ff */
[----:B------:R-:W-:-:S07]  /*19670*/  IMAD.MOV.U32 R0, RZ, RZ, -0x1 ;  /* 0xffffffffff007424 */ /* 0x000fce00078e00ff */
[----:B------:R-:W-:Y:S05]  /*19680*/  WARPSYNC.COLLECTIVE R0, `(.L_x_2024) ;  /* 0x0000000000087348 */ /* 0x000fea0003c00000 */
[----:B------:R0:W1:Y:S02]  /*19690*/  SHFL.DOWN P0, R2, R91, R86, R89 ;  /* 0x080000565b027389 */ /* 0x0000640000000059 */
[----:B01----:R-:W-:Y:S05]  /*196a0*/  ENDCOLLECTIVE ;  /* 0x000000000000791b */ /* 0x003fea0003800000 */
.L_x_2024:
[----:B------:R-:W-:Y:S01]  /*196b0*/  IMAD.MOV.U32 R86, RZ, RZ, 0x4 ;  /* 0x00000004ff567424 */ /* 0x000fe200078e00ff */
[----:B------:R-:W-:-:S05]  /*196c0*/  FMNMX R3, R91, R2, !PT ;  /* 0x000000025b037209 */ /* 0x000fca0007800000 */
[----:B------:R-:W-:-:S07]  /*196d0*/  IMAD.MOV.U32 R91, RZ, RZ, R3 ;  /* 0x000000ffff5b7224 */ /* 0x000fce00078e0003 */
[----:B------:R-:W-:Y:S05]  /*196e0*/  WARPSYNC.COLLECTIVE R0, `(.L_x_2025) ;  /* 0x0000000000087348 */ /* 0x000fea0003c00000 */
[----:B------:R0:W1:Y:S02]  /*196f0*/  SHFL.DOWN P0, R2, R91, R86, R89 ;  /* 0x080000565b027389 */ /* 0x0000640000000059 */
[----:B01----:R-:W-:Y:S05]  /*19700*/  ENDCOLLECTIVE ;  /* 0x000000000000791b */ /* 0x003fea0003800000 */
.L_x_2025:
[----:B------:R-:W-:Y:S01]  /*19710*/  IMAD.MOV.U32 R86, RZ, RZ, 0x2 ;  /* 0x00000002ff567424 */ /* 0x000fe200078e00ff */
[----:B------:R-:W-:Y:S01]  /*19720*/  FMNMX R56, R3, R2, !PT ;  /* 0x0000000203387209 */ /* 0x000fe20007800000 */
[----:B------:R-:W-:-:S04]  /*19730*/  IMAD.MOV.U32 R3, RZ, RZ, 0x1f ;  /* 0x0000001fff037424 */ /* 0x000fc800078e00ff */
[----:B------:R-:W-:-:S07]  /*19740*/  IMAD.MOV.U32 R91, RZ, RZ, R56 ;  /* 0x000000ffff5b7224 */ /* 0x000fce00078e0038 */
[----:B------:R-:W-:Y:S05]  /*19750*/  WARPSYNC.COLLECTIVE R0, `(.L_x_2026) ;  /* 0x0000000000087348 */ /* 0x000fea0003c00000 */
[----:B------:R0:W1:Y:S02]  /*19760*/  SHFL.DOWN P0, R2, R91, R86, R89 ;  /* 0x080000565b027389 */ /* 0x0000640000000059 */
[----:B01----:R-:W-:Y:S05]  /*19770*/  ENDCOLLECTIVE ;  /* 0x000000000000791b */ /* 0x003fea0003800000 */
.L_x_2026:
[----:B------:R-:W-:Y:S01]  /*19780*/  IMAD.MOV.U32 R86, RZ, RZ, 0x1 ;  /* 0x00000001ff567424 */ /* 0x000fe200078e00ff */
[----:B------:R-:W-:-:S05]  /*19790*/  FMNMX R57, R56, R2, !PT ;  /* 0x0000000238397209 */ /* 0x000fca0007800000 */
[----:B------:R-:W-:-:S07]  /*197a0*/  IMAD.MOV.U32 R91, RZ, RZ, R57 ;  /* 0x000000ffff5b7224 */ /* 0x000fce00078e0039 */
[----:B------:R-:W-:Y:S05]  /*197b0*/  WARPSYNC.COLLECTIVE R0, `(.L_x_2027) ;  /* 0x0000000000087348 */ /* 0x000fea0003c00000 */
[----:B------:R0:W1:Y:S02]  /*197c0*/  SHFL.DOWN P0, R2, R91, R86, R89 ;  /* 0x080000565b027389 */ /* 0x0000640000000059 */
[----:B01----:R-:W-:Y:S05]  /*197d0*/  ENDCOLLECTIVE ;  /* 0x000000000000791b */ /* 0x003fea0003800000 */
.L_x_2027:
[----:B------:R-:W-:Y:S01]  /*197e0*/  FMNMX R87, R57, R2, !PT ;  /* 0x0000000239577209 */ /* 0x000fe20007800000 */
[----:B------:R-:W-:-:S07]  /*197f0*/  IMAD.MOV.U32 R2, RZ, RZ, RZ ;  /* 0x000000ffff027224 */ /* 0x000fce00078e00ff */
[----:B------:R-:W-:Y:S05]  /*19800*/  WARPSYNC.COLLECTIVE R0, `(.L_x_2028) ;  /* 0x0000000000087348 */ /* 0x000fea0003c00000 */
[----:B------:R0:W1:Y:S02]  /*19810*/  SHFL.IDX P0, R3, R87, R2, R3 ;  /* 0x0000000257037389 */ /* 0x0000640000000003 */
[----:B01----:R-:W-:Y:S05]  /*19820*/  ENDCOLLECTIVE ;  /* 0x000000000000791b */ /* 0x003fea0003800000 */
.L_x_2028:
[----:B------:R-:W-:Y:S01]  /*19830*/  IMAD.MOV.U32 R58, RZ, RZ, R3 ;  /* 0x000000ffff3a7224 */ /* 0x000fe200078e0003 */
[----:B------:R-:W-:Y:S06]  /*19840*/  BRA `(.L_x_2029) ;  /* 0xffffff2c007c7947 */ /* 0x000fec000383ffff */
.L_x_1695:
[----:B------:R-:W-:Y:S01]  /*19850*/  BSSY B0, `(.L_x_2030) ;  /* 0x0000007000007945 */ /* 0x000fe20003800000 */
[----:B------:R-:W-:Y:S02]  /*19860*/  IMAD.MOV.U32 R86, RZ, RZ, 0x10 ;  /* 0x00000010ff567424 */ /* 0x000fe400078e00ff */
[----:B------:R-:W-:Y:S02]  /*19870*/  IMAD.MOV.U32 R89, RZ, RZ, 0x1f ;  /* 0x0000001fff597424 */ /* 0x000fe400078e00ff */
[----:B------:R-:W-:-:S07]  /*19880*/  IMAD.MOV.U32 R0, RZ, RZ, -0x1 ;  /* 0xffffffffff007424 */ /* 0x000fce00078e00ff */
[----:B0-----:R-:W-:Y:S05]  /*19890*/  WARPSYNC.COLLECTIVE R0, `(.L_x_2031) ;  /* 0x0000000000087348 */ /* 0x001fea0003c00000 */
[----:B------:R1:W2:Y:S02]  /*198a0*/  SHFL.DOWN P0, R2, R91, R86, R89 ;  /* 0x080000565b027389 */ /* 0x0002a40000000059 */
[----:B012---:R-:W-:Y:S05]  /*198b0*/  ENDCOLLECTIVE ;  /* 0x000000000000791b */ /* 0x007fea0003800000 */
.L_x_2031:
[----:B------:R-:W-:Y:S05]  /*198c0*/  BSYNC B0 ;  /* 0x0000000000007941 */ /* 0x000fea0003800000 */
.L_x_2030:
[----:B------:R-:W-:Y:S01]  /*198d0*/  FMNMX R91, R91, R2, !PT ;  /* 0x000000025b5b7209 */ /* 0x000fe20007800000 */
[----:B------:R-:W-:Y:S02]  /*198e0*/  IMAD.MOV.U32 R86, RZ, RZ, 0x8 ;  /* 0x00000008ff567424 */ /* 0x000fe400078e00ff */
[----:B------:R-:W-:Y:S02]  /*198f0*/  IMAD.MOV.U32 R89, RZ, RZ, 0x1f ;  /* 0x0000001fff597424 */ /* 0x000fe400078e00ff */
[----:B------:R-:W-:-:S07]  /*19900*/  IMAD.MOV.U32 R0, RZ, RZ, -0x1 ;  /* 0xffffffffff007424 */ /* 0x000fce00078e00ff */
[----:B------:R-:W-:Y:S05]  /*19910*/  WARPSYNC.COLLECTIVE R0, `(.L_x_2032) ;  /* 0x0000000000087348 */ /* 0x000fea0003c00000 */
[----:B------:R0:W1:Y:S02]  /*19920*/  SHFL.DOWN P0, R2, R91, R86, R89 ;  /* 0x080000565b027389 */ /* 0x0000640000000059 */
[----:B01----:R-:W-:Y:S05]  /*19930*/  ENDCOLLECTIVE ;  /* 0x000000000000791b */ /* 0x003fea0003800000 */
.L_x_2032:
[----:B------:R-:W-:Y:S01]  /*19940*/  IMAD.MOV.U32 R86, RZ, RZ, 0x4 ;  /* 0x00000004ff567424 */ /* 0x000fe200078e00ff */
[----:B------:R-:W-:-:S05]  /*19950*/  FMNMX R3, R91, R2, !PT ;  /* 0x000000025b037209 */ /* 0x000fca0007800000 */
[----:B------:R-:W-:-:S07]  /*19960*/  IMAD.MOV.U32 R91, RZ, RZ, R3 ;  /* 0x000000ffff5b7224 */ /* 0x000fce00078e0003 */
[----:B------:R-:W-:Y:S05]  /*19970*/  WARPSYNC.COLLECTIVE R0, `(.L_x_2033) ;  /* 0x0000000000087348 */ /* 0x000fea0003c00000 */
[----:B------:R0:W1:Y:S02]  /*19980*/  SHFL.DOWN P0, R2, R91, R86, R89 ;  /* 0x080000565b027389 */ /* 0x0000640000000059 */
[----:B01----:R-:W-:Y:S05]  /*19990*/  ENDCOLLECTIVE ;  /* 0x000000000000791b */ /* 0x003fea0003800000 */
.L_x_2033:
[----:B------:R-:W-:Y:S01]  /*199a0*/  IMAD.MOV.U32 R86, RZ, RZ, 0x2 ;  /* 0x00000002ff567424 */ /* 0x000fe200078e00ff */
[----:B------:R-:W-:Y:S01]  /*199b0*/  FMNMX R57, R3, R2, !PT ;  /* 0x0000000203397209 */ /* 0x000fe20007800000 */
[----:B------:R-:W-:-:S04]  /*199c0*/  IMAD.MOV.U32 R3, RZ, RZ, 0x1f ;  /* 0x0000001fff037424 */ /* 0x000fc800078e00ff */
[----:B------:R-:W-:-:S07]  /*199d0*/  IMAD.MOV.U32 R91, RZ, RZ, R57 ;  /* 0x000000ffff5b7224 */ /* 0x000fce00078e0039 */
[----:B------:R-:W-:Y:S05]  /*199e0*/  WARPSYNC.COLLECTIVE R0, `(.L_x_2034) ;  /* 0x0000000000087348 */ /* 0x000fea0003c00000 */
[----:B------:R0:W1:Y:S02]  /*199f0*/  SHFL.DOWN P0, R2, R91, R86, R89 ;  /* 0x080000565b027389 */ /* 0x0000640000000059 */
[----:B01----:R-:W-:Y:S05]  /*19a00*/  ENDCOLLECTIVE ;  /* 0x000000000000791b */ /* 0x003fea0003800000 */
.L_x_2034:
[----:B------:R-:W-:Y:S01]  /*19a10*/  IMAD.MOV.U32 R86, RZ, RZ, 0x1 ;  /* 0x00000001ff567424 */ /* 0x000fe200078e00ff */
[----:B------:R-:W-:-:S05]  /*19a20*/  FMNMX R58, R57, R2, !PT ;  /* 0x00000002393a7209 */ /* 0x000fca0007800000 */
[----:B------:R-:W-:-:S07]  /*19a30*/  IMAD.MOV.U32 R91, RZ, RZ, R58 ;  /* 0x000000ffff5b7224 */ /* 0x000fce00078e003a */
[----:B------:R-:W-:Y:S05]  /*19a40*/  WARPSYNC.COLLECTIVE R0, `(.L_x_2035) ;  /* 0x0000000000087348 */ /* 0x000fea0003c00000 */
[----:B------:R0:W1:Y:S02]  /*19a50*/  SHFL.DOWN P0, R2, R91, R86, R89 ;  /* 0x080000565b027389 */ /* 0x0000640000000059 */
[----:B01----:R-:W-:Y:S05]  /*19a60*/  ENDCOLLECTIVE ;  /* 0x000000000000791b */ /* 0x003fea0003800000 */
.L_x_2035:
[----:B------:R-:W-:Y:S01]  /*19a70*/  FMNMX R87, R58, R2, !PT ;  /* 0x000000023a577209 */ /* 0x000fe20007800000 */
[----:B------:R-:W-:-:S07]  /*19a80*/  IMAD.MOV.U32 R2, RZ, RZ, RZ ;  /* 0x000000ffff027224 */ /* 0x000fce00078e00ff */
[----:B------:R-:W-:Y:S05]  /*19a90*/  WARPSYNC.COLLECTIVE R0, `(.L_x_2036) ;  /* 0x0000000000087348 */ /* 0x000fea0003c00000 */
[----:B------:R0:W1:Y:S02]  /*19aa0*/  SHFL.IDX P0, R3, R87, R2, R3 ;  /* 0x0000000257037389 */ /* 0x0000640000000003 */
[----:B01----:R-:W-:Y:S05]  /*19ab0*/  ENDCOLLECTIVE ;  /* 0x000000000000791b */ /* 0x003fea0003800000 */
.L_x_2036:
[----:B------:R-:W-:Y:S01]  /*19ac0*/  IMAD.MOV.U32 R59, RZ, RZ, R3 ;  /* 0x000000ffff3b7224 */ /* 0x000fe200078e0003 */
[----:B------:R-:W-:Y:S06]  /*19ad0*/  BRA `(.L_x_2037) ;  /* 0xffffff3000307947 */ /* 0x000fec000383ffff */
.L_x_1703:
[----:B------:R-:W-:Y:S01]  /*19ae0*/  BSSY B0, `(.L_x_2038) ;  /* 0x0000007000007945 */ /* 0x000fe20003800000 */
[----:B------:R-:W-:Y:S02]  /*19af0*/  IMAD.MOV.U32 R86, RZ, RZ, 0x10 ;  /* 0x00000010ff567424 */ /* 0x000fe400078e00ff */
[----:B------:R-:W-:Y:S02]  /*19b00*/  IMAD.MOV.U32 R89, RZ, RZ, 0x1f ;  /* 0x0000001fff597424 */ /* 0x000fe400078e00ff */
[----:B------:R-:W-:-:S07]  /*19b10*/  IMAD.MOV.U32 R0, RZ, RZ, -0x1 ;  /* 0xffffffffff007424 */ /* 0x000fce00078e00ff */
[----:B0-----:R-:W-:Y:S05]  /*19b20*/  WARPSYNC.COLLECTIVE R0, `(.L_x_2039) ;  /* 0x0000000000087348 */ /* 0x001fea0003c00000 */
[----:B------:R1:W2:Y:S02]  /*19b30*/  SHFL.DOWN P0, R2, R91, R86, R89 ;  /* 0x080000565b027389 */ /* 0x0002a40000000059 */
[----:B012---:R-:W-:Y:S05]  /*19b40*/  ENDCOLLECTIVE ;  /* 0x000000000000791b */ /* 0x007fea0003800000 */
.L_x_2039:
[----:B------:R-:W-:Y:S05]  /*19b50*/  BSYNC B0 ;  /* 0x0000000000007941 */ /* 0x000fea0003800000 */
.L_x_2038:
[----:B------:R-:W-:Y:S01]  /*19b60*/  FMNMX R91, R91, R2, !PT ;  /* 0x000000025b5b7209 */ /* 0x000fe20007800000 */
[----:B------:R-:W-:Y:S02]  /*19b70*/  IMAD.MOV.U32 R86, RZ, RZ, 0x8 ;  /* 0x00000008ff567424 */ /* 0x000fe400078e00ff */
[----:B------:R-:W-:Y:S02]  /*19b80*/  IMAD.MOV.U32 R89, RZ, RZ, 0x1f ;  /* 0x0000001fff597424 */ /* 0x000fe400078e00ff */
[----:B------:R-:W-:-:S07]  /*19b90*/  IMAD.MOV.U32 R0, RZ, RZ, -0x1 ;  /* 0xffffffffff007424 */ /* 0x000fce00078e00ff */
[----:B------:R-:W-:Y:S05]  /*19ba0*/  WARPSYNC.COLLECTIVE R0, `(.L_x_2040) ;  /* 0x0000000000087348 */ /* 0x000fea0003c00000 */
[----:B------:R0:W1:Y:S02]  /*19bb0*/  SHFL.DOWN P0, R2, R91, R86, R89 ;  /* 0x080000565b027389 */ /* 0x0000640000000059 */
[----:B01----:R-:W-:Y:S05]  /*19bc0*/  ENDCOLLECTIVE ;  /* 0x000000000000791b */ /* 0x003fea0003800000 */
.L_x_2040:
[----:B------:R-:W-:Y:S01]  /*19bd0*/  IMAD.MOV.U32 R86, RZ, RZ, 0x4 ;  /* 0x00000004ff567424 */ /* 0x000fe200078e00ff */
[----:B------:R-:W-:-:S05]  /*19be0*/  FMNMX R3, R91, R2, !PT ;  /* 0x000000025b037209 */ /* 0x000fca0007800000 */
[----:B------:R-:W-:-:S07]  /*19bf0*/  IMAD.MOV.U32 R91, RZ, RZ, R3 ;  /* 0x000000ffff5b7224 */ /* 0x000fce00078e0003 */
[----:B------:R-:W-:Y:S05]  /*19c00*/  WARPSYNC.COLLECTIVE R0, `(.L_x_2041) ;  /* 0x0000000000087348 */ /* 0x000fea0003c00000 */
[----:B------:R0:W1:Y:S02]  /*19c10*/  SHFL.DOWN P0, R2, R91, R86, R89 ;  /* 0x080000565b027389 */ /* 0x0000640000000059 */
[----:B01----:R-:W-:Y:S05]  /*19c20*/  ENDCOLLECTIVE ;  /* 0x000000000000791b */ /* 0x003fea0003800000 */
.L_x_2041:
[----:B------:R-:W-:Y:S01]  /*19c30*/  IMAD.MOV.U32 R86, RZ, RZ, 0x2 ;  /* 0x00000002ff567424 */ /* 0x000fe200078e00ff */
[----:B------:R-:W-:Y:S01]  /*19c40*/  FMNMX R58, R3, R2, !PT ;  /* 0x00000002033a7209 */ /* 0x000fe20007800000 */
[----:B------:R-:W-:-:S04]  /*19c50*/  IMAD.MOV.U32 R3, RZ, RZ, 0x1f ;  /* 0x0000001fff037424 */ /* 0x000fc800078e00ff */
[----:B------:R-:W-:-:S07]  /*19c60*/  IMAD.MOV.U32 R91, RZ, RZ, R58 ;  /* 0x000000ffff5b7224 */ /* 0x000fce00078e003a */
[----:B------:R-:W-:Y:S05]  /*19c70*/  WARPSYNC.COLLECTIVE R0, `(.L_x_2042) ;  /* 0x0000000000087348 */ /* 0x000fea0003c00000 */
[----:B------:R0:W1:Y:S02]  /*19c80*/  SHFL.DOWN P0, R2, R91, R86, R89 ;  /* 0x080000565b027389 */ /* 0x0000640000000059 */
[----:B01----:R-:W-:Y:S05]  /*19c90*/  ENDCOLLECTIVE ;  /* 0x000000000000791b */ /* 0x003fea0003800000 */
.L_x_2042:
[----:B------:R-:W-:Y:S01]  /*19ca0*/  IMAD.MOV.U32 R86, RZ, RZ, 0x1 ;  /* 0x00000001ff567424 */ /* 0x000fe200078e00ff */
[----:B------:R-:W-:-:S05]  /*19cb0*/  FMNMX R59, R58, R2, !PT ;  /* 0x000000023a3b7209 */ /* 0x000fca0007800000 */
[----:B------:R-:W-:-:S07]  /*19cc0*/  IMAD.MOV.U32 R91, RZ, RZ, R59 ;  /* 0x000000ffff5b7224 */ /* 0x000fce00078e003b */
[----:B------:R-:W-:Y:S05]  /*19cd0*/  WARPSYNC.COLLECTIVE R0, `(.L_x_2043) ;  /* 0x0000000000087348 */ /* 0x000fea0003c00000 */
[----:B------:R0:W1:Y:S02]  /*19ce0*/  SHFL.DOWN P0, R2, R91, R86, R89 ;  /* 0x080000565b027389 */ /* 0x0000640000000059 */
[----:B01----:R-:W-:Y:S05]  /*19cf0*/  ENDCOLLECTIVE ;  /* 0x000000000000791b */ /* 0x003fea0003800000 */
.L_x_2043:
[----:B------:R-:W-:Y:S01]  /*19d00*/  FMNMX R87, R59, R2, !PT ;  /* 0x000000023b577209 */ /* 0x000fe20007800000 */
[----:B------:R-:W-:-:S07]  /*19d10*/  IMAD.MOV.U32 R2, RZ, RZ, RZ ;  /* 0x000000ffff027224 */ /* 0x000fce00078e00ff */
[----:B------:R-:W-:Y:S05]  /*19d20*/  WARPSYNC.COLLECTIVE R0, `(.L_x_2044) ;  /* 0x0000000000087348 */ /* 0x000fea0003c00000 */
[----:B------:R0:W1:Y:S02]  /*19d30*/  SHFL.IDX P0, R3, R87, R2, R3 ;  /* 0x0000000257037389 */ /* 0x0000640000000003 */
[----:B01----:R-:W-:Y:S05]  /*19d40*/  ENDCOLLECTIVE ;  /* 0x000000000000791b */ /* 0x003fea0003800000 */
.L_x_2044:
[----:B------:R-:W-:Y:S01]  /*19d50*/  IMAD.MOV.U32 R60, RZ, RZ, R3 ;  /* 0x000000ffff3c7224 */ /* 0x000fe200078e0003 */
[----:B------:R-:W-:Y:S06]  /*19d60*/  BRA `(.L_x_2045) ;  /* 0xffffff3000e47947 */ /* 0x000fec000383ffff */
.L_x_1711:
[----:B------:R-:W-:Y:S01]  /*19d70*/  BSSY B0, `(.L_x_2046) ;  /* 0x0000007000007945 */ /* 0x000fe20003800000 */
[----:B------:R-:W-:Y:S02]  /*19d80*/  IMAD.MOV.U32 R86, RZ, RZ, 0x10 ;  /* 0x00000010ff567424 */ /* 0x000fe400078e00ff */
[----:B------:R-:W-:Y:S02]  /*19d90*/  IMAD.MOV.U32 R89, RZ, RZ, 0x1f ;  /* 0x0000001fff597424 */ /* 0x000fe400078e00ff */
[----:B------:R-:W-:-:S07]  /*19da0*/  IMAD.MOV.U32 R0, RZ, RZ, -0x1 ;  /* 0xffffffffff007424 */ /* 0x000fce00078e00ff */
[----:B0-----:R-:W-:Y:S05]  /*19db0*/  WARPSYNC.COLLECTIVE R0, `(.L_x_2047) ;  /* 0x0000000000087348 */ /* 0x001fea0003c00000 */
[----:B------:R1:W2:Y:S02]  /*19dc0*/  SHFL.DOWN P0, R2, R91, R86, R89 ;  /* 0x080000565b027389 */ /* 0x0002a40000000059 */
[----:B012---:R-:W-:Y:S05]  /*19dd0*/  ENDCOLLECTIVE ;  /* 0x000000000000791b */ /* 0x007fea0003800000 */
.L_x_2047:
[----:B------:R-:W-:Y:S05]  /*19de0*/  BSYNC B0 ;  /* 0x0000000000007941 */ /* 0x000fea0003800000 */
.L_x_2046:
[----:B------:R-:W-:Y:S01]  /*19df0*/  FMNMX R91, R91, R2, !PT ;  /* 0x000000025b5b7209 */ /* 0x000fe20007800000 */
[----:B------:R-:W-:Y:S02]  /*19e00*/  IMAD.MOV.U32 R86, RZ, RZ, 0x8 ;  /* 0x00000008ff567424 */ /* 0x000fe400078e00ff */
[----:B------:R-:W-:Y:S02]  /*19e10*/  IMAD.MOV.U32 R89, RZ, RZ, 0x1f ;  /* 0x0000001fff597424 */ /* 0x000fe400078e00ff */
[----:B------:R-:W-:-:S07]  /*19e20*/  IMAD.MOV.U32 R0, RZ, RZ, -0x1 ;  /* 0xffffffffff007424 */ /* 0x000fce00078e00ff */
[----:B------:R-:W-:Y:S05]  /*19e30*/  WARPSYNC.COLLECTIVE R0, `(.L_x_2048) ;  /* 0x0000000000087348 */ /* 0x000fea0003c00000 */
[----:B------:R0:W1:Y:S02]  /*19e40*/  SHFL.DOWN P0, R2, R91, R86, R89 ;  /* 0x080000565b027389 */ /* 0x0000640000000059 */
[----:B01----:R-:W-:Y:S05]  /*19e50*/  ENDCOLLECTIVE ;  /* 0x000000000000791b */ /* 0x003fea0003800000 */
.L_x_2048:
[----:B------:R-:W-:Y:S01]  /*19e60*/  IMAD.MOV.U32 R86, RZ, RZ, 0x4 ;  /* 0x00000004ff567424 */ /* 0x000fe200078e00ff */
[----:B------:R-:W-:-:S05]  /*19e70*/  FMNMX R3, R91, R2, !PT ;  /* 0x000000025b037209 */ /* 0x000fca0007800000 */
[----:B------:R-:W-:-:S07]  /*19e80*/  IMAD.MOV.U32 R91, RZ, RZ, R3 ;  /* 0x000000ffff5b7224 */ /* 0x000fce00078e0003 */
[----:B------:R-:W-:Y:S05]  /*19e90*/  WARPSYNC.COLLECTIVE R0, `(.L_x_2049) ;  /* 0x0000000000087348 */ /* 0x000fea0003c00000 */
[----:B------:R0:W1:Y:S02]  /*19ea0*/  SHFL.DOWN P0, R2, R91, R86, R89 ;  /* 0x080000565b027389 */ /* 0x0000640000000059 */
[----:B01----:R-:W-:Y:S05]  /*19eb0*/  ENDCOLLECTIVE ;  /* 0x000000000000791b */ /* 0x003fea0003800000 */
.L_x_2049:
[----:B------:R-:W-:Y:S01]  /*19ec0*/  IMAD.MOV.U32 R86, RZ, RZ, 0x2 ;  /* 0x00000002ff567424 */ /* 0x000fe200078e00ff */
[----:B------:R-:W-:Y:S01]  /*19ed0*/  FMNMX R59, R3, R2, !PT ;  /* 0x00000002033b7209 */ /* 0x000fe20007800000 */
[----:B------:R-:W-:-:S04]  /*19ee0*/  IMAD.MOV.U32 R3, RZ, RZ, 0x1f ;  /* 0x0000001fff037424 */ /* 0x000fc800078e00ff */
[----:B------:R-:W-:-:S07]  /*19ef0*/  IMAD.MOV.U32 R91, RZ, RZ, R59 ;  /* 0x000000ffff5b7224 */ /* 0x000fce00078e003b */
[----:B------:R-:W-:Y:S05]  /*19f00*/  WARPSYNC.COLLECTIVE R0, `(.L_x_2050) ;  /* 0x0000000000087348 */ /* 0x000fea0003c00000 */
[----:B------:R0:W1:Y:S02]  /*19f10*/  SHFL.DOWN P0, R2, R91, R86, R89 ;  /* 0x080000565b027389 */ /* 0x0000640000000059 */
[----:B01----:R-:W-:Y:S05]  /*19f20*/  ENDCOLLECTIVE ;  /* 0x000000000000791b */ /* 0x003fea0003800000 */
.L_x_2050:
[----:B------:R-:W-:Y:S01]  /*19f30*/  IMAD.MOV.U32 R86, RZ, RZ, 0x1 ;  /* 0x00000001ff567424 */ /* 0x000fe200078e00ff */
[----:B------:R-:W-:-:S05]  /*19f40*/  FMNMX R60, R59, R2, !PT ;  /* 0x000000023b3c7209 */ /* 0x000fca0007800000 */
[----:B------:R-:W-:-:S07]  /*19f50*/  IMAD.MOV.U32 R91, RZ, RZ, R60 ;  /* 0x000000ffff5b7224 */ /* 0x000fce00078e003c */
[----:B------:R-:W-:Y:S05]  /*19f60*/  WARPSYNC.COLLECTIVE R0, `(.L_x_2051) ;  /* 0x0000000000087348 */ /* 0x000fea0003c00000 */
[----:B------:R0:W1:Y:S02]  /*19f70*/  SHFL.DOWN P0, R2, R91, R86, R89 ;  /* 0x080000565b027389 */ /* 0x0000640000000059 */
[----:B01----:R-:W-:Y:S05]  /*19f80*/  ENDCOLLECTIVE ;  /* 0x000000000000791b */ /* 0x003fea0003800000 */
.L_x_2051:
[----:B------:R-:W-:Y:S01]  /*19f90*/  FMNMX R87, R60, R2, !PT ;  /* 0x000000023c577209 */ /* 0x000fe20007800000 */
[----:B------:R-:W-:-:S07]  /*19fa0*/  IMAD.MOV.U32 R2, RZ, RZ, RZ ;  /* 0x000000ffff027224 */ /* 0x000fce00078e00ff */
[----:B------:R-:W-:Y:S05]  /*19fb0*/  WARPSYNC.COLLECTIVE R0, `(.L_x_2052) ;  /* 0x0000000000087348 */ /* 0x000fea0003c00000 */
[----:B------:R0:W1:Y:S02]  /*19fc0*/  SHFL.IDX P0, R3, R87, R2, R3 ;  /* 0x0000000257037389 */ /* 0x0000640000000003 */
[----:B01----:R-:W-:Y:S05]  /*19fd0*/  ENDCOLLECTIVE ;  /* 0x000000000000791b */ /* 0x003fea0003800000 */
.L_x_2052:
[----:B------:R-:W-:Y:S01]  /*19fe0*/  IMAD.MOV.U32 R83, RZ, RZ, R3 ;  /* 0x000000ffff537224 */ /* 0x000fe200078e0003 */
[----:B------:R-:W-:Y:S06]  /*19ff0*/  BRA `(.L_x_2053) ;  /* 0xffffff3400987947 */ /* 0x000fec000383ffff */
.L_x_1719:
[----:B------:R-:W-:Y:S01]  /*1a000*/  BSSY B0, `(.L_x_2054) ;  /* 0x0000007000007945 */ /* 0x000fe20003800000 */
[----:B------:R-:W-:Y:S02]  /*1a010*/  IMAD.MOV.U32 R86, RZ, RZ, 0x10 ;  /* 0x00000010ff567424 */ /* 0x000fe400078e00ff */
[----:B------:R-:W-:Y:S02]  /*1a020*/  IMAD.MOV.U32 R89, RZ, RZ, 0x1f ;  /* 0x0000001fff597424 */ /* 0x000fe400078e00ff */
[----:B------:R-:W-:-:S07]  /*1a030*/  IMAD.MOV.U32 R0, RZ, RZ, -0x1 ;  /* 0xffffffffff007424 */ /* 0x000fce00078e00ff */
[----:B0-----:R-:W-:Y:S05]  /*1a040*/  WARPSYNC.COLLECTIVE R0, `(.L_x_2055) ;  /* 0x0000000000087348 */ /* 0x001fea0003c00000 */
[----:B------:R1:W2:Y:S02]  /*1a050*/  SHFL.DOWN P0, R2, R91, R86, R89 ;  /* 0x080000565b027389 */ /* 0x0002a40000000059 */
[----:B012---:R-:W-:Y:S05]  /*1a060*/  ENDCOLLECTIVE ;  /* 0x000000000000791b */ /* 0x007fea0003800000 */
.L_x_2055:
[----:B------:R-:W-:Y:S05]  /*1a070*/  BSYNC B0 ;  /* 0x0000000000007941 */ /* 0x000fea0003800000 */
.L_x_2054:
[----:B------:R-:W-:Y:S01]  /*1a080*/  FMNMX R91, R91, R2, !PT ;  /* 0x000000025b5b7209 */ /* 0x000fe20007800000 */
[----:B------:R-:W-:Y:S02]  /*1a090*/  IMAD.MOV.U32 R86, RZ, RZ, 0x8 ;  /* 0x00000008ff567424 */ /* 0x000fe400078e00ff */
[----:B------:R-:W-:Y:S02]  /*1a0a0*/  IMAD.MOV.U32 R89, RZ, RZ, 0x1f ;  /* 0x0000001fff597424 */ /* 0x000fe400078e00ff */
[----:B------:R-:W-:-:S07]  /*1a0b0*/  IMAD.MOV.U32 R0, RZ, RZ, -0x1 ;  /* 0xffffffffff007424 */ /* 0x000fce00078e00ff */
[----:B------:R-:W-:Y:S05]  /*1a0c0*/  WARPSYNC.COLLECTIVE R0, `(.L_x_2056) ;  /* 0x0000000000087348 */ /* 0x000fea0003c00000 */
[----:B------:R0:W1:Y:S02]  /*1a0d0*/  SHFL.DOWN P0, R2, R91, R86, R89 ;  /* 0x080000565b027389 */ /* 0x0000640000000059 */
[----:B01----:R-:W-:Y:S05]  /*1a0e0*/  ENDCOLLECTIVE ;  /* 0x000000000000791b */ /* 0x003fea0003800000 */
.L_x_2056:
[----:B------:R-:W-:Y:S01]  /*1a0f0*/  IMAD.MOV.U32 R86, RZ, RZ, 0x4 ;  /* 0x00000004ff567424 */ /* 0x000fe200078e00ff */
[----:B------:R-:W-:-:S05]  /*1a100*/  FMNMX R3, R91, R2, !PT ;  /* 0x000000025b037209 */ /* 0x000fca0007800000 */
[----:B------:R-:W-:-:S07]  /*1a110*/  IMAD.MOV.U32 R91, RZ, RZ, R3 ;  /* 0x000000ffff5b7224 */ /* 0x000fce00078e0003 */
[----:B------:R-:W-:Y:S05]  /*1a120*/  WARPSYNC.COLLECTIVE R0, `(.L_x_2057) ;  /* 0x0000000000087348 */ /* 0x000fea0003c00000 */
[----:B------:R0:W1:Y:S02]  /*1a130*/  SHFL.DOWN P0, R2, R91, R86, R89 ;  /* 0x080000565b027389 */ /* 0x0000640000000059 */
[----:B01----:R-:W-:Y:S05]  /*1a140*/  ENDCOLLECTIVE ;  /* 0x000000000000791b */ /* 0x003fea0003800000 */
.L_x_2057:
[----:B------:R-:W-:Y:S01]  /*1a150*/  IMAD.MOV.U32 R86, RZ, RZ, 0x2 ;  /* 0x00000002ff567424 */ /* 0x000fe200078e00ff */
[----:B------:R-:W-:Y:S01]  /*1a160*/  FMNMX R60, R3, R2, !PT ;  /* 0x00000002033c7209 */ /* 0x000fe20007800000 */
[----:B------:R-:W-:-:S04]  /*1a170*/  IMAD.MOV.U32 R3, RZ, RZ, 0x1f ;  /* 0x0000001fff037424 */ /* 0x000fc800078e00ff */
[----:B------:R-:W-:-:S07]  /*1a180*/  IMAD.MOV.U32 R91, RZ, RZ, R60 ;  /* 0x000000ffff5b7224 */ /* 0x000fce00078e003c */
[----:B------:R-:W-:Y:S05]  /*1a190*/  WARPSYNC.COLLECTIVE R0, `(.L_x_2058) ;  /* 0x0000000000087348 */ /* 0x000fea0003c00000 */
[----:B------:R0:W1:Y:S02]  /*1a1a0*/  SHFL.DOWN P0, R2, R91, R86, R89 ;  /* 0x080000565b027389 */ /* 0x0000640000000059 */
[----:B01----:R-:W-:Y:S05]  /*1a1b0*/  ENDCOLLECTIVE ;  /* 0x000000000000791b */ /* 0x003fea0003800000 */
.L_x_2058:
[----:B------:R-:W-:Y:S01]  /*1a1c0*/  IMAD.MOV.U32 R86, RZ, RZ, 0x1 ;  /* 0x00000001ff567424 */ /* 0x000fe200078e00ff */
[----:B------:R-:W-:-:S05]  /*1a1d0*/  FMNMX R83, R60, R2, !PT ;  /* 0x000000023c537209 */ /* 0x000fca0007800000 */
[----:B------:R-:W-:-:S07]  /*1a1e0*/  IMAD.MOV.U32 R91, RZ, RZ, R83 ;  /* 0x000000ffff5b7224 */ /* 0x000fce00078e0053 */
[----:B------:R-:W-:Y:S05]  /*1a1f0*/  WARPSYNC.COLLECTIVE R0, `(.L_x_2059) ;  /* 0x0000000000087348 */ /* 0x000fea0003c00000 */
[----:B------:R0:W1:Y:S02]  /*1a200*/  SHFL.DOWN P0, R2, R91, R86, R89 ;  /* 0x080000565b027389 */ /* 0x0000640000000059 */
[----:B01----:R-:W-:Y:S05]  /*1a210*/  ENDCOLLECTIVE ;  /* 0x000000000000791b */ /* 0x003fea0003800000 */
.L_x_2059:
[----:B------:R-:W-:Y:S01]  /*1a220*/  FMNMX R87, R83, R2, !PT ;  /* 0x0000000253577209 */ /* 0x000fe20007800000 */
[----:B------:R-:W-:-:S07]  /*1a230*/  IMAD.MOV.U32 R2, RZ, RZ, RZ ;  /* 0x000000ffff027224 */ /* 0x000fce00078e00ff */
[----:B------:R-:W-:Y:S05]  /*1a240*/  WARPSYNC.COLLECTIVE R0, `(.L_x_2060) ;  /* 0x0000000000087348 */ /* 0x000fea0003c00000 */
[----:B------:R0:W1:Y:S02]  /*1a250*/  SHFL.IDX P0, R3, R87, R2, R3 ;  /* 0x0000000257037389 */ /* 0x0000640000000003 */
[----:B01----:R-:W-:Y:S05]  /*1a260*/  ENDCOLLECTIVE ;  /* 0x000000000000791b */ /* 0x003fea0003800000 */
.L_x_2060:
[----:B------:R-:W-:Y:S01]  /*1a270*/  IMAD.MOV.U32 R84, RZ, RZ, R3 ;  /* 0x000000ffff547224 */ /* 0x000fe200078e0003 */
[----:B------:R-:W-:Y:S06]  /*1a280*/  BRA `(.L_x_2061) ;  /* 0xffffff38004c7947 */ /* 0x000fec000383ffff */
.L_x_1727:
[----:B------:R-:W-:Y:S01]  /*1a290*/  BSSY B0, `(.L_x_2062) ;  /* 0x0000007000007945 */ /* 0x000fe20003800000 */
[----:B------:R-:W-:Y:S02]  /*1a2a0*/  IMAD.MOV.U32 R86, RZ, RZ, 0x10 ;  /* 0x00000010ff567424 */ /* 0x000fe400078e00ff */
[----:B------:R-:W-:Y:S02]  /*1a2b0*/  IMAD.MOV.U32 R89, RZ, RZ, 0x1f ;  /* 0x0000001fff597424 */ /* 0x000fe400078e00ff */
[----:B------:R-:W-:-:S07]  /*1a2c0*/  IMAD.MOV.U32 R0, RZ, RZ, -0x1 ;  /* 0xffffffffff007424 */ /* 0x000fce00078e00ff */
[----:B0-----:R-:W-:Y:S05]  /*1a2d0*/  WARPSYNC.COLLECTIVE R0, `(.L_x_2063) ;  /* 0x0000000000087348 */ /* 0x001fea0003c00000 */
[----:B------:R1:W2:Y:S02]  /*1a2e0*/  SHFL.DOWN P0, R2, R91, R86, R89 ;  /* 0x080000565b027389 */ /* 0x0002a40000000059 */
[----:B012---:R-:W-:Y:S05]  /*1a2f0*/  ENDCOLLECTIVE ;  /* 0x000000000000791b */ /* 0x007fea0003800000 */
.L_x_2063:
[----:B------:R-:W-:Y:S05]  /*1a300*/  BSYNC B0 ;  /* 0x0000000000007941 */ /* 0x000fea0003800000 */
.L_x_2062:
[----:B------:R-:W-:Y:S01]  /*1a310*/  FMNMX R91, R91, R2, !PT ;  /* 0x000000025b5b7209 */ /* 0x000fe20007800000 */
[----:B------:R-:W-:Y:S02]  /*1a320*/  IMAD.MOV.U32 R86, RZ, RZ, 0x8 ;  /* 0x00000008ff567424 */ /* 0x000fe400078e00ff */
[----:B------:R-:W-:Y:S02]  /*1a330*/  IMAD.MOV.U32 R89, RZ, RZ, 0x1f ;  /* 0x0000001fff597424 */ /* 0x000fe400078e00ff */
[----:B------:R-:W-:-:S07]  /*1a340*/  IMAD.MOV.U32 R0, RZ, RZ, -0x1 ;  /* 0xffffffffff007424 */ /* 0x000fce00078e00ff */
[----:B------:R-:W-:Y:S05]  /*1a350*/  WARPSYNC.COLLECTIVE R0, `(.L_x_2064) ;  /* 0x0000000000087348 */ /* 0x000fea0003c00000 */
[----:B------:R0:W1:Y:S02]  /*1a360*/  SHFL.DOWN P0, R2, R91, R86, R89 ;  /* 0x080000565b027389 */ /* 0x0000640000000059 */
[----:B01----:R-:W-:Y:S05]  /*1a370*/  ENDCOLLECTIVE ;  /* 0x000000000000791b */ /* 0x003fea0003800000 */
.L_x_2064:
[----:B------:R-:W-:Y:S01]  /*1a380*/  IMAD.MOV.U32 R86, RZ, RZ, 0x4 ;  /* 0x00000004ff567424 */ /* 0x000fe200078e00ff */
[----:B------:R-:W-:-:S05]  /*1a390*/  FMNMX R3, R91, R2, !PT ;  /* 0x000000025b037209 */ /* 0x000fca0007800000 */
[----:B------:R-:W-:-:S07]  /*1a3a0*/  IMAD.MOV.U32 R91, RZ, RZ, R3 ;  /* 0x000000ffff5b7224 */ /* 0x000fce00078e0003 */
[----:B------:R-:W-:Y:S05]  /*1a3b0*/  WARPSYNC.COLLECTIVE R0, `(.L_x_2065) ;  /* 0x0000000000087348 */ /* 0x000fea0003c00000 */
[----:B------:R0:W1:Y:S02]  /*1a3c0*/  SHFL.DOWN P0, R2, R91, R86, R89 ;  /* 0x080000565b027389 */ /* 0x0000640000000059 */
[----:B01----:R-:W-:Y:S05]  /*1a3d0*/  ENDCOLLECTIVE ;  /* 0x000000000000791b */ /* 0x003fea0003800000 */
.L_x_2065:
[----:B------:R-:W-:Y:S01]  /*1a3e0*/  IMAD.MOV.U32 R86, RZ, RZ, 0x2 ;  /* 0x00000002ff567424 */ /* 0x000fe200078e00ff */
[----:B------:R-:W-:Y:S01]  /*1a3f0*/  FMNMX R83, R3, R2, !PT ;  /* 0x0000000203537209 */ /* 0x000fe20007800000 */
[----:B------:R-:W-:-:S04]  /*1a400*/  IMAD.MOV.U32 R3, RZ, RZ, 0x1f ;  /* 0x0000001fff037424 */ /* 0x000fc800078e00ff */
[----:B------:R-:W-:-:S07]  /*1a410*/  IMAD.MOV.U32 R91, RZ, RZ, R83 ;  /* 0x000000ffff5b7224 */ /* 0x000fce00078e0053 */
[----:B------:R-:W-:Y:S05]  /*1a420*/  WARPSYNC.COLLECTIVE R0, `(.L_x_2066) ;  /* 0x0000000000087348 */ /* 0x000fea0003c00000 */
[----:B------:R0:W1:Y:S02]  /*1a430*/  SHFL.DOWN P0, R2, R91, R86, R89 ;  /* 0x080000565b027389 */ /* 0x0000640000000059 */
[----:B01----:R-:W-:Y:S05]  /*1a440*/  ENDCOLLECTIVE ;  /* 0x000000000000791b */ /* 0x003fea0003800000 */
.L_x_2066:
[----:B------:R-:W-:Y:S01]  /*1a450*/  IMAD.MOV.U32 R86, RZ, RZ, 0x1 ;  /* 0x00000001ff567424 */ /* 0x000fe200078e00ff */
[----:B------:R-:W-:-:S05]  /*1a460*/  FMNMX R84, R83, R2, !PT ;  /* 0x0000000253547209 */ /* 0x000fca0007800000 */
[----:B------:R-:W-:-:S07]  /*1a470*/  IMAD.MOV.U32 R91, RZ, RZ, R84 ;  /* 0x000000ffff5b7224 */ /* 0x000fce00078e0054 */
[----:B------:R-:W-:Y:S05]  /*1a480*/  WARPSYNC.COLLECTIVE R0, `(.L_x_2067) ;  /* 0x0000000000087348 */ /* 0x000fea0003c00000 */
[----:B------:R0:W1:Y:S02]  /*1a490*/  SHFL.DOWN P0, R2, R91, R86, R89 ;  /* 0x080000565b027389 */ /* 0x0000640000000059 */
[----:B01----:R-:W-:Y:S05]  /*1a4a0*/  ENDCOLLECTIVE ;  /* 0x000000000000791b */ /* 0x003fea0003800000 */
.L_x_2067:
[----:B------:R-:W-:Y:S01]  /*1a4b0*/  FMNMX R87, R84, R2, !PT ;  /* 0x0000000254577209 */ /* 0x000fe20007800000 */
[----:B------:R-:W-:-:S07]  /*1a4c0*/  IMAD.MOV.U32 R2, RZ, RZ, RZ ;  /* 0x000000ffff027224 */ /* 0x000fce00078e00ff */
[----:B------:R-:W-:Y:S05]  /*1a4d0*/  WARPSYNC.COLLECTIVE R0, `(.L_x_2068) ;  /* 0x0000000000087348 */ /* 0x000fea0003c00000 */
[----:B------:R0:W1:Y:S02]  /*1a4e0*/  SHFL.IDX P0, R3, R87, R2, R3 ;  /* 0x0000000257037389 */ /* 0x0000640000000003 */
[----:B01----:R-:W-:Y:S05]  /*1a4f0*/  ENDCOLLECTIVE ;  /* 0x000000000000791b */ /* 0x003fea0003800000 */
.L_x_2068:
[----:B------:R-:W-:Y:S01]  /*1a500*/  IMAD.MOV.U32 R85, RZ, RZ, R3 ;  /* 0x000000ffff557224 */ /* 0x000fe200078e0003 */
[----:B------:R-:W-:Y:S06]  /*1a510*/  BRA `(.L_x_2069) ;  /* 0xffffff3c00007947 */ /* 0x000fec000383ffff */
.L_x_1735:
[----:B------:R-:W-:Y:S01]  /*1a520*/  BSSY B0, `(.L_x_2070) ;  /* 0x0000007000007945 */ /* 0x000fe20003800000 */
[----:B------:R-:W-:Y:S02]  /*1a530*/  IMAD.MOV.U32 R86, RZ, RZ, 0x10 ;  /* 0x00000010ff567424 */ /* 0x000fe400078e00ff */
[----:B------:R-:W-:Y:S02]  /*1a540*/  IMAD.MOV.U32 R89, RZ, RZ, 0x1f ;  /* 0x0000001fff597424 */ /* 0x000fe400078e00ff */
[----:B------:R-:W-:-:S07]  /*1a550*/  IMAD.MOV.U32 R0, RZ, RZ, -0x1 ;  /* 0xffffffffff007424 */ /* 0x000fce00078e00ff */
[----:B0-----:R-:W-:Y:S05]  /*1a560*/  WARPSYNC.COLLECTIVE R0, `(.L_x_2071) ;  /* 0x0000000000087348 */ /* 0x001fea0003c00000 */
[----:B------:R1:W2:Y:S02]  /*1a570*/  SHFL.DOWN P0, R2, R91, R86, R89 ;  /* 0x080000565b027389 */ /* 0x0002a40000000059 */
[----:B012---:R-:W-:Y:S05]  /*1a580*/  ENDCOLLECTIVE ;  /* 0x000000000000791b */ /* 0x007fea0003800000 */
.L_x_2071:
[----:B------:R-:W-:Y:S05]  /*1a590*/  BSYNC B0 ;  /* 0x0000000000007941 */ /* 0x000fea0003800000 */
.L_x_2070:
[----:B------:R-:W-:Y:S01]  /*1a5a0*/  FMNMX R91, R91, R2, !PT ;  /* 0x000000025b5b7209 */ /* 0x000fe20007800000 */
[----:B------:R-:W-:Y:S02]  /*1a5b0*/  IMAD.MOV.U32 R86, RZ, RZ, 0x8 ;  /* 0x00000008ff567424 */ /* 0x000fe400078e00ff */
[----:B------:R-:W-:Y:S02]  /*1a5c0*/  IMAD.MOV.U32 R89, RZ, RZ, 0x1f ;  /* 0x0000001fff597424 */ /* 0x000fe400078e00ff */
[----:B------:R-:W-:-:S07]  /*1a5d0*/  IMAD.MOV.U32 R0, RZ, RZ, -0x1 ;  /* 0xffffffffff007424 */ /* 0x000fce00078e00ff */
[----:B------:R-:W-:Y:S05]  /*1a5e0*/  WARPSYNC.COLLECTIVE R0, `(.L_x_2072) ;  /* 0x0000000000087348 */ /* 0x000fea0003c00000 */
[----:B------:R0:W1:Y:S02]  /*1a5f0*/  SHFL.DOWN P0, R2, R91, R86, R89 ;  /* 0x080000565b027389 */ /* 0x0000640000000059 */
[----:B01----:R-:W-:Y:S05]  /*1a600*/  ENDCOLLECTIVE ;  /* 0x000000000000791b */ /* 0x003fea0003800000 */
.L_x_2072:
[----:B------:R-:W-:Y:S01]  /*1a610*/  IMAD.MOV.U32 R86, RZ, RZ, 0x4 ;  /* 0x00000004ff567424 */ /* 0x000fe200078e00ff */
[----:B------:R-:W-:-:S05]  /*1a620*/  FMNMX R3, R91, R2, !PT ;  /* 0x000000025b037209 */ /* 0x000fca0007800000 */
[----:B------:R-:W-:-:S07]  /*1a630*/  IMAD.MOV.U32 R91, RZ, RZ, R3 ;  /* 0x000000ffff5b7224 */ /* 0x000fce00078e0003 */
[----:B------:R-:W-:Y:S05]  /*1a640*/  WARPSYNC.COLLECTIVE R0, `(.L_x_2073) ;  /* 0x0000000000087348 */ /* 0x000fea0003c00000 */
[----:B------:R0:W1:Y:S02]  /*1a650*/  SHFL.DOWN P0, R2, R91, R86, R89 ;  /* 0x080000565b027389 */ /* 0x0000640000000059 */
[----:B01----:R-:W-:Y:S05]  /*1a660*/  ENDCOLLECTIVE ;  /* 0x000000000000791b */ /* 0x003fea0003800000 */
.L_x_2073:
[----:B------:R-:W-:Y:S01]  /*1a670*/  IMAD.MOV.U32 R86, RZ, RZ, 0x2 ;  /* 0x00000002ff567424 */ /* 0x000fe200078e00ff */
[----:B------:R-:W-:Y:S01]  /*1a680*/  FMNMX R84, R3, R2, !PT ;  /* 0x0000000203547209 */ /* 0x000fe20007800000 */
[----:B------:R-:W-:-:S04]  /*1a690*/  IMAD.MOV.U32 R3, RZ, RZ, 0x1f ;  /* 0x0000001fff037424 */ /* 0x000fc800078e00ff */
[----:B------:R-:W-:-:S07]  /*1a6a0*/  IMAD.MOV.U32 R91, RZ, RZ, R84 ;  /* 0x000000ffff5b7224 */ /* 0x000fce00078e0054 */
[----:B------:R-:W-:Y:S05]  /*1a6b0*/  WARPSYNC.COLLECTIVE R0, `(.L_x_2074) ;  /* 0x0000000000087348 */ /* 0x000fea0003c00000 */
[----:B------:R0:W1:Y:S02]  /*1a6c0*/  SHFL.DOWN P0, R2, R91, R86, R89 ;  /* 0x080000565b027389 */ /* 0x0000640000000059 */
[----:B01----:R-:W-:Y:S05]  /*1a6d0*/  ENDCOLLECTIVE ;  /* 0x000000000000791b */ /* 0x003fea0003800000 */
.L_x_2074:
[----:B------:R-:W-:Y:S01]  /*1a6e0*/  IMAD.MOV.U32 R86, RZ, RZ, 0x1 ;  /* 0x00000001ff567424 */ /* 0x000fe200078e00ff */
[----:B------:R-:W-:-:S05]  /*1a6f0*/  FMNMX R85, R84, R2, !PT ;  /* 0x0000000254557209 */ /* 0x000fca0007800000 */
[----:B------:R-:W-:-:S07]  /*1a700*/  IMAD.MOV.U32 R91, RZ, RZ, R85 ;  /* 0x000000ffff5b7224 */ /* 0x000fce00078e0055 */
[----:B------:R-:W-:Y:S05]  /*1a710*/  WARPSYNC.COLLECTIVE R0, `(.L_x_2075) ;  /* 0x0000000000087348 */ /* 0x000fea0003c00000 */
[----:B------:R0:W1:Y:S02]  /*1a720*/  SHFL.DOWN P0, R2, R91, R86, R89 ;  /* 0x080000565b027389 */ /* 0x0000640000000059 */
[----:B01----:R-:W-:Y:S05]  /*1a730*/  ENDCOLLECTIVE ;  /* 0x000000000000791b */ /* 0x003fea0003800000 */
.L_x_2075:
[----:B------:R-:W-:Y:S01]  /*1a740*/  FMNMX R87, R85, R2, !PT ;  /* 0x0000000255577209 */ /* 0x000fe20007800000 */
[----:B------:R-:W-:-:S07]  /*1a750*/  IMAD.MOV.U32 R2, RZ, RZ, RZ ;  /* 0x000000ffff027224 */ /* 0x000fce00078e00ff */
[----:B------:R-:W-:Y:S05]  /*1a760*/  WARPSYNC.COLLECTIVE R0, `(.L_x_2076) ;  /* 0x0000000000087348 */ /* 0x000fea0003c00000 */
[----:B------:R0:W1:Y:S02]  /*1a770*/  SHFL.IDX P0, R3, R87, R2, R3 ;  /* 0x0000000257037389 */ /* 0x0000640000000003 */
[----:B01----:R-:W-:Y:S05]  /*1a780*/  ENDCOLLECTIVE ;  /* 0x000000000000791b */ /* 0x003fea0003800000 */
.L_x_2076:
[----:B------:R-:W-:Y:S01]  /*1a790*/  IMAD.MOV.U32 R88, RZ, RZ, R3 ;  /* 0x000000ffff587224 */ /* 0x000fe200078e0003 */
[----:B------:R-:W-:Y:S06]  /*1a7a0*/  BRA `(.L_x_2077) ;  /* 0xffffff3c00b47947 */ /* 0x000fec000383ffff */
.L_x_1743:
[----:B------:R-:W-:Y:S01]  /*1a7b0*/  BSSY B0, `(.L_x_2078) ;  /* 0x0000007000007945 */ /* 0x000fe20003800000 */
[----:B------:R-:W-:Y:S02]  /*1a7c0*/  IMAD.MOV.U32 R86, RZ, RZ, 0x10 ;  /* 0x00000010ff567424 */ /* 0x000fe400078e00ff */
[----:B------:R-:W-:Y:S02]  /*1a7d0*/  IMAD.MOV.U32 R89, RZ, RZ, 0x1f ;  /* 0x0000001fff597424 */ /* 0x000fe400078e00ff */
[----:B------:R-:W-:-:S07]  /*1a7e0*/  IMAD.MOV.U32 R0, RZ, RZ, -0x1 ;  /* 0xffffffffff007424 */ /* 0x000fce00078e00ff */
[----:B0-----:R-:W-:Y:S05]  /*1a7f0*/  WARPSYNC.COLLECTIVE R0, `(.L_x_2079) ;  /* 0x0000000000087348 */ /* 0x001fea0003c00000 */
[----:B------:R1:W2:Y:S02]  /*1a800*/  SHFL.DOWN P0, R2, R91, R86, R89 ;  /* 0x080000565b027389 */ /* 0x0002a40000000059 */
[----:B012---:R-:W-:Y:S05]  /*1a810*/  ENDCOLLECTIVE ;  /* 0x000000000000791b */ /* 0x007fea0003800000 */
.L_x_2079:
[----:B------:R-:W-:Y:S05]  /*1a820*/  BSYNC B0 ;  /* 0x0000000000007941 */ /* 0x000fea0003800000 */
.L_x_2078:
[----:B------:R-:W-:Y:S01]  /*1a830*/  FMNMX R91, R91, R2, !PT ;  /* 0x000000025b5b7209 */ /* 0x000fe20007800000 */
[----:B------:R-:W-:Y:S02]  /*1a840*/  IMAD.MOV.U32 R86, RZ, RZ, 0x8 ;  /* 0x00000008ff567424 */ /* 0x000fe400078e00ff */
[----:B------:R-:W-:Y:S02]  /*1a850*/  IMAD.MOV.U32 R89, RZ, RZ, 0x1f ;  /* 0x0000001fff597424 */ /* 0x000fe400078e00ff */
[----:B------:R-:W-:-:S07]  /*1a860*/  IMAD.MOV.U32 R0, RZ, RZ, -0x1 ;  /* 0xffffffffff007424 */ /* 0x000fce00078e00ff */
[----:B------:R-:W-:Y:S05]  /*1a870*/  WARPSYNC.COLLECTIVE R0, `(.L_x_2080) ;  /* 0x0000000000087348 */ /* 0x000fea0003c00000 */
[----:B------:R0:W1:Y:S02]  /*1a880*/  SHFL.DOWN P0, R2, R91, R86, R89 ;  /* 0x080000565b027389 */ /* 0x0000640000000059 */
[----:B01----:R-:W-:Y:S05]  /*1a890*/  ENDCOLLECTIVE ;  /* 0x000000000000791b */ /* 0x003fea0003800000 */
.L_x_2080:
[----:B------:R-:W-:Y:S01]  /*1a8a0*/  IMAD.MOV.U32 R86, RZ, RZ, 0x4 ;  /* 0x00000004ff567424 */ /* 0x000fe200078e00ff */
[----:B------:R-:W-:-:S05]  /*1a8b0*/  FMNMX R3, R91, R2, !PT ;  /* 0x000000025b037209 */ /* 0x000fca0007800000 */
[----:B------:R-:W-:-:S07]  /*1a8c0*/  IMAD.MOV.U32 R91, RZ, RZ, R3 ;  /* 0x000000ffff5b7224 */ /* 0x000fce00078e0003 */
[----:B------:R-:W-:Y:S05]  /*1a8d0*/  WARPSYNC.COLLECTIVE R0, `(.L_x_2081) ;  /* 0x0000000000087348 */ /* 0x000fea0003c00000 */
[----:B------:R0:W1:Y:S02]  /*1a8e0*/  SHFL.DOWN P0, R2, R91, R86, R89 ;  /* 0x080000565b027389 */ /* 0x0000640000000059 */
[----:B01----:R-:W-:Y:S05]  /*1a8f0*/  ENDCOLLECTIVE ;  /* 0x000000000000791b */ /* 0x003fea0003800000 */
.L_x_2081:
[----:B------:R-:W-:Y:S01]  /*1a900*/  IMAD.MOV.U32 R86, RZ, RZ, 0x2 ;  /* 0x00000002ff567424 */ /* 0x000fe200078e00ff */
[----:B------:R-:W-:Y:S01]  /*1a910*/  FMNMX R85, R3, R2, !PT ;  /* 0x0000000203557209 */ /* 0x000fe20007800000 */
[----:B------:R-:W-:-:S04]  /*1a920*/  IMAD.MOV.U32 R3, RZ, RZ, 0x1f ;  /* 0x0000001fff037424 */ /* 0x000fc800078e00ff */
[----:B------:R-:W-:-:S07]  /*1a930*/  IMAD.MOV.U32 R91, RZ, RZ, R85 ;  /* 0x000000ffff5b7224 */ /* 0x000fce00078e0055 */
[----:B------:R-:W-:Y:S05]  /*1a940*/  WARPSYNC.COLLECTIVE R0, `(.L_x_2082) ;  /* 0x0000000000087348 */ /* 0x000fea0003c00000 */
[----:B------:R0:W1:Y:S02]  /*1a950*/  SHFL.DOWN P0, R2, R91, R86, R89 ;  /* 0x080000565b027389 */ /* 0x0000640000000059 */
[----:B01----:R-:W-:Y:S05]  /*1a960*/  ENDCOLLECTIVE ;  /* 0x000000000000791b */ /* 0x003fea0003800000 */
.L_x_2082:
[----:B------:R-:W-:Y:S01]  /*1a970*/  IMAD.MOV.U32 R86, RZ, RZ, 0x1 ;  /* 0x00000001ff567424 */ /* 0x000fe200078e00ff */
[----:B------:R-:W-:-:S05]  /*1a980*/  FMNMX R87, R85, R2, !PT ;  /* 0x0000000255577209 */ /* 0x000fca0007800000 */
[----:B------:R-:W-:-:S07]  /*1a990*/  IMAD.MOV.U32 R91, RZ, RZ, R87 ;  /* 0x000000ffff5b7224 */ /* 0x000fce00078e0057 */
[----:B------:R-:W-:Y:S05]  /*1a9a0*/  WARPSYNC.COLLECTIVE R0, `(.L_x_2083) ;  /* 0x0000000000087348 */ /* 0x000fea0003c00000 */
[----:B------:R0:W1:Y:S02]  /*1a9b0*/  SHFL.DOWN P0, R2, R91, R86, R89 ;  /* 0x080000565b027389 */ /* 0x0000640000000059 */
[----:B01----:R-:W-:Y:S05]  /*1a9c0*/  ENDCOLLECTIVE ;  /* 0x000000000000791b */ /* 0x003fea0003800000 */
.L_x_2083:
[----:B------:R-:W-:Y:S01]  /*1a9d0*/  FMNMX R87, R87, R2, !PT ;  /* 0x0000000257577209 */ /* 0x000fe20007800000 */
[----:B------:R-:W-:-:S07]  /*1a9e0*/  IMAD.MOV.U32 R2, RZ, RZ, RZ ;  /* 0x000000ffff027224 */ /* 0x000fce00078e00ff */
[----:B------:R-:W-:Y:S05]  /*1a9f0*/  WARPSYNC.COLLECTIVE R0, `(.L_x_2084) ;  /* 0x0000000000087348 */ /* 0x000fea0003c00000 */
[----:B------:R0:W1:Y:S02]  /*1aa00*/  SHFL.IDX P0, R3, R87, R2, R3 ;  /* 0x0000000257037389 */ /* 0x0000640000000003 */
[----:B01----:R-:W-:Y:S05]  /*1aa10*/  ENDCOLLECTIVE ;  /* 0x000000000000791b */ /* 0x003fea0003800000 */
.L_x_2084:
[----:B------:R-:W-:Y:S01]  /*1aa20*/  IMAD.MOV.U32 R88, RZ, RZ, R3 ;  /* 0x000000ffff587224 */ /* 0x000fe200078e0003 */
[----:B------:R-:W-:Y:S06]  /*1aa30*/  BRA `(.L_x_2085) ;  /* 0xffffff4000687947 */ /* 0x000fec000383ffff */
.L_x_1751:
[----:B------:R-:W-:Y:S01]  /*1aa40*/  BSSY B0, `(.L_x_2086) ;  /* 0x0000007000007945 */ /* 0x000fe20003800000 */
[----:B------:R-:W-:Y:S02]  /*1aa50*/  IMAD.MOV.U32 R86, RZ, RZ, 0x10 ;  /* 0x00000010ff567424 */ /* 0x000fe400078e00ff */
[----:B------:R-:W-:Y:S02]  /*1aa60*/  IMAD.MOV.U32 R89, RZ, RZ, 0x1f ;  /* 0x0000001fff597424 */ /* 0x000fe400078e00ff */
[----:B------:R-:W-:-:S07]  /*1aa70*/  IMAD.MOV.U32 R0, RZ, RZ, -0x1 ;  /* 0xffffffffff007424 */ /* 0x000fce00078e00ff */
[----:B------:R-:W-:Y:S05]  /*1aa80*/  WARPSYNC.COLLECTIVE R0, `(.L_x_2087) ;  /* 0x0000000000087348 */ /* 0x000fea0003c00000 */
[----:B------:R0:W1:Y:S02]  /*1aa90*/  SHFL.DOWN P0, R2, R91, R86, R89 ;  /* 0x080000565b027389 */ /* 0x0000640000000059 */
[----:B01----:R-:W-:Y:S05]  /*1aaa0*/  ENDCOLLECTIVE ;  /* 0x000000000000791b */ /* 0x003fea0003800000 */
.L_x_2087:
[----:B------:R-:W-:Y:S05]  /*1aab0*/  BSYNC B0 ;  /* 0x0000000000007941 */ /* 0x000fea0003800000 */
.L_x_2086:
[----:B------:R-:W-:Y:S01]  /*1aac0*/  FMNMX R91, R91, R2, !PT ;  /* 0x000000025b5b7209 */ /* 0x000fe20007800000 */
[----:B------:R-:W-:Y:S02]  /*1aad0*/  IMAD.MOV.U32 R86, RZ, RZ, 0x8 ;  /* 0x00000008ff567424 */ /* 0x000fe400078e00ff */
[----:B------:R-:W-:Y:S02]  /*1aae0*/  IMAD.MOV.U32 R89, RZ, RZ, 0x1f ;  /* 0x0000001fff597424 */ /* 0x000fe400078e00ff */
[----:B------:R-:W-:-:S07]  /*1aaf0*/  IMAD.MOV.U32 R0, RZ, RZ, -0x1 ;  /* 0xffffffffff007424 */ /* 0x000fce00078e00ff */
[----:B------:R-:W-:Y:S05]  /*1ab00*/  WARPSYNC.COLLECTIVE R0, `(.L_x_2088) ;  /* 0x0000000000087348 */ /* 0x000fea0003c00000 */
[----:B------:R0:W1:Y:S02]  /*1ab10*/  SHFL.DOWN P0, R2, R91, R86, R89 ;  /* 0x080000565b027389 */ /* 0x0000640000000059 */
[----:B01----:R-:W-:Y:S05]  /*1ab20*/  ENDCOLLECTIVE ;  /* 0x000000000000791b */ /* 0x003fea0003800000 */
.L_x_2088:
[----:B------:R-:W-:Y:S01]  /*1ab30*/  IMAD.MOV.U32 R86, RZ, RZ, 0x4 ;  /* 0x00000004ff567424 */ /* 0x000fe200078e00ff */
[----:B------:R-:W-:-:S05]  /*1ab40*/  FMNMX R3, R91, R2, !PT ;  /* 0x000000025b037209 */ /* 0x000fca0007800000 */
[----:B------:R-:W-:-:S07]  /*1ab50*/  IMAD.MOV.U32 R91, RZ, RZ, R3 ;  /* 0x000000ffff5b7224 */ /* 0x000fce00078e0003 */
[----:B------:R-:W-:Y:S05]  /*1ab60*/  WARPSYNC.COLLECTIVE R0, `(.L_x_2089) ;  /* 0x0000000000087348 */ /* 0x000fea0003c00000 */
[----:B------:R0:W1:Y:S02]  /*1ab70*/  SHFL.DOWN P0, R2, R91, R86, R89 ;  /* 0x080000565b027389 */ /* 0x0000640000000059 */
[----:B01----:R-:W-:Y:S05]  /*1ab80*/  ENDCOLLECTIVE ;  /* 0x000000000000791b */ /* 0x003fea0003800000 */
.L_x_2089:
[----:B------:R-:W-:Y:S01]  /*1ab90*/  IMAD.MOV.U32 R86, RZ, RZ, 0x2 ;  /* 0x00000002ff567424 */ /* 0x000fe200078e00ff */
[----:B------:R-:W-:Y:S01]  /*1aba0*/  FMNMX R87, R3, R2, !PT ;  /* 0x0000000203577209 */ /* 0x000fe20007800000 */
[----:B------:R-:W-:-:S04]  /*1abb0*/  IMAD.MOV.U32 R3, RZ, RZ, 0x1f ;  /* 0x0000001fff037424 */ /* 0x000fc800078e00ff */
[----:B------:R-:W-:-:S07]  /*1abc0*/  IMAD.MOV.U32 R91, RZ, RZ, R87 ;  /* 0x000000ffff5b7224 */ /* 0x000fce00078e0057 */
[----:B------:R-:W-:Y:S05]  /*1abd0*/  WARPSYNC.COLLECTIVE R0, `(.L_x_2090) ;  /* 0x0000000000087348 */ /* 0x000fea0003c00000 */
[----:B------:R0:W1:Y:S02]  /*1abe0*/  SHFL.DOWN P0, R2, R91, R86, R89 ;  /* 0x080000565b027389 */ /* 0x0000640000000059 */
[----:B01----:R-:W-:Y:S05]  /*1abf0*/  ENDCOLLECTIVE ;  /* 0x000000000000791b */ /* 0x003fea0003800000 */
.L_x_2090:
[----:B------:R-:W-:Y:S01]  /*1ac00*/  IMAD.MOV.U32 R86, RZ, RZ, 0x1 ;  /* 0x00000001ff567424 */ /* 0x000fe200078e00ff */
[----:B------:R-:W-:-:S05]  /*1ac10*/  FMNMX R88, R87, R2, !PT ;  /* 0x0000000257587209 */ /* 0x000fca0007800000 */
[----:B------:R-:W-:-:S07]  /*1ac20*/  IMAD.MOV.U32 R91, RZ, RZ, R88 ;  /* 0x000000ffff5b7224 */ /* 0x000fce00078e0058 */
[----:B------:R-:W-:Y:S05]  /*1ac30*/  WARPSYNC.COLLECTIVE R0, `(.L_x_2091) ;  /* 0x0000000000087348 */ /* 0x000fea0003c00000 */
[----:B------:R0:W1:Y:S02]  /*1ac40*/  SHFL.DOWN P0, R2, R91, R86, R89 ;  /* 0x080000565b027389 */ /* 0x0000640000000059 */
[----:B01----:R-:W-:Y:S05]  /*1ac50*/  ENDCOLLECTIVE ;  /* 0x000000000000791b */ /* 0x003fea0003800000 */
.L_x_2091:
[----:B------:R-:W-:-:S05]  /*1ac60*/  FMNMX R2, R88, R2, !PT ;  /* 0x0000000258027209 */ /* 0x000fca0007800000 */
[----:B------:R-:W-:Y:S02]  /*1ac70*/  IMAD.MOV.U32 R87, RZ, RZ, R2 ;  /* 0x000000ffff577224 */ /* 0x000fe400078e0002 */
[----:B------:R-:W-:-:S07]  /*1ac80*/  IMAD.MOV.U32 R2, RZ, RZ, RZ ;  /* 0x000000ffff027224 */ /* 0x000fce00078e00ff */
[----:B------:R-:W-:Y:S05]  /*1ac90*/  WARPSYNC.COLLECTIVE R0, `(.L_x_2092) ;  /* 0x0000000000087348 */ /* 0x000fea0003c00000 */
[----:B------:R0:W1:Y:S02]  /*1aca0*/  SHFL.IDX P0, R3, R87, R2, R3 ;  /* 0x0000000257037389 */ /* 0x0000640000000003 */
[----:B01----:R-:W-:Y:S05]  /*1acb0*/  ENDCOLLECTIVE ;  /* 0x000000000000791b */ /* 0x003fea0003800000 */
.L_x_2092:
[----:B------:R-:W-:Y:S01]  /*1acc0*/  IMAD.MOV.U32 R90, RZ, RZ, R3 ;  /* 0x000000ffff5a7224 */ /* 0x000fe200078e0003 */
[----:B------:R-:W-:Y:S06]  /*1acd0*/  BRA `(.L_x_2093) ;  /* 0xffffff4400187947 */ /* 0x000fec000383ffff */
.L_x_1758:
[----:B------:R-:W-:Y:S01]  /*1ace0*/  BSSY B0, `(.L_x_2094) ;  /* 0x0000007000007945 */ /* 0x000fe20003800000 */
[----:B------:R-:W-:Y:S02]  /*1acf0*/  IMAD.MOV.U32 R86, RZ, RZ, 0x10 ;  /* 0x00000010ff567424 */ /* 0x000fe400078e00ff */
[----:B------:R-:W-:Y:S02]  /*1ad00*/  IMAD.MOV.U32 R89, RZ, RZ, 0x1f ;  /* 0x0000001fff597424 */ /* 0x000fe400078e00ff */
[----:B------:R-:W-:-:S07]  /*1ad10*/  IMAD.MOV.U32 R0, RZ, RZ, -0x1 ;  /* 0xffffffffff007424 */ /* 0x000fce00078e00ff */
[----:B------:R-:W-:Y:S05]  /*1ad20*/  WARPSYNC.COLLECTIVE R0, `(.L_x_2095) ;  /* 0x0000000000087348 */ /* 0x000fea0003c00000 */
[----:B------:R0:W1:Y:S02]  /*1ad30*/  SHFL.DOWN P0, R2, R91, R86, R89 ;  /* 0x080000565b027389 */ /* 0x0000640000000059 */
[----:B01----:R-:W-:Y:S05]  /*1ad40*/  ENDCOLLECTIVE ;  /* 0x000000000000791b */ /* 0x003fea0003800000 */
.L_x_2095:
[----:B------:R-:W-:Y:S05]  /*1ad50*/  BSYNC B0 ;  /* 0x0000000000007941 */ /* 0x000fea0003800000 */
.L_x_2094:
[----:B------:R-:W-:Y:S01]  /*1ad60*/  FMNMX R91, R91, R2, !PT ;  /* 0x000000025b5b7209 */ /* 0x000fe20007800000 */
[----:B------:R-:W-:Y:S02]  /*1ad70*/  IMAD.MOV.U32 R86, RZ, RZ, 0x8 ;  /* 0x00000008ff567424 */ /* 0x000fe400078e00ff */
[----:B------:R-:W-:Y:S02]  /*1ad80*/  IMAD.MOV.U32 R89, RZ, RZ, 0x1f ;  /* 0x0000001fff597424 */ /* 0x000fe400078e00ff */
[----:B------:R-:W-:-:S07]  /*1ad90*/  IMAD.MOV.U32 R0, RZ, RZ, -0x1 ;  /* 0xffffffffff007424 */ /* 0x000fce00078e00ff */
[----:B------:R-:W-:Y:S05]  /*1ada0*/  WARPSYNC.COLLECTIVE R0, `(.L_x_2096) ;  /* 0x0000000000087348 */ /* 0x000fea0003c00000 */
[----:B------:R0:W1:Y:S02]  /*1adb0*/  SHFL.DOWN P0, R2, R91, R86, R89 ;  /* 0x080000565b027389 */ /* 0x0000640000000059 */
[----:B01----:R-:W-:Y:S05]  /*1adc0*/  ENDCOLLECTIVE ;  /* 0x000000000000791b */ /* 0x003fea0003800000 */
.L_x_2096:
[----:B------:R-:W-:Y:S01]  /*1add0*/  IMAD.MOV.U32 R86, RZ, RZ, 0x4 ;  /* 0x00000004ff567424 */ /* 0x000fe200078e00ff */
[----:B------:R-:W-:-:S05]  /*1ade0*/  FMNMX R3, R91, R2, !PT ;  /* 0x000000025b037209 */ /* 0x000fca0007800000 */
[----:B------:R-:W-:-:S07]  /*1adf0*/  IMAD.MOV.U32 R91, RZ, RZ, R3 ;  /* 0x000000ffff5b7224 */ /* 0x000fce00078e0003 */
[----:B------:R-:W-:Y:S05]  /*1ae00*/  WARPSYNC.COLLECTIVE R0, `(.L_x_2097) ;  /* 0x0000000000087348 */ /* 0x000fea0003c00000 */
[----:B------:R0:W1:Y:S02]  /*1ae10*/  SHFL.DOWN P0, R2, R91, R86, R89 ;  /* 0x080000565b027389 */ /* 0x0000640000000059 */
[----:B01----:R-:W-:Y:S05]  /*1ae20*/  ENDCOLLECTIVE ;  /* 0x000000000000791b */ /* 0x003fea0003800000 */
.L_x_2097:
[----:B------:R-:W-:Y:S01]  /*1ae30*/  IMAD.MOV.U32 R86, RZ, RZ, 0x2 ;  /* 0x00000002ff567424 */ /* 0x000fe200078e00ff */
[----:B------:R-:W-:Y:S01]  /*1ae40*/  FMNMX R23, R3, R2, !PT ;  /* 0x0000000203177209 */ /* 0x000fe20007800000 */
[----:B------:R-:W-:-:S04]  /*1ae50*/  IMAD.MOV.U32 R3, RZ, RZ, 0x1f ;  /* 0x0000001fff037424 */ /* 0x000fc800078e00ff */
[----:B------:R-:W-:-:S07]  /*1ae60*/  IMAD.MOV.U32 R91, RZ, RZ, R23 ;  /* 0x000000ffff5b7224 */ /* 0x000fce00078e0017 */
[----:B------:R-:W-:Y:S05]  /*1ae70*/  WARPSYNC.COLLECTIVE R0, `(.L_x_2098) ;  /* 0x0000000000087348 */ /* 0x000fea0003c00000 */
[----:B------:R0:W1:Y:S02]  /*1ae80*/  SHFL.DOWN P0, R2, R91, R86, R89 ;  /* 0x080000565b027389 */ /* 0x0000640000000059 */
[----:B01----:R-:W-:Y:S05]  /*1ae90*/  ENDCOLLECTIVE ;  /* 0x000000000000791b */ /* 0x003fea0003800000 */
.L_x_2098:
[----:B------:R-:W-:Y:S01]  /*1aea0*/  IMAD.MOV.U32 R86, RZ, RZ, 0x1 ;  /* 0x00000001ff567424 */ /* 0x000fe200078e00ff */
[----:B------:R-:W-:-:S05]  /*1aeb0*/  FMNMX R47, R23, R2, !PT ;  /* 0x00000002172f7209 */ /* 0x000fca0007800000 */
[----:B------:R-:W-:-:S07]  /*1aec0*/  IMAD.MOV.U32 R91, RZ, RZ, R47 ;  /* 0x000000ffff5b7224 */ /* 0x000fce00078e002f */
[----:B------:R-:W-:Y:S05]  /*1aed0*/  WARPSYNC.COLLECTIVE R0, `(.L_x_2099) ;  /* 0x0000000000087348 */ /* 0x000fea0003c00000 */
[----:B------:R0:W1:Y:S02]  /*1aee0*/  SHFL.DOWN P0, R2, R91, R86, R89 ;  /* 0x080000565b027389 */ /* 0x0000640000000059 */
[----:B01----:R-:W-:Y:S05]  /*1aef0*/  ENDCOLLECTIVE ;  /* 0x000000000000791b */ /* 0x003fea0003800000 */
.L_x_2099:
[----:B------:R-:W-:Y:S01]  /*1af00*/  FMNMX R87, R47, R2, !PT ;  /* 0x000000022f577209 */ /* 0x000fe20007800000 */
[----:B------:R-:W-:-:S07]  /*1af10*/  IMAD.MOV.U32 R2, RZ, RZ, RZ ;  /* 0x000000ffff027224 */ /* 0x000fce00078e00ff */
[----:B------:R-:W-:Y:S05]  /*1af20*/  WARPSYNC.COLLECTIVE R0, `(.L_x_2100) ;  /* 0x0000000000087348 */ /* 0x000fea0003c00000 */
[----:B------:R0:W1:Y:S02]  /*1af30*/  SHFL.IDX P0, R3, R87, R2, R3 ;  /* 0x0000000257037389 */ /* 0x0000640000000003 */
[----:B01----:R-:W-:Y:S05]  /*1af40*/  ENDCOLLECTIVE ;  /* 0x000000000000791b */ /* 0x003fea0003800000 */
.L_x_2100:
[----:B------:R-:W-:Y:S01]  /*1af50*/  IMAD.MOV.U32 R48, RZ, RZ, R3 ;  /* 0x000000ffff307224 */ /* 0x000fe200078e0003 */
[----:B------:R-:W-:Y:S06]  /*1af60*/  BRA `(.L_x_2101) ;  /* 0xffffff4400d47947 */ /* 0x000fec000383ffff */
.L_x_1766:
[----:B------:R-:W-:Y:S01]  /*1af70*/  BSSY B0, `(.L_x_2102) ;  /* 0x0000007000007945 */ /* 0x000fe20003800000 */
[----:B------:R-:W-:Y:S02]  /*1af80*/  IMAD.MOV.U32 R86, RZ, RZ, 0x10 ;  /* 0x00000010ff567424 */ /* 0x000fe400078e00ff */
[----:B------:R-:W-:Y:S02]  /*1af90*/  IMAD.MOV.U32 R89, RZ, RZ, 0x1f ;  /* 0x0000001fff597424 */ /* 0x000fe400078e00ff */
[----:B------:R-:W-:-:S07]  /*1afa0*/  IMAD.MOV.U32 R0, RZ, RZ, -0x1 ;  /* 0xffffffffff007424 */ /* 0x000fce00078e00ff */
[----:B0-----:R-:W-:Y:S05]  /*1afb0*/  WARPSYNC.COLLECTIVE R0, `(.L_x_2103) ;  /* 0x0000000000087348 */ /* 0x001fea0003c00000 */
[----:B------:R1:W2:Y:S02]  /*1afc0*/  SHFL.DOWN P0, R2, R91, R86, R89 ;  /* 0x080000565b027389 */ /* 0x0002a40000000059 */
[----:B012---:R-:W-:Y:S05]  /*1afd0*/  ENDCOLLECTIVE ;  /* 0x000000000000791b */ /* 0x007fea0003800000 */
.L_x_2103:
[----:B------:R-:W-:Y:S05]  /*1afe0*/  BSYNC B0 ;  /* 0x0000000000007941 */ /* 0x000fea0003800000 */
.L_x_2102:
[----:B------:R-:W-:Y:S01]  /*1aff0*/  FMNMX R91, R91, R2, !PT ;  /* 0x000000025b5b7209 */ /* 0x000fe20007800000 */
[----:B------:R-:W-:Y:S02]  /*1b000*/  IMAD.MOV.U32 R86, RZ, RZ, 0x8 ;  /* 0x00000008ff567424 */ /* 0x000fe400078e00ff */
[----:B------:R-:W-:Y:S02]  /*1b010*/  IMAD.MOV.U32 R89, RZ, RZ, 0x1f ;  /* 0x0000001fff597424 */ /* 0x000fe400078e00ff */
[----:B------:R-:W-:-:S07]  /*1b020*/  IMAD.MOV.U32 R0, RZ, RZ, -0x1 ;  /* 0xffffffffff007424 */ /* 0x000fce00078e00ff */
[----:B------:R-:W-:Y:S05]  /*1b030*/  WARPSYNC.COLLECTIVE R0, `(.L_x_2104) ;  /* 0x0000000000087348 */ /* 0x000fea0003c00000 */
[----:B------:R0:W1:Y:S02]  /*1b040*/  SHFL.DOWN P0, R2, R91, R86, R89 ;  /* 0x080000565b027389 */ /* 0x0000640000000059 */
[----:B01----:R-:W-:Y:S05]  /*1b050*/  ENDCOLLECTIVE ;  /* 0x000000000000791b */ /* 0x003fea0003800000 */
.L_x_2104:
[----:B------:R-:W-:Y:S01]  /*1b060*/  IMAD.MOV.U32 R86, RZ, RZ, 0x4 ;  /* 0x00000004ff567424 */ /* 0x000fe200078e00ff */
[----:B------:R-:W-:-:S05]  /*1b070*/  FMNMX R3, R91, R2, !PT ;  /* 0x000000025b037209 */ /* 0x000fca0007800000 */
[----:B------:R-:W-:-:S07]  /*1b080*/  IMAD.MOV.U32 R91, RZ, RZ, R3 ;  /* 0x000000ffff5b7224 */ /* 0x000fce00078e0003 */
[----:B------:R-:W-:Y:S05]  /*1b090*/  WARPSYNC.COLLECTIVE R0, `(.L_x_2105) ;  /* 0x0000000000087348 */ /* 0x000fea0003c00000 */
[----:B------:R0:W1:Y:S02]  /*1b0a0*/  SHFL.DOWN P0, R2, R91, R86, R89 ;  /* 0x080000565b027389 */ /* 0x0000640000000059 */
[----:B01----:R-:W-:Y:S05]  /*1b0b0*/  ENDCOLLECTIVE ;  /* 0x000000000000791b */ /* 0x003fea0003800000 */
.L_x_2105:
[----:B------:R-:W-:Y:S01]  /*1b0c0*/  IMAD.MOV.U32 R86, RZ, RZ, 0x2 ;  /* 0x00000002ff567424 */ /* 0x000fe200078e00ff */
[----:B------:R-:W-:Y:S01]  /*1b0d0*/  FMNMX R47, R3, R2, !PT ;  /* 0x00000002032f7209 */ /* 0x000fe20007800000 */
[----:B------:R-:W-:-:S04]  /*1b0e0*/  IMAD.MOV.U32 R3, RZ, RZ, 0x1f ;  /* 0x0000001fff037424 */ /* 0x000fc800078e00ff */
[----:B------:R-:W-:-:S07]  /*1b0f0*/  IMAD.MOV.U32 R91, RZ, RZ, R47 ;  /* 0x000000ffff5b7224 */ /* 0x000fce00078e002f */
[----:B------:R-:W-:Y:S05]  /*1b100*/  WARPSYNC.COLLECTIVE R0, `(.L_x_2106) ;  /* 0x0000000000087348 */ /* 0x000fea0003c00000 */
[----:B------:R0:W1:Y:S02]  /*1b110*/  SHFL.DOWN P0, R2, R91, R86, R89 ;  /* 0x080000565b027389 */ /* 0x0000640000000059 */
[----:B01----:R-:W-:Y:S05]  /*1b120*/  ENDCOLLECTIVE ;  /* 0x000000000000791b */ /* 0x003fea0003800000 */
.L_x_2106:
[----:B------:R-:W-:Y:S01]  /*1b130*/  IMAD.MOV.U32 R86, RZ, RZ, 0x1 ;  /* 0x00000001ff567424 */ /* 0x000fe200078e00ff */
[----:B------:R-:W-:-:S05]  /*1b140*/  FMNMX R48, R47, R2, !PT ;  /* 0x000000022f307209 */ /* 0x000fca0007800000 */
[----:B------:R-:W-:-:S07]  /*1b150*/  IMAD.MOV.U32 R91, RZ, RZ, R48 ;  /* 0x000000ffff5b7224 */ /* 0x000fce00078e0030 */
[----:B------:R-:W-:Y:S05]  /*1b160*/  WARPSYNC.COLLECTIVE R0, `(.L_x_2107) ;  /* 0x0000000000087348 */ /* 0x000fea0003c00000 */
[----:B------:R0:W1:Y:S02]  /*1b170*/  SHFL.DOWN P0, R2, R91, R86, R89 ;  /* 0x080000565b027389 */ /* 0x0000640000000059 */
[----:B01----:R-:W-:Y:S05]  /*1b180*/  ENDCOLLECTIVE ;  /* 0x000000000000791b */ /* 0x003fea0003800000 */
.L_x_2107:
[----:B------:R-:W-:Y:S01]  /*1b190*/  FMNMX R87, R48, R2, !PT ;  /* 0x0000000230577209 */ /* 0x000fe20007800000 */
[----:B------:R-:W-:-:S07]  /*1b1a0*/  IMAD.MOV.U32 R2, RZ, RZ, RZ ;  /* 0x000000ffff027224 */ /* 0x000fce00078e00ff */
[----:B------:R-:W-:Y:S05]  /*1b1b0*/  WARPSYNC.COLLECTIVE R0, `(.L_x_2108) ;  /* 0x0000000000087348 */ /* 0x000fea0003c00000 */
[----:B------:R0:W1:Y:S02]  /*1b1c0*/  SHFL.IDX P0, R3, R87, R2, R3 ;  /* 0x0000000257037389 */ /* 0x0000640000000003 */
[----:B01----:R-:W-:Y:S05]  /*1b1d0*/  ENDCOLLECTIVE ;  /* 0x000000000000791b */ /* 0x003fea0003800000 */
.L_x_2108:
[----:B------:R-:W-:Y:S01]  /*1b1e0*/  IMAD.MOV.U32 R52, RZ, RZ, R3 ;  /* 0x000000ffff347224 */ /* 0x000fe200078e0003 */
[----:B------:R-:W-:Y:S06]  /*1b1f0*/  BRA `(.L_x_2109) ;  /* 0xffffff4800747947 */ /* 0x000fec000383ffff */
.L_x_1774:
[----:B------:R-:W-:Y:S01]  /*1b200*/  BSSY B0, `(.L_x_2110) ;  /* 0x0000007000007945 */ /* 0x000fe20003800000 */
[----:B------:R-:W-:Y:S02]  /*1b210*/  IMAD.MOV.U32 R86, RZ, RZ, 0x10 ;  /* 0x00000010ff567424 */ /* 0x000fe400078e00ff */
[----:B------:R-:W-:Y:S02]  /*1b220*/  IMAD.MOV.U32 R89, RZ, RZ, 0x1f ;  /* 0x0000001fff597424 */ /* 0x000fe400078e00ff */
[----:B------:R-:W-:-:S07]  /*1b230*/  IMAD.MOV.U32 R0, RZ, RZ, -0x1 ;  /* 0xffffffffff007424 */ /* 0x000fce00078e00ff */
[----:B0-----:R-:W-:Y:S05]  /*1b240*/  WARPSYNC.COLLECTIVE R0, `(.L_x_2111) ;  /* 0x0000000000087348 */ /* 0x001fea0003c00000 */
[----:B------:R1:W2:Y:S02]  /*1b250*/  SHFL.DOWN P0, R2, R91, R86, R89 ;  /* 0x080000565b027389 */ /* 0x0002a40000000059 */
[----:B012---:R-:W-:Y:S05]  /*1b260*/  ENDCOLLECTIVE ;  /* 0x000000000000791b */ /* 0x007fea0003800000 */
.L_x_2111:
[----:B------:R-:W-:Y:S05]  /*1b270*/  BSYNC B0 ;  /* 0x0000000000007941 */ /* 0x000fea0003800000 */
.L_x_2110:
[----:B------:R-:W-:Y:S01]  /*1b280*/  FMNMX R91, R91, R2, !PT ;  /* 0x000000025b5b7209 */ /* 0x000fe20007800000 */
[----:B------:R-:W-:Y:S02]  /*1b290*/  IMAD.MOV.U32 R86, RZ, RZ, 0x8 ;  /* 0x00000008ff567424 */ /* 0x000fe400078e00ff */
[----:B------:R-:W-:Y:S02]  /*1b2a0*/  IMAD.MOV.U32 R89, RZ, RZ, 0x1f ;  /* 0x0000001fff597424 */ /* 0x000fe400078e00ff */
[----:B------:R-:W-:-:S07]  /*1b2b0*/  IMAD.MOV.U32 R0, RZ, RZ, -0x1 ;  /* 0xffffffffff007424 */ /* 0x000fce00078e00ff */
[----:B------:R-:W-:Y:S05]  /*1b2c0*/  WARPSYNC.COLLECTIVE R0, `(.L_x_2112) ;  /* 0x0000000000087348 */ /* 0x000fea0003c00000 */
[----:B------:R0:W1:Y:S02]  /*1b2d0*/  SHFL.DOWN P0, R2, R91, R86, R89 ;  /* 0x080000565b027389 */ /* 0x0000640000000059 */
[----:B01----:R-:W-:Y:S05]  /*1b2e0*/  ENDCOLLECTIVE ;  /* 0x000000000000791b */ /* 0x003fea0003800000 */
.L_x_2112:
[----:B------:R-:W-:Y:S01]  /*1b2f0*/  IMAD.MOV.U32 R86, RZ, RZ, 0x4 ;  /* 0x00000004ff567424 */ /* 0x000fe200078e00ff */
[----:B------:R-:W-:-:S05]  /*1b300*/  FMNMX R3, R91, R2, !PT ;  /* 0x000000025b037209 */ /* 0x000fca0007800000 */
[----:B------:R-:W-:-:S07]  /*1b310*/  IMAD.MOV.U32 R91, RZ, RZ, R3 ;  /* 0x000000ffff5b7224 */ /* 0x000fce00078e0003 */
[----:B------:R-:W-:Y:S05]  /*1b320*/  WARPSYNC.COLLECTIVE R0, `(.L_x_2113) ;  /* 0x0000000000087348 */ /* 0x000fea0003c00000 */
[----:B------:R0:W1:Y:S02]  /*1b330*/  SHFL.DOWN P0, R2, R91, R86, R89 ;  /* 0x080000565b027389 */ /* 0x0000640000000059 */
[----:B01----:R-:W-:Y:S05]  /*1b340*/  ENDCOLLECTIVE ;  /* 0x000000000000791b */ /* 0x003fea0003800000 */
.L_x_2113:
[----:B------:R-:W-:Y:S01]  /*1b350*/  IMAD.MOV.U32 R86, RZ, RZ, 0x2 ;  /* 0x00000002ff567424 */ /* 0x000fe200078e00ff */
[----:B------:R-:W-:Y:S01]  /*1b360*/  FMNMX R48, R3, R2, !PT ;  /* 0x0000000203307209 */ /* 0x000fe20007800000 */
[----:B------:R-:W-:-:S04]  /*1b370*/  IMAD.MOV.U32 R3, RZ, RZ, 0x1f ;  /* 0x0000001fff037424 */ /* 0x000fc800078e00ff */
[----:B------:R-:W-:-:S07]  /*1b380*/  IMAD.MOV.U32 R91, RZ, RZ, R48 ;  /* 0x000000ffff5b7224 */ /* 0x000fce00078e0030 */
[----:B------:R-:W-:Y:S05]  /*1b390*/  WARPSYNC.COLLECTIVE R0, `(.L_x_2114) ;  /* 0x0000000000087348 */ /* 0x000fea0003c00000 */
[----:B------:R0:W1:Y:S02]  /*1b3a0*/  SHFL.DOWN P0, R2, R91, R86, R89 ;  /* 0x080000565b027389 */ /* 0x0000640000000059 */
[----:B01----:R-:W-:Y:S05]  /*1b3b0*/  ENDCOLLECTIVE ;  /* 0x000000000000791b */ /* 0x003fea0003800000 */
.L_x_2114:
[----:B------:R-:W-:Y:S01]  /*1b3c0*/  IMAD.MOV.U32 R86, RZ, RZ, 0x1 ;  /* 0x00000001ff567424 */ /* 0x000fe200078e00ff */
[----:B------:R-:W-:-:S05]  /*1b3d0*/  FMNMX R52, R48, R2, !PT ;  /* 0x0000000230347209 */ /* 0x000fca0007800000 */
[----:B------:R-:W-:-:S07]  /*1b3e0*/  IMAD.MOV.U32 R91, RZ, RZ, R52 ;  /* 0x000000ffff5b7224 */ /* 0x000fce00078e0034 */
[----:B------:R-:W-:Y:S05]  /*1b3f0*/  WARPSYNC.COLLECTIVE R0, `(.L_x_2115) ;  /* 0x0000000000087348 */ /* 0x000fea0003c00000 */
[----:B------:R0:W1:Y:S02]  /*1b400*/  SHFL.DOWN P0, R2, R91, R86, R89 ;  /* 0x080000565b027389 */ /* 0x0000640000000059 */
[----:B01----:R-:W-:Y:S05]  /*1b410*/  ENDCOLLECTIVE ;  /* 0x000000000000791b */ /* 0x003fea0003800000 */
.L_x_2115:
[----:B------:R-:W-:Y:S01]  /*1b420*/  FMNMX R87, R52, R2, !PT ;  /* 0x0000000234577209 */ /* 0x000fe20007800000 */
[----:B------:R-:W-:-:S07]  /*1b430*/  IMAD.MOV.U32 R2, RZ, RZ, RZ ;  /* 0x000000ffff027224 */ /* 0x000fce00078e00ff */
[----:B------:R-:W-:Y:S05]  /*1b440*/  WARPSYNC.COLLECTIVE R0, `(.L_x_2116) ;  /* 0x0000000000087348 */ /* 0x000fea0003c00000 */
[----:B------:R0:W1:Y:S02]  /*1b450*/  SHFL.IDX P0, R3, R87, R2, R3 ;  /* 0x0000000257037389 */ /* 0x0000640000000003 */
[----:B01----:R-:W-:Y:S05]  /*1b460*/  ENDCOLLECTIVE ;  /* 0x000000000000791b */ /* 0x003fea0003800000 */
.L_x_2116:
[----:B------:R-:W-:Y:S01]  /*1b470*/  IMAD.MOV.U32 R53, RZ, RZ, R3 ;  /* 0x000000ffff357224 */ /* 0x000fe200078e0003 */
[----:B------:R-:W-:Y:S06]  /*1b480*/  BRA `(.L_x_2117) ;  /* 0xffffff4c002c7947 */ /* 0x000fec000383ffff */
.L_x_1782:
[----:B------:R-:W-:Y:S01]  /*1b490*/  BSSY B0, `(.L_x_2118) ;  /* 0x0000007000007945 */ /* 0x000fe20003800000 */
[----:B------:R-:W-:Y:S02]  /*1b4a0*/  IMAD.MOV.U32 R86, RZ, RZ, 0x10 ;  /* 0x00000010ff567424 */ /* 0x000fe400078e00ff */
[----:B------:R-:W-:Y:S02]  /*1b4b0*/  IMAD.MOV.U32 R89, RZ, RZ, 0x1f ;  /* 0x0000001fff597424 */ /* 0x000fe400078e00ff */
[----:B------:R-:W-:-:S07]  /*1b4c0*/  IMAD.MOV.U32 R0, RZ, RZ, -0x1 ;  /* 0xffffffffff007424 */ /* 0x000fce00078e00ff */
[----:B0-----:R-:W-:Y:S05]  /*1b4d0*/  WARPSYNC.COLLECTIVE R0, `(.L_x_2119) ;  /* 0x0000000000087348 */ /* 0x001fea0003c00000 */
[----:B------:R1:W2:Y:S02]  /*1b4e0*/  SHFL.DOWN P0, R2, R91, R86, R89 ;  /* 0x080000565b027389 */ /* 0x0002a40000000059 */
[----:B012---:R-:W-:Y:S05]  /*1b4f0*/  ENDCOLLECTIVE ;  /* 0x000000000000791b */ /* 0x007fea0003800000 */
.L_x_2119:
[----:B------:R-:W-:Y:S05]  /*1b500*/  BSYNC B0 ;  /* 0x0000000000007941 */ /* 0x000fea0003800000 */
.L_x_2118:
[----:B------:R-:W-:Y:S01]  /*1b510*/  FMNMX R91, R91, R2, !PT ;  /* 0x000000025b5b7209 */ /* 0x000fe20007800000 */
[----:B------:R-:W-:Y:S02]  /*1b520*/  IMAD.MOV.U32 R86, RZ, RZ, 0x8 ;  /* 0x00000008ff567424 */ /* 0x000fe400078e00ff */
[----:B------:R-:W-:Y:S02]  /*1b530*/  IMAD.MOV.U32 R89, RZ, RZ, 0x1f ;  /* 0x0000001fff597424 */ /* 0x000fe400078e00ff */
[----:B------:R-:W-:-:S07]  /*1b540*/  IMAD.MOV.U32 R0, RZ, RZ, -0x1 ;  /* 0xffffffffff007424 */ /* 0x000fce00078e00ff */
[----:B------:R-:W-:Y:S05]  /*1b550*/  WARPSYNC.COLLECTIVE R0, `(.L_x_2120) ;  /* 0x0000000000087348 */ /* 0x000fea0003c00000 */
[----:B------:R0:W1:Y:S02]  /*1b560*/  SHFL.DOWN P0, R2, R91, R86, R89 ;  /* 0x080000565b027389 */ /* 0x0000640000000059 */
[----:B01----:R-:W-:Y:S05]  /*1b570*/  ENDCOLLECTIVE ;  /* 0x000000000000791b */ /* 0x003fea0003800000 */
.L_x_2120:
[----:B------:R-:W-:Y:S01]  /*1b580*/  IMAD.MOV.U32 R86, RZ, RZ, 0x4 ;  /* 0x00000004ff567424 */ /* 0x000fe200078e00ff */
[----:B------:R-:W-:-:S05]  /*1b590*/  FMNMX R3, R91, R2, !PT ;  /* 0x000000025b037209 */ /* 0x000fca0007800000 */
[----:B------:R-:W-:-:S07]  /*1b5a0*/  IMAD.MOV.U32 R91, RZ, RZ, R3 ;  /* 0x000000ffff5b7224 */ /* 0x000fce00078e0003 */
[----:B------:R-:W-:Y:S05]  /*1b5b0*/  WARPSYNC.COLLECTIVE R0, `(.L_x_2121) ;  /* 0x0000000000087348 */ /* 0x000fea0003c00000 */
[----:B------:R0:W1:Y:S02]  /*1b5c0*/  SHFL.DOWN P0, R2, R91, R86, R89 ;  /* 0x080000565b027389 */ /* 0x0000640000000059 */
[----:B01----:R-:W-:Y:S05]  /*1b5d0*/  ENDCOLLECTIVE ;  /* 0x000000000000791b */ /* 0x003fea0003800000 */
.L_x_2121:
[----:B------:R-:W-:Y:S01]  /*1b5e0*/  IMAD.MOV.U32 R86, RZ, RZ, 0x2 ;  /* 0x00000002ff567424 */ /* 0x000fe200078e00ff */
[----:B------:R-:W-:Y:S01]  /*1b5f0*/  FMNMX R52, R3, R2, !PT ;  /* 0x0000000203347209 */ /* 0x000fe20007800000 */
[----:B------:R-:W-:-:S04]  /*1b600*/  IMAD.MOV.U32 R3, RZ, RZ, 0x1f ;  /* 0x0000001fff037424 */ /* 0x000fc800078e00ff */
[----:B------:R-:W-:-:S07]  /*1b610*/  IMAD.MOV.U32 R91, RZ, RZ, R52 ;  /* 0x000000ffff5b7224 */ /* 0x000fce00078e0034 */
[----:B------:R-:W-:Y:S05]  /*1b620*/  WARPSYNC.COLLECTIVE R0, `(.L_x_2122) ;  /* 0x0000000000087348 */ /* 0x000fea0003c00000 */
[----:B------:R0:W1:Y:S02]  /*1b630*/  SHFL.DOWN P0, R2, R91, R86, R89 ;  /* 0x080000565b027389 */ /* 0x0000640000000059 */
[----:B01----:R-:W-:Y:S05]  /*1b640*/  ENDCOLLECTIVE ;  /* 0x000000000000791b */ /* 0x003fea0003800000 */
.L_x_2122:
[----:B------:R-:W-:Y:S01]  /*1b650*/  IMAD.MOV.U32 R86, RZ, RZ, 0x1 ;  /* 0x00000001ff567424 */ /* 0x000fe200078e00ff */
[----:B------:R-:W-:-:S05]  /*1b660*/  FMNMX R53, R52, R2, !PT ;  /* 0x0000000234357209 */ /* 0x000fca0007800000 */
[----:B------:R-:W-:-:S07]  /*1b670*/  IMAD.MOV.U32 R91, RZ, RZ, R53 ;  /* 0x000000ffff5b7224 */ /* 0x000fce00078e0035 */
[----:B------:R-:W-:Y:S05]  /*1b680*/  WARPSYNC.COLLECTIVE R0, `(.L_x_2123) ;  /* 0x0000000000087348 */ /* 0x000fea0003c00000 */
[----:B------:R0:W1:Y:S02]  /*1b690*/  SHFL.DOWN P0, R2, R91, R86, R89 ;  /* 0x080000565b027389 */ /* 0x0000640000000059 */
[----:B01----:R-:W-:Y:S05]  /*1b6a0*/  ENDCOLLECTIVE ;  /* 0x000000000000791b */ /* 0x003fea0003800000 */
.L_x_2123:
[----:B------:R-:W-:Y:S01]  /*1b6b0*/  FMNMX R87, R53, R2, !PT ;  /* 0x0000000235577209 */ /* 0x000fe20007800000 */
[----:B------:R-:W-:-:S07]  /*1b6c0*/  IMAD.MOV.U32 R2, RZ, RZ, RZ ;  /* 0x000000ffff027224 */ /* 0x000fce00078e00ff */
[----:B------:R-:W-:Y:S05]  /*1b6d0*/  WARPSYNC.COLLECTIVE R0, `(.L_x_2124) ;  /* 0x0000000000087348 */ /* 0x000fea0003c00000 */
[----:B------:R0:W1:Y:S02]  /*1b6e0*/  SHFL.IDX P0, R3, R87, R2, R3 ;  /* 0x0000000257037389 */ /* 0x0000640000000003 */
[----:B01----:R-:W-:Y:S05]  /*1b6f0*/  ENDCOLLECTIVE ;  /* 0x000000000000791b */ /* 0x003fea0003800000 */
.L_x_2124:
[----:B------:R-:W-:Y:S01]  /*1b700*/  IMAD.MOV.U32 R54, RZ, RZ, R3 ;  /* 0x000000ffff367224 */ /* 0x000fe200078e0003 */
[----:B------:R-:W-:Y:S06]  /*1b710*/  BRA `(.L_x_2125) ;  /* 0xffffff4c00e47947 */ /* 0x000fec000383ffff */
.L_x_1790:
[----:B------:R-:W-:Y:S01]  /*1b720*/  BSSY B0, `(.L_x_2126) ;  /* 0x0000007000007945 */ /* 0x000fe20003800000 */
[----:B------:R-:W-:Y:S02]  /*1b730*/  IMAD.MOV.U32 R86, RZ, RZ, 0x10 ;  /* 0x00000010ff567424 */ /* 0x000fe400078e00ff */
[----:B------:R-:W-:Y:S02]  /*1b740*/  IMAD.MOV.U32 R89, RZ, RZ, 0x1f ;  /* 0x0000001fff597424 */ /* 0x000fe400078e00ff */
[----:B------:R-:W-:-:S07]  /*1b750*/  IMAD.MOV.U32 R0, RZ, RZ, -0x1 ;  /* 0xffffffffff007424 */ /* 0x000fce00078e00ff */
[----:B0-----:R-:W-:Y:S05]  /*1b760*/  WARPSYNC.COLLECTIVE R0, `(.L_x_2127) ;  /* 0x0000000000087348 */ /* 0x001fea0003c00000 */
[----:B------:R1:W2:Y:S02]  /*1b770*/  SHFL.DOWN P0, R2, R91, R86, R89 ;  /* 0x080000565b027389 */ /* 0x0002a40000000059 */
[----:B012---:R-:W-:Y:S05]  /*1b780*/  ENDCOLLECTIVE ;  /* 0x000000000000791b */ /* 0x007fea0003800000 */
.L_x_2127:
[----:B------:R-:W-:Y:S05]  /*1b790*/  BSYNC B0 ;  /* 0x0000000000007941 */ /* 0x000fea0003800000 */
.L_x_2126:
[----:B------:R-:W-:Y:S01]  /*1b7a0*/  FMNMX R91, R91, R2, !PT ;  /* 0x000000025b5b7209 */ /* 0x000fe20007800000 */
[----:B------:R-:W-:Y:S02]  /*1b7b0*/  IMAD.MOV.U32 R86, RZ, RZ, 0x8 ;  /* 0x00000008ff567424 */ /* 0x000fe400078e00ff */
[----:B------:R-:W-:Y:S02]  /*1b7c0*/  IMAD.MOV.U32 R89, RZ, RZ, 0x1f ;  /* 0x0000001fff597424 */ /* 0x000fe400078e00ff */
[----:B------:R-:W-:-:S07]  /*1b7d0*/  IMAD.MOV.U32 R0, RZ, RZ, -0x1 ;  /* 0xffffffffff007424 */ /* 0x000fce00078e00ff */
[----:B------:R-:W-:Y:S05]  /*1b7e0*/  WARPSYNC.COLLECTIVE R0, `(.L_x_2128) ;  /* 0x0000000000087348 */ /* 0x000fea0003c00000 */
[----:B------:R0:W1:Y:S02]  /*1b7f0*/  SHFL.DOWN P0, R2, R91, R86, R89 ;  /* 0x080000565b027389 */ /* 0x0000640000000059 */
[----:B01----:R-:W-:Y:S05]  /*1b800*/  ENDCOLLECTIVE ;  /* 0x000000000000791b */ /* 0x003fea0003800000 */
.L_x_2128:
[----:B------:R-:W-:Y:S01]  /*1b810*/  IMAD.MOV.U32 R86, RZ, RZ, 0x4 ;  /* 0x00000004ff567424 */ /* 0x000fe200078e00ff */
[----:B------:R-:W-:-:S05]  /*1b820*/  FMNMX R3, R91, R2, !PT ;  /* 0x000000025b037209 */ /* 0x000fca0007800000 */
[----:B------:R-:W-:-:S07]  /*1b830*/  IMAD.MOV.U32 R91, RZ, RZ, R3 ;  /* 0x000000ffff5b7224 */ /* 0x000fce00078e0003 */
[----:B------:R-:W-:Y:S05]  /*1b840*/  WARPSYNC.COLLECTIVE R0, `(.L_x_2129) ;  /* 0x0000000000087348 */ /* 0x000fea0003c00000 */
[----:B------:R0:W1:Y:S02]  /*1b850*/  SHFL.DOWN P0, R2, R91, R86, R89 ;  /* 0x080000565b027389 */ /* 0x0000640000000059 */
[----:B01----:R-:W-:Y:S05]  /*1b860*/  ENDCOLLECTIVE ;  /* 0x000000000000791b */ /* 0x003fea0003800000 */
.L_x_2129:
[----:B------:R-:W-:Y:S01]  /*1b870*/  IMAD.MOV.U32 R86, RZ, RZ, 0x2 ;  /* 0x00000002ff567424 */ /* 0x000fe200078e00ff */
[----:B------:R-:W-:Y:S01]  /*1b880*/  FMNMX R53, R3, R2, !PT ;  /* 0x0000000203357209 */ /* 0x000fe20007800000 */
[----:B------:R-:W-:-:S04]  /*1b890*/  IMAD.MOV.U32 R3, RZ, RZ, 0x1f ;  /* 0x0000001fff037424 */ /* 0x000fc800078e00ff */
[----:B------:R-:W-:-:S07]  /*1b8a0*/  IMAD.MOV.U32 R91, RZ, RZ, R53 ;  /* 0x000000ffff5b7224 */ /* 0x000fce00078e0035 */
[----:B------:R-:W-:Y:S05]  /*1b8b0*/  WARPSYNC.COLLECTIVE R0, `(.L_x_2130) ;  /* 0x0000000000087348 */ /* 0x000fea0003c00000 */
[----:B------:R0:W1:Y:S02]  /*1b8c0*/  SHFL.DOWN P0, R2, R91, R86, R89 ;  /* 0x080000565b027389 */ /* 0x0000640000000059 */
[----:B01----:R-:W-:Y:S05]  /*1b8d0*/  ENDCOLLECTIVE ;  /* 0x000000000000791b */ /* 0x003fea0003800000 */
.L_x_2130:
[----:B------:R-:W-:Y:S01]  /*1b8e0*/  IMAD.MOV.U32 R86, RZ, RZ, 0x1 ;  /* 0x00000001ff567424 */ /* 0x000fe200078e00ff */
[----:B------:R-:W-:-:S05]  /*1b8f0*/  FMNMX R54, R53, R2, !PT ;  /* 0x0000000235367209 */ /* 0x000fca0007800000 */
[----:B------:R-:W-:-:S07]  /*1b900*/  IMAD.MOV.U32 R91, RZ, RZ, R54 ;  /* 0x000000ffff5b7224 */ /* 0x000fce00078e0036 */
[----:B------:R-:W-:Y:S05]  /*1b910*/  WARPSYNC.COLLECTIVE R0, `(.L_x_2131) ;  /* 0x0000000000087348 */ /* 0x000fea0003c00000 */
[----:B------:R0:W1:Y:S02]  /*1b920*/  SHFL.DOWN P0, R2, R91, R86, R89 ;  /* 0x080000565b027389 */ /* 0x0000640000000059 */
[----:B01----:R-:W-:Y:S05]  /*1b930*/  ENDCOLLECTIVE ;  /* 0x000000000000791b */ /* 0x003fea0003800000 */
.L_x_2131:
[----:B------:R-:W-:Y:S01]  /*1b940*/  FMNMX R87, R54, R2, !PT ;  /* 0x0000000236577209 */ /* 0x000fe20007800000 */
[----:B------:R-:W-:-:S07]  /*1b950*/  IMAD.MOV.U32 R2, RZ, RZ, RZ ;  /* 0x000000ffff027224 */ /* 0x000fce00078e00ff */
[----:B------:R-:W-:Y:S05]  /*1b960*/  WARPSYNC.COLLECTIVE R0, `(.L_x_2132) ;  /* 0x0000000000087348 */ /* 0x000fea0003c00000 */
[----:B------:R0:W1:Y:S02]  /*1b970*/  SHFL.IDX P0, R3, R87, R2, R3 ;  /* 0x0000000257037389 */ /* 0x0000640000000003 */
[----:B01----:R-:W-:Y:S05]  /*1b980*/  ENDCOLLECTIVE ;  /* 0x000000000000791b */ /* 0x003fea0003800000 */
.L_x_2132:
[----:B------:R-:W-:Y:S01]  /*1b990*/  IMAD.MOV.U32 R55, RZ, RZ, R3 ;  /* 0x000000ffff377224 */ /* 0x000fe200078e0003 */
[----:B------:R-:W-:Y:S06]  /*1b9a0*/  BRA `(.L_x_2133) ;  /* 0xffffff50009c7947 */ /* 0x000fec000383ffff */
.L_x_1798:
[----:B------:R-:W-:Y:S01]  /*1b9b0*/  BSSY B0, `(.L_x_2134) ;  /* 0x0000007000007945 */ /* 0x000fe20003800000 */
[----:B------:R-:W-:Y:S02]  /*1b9c0*/  IMAD.MOV.U32 R86, RZ, RZ, 0x10 ;  /* 0x00000010ff567424 */ /* 0x000fe400078e00ff */
[----:B------:R-:W-:Y:S02]  /*1b9d0*/  IMAD.MOV.U32 R89, RZ, RZ, 0x1f ;  /* 0x0000001fff597424 */ /* 0x000fe400078e00ff */
[----:B------:R-:W-:-:S07]  /*1b9e0*/  IMAD.MOV.U32 R0, RZ, RZ, -0x1 ;  /* 0xffffffffff007424 */ /* 0x000fce00078e00ff */
[----:B0-----:R-:W-:Y:S05]  /*1b9f0*/  WARPSYNC.COLLECTIVE R0, `(.L_x_2135) ;  /* 0x0000000000087348 */ /* 0x001fea0003c00000 */
[----:B------:R1:W2:Y:S02]  /*1ba00*/  SHFL.DOWN P0, R2, R91, R86, R89 ;  /* 0x080000565b027389 */ /* 0x0002a40000000059 */
[----:B012---:R-:W-:Y:S05]  /*1ba10*/  ENDCOLLECTIVE ;  /* 0x000000000000791b */ /* 0x007fea0003800000 */
.L_x_2135:
[----:B------:R-:W-:Y:S05]  /*1ba20*/  BSYNC B0 ;  /* 0x0000000000007941 */ /* 0x000fea0003800000 */
.L_x_2134:
[----:B------:R-:W-:Y:S01]  /*1ba30*/  FMNMX R91, R91, R2, !PT ;  /* 0x000000025b5b7209 */ /* 0x000fe20007800000 */
[----:B------:R-:W-:Y:S02]  /*1ba40*/  IMAD.MOV.U32 R86, RZ, RZ, 0x8 ;  /* 0x00000008ff567424 */ /* 0x000fe400078e00ff */
[----:B------:R-:W-:Y:S02]  /*1ba50*/  IMAD.MOV.U32 R89, RZ, RZ, 0x1f ;  /* 0x0000001fff597424 */ /* 0x000fe400078e00ff */
[----:B------:R-:W-:-:S07]  /*1ba60*/  IMAD.MOV.U32 R0, RZ, RZ, -0x1 ;  /* 0xffffffffff007424 */ /* 0x000fce00078e00ff */
[----:B------:R-:W-:Y:S05]  /*1ba70*/  WARPSYNC.COLLECTIVE R0, `(.L_x_2136) ;  /* 0x0000000000087348 */ /* 0x000fea0003c00000 */
[----:B------:R0:W1:Y:S02]  /*1ba80*/  SHFL.DOWN P0, R2, R91, R86, R89 ;  /* 0x080000565b027389 */ /* 0x0000640000000059 */
[----:B01----:R-:W-:Y:S05]  /*1ba90*/  ENDCOLLECTIVE ;  /* 0x000000000000791b */ /* 0x003fea0003800000 */
.L_x_2136:
[----:B------:R-:W-:Y:S01]  /*1baa0*/  IMAD.MOV.U32 R86, RZ, RZ, 0x4 ;  /* 0x00000004ff567424 */ /* 0x000fe200078e00ff */
[----:B------:R-:W-:-:S05]  /*1bab0*/  FMNMX R3, R91, R2, !PT ;  /* 0x000000025b037209 */ /* 0x000fca0007800000 */
[----:B------:R-:W-:-:S07]  /*1bac0*/  IMAD.MOV.U32 R91, RZ, RZ, R3 ;  /* 0x000000ffff5b7224 */ /* 0x000fce00078e0003 */
[----:B------:R-:W-:Y:S05]  /*1bad0*/  WARPSYNC.COLLECTIVE R0, `(.L_x_2137) ;  /* 0x0000000000087348 */ /* 0x000fea0003c00000 */
[----:B------:R0:W1:Y:S02]  /*1bae0*/  SHFL.DOWN P0, R2, R91, R86, R89 ;  /* 0x080000565b027389 */ /* 0x0000640000000059 */
[----:B01----:R-:W-:Y:S05]  /*1baf0*/  ENDCOLLECTIVE ;  /* 0x000000000000791b */ /* 0x003fea0003800000 */
.L_x_2137:
[----:B------:R-:W-:Y:S01]  /*1bb00*/  IMAD.MOV.U32 R86, RZ, RZ, 0x2 ;  /* 0x00000002ff567424 */ /* 0x000fe200078e00ff */
[----:B------:R-:W-:Y:S01]  /*1bb10*/  FMNMX R54, R3, R2, !PT ;  /* 0x0000000203367209 */ /* 0x000fe20007800000 */
[----:B------:R-:W-:-:S04]  /*1bb20*/  IMAD.MOV.U32 R3, RZ, RZ, 0x1f ;  /* 0x0000001fff037424 */ /* 0x000fc800078e00ff */
[----:B------:R-:W-:-:S07]  /*1bb30*/  IMAD.MOV.U32 R91, RZ, RZ, R54 ;  /* 0x000000ffff5b7224 */ /* 0x000fce00078e0036 */
[----:B------:R-:W-:Y:S05]  /*1bb40*/  WARPSYNC.COLLECTIVE R0, `(.L_x_2138) ;  /* 0x0000000000087348 */ /* 0x000fea0003c00000 */
[----:B------:R0:W1:Y:S02]  /*1bb50*/  SHFL.DOWN P0, R2, R91, R86, R89 ;  /* 0x080000565b027389 */ /* 0x0000640000000059 */
[----:B01----:R-:W-:Y:S05]  /*1bb60*/  ENDCOLLECTIVE ;  /* 0x000000000000791b */ /* 0x003fea0003800000 */
.L_x_2138:
[----:B------:R-:W-:Y:S01]  /*1bb70*/  IMAD.MOV.U32 R86, RZ, RZ, 0x1 ;  /* 0x00000001ff567424 */ /* 0x000fe200078e00ff */
[----:B------:R-:W-:-:S05]  /*1bb80*/  FMNMX R55, R54, R2, !PT ;  /* 0x0000000236377209 */ /* 0x000fca0007800000 */
[----:B------:R-:W-:-:S07]  /*1bb90*/  IMAD.MOV.U32 R91, RZ, RZ, R55 ;  /* 0x000000ffff5b7224 */ /* 0x000fce00078e0037 */
[----:B------:R-:W-:Y:S05]  /*1bba0*/  WARPSYNC.COLLECTIVE R0, `(.L_x_2139) ;  /* 0x0000000000087348 */ /* 0x000fea0003c00000 */
[----:B------:R0:W1:Y:S02]  /*1bbb0*/  SHFL.DOWN P0, R2, R91, R86, R89 ;  /* 0x080000565b027389 */ /* 0x0000640000000059 */
[----:B01----:R-:W-:Y:S05]  /*1bbc0*/  ENDCOLLECTIVE ;  /* 0x000000000000791b */ /* 0x003fea0003800000 */
.L_x_2139:
[----:B------:R-:W-:Y:S01]  /*1bbd0*/  FMNMX R87, R55, R2, !PT ;  /* 0x0000000237577209 */ /* 0x000fe20007800000 */
[----:B------:R-:W-:-:S07]  /*1bbe0*/  IMAD.MOV.U32 R2, RZ, RZ, RZ ;  /* 0x000000ffff027224 */ /* 0x000fce00078e00ff */
[----:B------:R-:W-:Y:S05]  /*1bbf0*/  WARPSYNC.COLLECTIVE R0, `(.L_x_2140) ;  /* 0x0000000000087348 */ /* 0x000fea0003c00000 */
[----:B------:R0:W1:Y:S02]  /*1bc00*/  SHFL.IDX P0, R3, R87, R2, R3 ;  /* 0x0000000257037389 */ /* 0x0000640000000003 */
[----:B01----:R-:W-:Y:S05]  /*1bc10*/  ENDCOLLECTIVE ;  /* 0x000000000000791b */ /* 0x003fea0003800000 */
.L_x_2140:
[----:B------:R-:W-:Y:S01]  /*1bc20*/  IMAD.MOV.U32 R56, RZ, RZ, R3 ;  /* 0x000000ffff387224 */ /* 0x000fe200078e0003 */
[----:B------:R-:W-:Y:S06]  /*1bc30*/  BRA `(.L_x_2141) ;  /* 0xffffff5400547947 */ /* 0x000fec000383ffff */
.L_x_1806:
[----:B------:R-:W-:Y:S01]  /*1bc40*/  BSSY B0, `(.L_x_2142) ;  /* 0x0000007000007945 */ /* 0x000fe20003800000 */
[----:B------:R-:W-:Y:S02]  /*1bc50*/  IMAD.MOV.U32 R86, RZ, RZ, 0x10 ;  /* 0x00000010ff567424 */ /* 0x000fe400078e00ff */
[----:B------:R-:W-:Y:S02]  /*1bc60*/  IMAD.MOV.U32 R89, RZ, RZ, 0x1f ;  /* 0x0000001fff597424 */ /* 0x000fe400078e00ff */
[----:B------:R-:W-:-:S07]  /*1bc70*/  IMAD.MOV.U32 R0, RZ, RZ, -0x1 ;  /* 0xffffffffff007424 */ /* 0x000fce00078e00ff */
[----:B0-----:R-:W-:Y:S05]  /*1bc80*/  WARPSYNC.COLLECTIVE R0, `(.L_x_2143) ;  /* 0x0000000000087348 */ /* 0x001fea0003c00000 */
[----:B------:R1:W2:Y:S02]  /*1bc90*/  SHFL.DOWN P0, R2, R91, R86, R89 ;  /* 0x080000565b027389 */ /* 0x0002a40000000059 */
[----:B012---:R-:W-:Y:S05]  /*1bca0*/  ENDCOLLECTIVE ;  /* 0x000000000000791b */ /* 0x007fea0003800000 */
.L_x_2143:
[----:B------:R-:W-:Y:S05]  /*1bcb0*/  BSYNC B0 ;  /* 0x0000000000007941 */ /* 0x000fea0003800000 */
.L_x_2142:
[----:B------:R-:W-:Y:S01]  /*1bcc0*/  FMNMX R91, R91, R2, !PT ;  /* 0x000000025b5b7209 */ /* 0x000fe20007800000 */
[----:B------:R-:W-:Y:S02]  /*1bcd0*/  IMAD.MOV.U32 R86, RZ, RZ, 0x8 ;  /* 0x00000008ff567424 */ /* 0x000fe400078e00ff */
[----:B------:R-:W-:Y:S02]  /*1bce0*/  IMAD.MOV.U32 R89, RZ, RZ, 0x1f ;  /* 0x0000001fff597424 */ /* 0x000fe400078e00ff */
[----:B------:R-:W-:-:S07]  /*1bcf0*/  IMAD.MOV.U32 R0, RZ, RZ, -0x1 ;  /* 0xffffffffff007424 */ /* 0x000fce00078e00ff */
[----:B------:R-:W-:Y:S05]  /*1bd00*/  WARPSYNC.COLLECTIVE R0, `(.L_x_2144) ;  /* 0x0000000000087348 */ /* 0x000fea0003c00000 */
[----:B------:R0:W1:Y:S02]  /*1bd10*/  SHFL.DOWN P0, R2, R91, R86, R89 ;  /* 0x080000565b027389 */ /* 0x0000640000000059 */
[----:B01----:R-:W-:Y:S05]  /*1bd20*/  ENDCOLLECTIVE ;  /* 0x000000000000791b */ /* 0x003fea0003800000 */
.L_x_2144:
[----:B------:R-:W-:Y:S01]  /*1bd30*/  IMAD.MOV.U32 R86, RZ, RZ, 0x4 ;  /* 0x00000004ff567424 */ /* 0x000fe200078e00ff */
[----:B------:R-:W-:-:S05]  /*1bd40*/  FMNMX R3, R91, R2, !PT ;  /* 0x000000025b037209 */ /* 0x000fca0007800000 */
[----:B------:R-:W-:-:S07]  /*1bd50*/  IMAD.MOV.U32 R91, RZ, RZ, R3 ;  /* 0x000000ffff5b7224 */ /* 0x000fce00078e0003 */
[----:B------:R-:W-:Y:S05]  /*1bd60*/  WARPSYNC.COLLECTIVE R0, `(.L_x_2145) ;  /* 0x0000000000087348 */ /* 0x000fea0003c00000 */
[----:B------:R0:W1:Y:S02]  /*1bd70*/  SHFL.DOWN P0, R2, R91, R86, R89 ;  /* 0x080000565b027389 */ /* 0x0000640000000059 */
[----:B01----:R-:W-:Y:S05]  /*1bd80*/  ENDCOLLECTIVE ;  /* 0x000000000000791b */ /* 0x003fea0003800000 */
.L_x_2145:
[----:B------:R-:W-:Y:S01]  /*1bd90*/  IMAD.MOV.U32 R86, RZ, RZ, 0x2 ;  /* 0x00000002ff567424 */ /* 0x000fe200078e00ff */
[----:B------:R-:W-:Y:S01]  /*1bda0*/  FMNMX R55, R3, R2, !PT ;  /* 0x0000000203377209 */ /* 0x000fe20007800000 */
[----:B------:R-:W-:-:S04]  /*1bdb0*/  IMAD.MOV.U32 R3, RZ, RZ, 0x1f ;  /* 0x0000001fff037424 */ /* 0x000fc800078e00ff */
[----:B------:R-:W-:-:S07]  /*1bdc0*/  IMAD.MOV.U32 R91, RZ, RZ, R55 ;  /* 0x000000ffff5b7224 */ /* 0x000fce00078e0037 */
[----:B------:R-:W-:Y:S05]  /*1bdd0*/  WARPSYNC.COLLECTIVE R0, `(.L_x_2146) ;  /* 0x0000000000087348 */ /* 0x000fea0003c00000 */
[----:B------:R0:W1:Y:S02]  /*1bde0*/  SHFL.DOWN P0, R2, R91, R86, R89 ;  /* 0x080000565b027389 */ /* 0x0000640000000059 */
[----:B01----:R-:W-:Y:S05]  /*1bdf0*/  ENDCOLLECTIVE ;  /* 0x000000000000791b */ /* 0x003fea0003800000 */
.L_x_2146:
[----:B------:R-:W-:Y:S01]  /*1be00*/  IMAD.MOV.U32 R86, RZ, RZ, 0x1 ;  /* 0x00000001ff567424 */ /* 0x000fe200078e00ff */
[----:B------:R-:W-:-:S05]  /*1be10*/  FMNMX R56, R55, R2, !PT ;  /* 0x0000000237387209 */ /* 0x000fca0007800000 */
[----:B------:R-:W-:-:S07]  /*1be20*/  IMAD.MOV.U32 R91, RZ, RZ, R56 ;  /* 0x000000ffff5b7224 */ /* 0x000fce00078e0038 */
[----:B------:R-:W-:Y:S05]  /*1be30*/  WARPSYNC.COLLECTIVE R0, `(.L_x_2147) ;  /* 0x0000000000087348 */ /* 0x000fea0003c00000 */
[----:B------:R0:W1:Y:S02]  /*1be40*/  SHFL.DOWN P0, R2, R91, R86, R89 ;  /* 0x080000565b027389 */ /* 0x0000640000000059 */
[----:B01----:R-:W-:Y:S05]  /*1be50*/  ENDCOLLECTIVE ;  /* 0x000000000000791b */ /* 0x003fea0003800000 */
.L_x_2147:
[----:B------:R-:W-:Y:S01]  /*1be60*/  FMNMX R87, R56, R2, !PT ;  /* 0x0000000238577209 */ /* 0x000fe20007800000 */
[----:B------:R-:W-:-:S07]  /*1be70*/  IMAD.MOV.U32 R2, RZ, RZ, RZ ;  /* 0x000000ffff027224 */ /* 0x000fce00078e00ff */
[----:B------:R-:W-:Y:S05]  /*1be80*/  WARPSYNC.COLLECTIVE R0, `(.L_x_2148) ;  /* 0x0000000000087348 */ /* 0x000fea0003c00000 */
[----:B------:R0:W1:Y:S02]  /*1be90*/  SHFL.IDX P0, R3, R87, R2, R3 ;  /* 0x0000000257037389 */ /* 0x0000640000000003 */
[----:B01----:R-:W-:Y:S05]  /*1bea0*/  ENDCOLLECTIVE ;  /* 0x000000000000791b */ /* 0x003fea0003800000 */
.L_x_2148:
[----:B------:R-:W-:Y:S01]  /*1beb0*/  IMAD.MOV.U32 R57, RZ, RZ, R3 ;  /* 0x000000ffff397224 */ /* 0x000fe200078e0003 */
[----:B------:R-:W-:Y:S06]  /*1bec0*/  BRA `(.L_x_2149) ;  /* 0xffffff58000c7947 */ /* 0x000fec000383ffff */
.L_x_1814:
[----:B------:R-:W-:Y:S01]  /*1bed0*/  BSSY B0, `(.L_x_2150) ;  /* 0x0000007000007945 */ /* 0x000fe20003800000 */
[----:B------:R-:W-:Y:S02]  /*1bee0*/  IMAD.MOV.U32 R86, RZ, RZ, 0x10 ;  /* 0x00000010ff567424 */ /* 0x000fe400078e00ff */
[----:B------:R-:W-:Y:S02]  /*1bef0*/  IMAD.MOV.U32 R89, RZ, RZ, 0x1f ;  /* 0x0000001fff597424 */ /* 0x000fe400078e00ff */
[----:B------:R-:W-:-:S07]  /*1bf00*/  IMAD.MOV.U32 R0, RZ, RZ, -0x1 ;  /* 0xffffffffff007424 */ /* 0x000fce00078e00ff */
[----:B0-----:R-:W-:Y:S05]  /*1bf10*/  WARPSYNC.COLLECTIVE R0, `(.L_x_2151) ;  /* 0x0000000000087348 */ /* 0x001fea0003c00000 */
[----:B------:R1:W2:Y:S02]  /*1bf20*/  SHFL.DOWN P0, R2, R91, R86, R89 ;  /* 0x080000565b027389 */ /* 0x0002a40000000059 */
[----:B012---:R-:W-:Y:S05]  /*1bf30*/  ENDCOLLECTIVE ;  /* 0x000000000000791b */ /* 0x007fea0003800000 */
.L_x_2151:
[----:B------:R-:W-:Y:S05]  /*1bf40*/  BSYNC B0 ;  /* 0x0000000000007941 */ /* 0x000fea0003800000 */
.L_x_2150:
[----:B------:R-:W-:Y:S01]  /*1bf50*/  FMNMX R91, R91, R2, !PT ;  /* 0x000000025b5b7209 */ /* 0x000fe20007800000 */
[----:B------:R-:W-:Y:S02]  /*1bf60*/  IMAD.MOV.U32 R86, RZ, RZ, 0x8 ;  /* 0x00000008ff567424 */ /* 0x000fe400078e00ff */
[----:B------:R-:W-:Y:S02]  /*1bf70*/  IMAD.MOV.U32 R89, RZ, RZ, 0x1f ;  /* 0x0000001fff597424 */ /* 0x000fe400078e00ff */
[----:B------:R-:W-:-:S07]  /*1bf80*/  IMAD.MOV.U32 R0, RZ, RZ, -0x1 ;  /* 0xffffffffff007424 */ /* 0x000fce00078e00ff */
[----:B------:R-:W-:Y:S05]  /*1bf90*/  WARPSYNC.COLLECTIVE R0, `(.L_x_2152) ;  /* 0x0000000000087348 */ /* 0x000fea0003c00000 */
[----:B------:R0:W1:Y:S02]  /*1bfa0*/  SHFL.DOWN P0, R2, R91, R86, R89 ;  /* 0x080000565b027389 */ /* 0x0000640000000059 */
[----:B01----:R-:W-:Y:S05]  /*1bfb0*/  ENDCOLLECTIVE ;  /* 0x000000000000791b */ /* 0x003fea0003800000 */
.L_x_2152:
[----:B------:R-:W-:Y:S01]  /*1bfc0*/  IMAD.MOV.U32 R86, RZ, RZ, 0x4 ;  /* 0x00000004ff567424 */ /* 0x000fe200078e00ff */
[----:B------:R-:W-:-:S05]  /*1bfd0*/  FMNMX R3, R91, R2, !PT ;  /* 0x000000025b037209 */ /* 0x000fca0007800000 */
[----:B------:R-:W-:-:S07]  /*1bfe0*/  IMAD.MOV.U32 R91, RZ, RZ, R3 ;  /* 0x000000ffff5b7224 */ /* 0x000fce00078e0003 */
[----:B------:R-:W-:Y:S05]  /*1bff0*/  WARPSYNC.COLLECTIVE R0, `(.L_x_2153) ;  /* 0x0000000000087348 */ /* 0x000fea0003c00000 */
[----:B------:R0:W1:Y:S02]  /*1c000*/  SHFL.DOWN P0, R2, R91, R86, R89 ;  /* 0x080000565b027389 */ /* 0x0000640000000059 */
[----:B01----:R-:W-:Y:S05]  /*1c010*/  ENDCOLLECTIVE ;  /* 0x000000000000791b */ /* 0x003fea0003800000 */
.L_x_2153:
[----:B------:R-:W-:Y:S01]  /*1c020*/  IMAD.MOV.U32 R86, RZ, RZ, 0x2 ;  /* 0x00000002ff567424 */ /* 0x000fe200078e00ff */
[----:B------:R-:W-:Y:S01]  /*1c030*/  FMNMX R56, R3, R2, !PT ;  /* 0x0000000203387209 */ /* 0x000fe20007800000 */
[----:B------:R-:W-:-:S04]  /*1c040*/  IMAD.MOV.U32 R3, RZ, RZ, 0x1f ;  /* 0x0000001fff037424 */ /* 0x000fc800078e00ff */
[----:B------:R-:W-:-:S07]  /*1c050*/  IMAD.MOV.U32 R91, RZ, RZ, R56 ;  /* 0x000000ffff5b7224 */ /* 0x000fce00078e0038 */
[----:B------:R-:W-:Y:S05]  /*1c060*/  WARPSYNC.COLLECTIVE R0, `(.L_x_2154) ;  /* 0x0000000000087348 */ /* 0x000fea0003c00000 */
[----:B------:R0:W1:Y:S02]  /*1c070*/  SHFL.DOWN P0, R2, R91, R86, R89 ;  /* 0x080000565b027389 */ /* 0x0000640000000059 */
[----:B01----:R-:W-:Y:S05]  /*1c080*/  ENDCOLLECTIVE ;  /* 0x000000000000791b */ /* 0x003fea0003800000 */
.L_x_2154:
[----:B------:R-:W-:Y:S01]  /*1c090*/  IMAD.MOV.U32 R86, RZ, RZ, 0x1 ;  /* 0x00000001ff567424 */ /* 0x000fe200078e00ff */
[----:B------:R-:W-:-:S05]  /*1c0a0*/  FMNMX R57, R56, R2, !PT ;  /* 0x0000000238397209 */ /* 0x000fca0007800000 */
[----:B------:R-:W-:-:S07]  /*1c0b0*/  IMAD.MOV.U32 R91, RZ, RZ, R57 ;  /* 0x000000ffff5b7224 */ /* 0x000fce00078e0039 */
[----:B------:R-:W-:Y:S05]  /*1c0c0*/  WARPSYNC.COLLECTIVE R0, `(.L_x_2155) ;  /* 0x0000000000087348 */ /* 0x000fea0003c00000 */
[----:B------:R0:W1:Y:S02]  /*1c0d0*/  SHFL.DOWN P0, R2, R91, R86, R89 ;  /* 0x080000565b027389 */ /* 0x0000640000000059 */
[----:B01----:R-:W-:Y:S05]  /*1c0e0*/  ENDCOLLECTIVE ;  /* 0x000000000000791b */ /* 0x003fea0003800000 */
.L_x_2155:
[----:B------:R-:W-:Y:S01]  /*1c0f0*/  FMNMX R87, R57, R2, !PT ;  /* 0x0000000239577209 */ /* 0x000fe20007800000 */
[----:B------:R-:W-:-:S07]  /*1c100*/  IMAD.MOV.U32 R2, RZ, RZ, RZ ;  /* 0x000000ffff027224 */ /* 0x000fce00078e00ff */
[----:B------:R-:W-:Y:S05]  /*1c110*/  WARPSYNC.COLLECTIVE R0, `(.L_x_2156) ;  /* 0x0000000000087348 */ /* 0x000fea0003c00000 */
[----:B------:R0:W1:Y:S02]  /*1c120*/  SHFL.IDX P0, R3, R87, R2, R3 ;  /* 0x0000000257037389 */ /* 0x0000640000000003 */
[----:B01----:R-:W-:Y:S05]  /*1c130*/  ENDCOLLECTIVE ;  /* 0x000000000000791b */ /* 0x003fea0003800000 */
.L_x_2156:
[----:B------:R-:W-:Y:S01]  /*1c140*/  IMAD.MOV.U32 R58, RZ, RZ, R3 ;  /* 0x000000ffff3a7224 */ /* 0x000fe200078e0003 */
[----:B------:R-:W-:Y:S06]  /*1c150*/  BRA `(.L_x_2157) ;  /* 0xffffff5800c47947 */ /* 0x000fec000383ffff */
.L_x_1822:
[----:B------:R-:W-:Y:S01]  /*1c160*/  BSSY B0, `(.L_x_2158) ;  /* 0x0000007000007945 */ /* 0x000fe20003800000 */
[----:B------:R-:W-:Y:S02]  /*1c170*/  IMAD.MOV.U32 R86, RZ, RZ, 0x10 ;  /* 0x00000010ff567424 */ /* 0x000fe400078e00ff */
[----:B------:R-:W-:Y:S02]  /*1c180*/  IMAD.MOV.U32 R89, RZ, RZ, 0x1f ;  /* 0x0000001fff597424 */ /* 0x000fe400078e00ff */
[----:B------:R-:W-:-:S07]  /*1c190*/  IMAD.MOV.U32 R0, RZ, RZ, -0x1 ;  /* 0xffffffffff007424 */ /* 0x000fce00078e00ff */
[----:B0-----:R-:W-:Y:S05]  /*1c1a0*/  WARPSYNC.COLLECTIVE R0, `(.L_x_2159) ;  /* 0x0000000000087348 */ /* 0x001fea0003c00000 */
[----:B------:R1:W2:Y:S02]  /*1c1b0*/  SHFL.DOWN P0, R2, R91, R86, R89 ;  /* 0x080000565b027389 */ /* 0x0002a40000000059 */
[----:B012---:R-:W-:Y:S05]  /*1c1c0*/  ENDCOLLECTIVE ;  /* 0x000000000000791b */ /* 0x007fea0003800000 */
.L_x_2159:
[----:B------:R-:W-:Y:S05]  /*1c1d0*/  BSYNC B0 ;  /* 0x0000000000007941 */ /* 0x000fea0003800000 */
.L_x_2158:
[----:B------:R-:W-:Y:S01]  /*1c1e0*/  FMNMX R91, R91, R2, !PT ;  /* 0x000000025b5b7209 */ /* 0x000fe20007800000 */
[----:B------:R-:W-:Y:S02]  /*1c1f0*/  IMAD.MOV.U32 R86, RZ, RZ, 0x8 ;  /* 0x00000008ff567424 */ /* 0x000fe400078e00ff */
[----:B------:R-:W-:Y:S02]  /*1c200*/  IMAD.MOV.U32 R89, RZ, RZ, 0x1f ;  /* 0x0000001fff597424 */ /* 0x000fe400078e00ff */
[----:B------:R-:W-:-:S07]  /*1c210*/  IMAD.MOV.U32 R0, RZ, RZ, -0x1 ;  /* 0xffffffffff007424 */ /* 0x000fce00078e00ff */
[----:B------:R-:W-:Y:S05]  /*1c220*/  WARPSYNC.COLLECTIVE R0, `(.L_x_2160) ;  /* 0x0000000000087348 */ /* 0x000fea0003c00000 */
[----:B------:R0:W1:Y:S02]  /*1c230*/  SHFL.DOWN P0, R2, R91, R86, R89 ;  /* 0x080000565b027389 */ /* 0x0000640000000059 */
[----:B01----:R-:W-:Y:S05]  /*1c240*/  ENDCOLLECTIVE ;  /* 0x000000000000791b */ /* 0x003fea0003800000 */
.L_x_2160:
[----:B------:R-:W-:Y:S01]  /*1c250*/  IMAD.MOV.U32 R86, RZ, RZ, 0x4 ;  /* 0x00000004ff567424 */ /* 0x000fe200078e00ff */
[----:B------:R-:W-:-:S05]  /*1c260*/  FMNMX R3, R91, R2, !PT ;  /* 0x000000025b037209 */ /* 0x000fca0007800000 */
[----:B------:R-:W-:-:S07]  /*1c270*/  IMAD.MOV.U32 R91, RZ, RZ, R3 ;  /* 0x000000ffff5b7224 */ /* 0x000fce00078e0003 */
[----:B------:R-:W-:Y:S05]  /*1c280*/  WARPSYNC.COLLECTIVE R0, `(.L_x_2161) ;  /* 0x0000000000087348 */ /* 0x000fea0003c00000 */
[----:B------:R0:W1:Y:S02]  /*1c290*/  SHFL.DOWN P0, R2, R91, R86, R89 ;  /* 0x080000565b027389 */ /* 0x0000640000000059 */
[----:B01----:R-:W-:Y:S05]  /*1c2a0*/  ENDCOLLECTIVE ;  /* 0x000000000000791b */ /* 0x003fea0003800000 */
.L_x_2161:
[----:B------:R-:W-:Y:S01]  /*1c2b0*/  IMAD.MOV.U32 R86, RZ, RZ, 0x2 ;  /* 0x00000002ff567424 */ /* 0x000fe200078e00ff */
[----:B------:R-:W-:Y:S01]  /*1c2c0*/  FMNMX R57, R3, R2, !PT ;  /* 0x0000000203397209 */ /* 0x000fe20007800000 */
[----:B------:R-:W-:-:S04]  /*1c2d0*/  IMAD.MOV.U32 R3, RZ, RZ, 0x1f ;  /* 0x0000001fff037424 */ /* 0x000fc800078e00ff */
[----:B------:R-:W-:-:S07]  /*1c2e0*/  IMAD.MOV.U32 R91, RZ, RZ, R57 ;  /* 0x000000ffff5b7224 */ /* 0x000fce00078e0039 */
[----:B------:R-:W-:Y:S05]  /*1c2f0*/  WARPSYNC.COLLECTIVE R0, `(.L_x_2162) ;  /* 0x0000000000087348 */ /* 0x000fea0003c00000 */
[----:B------:R0:W1:Y:S02]  /*1c300*/  SHFL.DOWN P0, R2, R91, R86, R89 ;  /* 0x080000565b027389 */ /* 0x0000640000000059 */
[----:B01----:R-:W-:Y:S05]  /*1c310*/  ENDCOLLECTIVE ;  /* 0x000000000000791b */ /* 0x003fea0003800000 */
.L_x_2162:
[----:B------:R-:W-:Y:S01]  /*1c320*/  IMAD.MOV.U32 R86, RZ, RZ, 0x1 ;  /* 0x00000001ff567424 */ /* 0x000fe200078e00ff */
[----:B------:R-:W-:-:S05]  /*1c330*/  FMNMX R58, R57, R2, !PT ;  /* 0x00000002393a7209 */ /* 0x000fca0007800000 */
[----:B------:R-:W-:-:S07]  /*1c340*/  IMAD.MOV.U32 R91, RZ, RZ, R58 ;  /* 0x000000ffff5b7224 */ /* 0x000fce00078e003a */
[----:B------:R-:W-:Y:S05]  /*1c350*/  WARPSYNC.COLLECTIVE R0, `(.L_x_2163) ;  /* 0x0000000000087348 */ /* 0x000fea0003c00000 */
[----:B------:R0:W1:Y:S02]  /*1c360*/  SHFL.DOWN P0, R2, R91, R86, R89 ;  /* 0x080000565b027389 */ /* 0x0000640000000059 */
[----:B01----:R-:W-:Y:S05]  /*1c370*/  ENDCOLLECTIVE ;  /* 0x000000000000791b */ /* 0x003fea0003800000 */
.L_x_2163:
[----:B------:R-:W-:Y:S01]  /*1c380*/  FMNMX R87, R58, R2, !PT ;  /* 0x000000023a577209 */ /* 0x000fe20007800000 */
[----:B------:R-:W-:-:S07]  /*1c390*/  IMAD.MOV.U32 R2, RZ, RZ, RZ ;  /* 0x000000ffff027224 */ /* 0x000fce00078e00ff */
[----:B------:R-:W-:Y:S05]  /*1c3a0*/  WARPSYNC.COLLECTIVE R0, `(.L_x_2164) ;  /* 0x0000000000087348 */ /* 0x000fea0003c00000 */
[----:B------:R0:W1:Y:S02]  /*1c3b0*/  SHFL.IDX P0, R3, R87, R2, R3 ;  /* 0x0000000257037389 */ /* 0x0000640000000003 */
[----:B01----:R-:W-:Y:S05]  /*1c3c0*/  ENDCOLLECTIVE ;  /* 0x000000000000791b */ /* 0x003fea0003800000 */
.L_x_2164:
[----:B------:R-:W-:Y:S01]  /*1c3d0*/  IMAD.MOV.U32 R59, RZ, RZ, R3 ;  /* 0x000000ffff3b7224 */ /* 0x000fe200078e0003 */
[----:B------:R-:W-:Y:S06]  /*1c3e0*/  BRA `(.L_x_2165) ;  /* 0xffffff5c007c7947 */ /* 0x000fec000383ffff */
.L_x_1830:
[----:B------:R-:W-:Y:S01]  /*1c3f0*/  BSSY B0, `(.L_x_2166) ;  /* 0x0000007000007945 */ /* 0x000fe20003800000 */
[----:B------:R-:W-:Y:S02]  /*1c400*/  IMAD.MOV.U32 R86, RZ, RZ, 0x10 ;  /* 0x00000010ff567424 */ /* 0x000fe400078e00ff */
[----:B------:R-:W-:Y:S02]  /*1c410*/  IMAD.MOV.U32 R89, RZ, RZ, 0x1f ;  /* 0x0000001fff597424 */ /* 0x000fe400078e00ff */
[----:B------:R-:W-:-:S07]  /*1c420*/  IMAD.MOV.U32 R0, RZ, RZ, -0x1 ;  /* 0xffffffffff007424 */ /* 0x000fce00078e00ff */
[----:B0-----:R-:W-:Y:S05]  /*1c430*/  WARPSYNC.COLLECTIVE R0, `(.L_x_2167) ;  /* 0x0000000000087348 */ /* 0x001fea0003c00000 */
[----:B------:R1:W2:Y:S02]  /*1c440*/  SHFL.DOWN P0, R2, R91, R86, R89 ;  /* 0x080000565b027389 */ /* 0x0002a40000000059 */
[----:B012---:R-:W-:Y:S05]  /*1c450*/  ENDCOLLECTIVE ;  /* 0x000000000000791b */ /* 0x007fea0003800000 */
.L_x_2167:
[----:B------:R-:W-:Y:S05]  /*1c460*/  BSYNC B0 ;  /* 0x0000000000007941 */ /* 0x000fea0003800000 */
.L_x_2166:
[----:B------:R-:W-:Y:S01]  /*1c470*/  FMNMX R91, R91, R2, !PT ;  /* 0x000000025b5b7209 */ /* 0x000fe20007800000 */
[----:B------:R-:W-:Y:S02]  /*1c480*/  IMAD.MOV.U32 R86, RZ, RZ, 0x8 ;  /* 0x00000008ff567424 */ /* 0x000fe400078e00ff */
[----:B------:R-:W-:Y:S02]  /*1c490*/  IMAD.MOV.U32 R89, RZ, RZ, 0x1f ;  /* 0x0000001fff597424 */ /* 0x000fe400078e00ff */
[----:B------:R-:W-:-:S07]  /*1c4a0*/  IMAD.MOV.U32 R0, RZ, RZ, -0x1 ;  /* 0xffffffffff007424 */ /* 0x000fce00078e00ff */
[----:B------:R-:W-:Y:S05]  /*1c4b0*/  WARPSYNC.COLLECTIVE R0, `(.L_x_2168) ;  /* 0x0000000000087348 */ /* 0x000fea0003c00000 */
[----:B------:R0:W1:Y:S02]  /*1c4c0*/  SHFL.DOWN P0, R2, R91, R86, R89 ;  /* 0x080000565b027389 */ /* 0x0000640000000059 */
[----:B01----:R-:W-:Y:S05]  /*1c4d0*/  ENDCOLLECTIVE ;  /* 0x000000000000791b */ /* 0x003fea0003800000 */
.L_x_2168:
[----:B------:R-:W-:Y:S01]  /*1c4e0*/  IMAD.MOV.U32 R86, RZ, RZ, 0x4 ;  /* 0x00000004ff567424 */ /* 0x000fe200078e00ff */
[----:B------:R-:W-:-:S05]  /*1c4f0*/  FMNMX R3, R91, R2, !PT ;  /* 0x000000025b037209 */ /* 0x000fca0007800000 */
[----:B------:R-:W-:-:S07]  /*1c500*/  IMAD.MOV.U32 R91, RZ, RZ, R3 ;  /* 0x000000ffff5b7224 */ /* 0x000fce00078e0003 */
[----:B------:R-:W-:Y:S05]  /*1c510*/  WARPSYNC.COLLECTIVE R0, `(.L_x_2169) ;  /* 0x0000000000087348 */ /* 0x000fea0003c00000 */
[----:B------:R0:W1:Y:S02]  /*1c520*/  SHFL.DOWN P0, R2, R91, R86, R89 ;  /* 0x080000565b027389 */ /* 0x0000640000000059 */
[----:B01----:R-:W-:Y:S05]  /*1c530*/  ENDCOLLECTIVE ;  /* 0x000000000000791b */ /* 0x003fea0003800000 */
.L_x_2169:
[----:B------:R-:W-:Y:S01]  /*1c540*/  IMAD.MOV.U32 R86, RZ, RZ, 0x2 ;  /* 0x00000002ff567424 */ /* 0x000fe200078e00ff */
[----:B------:R-:W-:Y:S01]  /*1c550*/  FMNMX R58, R3, R2, !PT ;  /* 0x00000002033a7209 */ /* 0x000fe20007800000 */
[----:B------:R-:W-:-:S04]  /*1c560*/  IMAD.MOV.U32 R3, RZ, RZ, 0x1f ;  /* 0x0000001fff037424 */ /* 0x000fc800078e00ff */
[----:B------:R-:W-:-:S07]  /*1c570*/  IMAD.MOV.U32 R91, RZ, RZ, R58 ;  /* 0x000000ffff5b7224 */ /* 0x000fce00078e003a */
[----:B------:R-:W-:Y:S05]  /*1c580*/  WARPSYNC.COLLECTIVE R0, `(.L_x_2170) ;  /* 0x0000000000087348 */ /* 0x000fea0003c00000 */
[----:B------:R0:W1:Y:S02]  /*1c590*/  SHFL.DOWN P0, R2, R91, R86, R89 ;  /* 0x080000565b027389 */ /* 0x0000640000000059 */
[----:B01----:R-:W-:Y:S05]  /*1c5a0*/  ENDCOLLECTIVE ;  /* 0x000000000000791b */ /* 0x003fea0003800000 */
.L_x_2170:
[----:B------:R-:W-:Y:S01]  /*1c5b0*/  IMAD.MOV.U32 R86, RZ, RZ, 0x1 ;  /* 0x00000001ff567424 */ /* 0x000fe200078e00ff */
[----:B------:R-:W-:-:S05]  /*1c5c0*/  FMNMX R59, R58, R2, !PT ;  /* 0x000000023a3b7209 */ /* 0x000fca0007800000 */
[----:B------:R-:W-:-:S07]  /*1c5d0*/  IMAD.MOV.U32 R91, RZ, RZ, R59 ;  /* 0x000000ffff5b7224 */ /* 0x000fce00078e003b */
[----:B------:R-:W-:Y:S05]  /*1c5e0*/  WARPSYNC.COLLECTIVE R0, `(.L_x_2171) ;  /* 0x0000000000087348 */ /* 0x000fea0003c00000 */
[----:B------:R0:W1:Y:S02]  /*1c5f0*/  SHFL.DOWN P0, R2, R91, R86, R89 ;  /* 0x080000565b027389 */ /* 0x0000640000000059 */
[----:B01----:R-:W-:Y:S05]  /*1c600*/  ENDCOLLECTIVE ;  /* 0x000000000000791b */ /* 0x003fea0003800000 */
.L_x_2171:
[----:B------:R-:W-:Y:S01]  /*1c610*/  FMNMX R87, R59, R2, !PT ;  /* 0x000000023b577209 */ /* 0x000fe20007800000 */
[----:B------:R-:W-:-:S07]  /*1c620*/  IMAD.MOV.U32 R2, RZ, RZ, RZ ;  /* 0x000000ffff027224 */ /* 0x000fce00078e00ff */
[----:B------:R-:W-:Y:S05]  /*1c630*/  WARPSYNC.COLLECTIVE R0, `(.L_x_2172) ;  /* 0x0000000000087348 */ /* 0x000fea0003c00000 */
[----:B------:R0:W1:Y:S02]  /*1c640*/  SHFL.IDX P0, R3, R87, R2, R3 ;  /* 0x0000000257037389 */ /* 0x0000640000000003 */
[----:B01----:R-:W-:Y:S05]  /*1c650*/  ENDCOLLECTIVE ;  /* 0x000000000000791b */ /* 0x003fea0003800000 */
.L_x_2172:
[----:B------:R-:W-:Y:S01]  /*1c660*/  IMAD.MOV.U32 R60, RZ, RZ, R3 ;  /* 0x000000ffff3c7224 */ /* 0x000fe200078e0003 */
[----:B------:R-:W-:Y:S06]  /*1c670*/  BRA `(.L_x_2173) ;  /* 0xffffff6000347947 */ /* 0x000fec000383ffff */
.L_x_1838:
[----:B------:R-:W-:Y:S01]  /*1c680*/  BSSY B0, `(.L_x_2174) ;  /* 0x0000007000007945 */ /* 0x000fe20003800000 */
[----:B------:R-:W-:Y:S02]  /*1c690*/  IMAD.MOV.U32 R86, RZ, RZ, 0x10 ;  /* 0x00000010ff567424 */ /* 0x000fe400078e00ff */
[----:B------:R-:W-:Y:S02]  /*1c6a0*/  IMAD.MOV.U32 R89, RZ, RZ, 0x1f ;  /* 0x0000001fff597424 */ /* 0x000fe400078e00ff */
[----:B------:R-:W-:-:S07]  /*1c6b0*/  IMAD.MOV.U32 R0, RZ, RZ, -0x1 ;  /* 0xffffffffff007424 */ /* 0x000fce00078e00ff */
[----:B0-----:R-:W-:Y:S05]  /*1c6c0*/  WARPSYNC.COLLECTIVE R0, `(.L_x_2175) ;  /* 0x0000000000087348 */ /* 0x001fea0003c00000 */
[----:B------:R1:W2:Y:S02]  /*1c6d0*/  SHFL.DOWN P0, R2, R91, R86, R89 ;  /* 0x080000565b027389 */ /* 0x0002a40000000059 */
[----:B012---:R-:W-:Y:S05]  /*1c6e0*/  ENDCOLLECTIVE ;  /* 0x000000000000791b */ /* 0x007fea0003800000 */
.L_x_2175:
[----:B------:R-:W-:Y:S05]  /*1c6f0*/  BSYNC B0 ;  /* 0x0000000000007941 */ /* 0x000fea0003800000 */
.L_x_2174:
[----:B------:R-:W-:Y:S01]  /*1c700*/  FMNMX R91, R91, R2, !PT ;  /* 0x000000025b5b7209 */ /* 0x000fe20007800000 */
[----:B------:R-:W-:Y:S02]  /*1c710*/  IMAD.MOV.U32 R86, RZ, RZ, 0x8 ;  /* 0x00000008ff567424 */ /* 0x000fe400078e00ff */
[----:B------:R-:W-:Y:S02]  /*1c720*/  IMAD.MOV.U32 R89, RZ, RZ, 0x1f ;  /* 0x0000001fff597424 */ /* 0x000fe400078e00ff */
[----:B------:R-:W-:-:S07]  /*1c730*/  IMAD.MOV.U32 R0, RZ, RZ, -0x1 ;  /* 0xffffffffff007424 */ /* 0x000fce00078e00ff */
[----:B------:R-:W-:Y:S05]  /*1c740*/  WARPSYNC.COLLECTIVE R0, `(.L_x_2176) ;  /* 0x0000000000087348 */ /* 0x000fea0003c00000 */
[----:B------:R0:W1:Y:S02]  /*1c750*/  SHFL.DOWN P0, R2, R91, R86, R89 ;  /* 0x080000565b027389 */ /* 0x0000640000000059 */
[----:B01----:R-:W-:Y:S05]  /*1c760*/  ENDCOLLECTIVE ;  /* 0x000000000000791b */ /* 0x003fea0003800000 */
.L_x_2176:
[----:B------:R-:W-:Y:S01]  /*1c770*/  IMAD.MOV.U32 R86, RZ, RZ, 0x4 ;  /* 0x00000004ff567424 */ /* 0x000fe200078e00ff */
[----:B------:R-:W-:-:S05]  /*1c780*/  FMNMX R3, R91, R2, !PT ;  /* 0x000000025b037209 */ /* 0x000fca0007800000 */
[----:B------:R-:W-:-:S07]  /*1c790*/  IMAD.MOV.U32 R91, RZ, RZ, R3 ;  /* 0x000000ffff5b7224 */ /* 0x000fce00078e0003 */
[----:B------:R-:W-:Y:S05]  /*1c7a0*/  WARPSYNC.COLLECTIVE R0, `(.L_x_2177) ;  /* 0x0000000000087348 */ /* 0x000fea0003c00000 */
[----:B------:R0:W1:Y:S02]  /*1c7b0*/  SHFL.DOWN P0, R2, R91, R86, R89 ;  /* 0x080000565b027389 */ /* 0x0000640000000059 */
[----:B01----:R-:W-:Y:S05]  /*1c7c0*/  ENDCOLLECTIVE ;  /* 0x000000000000791b */ /* 0x003fea0003800000 */
.L_x_2177:
[----:B------:R-:W-:Y:S01]  /*1c7d0*/  IMAD.MOV.U32 R86, RZ, RZ, 0x2 ;  /* 0x00000002ff567424 */ /* 0x000fe200078e00ff */
[----:B------:R-:W-:Y:S01]  /*1c7e0*/  FMNMX R59, R3, R2, !PT ;  /* 0x00000002033b7209 */ /* 0x000fe20007800000 */
[----:B------:R-:W-:-:S04]  /*1c7f0*/  IMAD.MOV.U32 R3, RZ, RZ, 0x1f ;  /* 0x0000001fff037424 */ /* 0x000fc800078e00ff */
[----:B------:R-:W-:-:S07]  /*1c800*/  IMAD.MOV.U32 R91, RZ, RZ, R59 ;  /* 0x000000ffff5b7224 */ /* 0x000fce00078e003b */
[----:B------:R-:W-:Y:S05]  /*1c810*/  WARPSYNC.COLLECTIVE R0, `(.L_x_2178) ;  /* 0x0000000000087348 */ /* 0x000fea0003c00000 */
[----:B------:R0:W1:Y:S02]  /*1c820*/  SHFL.DOWN P0, R2, R91, R86, R89 ;  /* 0x080000565b027389 */ /* 0x0000640000000059 */
[----:B01----:R-:W-:Y:S05]  /*1c830*/  ENDCOLLECTIVE ;  /* 0x000000000000791b */ /* 0x003fea0003800000 */
.L_x_2178:
[----:B------:R-:W-:Y:S01]  /*1c840*/  IMAD.MOV.U32 R86, RZ, RZ, 0x1 ;  /* 0x00000001ff567424 */ /* 0x000fe200078e00ff */
[----:B------:R-:W-:-:S05]  /*1c850*/  FMNMX R60, R59, R2, !PT ;  /* 0x000000023b3c7209 */ /* 0x000fca0007800000 */
[----:B------:R-:W-:-:S07]  /*1c860*/  IMAD.MOV.U32 R91, RZ, RZ, R60 ;  /* 0x000000ffff5b7224 */ /* 0x000fce00078e003c */
[----:B------:R-:W-:Y:S05]  /*1c870*/  WARPSYNC.COLLECTIVE R0, `(.L_x_2179) ;  /* 0x0000000000087348 */ /* 0x000fea0003c00000 */
[----:B------:R0:W1:Y:S02]  /*1c880*/  SHFL.DOWN P0, R2, R91, R86, R89 ;  /* 0x080000565b027389 */ /* 0x0000640000000059 */
[----:B01----:R-:W-:Y:S05]  /*1c890*/  ENDCOLLECTIVE ;  /* 0x000000000000791b */ /* 0x003fea0003800000 */
.L_x_2179:
[----:B------:R-:W-:Y:S01]  /*1c8a0*/  FMNMX R87, R60, R2, !PT ;  /* 0x000000023c577209 */ /* 0x000fe20007800000 */
[----:B------:R-:W-:-:S07]  /*1c8b0*/  IMAD.MOV.U32 R2, RZ, RZ, RZ ;  /* 0x000000ffff027224 */ /* 0x000fce00078e00ff */
[----:B------:R-:W-:Y:S05]  /*1c8c0*/  WARPSYNC.COLLECTIVE R0, `(.L_x_2180) ;  /* 0x0000000000087348 */ /* 0x000fea0003c00000 */
[----:B------:R0:W1:Y:S02]  /*1c8d0*/  SHFL.IDX P0, R3, R87, R2, R3 ;  /* 0x0000000257037389 */ /* 0x0000640000000003 */
[----:B01----:R-:W-:Y:S05]  /*1c8e0*/  ENDCOLLECTIVE ;  /* 0x000000000000791b */ /* 0x003fea0003800000 */
.L_x_2180:
[----:B------:R-:W-:Y:S01]  /*1c8f0*/  IMAD.MOV.U32 R83, RZ, RZ, R3 ;  /* 0x000000ffff537224 */ /* 0x000fe200078e0003 */
[----:B------:R-:W-:Y:S06]  /*1c900*/  BRA `(.L_x_2181) ;  /* 0xffffff6000ec7947 */ /* 0x000fec000383ffff */
.L_x_1846:
[----:B------:R-:W-:Y:S01]  /*1c910*/  BSSY B0, `(.L_x_2182) ;  /* 0x0000007000007945 */ /* 0x000fe20003800000 */
[----:B------:R-:W-:Y:S02]  /*1c920*/  IMAD.MOV.U32 R86, RZ, RZ, 0x10 ;  /* 0x00000010ff567424 */ /* 0x000fe400078e00ff */
[----:B------:R-:W-:Y:S02]  /*1c930*/  IMAD.MOV.U32 R89, RZ, RZ, 0x1f ;  /* 0x0000001fff597424 */ /* 0x000fe400078e00ff */
[----:B------:R-:W-:-:S07]  /*1c940*/  IMAD.MOV.U32 R0, RZ, RZ, -0x1 ;  /* 0xffffffffff007424 */ /* 0x000fce00078e00ff */
[----:B0-----:R-:W-:Y:S05]  /*1c950*/  WARPSYNC.COLLECTIVE R0, `(.L_x_2183) ;  /* 0x0000000000087348 */ /* 0x001fea0003c00000 */
[----:B------:R1:W2:Y:S02]  /*1c960*/  SHFL.DOWN P0, R2, R91, R86, R89 ;  /* 0x080000565b027389 */ /* 0x0002a40000000059 */
[----:B012---:R-:W-:Y:S05]  /*1c970*/  ENDCOLLECTIVE ;  /* 0x000000000000791b */ /* 0x007fea0003800000 */
.L_x_2183:
[----:B------:R-:W-:Y:S05]  /*1c980*/  BSYNC B0 ;  /* 0x0000000000007941 */ /* 0x000fea0003800000 */
.L_x_2182:
[----:B------:R-:W-:Y:S01]  /*1c990*/  FMNMX R91, R91, R2, !PT ;  /* 0x000000025b5b7209 */ /* 0x000fe20007800000 */
[----:B------:R-:W-:Y:S02]  /*1c9a0*/  IMAD.MOV.U32 R86, RZ, RZ, 0x8 ;  /* 0x00000008ff567424 */ /* 0x000fe400078e00ff */
[----:B------:R-:W-:Y:S02]  /*1c9b0*/  IMAD.MOV.U32 R89, RZ, RZ, 0x1f ;  /* 0x0000001fff597424 */ /* 0x000fe400078e00ff */
[----:B------:R-:W-:-:S07]  /*1c9c0*/  IMAD.MOV.U32 R0, RZ, RZ, -0x1 ;  /* 0xffffffffff007424 */ /* 0x000fce00078e00ff */
[----:B------:R-:W-:Y:S05]  /*1c9d0*/  WARPSYNC.COLLECTIVE R0, `(.L_x_2184) ;  /* 0x0000000000087348 */ /* 0x000fea0003c00000 */
[----:B------:R0:W1:Y:S02]  /*1c9e0*/  SHFL.DOWN P0, R2, R91, R86, R89 ;  /* 0x080000565b027389 */ /* 0x0000640000000059 */
[----:B01----:R-:W-:Y:S05]  /*1c9f0*/  ENDCOLLECTIVE ;  /* 0x000000000000791b */ /* 0x003fea0003800000 */
.L_x_2184:
[----:B------:R-:W-:Y:S01]  /*1ca00*/  IMAD.MOV.U32 R86, RZ, RZ, 0x4 ;  /* 0x00000004ff567424 */ /* 0x000fe200078e00ff */
[----:B------:R-:W-:-:S05]  /*1ca10*/  FMNMX R3, R91, R2, !PT ;  /* 0x000000025b037209 */ /* 0x000fca0007800000 */
[----:B------:R-:W-:-:S07]  /*1ca20*/  IMAD.MOV.U32 R91, RZ, RZ, R3 ;  /* 0x000000ffff5b7224 */ /* 0x000fce00078e0003 */
[----:B------:R-:W-:Y:S05]  /*1ca30*/  WARPSYNC.COLLECTIVE R0, `(.L_x_2185) ;  /* 0x0000000000087348 */ /* 0x000fea0003c00000 */
[----:B------:R0:W1:Y:S02]  /*1ca40*/  SHFL.DOWN P0, R2, R91, R86, R89 ;  /* 0x080000565b027389 */ /* 0x0000640000000059 */
[----:B01----:R-:W-:Y:S05]  /*1ca50*/  ENDCOLLECTIVE ;  /* 0x000000000000791b */ /* 0x003fea0003800000 */
.L_x_2185:
[----:B------:R-:W-:Y:S01]  /*1ca60*/  IMAD.MOV.U32 R86, RZ, RZ, 0x2 ;  /* 0x00000002ff567424 */ /* 0x000fe200078e00ff */
[----:B------:R-:W-:Y:S01]  /*1ca70*/  FMNMX R60, R3, R2, !PT ;  /* 0x00000002033c7209 */ /* 0x000fe20007800000 */
[----:B------:R-:W-:-:S04]  /*1ca80*/  IMAD.MOV.U32 R3, RZ, RZ, 0x1f ;  /* 0x0000001fff037424 */ /* 0x000fc800078e00ff */
[----:B------:R-:W-:-:S07]  /*1ca90*/  IMAD.MOV.U32 R91, RZ, RZ, R60 ;  /* 0x000000ffff5b7224 */ /* 0x000fce00078e003c */
[----:B------:R-:W-:Y:S05]  /*1caa0*/  WARPSYNC.COLLECTIVE R0, `(.L_x_2186) ;  /* 0x0000000000087348 */ /* 0x000fea0003c00000 */
[----:B------:R0:W1:Y:S02]  /*1cab0*/  SHFL.DOWN P0, R2, R91, R86, R89 ;  /* 0x080000565b027389 */ /* 0x0000640000000059 */
[----:B01----:R-:W-:Y:S05]  /*1cac0*/  ENDCOLLECTIVE ;  /* 0x000000000000791b */ /* 0x003fea0003800000 */
.L_x_2186:
[----:B------:R-:W-:Y:S01]  /*1cad0*/  IMAD.MOV.U32 R86, RZ, RZ, 0x1 ;  /* 0x00000001ff567424 */ /* 0x000fe200078e00ff */
[----:B------:R-:W-:-:S05]  /*1cae0*/  FMNMX R83, R60, R2, !PT ;  /* 0x000000023c537209 */ /* 0x000fca0007800000 */
[----:B------:R-:W-:-:S07]  /*1caf0*/  IMAD.MOV.U32 R91, RZ, RZ, R83 ;  /* 0x000000ffff5b7224 */ /* 0x000fce00078e0053 */
[----:B------:R-:W-:Y:S05]  /*1cb00*/  WARPSYNC.COLLECTIVE R0, `(.L_x_2187) ;  /* 0x0000000000087348 */ /* 0x000fea0003c00000 */
[----:B------:R0:W1:Y:S02]  /*1cb10*/  SHFL.DOWN P0, R2, R91, R86, R89 ;  /* 0x080000565b027389 */ /* 0x0000640000000059 */
[----:B01----:R-:W-:Y:S05]  /*1cb20*/  ENDCOLLECTIVE ;  /* 0x000000000000791b */ /* 0x003fea0003800000 */
.L_x_2187:
[----:B------:R-:W-:Y:S01]  /*1cb30*/  FMNMX R87, R83, R2, !PT ;  /* 0x0000000253577209 */ /* 0x000fe20007800000 */
[----:B------:R-:W-:-:S07]  /*1cb40*/  IMAD.MOV.U32 R2, RZ, RZ, RZ ;  /* 0x000000ffff027224 */ /* 0x000fce00078e00ff */
[----:B------:R-:W-:Y:S05]  /*1cb50*/  WARPSYNC.COLLECTIVE R0, `(.L_x_2188) ;  /* 0x0000000000087348 */ /* 0x000fea0003c00000 */
[----:B------:R0:W1:Y:S02]  /*1cb60*/  SHFL.IDX P0, R3, R87, R2, R3 ;  /* 0x0000000257037389 */ /* 0x0000640000000003 */
[----:B01----:R-:W-:Y:S05]  /*1cb70*/  ENDCOLLECTIVE ;  /* 0x000000000000791b */ /* 0x003fea0003800000 */
.L_x_2188:
[----:B------:R-:W-:Y:S01]  /*1cb80*/  IMAD.MOV.U32 R84, RZ, RZ, R3 ;  /* 0x000000ffff547224 */ /* 0x000fe200078e0003 */
[----:B------:R-:W-:Y:S06]  /*1cb90*/  BRA `(.L_x_2189) ;  /* 0xffffff6400a47947 */ /* 0x000fec000383ffff */
.L_x_1854:
[----:B------:R-:W-:Y:S01]  /*1cba0*/  BSSY B0, `(.L_x_2190) ;  /* 0x0000007000007945 */ /* 0x000fe20003800000 */
[----:B------:R-:W-:Y:S02]  /*1cbb0*/  IMAD.MOV.U32 R86, RZ, RZ, 0x10 ;  /* 0x00000010ff567424 */ /* 0x000fe400078e00ff */
[----:B------:R-:W-:Y:S02]  /*1cbc0*/  IMAD.MOV.U32 R89, RZ, RZ, 0x1f ;  /* 0x0000001fff597424 */ /* 0x000fe400078e00ff */
[----:B------:R-:W-:-:S07]  /*1cbd0*/  IMAD.MOV.U32 R0, RZ, RZ, -0x1 ;  /* 0xffffffffff007424 */ /* 0x000fce00078e00ff */
[----:B0-----:R-:W-:Y:S05]  /*1cbe0*/  WARPSYNC.COLLECTIVE R0, `(.L_x_2191) ;  /* 0x0000000000087348 */ /* 0x001fea0003c00000 */
[----:B------:R1:W2:Y:S02]  /*1cbf0*/  SHFL.DOWN P0, R2, R91, R86, R89 ;  /* 0x080000565b027389 */ /* 0x0002a40000000059 */
[----:B012---:R-:W-:Y:S05]  /*1cc00*/  ENDCOLLECTIVE ;  /* 0x000000000000791b */ /* 0x007fea0003800000 */
.L_x_2191:
[----:B------:R-:W-:Y:S05]  /*1cc10*/  BSYNC B0 ;  /* 0x0000000000007941 */ /* 0x000fea0003800000 */
.L_x_2190:
[----:B------:R-:W-:Y:S01]  /*1cc20*/  FMNMX R91, R91, R2, !PT ;  /* 0x000000025b5b7209 */ /* 0x000fe20007800000 */
[----:B------:R-:W-:Y:S02]  /*1cc30*/  IMAD.MOV.U32 R86, RZ, RZ, 0x8 ;  /* 0x00000008ff567424 */ /* 0x000fe400078e00ff */
[----:B------:R-:W-:Y:S02]  /*1cc40*/  IMAD.MOV.U32 R89, RZ, RZ, 0x1f ;  /* 0x0000001fff597424 */ /* 0x000fe400078e00ff */
[----:B------:R-:W-:-:S07]  /*1cc50*/  IMAD.MOV.U32 R0, RZ, RZ, -0x1 ;  /* 0xffffffffff007424 */ /* 0x000fce00078e00ff */
[----:B------:R-:W-:Y:S05]  /*1cc60*/  WARPSYNC.COLLECTIVE R0, `(.L_x_2192) ;  /* 0x0000000000087348 */ /* 0x000fea0003c00000 */
[----:B------:R0:W1:Y:S02]  /*1cc70*/  SHFL.DOWN P0, R2, R91, R86, R89 ;  /* 0x080000565b027389 */ /* 0x0000640000000059 */
[----:B01----:R-:W-:Y:S05]  /*1cc80*/  ENDCOLLECTIVE ;  /* 0x000000000000791b */ /* 0x003fea0003800000 */
.L_x_2192:
[----:B------:R-:W-:Y:S01]  /*1cc90*/  IMAD.MOV.U32 R86, RZ, RZ, 0x4 ;  /* 0x00000004ff567424 */ /* 0x000fe200078e00ff */
[----:B------:R-:W-:-:S05]  /*1cca0*/  FMNMX R3, R91, R2, !PT ;  /* 0x000000025b037209 */ /* 0x000fca0007800000 */
[----:B------:R-:W-:-:S07]  /*1ccb0*/  IMAD.MOV.U32 R91, RZ, RZ, R3 ;  /* 0x000000ffff5b7224 */ /* 0x000fce00078e0003 */
[----:B------:R-:W-:Y:S05]  /*1ccc0*/  WARPSYNC.COLLECTIVE R0, `(.L_x_2193) ;  /* 0x0000000000087348 */ /* 0x000fea0003c00000 */
[----:B------:R0:W1:Y:S02]  /*1ccd0*/  SHFL.DOWN P0, R2, R91, R86, R89 ;  /* 0x080000565b027389 */ /* 0x0000640000000059 */
[----:B01----:R-:W-:Y:S05]  /*1cce0*/  ENDCOLLECTIVE ;  /* 0x000000000000791b */ /* 0x003fea0003800000 */
.L_x_2193:
[----:B------:R-:W-:Y:S01]  /*1ccf0*/  IMAD.MOV.U32 R86, RZ, RZ, 0x2 ;  /* 0x00000002ff567424 */ /* 0x000fe200078e00ff */
[----:B------:R-:W-:Y:S01]  /*1cd00*/  FMNMX R83, R3, R2, !PT ;  /* 0x0000000203537209 */ /* 0x000fe20007800000 */
[----:B------:R-:W-:-:S04]  /*1cd10*/  IMAD.MOV.U32 R3, RZ, RZ, 0x1f ;  /* 0x0000001fff037424 */ /* 0x000fc800078e00ff */
[----:B------:R-:W-:-:S07]  /*1cd20*/  IMAD.MOV.U32 R91, RZ, RZ, R83 ;  /* 0x000000ffff5b7224 */ /* 0x000fce00078e0053 */
[----:B------:R-:W-:Y:S05]  /*1cd30*/  WARPSYNC.COLLECTIVE R0, `(.L_x_2194) ;  /* 0x0000000000087348 */ /* 0x000fea0003c00000 */
[----:B------:R0:W1:Y:S02]  /*1cd40*/  SHFL.DOWN P0, R2, R91, R86, R89 ;  /* 0x080000565b027389 */ /* 0x0000640000000059 */
[----:B01----:R-:W-:Y:S05]  /*1cd50*/  ENDCOLLECTIVE ;  /* 0x000000000000791b */ /* 0x003fea0003800000 */
.L_x_2194:
[----:B------:R-:W-:Y:S01]  /*1cd60*/  IMAD.MOV.U32 R86, RZ, RZ, 0x1 ;  /* 0x00000001ff567424 */ /* 0x000fe200078e00ff */
[----:B------:R-:W-:-:S05]  /*1cd70*/  FMNMX R84, R83, R2, !PT ;  /* 0x0000000253547209 */ /* 0x000fca0007800000 */
[----:B------:R-:W-:-:S07]  /*1cd80*/  IMAD.MOV.U32 R91, RZ, RZ, R84 ;  /* 0x000000ffff5b7224 */ /* 0x000fce00078e0054 */
[----:B------:R-:W-:Y:S05]  /*1cd90*/  WARPSYNC.COLLECTIVE R0, `(.L_x_2195) ;  /* 0x0000000000087348 */ /* 0x000fea0003c00000 */
[----:B------:R0:W1:Y:S02]  /*1cda0*/  SHFL.DOWN P0, R2, R91, R86, R89 ;  /* 0x080000565b027389 */ /* 0x0000640000000059 */
[----:B01----:R-:W-:Y:S05]  /*1cdb0*/  ENDCOLLECTIVE ;  /* 0x000000000000791b */ /* 0x003fea0003800000 */
.L_x_2195:
[----:B------:R-:W-:Y:S01]  /*1cdc0*/  FMNMX R87, R84, R2, !PT ;  /* 0x0000000254577209 */ /* 0x000fe20007800000 */
[----:B------:R-:W-:-:S07]  /*1cdd0*/  IMAD.MOV.U32 R2, RZ, RZ, RZ ;  /* 0x000000ffff027224 */ /* 0x000fce00078e00ff */
[----:B------:R-:W-:Y:S05]  /*1cde0*/  WARPSYNC.COLLECTIVE R0, `(.L_x_2196) ;  /* 0x0000000000087348 */ /* 0x000fea0003c00000 */
[----:B------:R0:W1:Y:S02]  /*1cdf0*/  SHFL.IDX P0, R3, R87, R2, R3 ;  /* 0x0000000257037389 */ /* 0x0000640000000003 */
[----:B01----:R-:W-:Y:S05]  /*1ce00*/  ENDCOLLECTIVE ;  /* 0x000000000000791b */ /* 0x003fea0003800000 */
.L_x_2196:
[----:B------:R-:W-:Y:S01]  /*1ce10*/  IMAD.MOV.U32 R85, RZ, RZ, R3 ;  /* 0x000000ffff557224 */ /* 0x000fe200078e0003 */
[----:B------:R-:W-:Y:S06]  /*1ce20*/  BRA `(.L_x_2197) ;  /* 0xffffff68005c7947 */ /* 0x000fec000383ffff */
.L_x_1862:
[----:B------:R-:W-:Y:S01]  /*1ce30*/  BSSY B0, `(.L_x_2198) ;  /* 0x0000007000007945 */ /* 0x000fe20003800000 */
[----:B------:R-:W-:Y:S02]  /*1ce40*/  IMAD.MOV.U32 R86, RZ, RZ, 0x10 ;  /* 0x00000010ff567424 */ /* 0x000fe400078e00ff */
[----:B------:R-:W-:Y:S02]  /*1ce50*/  IMAD.MOV.U32 R89, RZ, RZ, 0x1f ;  /* 0x0000001fff597424 */ /* 0x000fe400078e00ff */
[----:B------:R-:W-:-:S07]  /*1ce60*/  IMAD.MOV.U32 R0, RZ, RZ, -0x1 ;  /* 0xffffffffff007424 */ /* 0x000fce00078e00ff */
[----:B0-----:R-:W-:Y:S05]  /*1ce70*/  WARPSYNC.COLLECTIVE R0, `(.L_x_2199) ;  /* 0x0000000000087348 */ /* 0x001fea0003c00000 */
[----:B------:R1:W2:Y:S02]  /*1ce80*/  SHFL.DOWN P0, R2, R91, R86, R89 ;  /* 0x080000565b027389 */ /* 0x0002a40000000059 */
[----:B012---:R-:W-:Y:S05]  /*1ce90*/  ENDCOLLECTIVE ;  /* 0x000000000000791b */ /* 0x007fea0003800000 */
.L_x_2199:
[----:B------:R-:W-:Y:S05]  /*1cea0*/  BSYNC B0 ;  /* 0x0000000000007941 */ /* 0x000fea0003800000 */
.L_x_2198:
[----:B------:R-:W-:Y:S01]  /*1ceb0*/  FMNMX R91, R91, R2, !PT ;  /* 0x000000025b5b7209 */ /* 0x000fe20007800000 */
[----:B------:R-:W-:Y:S02]  /*1cec0*/  IMAD.MOV.U32 R86, RZ, RZ, 0x8 ;  /* 0x00000008ff567424 */ /* 0x000fe400078e00ff */
[----:B------:R-:W-:Y:S02]  /*1ced0*/  IMAD.MOV.U32 R89, RZ, RZ, 0x1f ;  /* 0x0000001fff597424 */ /* 0x000fe400078e00ff */
[----:B------:R-:W-:-:S07]  /*1cee0*/  IMAD.MOV.U32 R0, RZ, RZ, -0x1 ;  /* 0xffffffffff007424 */ /* 0x000fce00078e00ff */
[----:B------:R-:W-:Y:S05]  /*1cef0*/  WARPSYNC.COLLECTIVE R0, `(.L_x_2200) ;  /* 0x0000000000087348 */ /* 0x000fea0003c00000 */
[----:B------:R0:W1:Y:S02]  /*1cf00*/  SHFL.DOWN P0, R2, R91, R86, R89 ;  /* 0x080000565b027389 */ /* 0x0000640000000059 */
[----:B01----:R-:W-:Y:S05]  /*1cf10*/  ENDCOLLECTIVE ;  /* 0x000000000000791b */ /* 0x003fea0003800000 */
.L_x_2200:
[----:B------:R-:W-:Y:S01]  /*1cf20*/  IMAD.MOV.U32 R86, RZ, RZ, 0x4 ;  /* 0x00000004ff567424 */ /* 0x000fe200078e00ff */
[----:B------:R-:W-:-:S05]  /*1cf30*/  FMNMX R3, R91, R2, !PT ;  /* 0x000000025b037209 */ /* 0x000fca0007800000 */
[----:B------:R-:W-:-:S07]  /*1cf40*/  IMAD.MOV.U32 R91, RZ, RZ, R3 ;  /* 0x000000ffff5b7224 */ /* 0x000fce00078e0003 */
[----:B------:R-:W-:Y:S05]  /*1cf50*/  WARPSYNC.COLLECTIVE R0, `(.L_x_2201) ;  /* 0x0000000000087348 */ /* 0x000fea0003c00000 */
[----:B------:R0:W1:Y:S02]  /*1cf60*/  SHFL.DOWN P0, R2, R91, R86, R89 ;  /* 0x080000565b027389 */ /* 0x0000640000000059 */
[----:B01----:R-:W-:Y:S05]  /*1cf70*/  ENDCOLLECTIVE ;  /* 0x000000000000791b */ /* 0x003fea0003800000 */
.L_x_2201:
[----:B------:R-:W-:Y:S01]  /*1cf80*/  IMAD.MOV.U32 R86, RZ, RZ, 0x2 ;  /* 0x00000002ff567424 */ /* 0x000fe200078e00ff */
[----:B------:R-:W-:Y:S01]  /*1cf90*/  FMNMX R84, R3, R2, !PT ;  /* 0x0000000203547209 */ /* 0x000fe20007800000 */
[----:B------:R-:W-:-:S04]  /*1cfa0*/  IMAD.MOV.U32 R3, RZ, RZ, 0x1f ;  /* 0x0000001fff037424 */ /* 0x000fc800078e00ff */
[----:B------:R-:W-:-:S07]  /*1cfb0*/  IMAD.MOV.U32 R91, RZ, RZ, R84 ;  /* 0x000000ffff5b7224 */ /* 0x000fce00078e0054 */
[----:B------:R-:W-:Y:S05]  /*1cfc0*/  WARPSYNC.COLLECTIVE R0, `(.L_x_2202) ;  /* 0x0000000000087348 */ /* 0x000fea0003c00000 */
[----:B------:R0:W1:Y:S02]  /*1cfd0*/  SHFL.DOWN P0, R2, R91, R86, R89 ;  /* 0x080000565b027389 */ /* 0x0000640000000059 */
[----:B01----:R-:W-:Y:S05]  /*1cfe0*/  ENDCOLLECTIVE ;  /* 0x000000000000791b */ /* 0x003fea0003800000 */
.L_x_2202:
[----:B------:R-:W-:Y:S01]  /*1cff0*/  IMAD.MOV.U32 R86, RZ, RZ, 0x1 ;  /* 0x00000001ff567424 */ /* 0x000fe200078e00ff */
[----:B------:R-:W-:-:S05]  /*1d000*/  FMNMX R85, R84, R2, !PT ;  /* 0x0000000254557209 */ /* 0x000fca0007800000 */
[----:B------:R-:W-:-:S07]  /*1d010*/  IMAD.MOV.U32 R91, RZ, RZ, R85 ;  /* 0x000000ffff5b7224 */ /* 0x000fce00078e0055 */
[----:B------:R-:W-:Y:S05]  /*1d020*/  WARPSYNC.COLLECTIVE R0, `(.L_x_2203) ;  /* 0x0000000000087348 */ /* 0x000fea0003c00000 */
[----:B------:R0:W1:Y:S02]  /*1d030*/  SHFL.DOWN P0, R2, R91, R86, R89 ;  /* 0x080000565b027389 */ /* 0x0000640000000059 */
[----:B01----:R-:W-:Y:S05]  /*1d040*/  ENDCOLLECTIVE ;  /* 0x000000000000791b */ /* 0x003fea0003800000 */
.L_x_2203:
[----:B------:R-:W-:Y:S01]  /*1d050*/  FMNMX R87, R85, R2, !PT ;  /* 0x0000000255577209 */ /* 0x000fe20007800000 */
[----:B------:R-:W-:-:S07]  /*1d060*/  IMAD.MOV.U32 R2, RZ, RZ, RZ ;  /* 0x000000ffff027224 */ /* 0x000fce00078e00ff */
[----:B------:R-:W-:Y:S05]  /*1d070*/  WARPSYNC.COLLECTIVE R0, `(.L_x_2204) ;  /* 0x0000000000087348 */ /* 0x000fea0003c00000 */
[----:B------:R0:W1:Y:S02]  /*1d080*/  SHFL.IDX P0, R3, R87, R2, R3 ;  /* 0x0000000257037389 */ /* 0x0000640000000003 */
[----:B01----:R-:W-:Y:S05]  /*1d090*/  ENDCOLLECTIVE ;  /* 0x000000000000791b */ /* 0x003fea0003800000 */
.L_x_2204:
[----:B------:R-:W-:Y:S01]  /*1d0a0*/  IMAD.MOV.U32 R88, RZ, RZ, R3 ;  /* 0x000000ffff587224 */ /* 0x000fe200078e0003 */
[----:B------:R-:W-:Y:S06]  /*1d0b0*/  BRA `(.L_x_2205) ;  /* 0xffffff6c00147947 */ /* 0x000fec000383ffff */
.L_x_1870:
[----:B------:R-:W-:Y:S01]  /*1d0c0*/  BSSY B0, `(.L_x_2206) ;  /* 0x0000007000007945 */ /* 0x000fe20003800000 */
[----:B------:R-:W-:Y:S02]  /*1d0d0*/  IMAD.MOV.U32 R86, RZ, RZ, 0x10 ;  /* 0x00000010ff567424 */ /* 0x000fe400078e00ff */
[----:B------:R-:W-:Y:S02]  /*1d0e0*/  IMAD.MOV.U32 R89, RZ, RZ, 0x1f ;  /* 0x0000001fff597424 */ /* 0x000fe400078e00ff */
[----:B------:R-:W-:-:S07]  /*1d0f0*/  IMAD.MOV.U32 R0, RZ, RZ, -0x1 ;  /* 0xffffffffff007424 */ /* 0x000fce00078e00ff */
[----:B0-----:R-:W-:Y:S05]  /*1d100*/  WARPSYNC.COLLECTIVE R0, `(.L_x_2207) ;  /* 0x0000000000087348 */ /* 0x001fea0003c00000 */
[----:B------:R1:W2:Y:S02]  /*1d110*/  SHFL.DOWN P0, R2, R91, R86, R89 ;  /* 0x080000565b027389 */ /* 0x0002a40000000059 */
[----:B012---:R-:W-:Y:S05]  /*1d120*/  ENDCOLLECTIVE ;  /* 0x000000000000791b */ /* 0x007fea0003800000 */
.L_x_2207:
[----:B------:R-:W-:Y:S05]  /*1d130*/  BSYNC B0 ;  /* 0x0000000000007941 */ /* 0x000fea0003800000 */
.L_x_2206:
[----:B------:R-:W-:Y:S01]  /*1d140*/  FMNMX R91, R91, R2, !PT ;  /* 0x000000025b5b7209 */ /* 0x000fe20007800000 */
[----:B------:R-:W-:Y:S02]  /*1d150*/  IMAD.MOV.U32 R86, RZ, RZ, 0x8 ;  /* 0x00000008ff567424 */ /* 0x000fe400078e00ff */
[----:B------:R-:W-:Y:S02]  /*1d160*/  IMAD.MOV.U32 R89, RZ, RZ, 0x1f ;  /* 0x0000001fff597424 */ /* 0x000fe400078e00ff */
[----:B------:R-:W-:-:S07]  /*1d170*/  IMAD.MOV.U32 R0, RZ, RZ, -0x1 ;  /* 0xffffffffff007424 */ /* 0x000fce00078e00ff */
[----:B------:R-:W-:Y:S05]  /*1d180*/  WARPSYNC.COLLECTIVE R0, `(.L_x_2208) ;  /* 0x0000000000087348 */ /* 0x000fea0003c00000 */
[----:B------:R0:W1:Y:S02]  /*1d190*/  SHFL.DOWN P0, R2, R91, R86, R89 ;  /* 0x080000565b027389 */ /* 0x0000640000000059 */
[----:B01----:R-:W-:Y:S05]  /*1d1a0*/  ENDCOLLECTIVE ;  /* 0x000000000000791b */ /* 0x003fea0003800000 */
.L_x_2208:
[----:B------:R-:W-:Y:S01]  /*1d1b0*/  IMAD.MOV.U32 R86, RZ, RZ, 0x4 ;  /* 0x00000004ff567424 */ /* 0x000fe200078e00ff */
[----:B------:R-:W-:-:S05]  /*1d1c0*/  FMNMX R3, R91, R2, !PT ;  /* 0x000000025b037209 */ /* 0x000fca0007800000 */
[----:B------:R-:W-:-:S07]  /*1d1d0*/  IMAD.MOV.U32 R91, RZ, RZ, R3 ;  /* 0x000000ffff5b7224 */ /* 0x000fce00078e0003 */
[----:B------:R-:W-:Y:S05]  /*1d1e0*/  WARPSYNC.COLLECTIVE R0, `(.L_x_2209) ;  /* 0x0000000000087348 */ /* 0x000fea0003c00000 */
[----:B------:R0:W1:Y:S02]  /*1d1f0*/  SHFL.DOWN P0, R2, R91, R86, R89 ;  /* 0x080000565b027389 */ /* 0x0000640000000059 */
[----:B01----:R-:W-:Y:S05]  /*1d200*/  ENDCOLLECTIVE ;  /* 0x000000000000791b */ /* 0x003fea0003800000 */
.L_x_2209:
[----:B------:R-:W-:Y:S01]  /*1d210*/  IMAD.MOV.U32 R86, RZ, RZ, 0x2 ;  /* 0x00000002ff567424 */ /* 0x000fe200078e00ff */
[----:B------:R-:W-:Y:S01]  /*1d220*/  FMNMX R85, R3, R2, !PT ;  /* 0x0000000203557209 */ /* 0x000fe20007800000 */
[----:B------:R-:W-:-:S04]  /*1d230*/  IMAD.MOV.U32 R3, RZ, RZ, 0x1f ;  /* 0x0000001fff037424 */ /* 0x000fc800078e00ff */
[----:B------:R-:W-:-:S07]  /*1d240*/  IMAD.MOV.U32 R91, RZ, RZ, R85 ;  /* 0x000000ffff5b7224 */ /* 0x000fce00078e0055 */
[----:B------:R-:W-:Y:S05]  /*1d250*/  WARPSYNC.COLLECTIVE R0, `(.L_x_2210) ;  /* 0x0000000000087348 */ /* 0x000fea0003c00000 */
[----:B------:R0:W1:Y:S02]  /*1d260*/  SHFL.DOWN P0, R2, R91, R86, R89 ;  /* 0x080000565b027389 */ /* 0x0000640000000059 */
[----:B01----:R-:W-:Y:S05]  /*1d270*/  ENDCOLLECTIVE ;  /* 0x000000000000791b */ /* 0x003fea0003800000 */
.L_x_2210:
[----:B------:R-:W-:Y:S01]  /*1d280*/  IMAD.MOV.U32 R86, RZ, RZ, 0x1 ;  /* 0x00000001ff567424 */ /* 0x000fe200078e00ff */
[----:B------:R-:W-:-:S05]  /*1d290*/  FMNMX R87, R85, R2, !PT ;  /* 0x0000000255577209 */ /* 0x000fca0007800000 */
[----:B------:R-:W-:-:S07]  /*1d2a0*/  IMAD.MOV.U32 R91, RZ, RZ, R87 ;  /* 0x000000ffff5b7224 */ /* 0x000fce00078e0057 */
[----:B------:R-:W-:Y:S05]  /*1d2b0*/  WARPSYNC.COLLECTIVE R0, `(.L_x_2211) ;  /* 0x0000000000087348 */ /* 0x000fea0003c00000 */
[----:B------:R0:W1:Y:S02]  /*1d2c0*/  SHFL.DOWN P0, R2, R91, R86, R89 ;  /* 0x080000565b027389 */ /* 0x0000640000000059 */
[----:B01----:R-:W-:Y:S05]  /*1d2d0*/  ENDCOLLECTIVE ;  /* 0x000000000000791b */ /* 0x003fea0003800000 */
.L_x_2211:
[----:B------:R-:W-:Y:S01]  /*1d2e0*/  FMNMX R87, R87, R2, !PT ;  /* 0x0000000257577209 */ /* 0x000fe20007800000 */
[----:B------:R-:W-:-:S07]  /*1d2f0*/  IMAD.MOV.U32 R2, RZ, RZ, RZ ;  /* 0x000000ffff027224 */ /* 0x000fce00078e00ff */
[----:B------:R-:W-:Y:S05]  /*1d300*/  WARPSYNC.COLLECTIVE R0, `(.L_x_2212) ;  /* 0x0000000000087348 */ /* 0x000fea0003c00000 */
[----:B------:R0:W1:Y:S02]  /*1d310*/  SHFL.IDX P0, R3, R87, R2, R3 ;  /* 0x0000000257037389 */ /* 0x0000640000000003 */
[----:B01----:R-:W-:Y:S05]  /*1d320*/  ENDCOLLECTIVE ;  /* 0x000000000000791b */ /* 0x003fea0003800000 */
.L_x_2212:
[----:B------:R-:W-:Y:S01]  /*1d330*/  IMAD.MOV.U32 R88, RZ, RZ, R3 ;  /* 0x000000ffff587224 */ /* 0x000fe200078e0003 */
[----:B------:R-:W-:Y:S06]  /*1d340*/  BRA `(.L_x_2213) ;  /* 0xffffff6c00cc7947 */ /* 0x000fec000383ffff */
.L_x_1878:
[----:B------:R-:W-:Y:S01]  /*1d350*/  BSSY B0, `(.L_x_2214) ;  /* 0x0000007000007945 */ /* 0x000fe20003800000 */
[----:B------:R-:W-:Y:S02]  /*1d360*/  IMAD.MOV.U32 R86, RZ, RZ, 0x10 ;  /* 0x00000010ff567424 */ /* 0x000fe400078e00ff */
[----:B------:R-:W-:Y:S02]  /*1d370*/  IMAD.MOV.U32 R89, RZ, RZ, 0x1f ;  /* 0x0000001fff597424 */ /* 0x000fe400078e00ff */
[----:B------:R-:W-:-:S07]  /*1d380*/  IMAD.MOV.U32 R0, RZ, RZ, -0x1 ;  /* 0xffffffffff007424 */ /* 0x000fce00078e00ff */
[----:B------:R-:W-:Y:S05]  /*1d390*/  WARPSYNC.COLLECTIVE R0, `(.L_x_2215) ;  /* 0x0000000000087348 */ /* 0x000fea0003c00000 */
[----:B------:R0:W1:Y:S02]  /*1d3a0*/  SHFL.DOWN P0, R2, R91, R86, R89 ;  /* 0x080000565b027389 */ /* 0x0000640000000059 */
[----:B01----:R-:W-:Y:S05]  /*1d3b0*/  ENDCOLLECTIVE ;  /* 0x000000000000791b */ /* 0x003fea0003800000 */
.L_x_2215:
[----:B------:R-:W-:Y:S05]  /*1d3c0*/  BSYNC B0 ;  /* 0x0000000000007941 */ /* 0x000fea0003800000 */
.L_x_2214:
[----:B------:R-:W-:Y:S01]  /*1d3d0*/  FMNMX R91, R91, R2, !PT ;  /* 0x000000025b5b7209 */ /* 0x000fe20007800000 */
[----:B------:R-:W-:Y:S02]  /*1d3e0*/  IMAD.MOV.U32 R86, RZ, RZ, 0x8 ;  /* 0x00000008ff567424 */ /* 0x000fe400078e00ff */
[----:B------:R-:W-:Y:S02]  /*1d3f0*/  IMAD.MOV.U32 R89, RZ, RZ, 0x1f ;  /* 0x0000001fff597424 */ /* 0x000fe400078e00ff */
[----:B------:R-:W-:-:S07]  /*1d400*/  IMAD.MOV.U32 R0, RZ, RZ, -0x1 ;  /* 0xffffffffff007424 */ /* 0x000fce00078e00ff */
[----:B------:R-:W-:Y:S05]  /*1d410*/  WARPSYNC.COLLECTIVE R0, `(.L_x_2216) ;  /* 0x0000000000087348 */ /* 0x000fea0003c00000 */
[----:B------:R0:W1:Y:S02]  /*1d420*/  SHFL.DOWN P0, R2, R91, R86, R89 ;  /* 0x080000565b027389 */ /* 0x0000640000000059 */
[----:B01----:R-:W-:Y:S05]  /*1d430*/  ENDCOLLECTIVE ;  /* 0x000000000000791b */ /* 0x003fea0003800000 */
.L_x_2216:
[----:B------:R-:W-:Y:S01]  /*1d440*/  IMAD.MOV.U32 R86, RZ, RZ, 0x4 ;  /* 0x00000004ff567424 */ /* 0x000fe200078e00ff */
[----:B------:R-:W-:-:S05]  /*1d450*/  FMNMX R3, R91, R2, !PT ;  /* 0x000000025b037209 */ /* 0x000fca0007800000 */
[----:B------:R-:W-:-:S07]  /*1d460*/  IMAD.MOV.U32 R91, RZ, RZ, R3 ;  /* 0x000000ffff5b7224 */ /* 0x000fce00078e0003 */
[----:B------:R-:W-:Y:S05]  /*1d470*/  WARPSYNC.COLLECTIVE R0, `(.L_x_2217) ;  /* 0x0000000000087348 */ /* 0x000fea0003c00000 */
[----:B------:R0:W1:Y:S02]  /*1d480*/  SHFL.DOWN P0, R2, R91, R86, R89 ;  /* 0x080000565b027389 */ /* 0x0000640000000059 */
[----:B01----:R-:W-:Y:S05]  /*1d490*/  ENDCOLLECTIVE ;  /* 0x000000000000791b */ /* 0x003fea0003800000 */
.L_x_2217:
[----:B------:R-:W-:Y:S01]  /*1d4a0*/  IMAD.MOV.U32 R86, RZ, RZ, 0x2 ;  /* 0x00000002ff567424 */ /* 0x000fe200078e00ff */
[----:B------:R-:W-:Y:S01]  /*1d4b0*/  FMNMX R87, R3, R2, !PT ;  /* 0x0000000203577209 */ /* 0x000fe20007800000 */
[----:B------:R-:W-:-:S04]  /*1d4c0*/  IMAD.MOV.U32 R3, RZ, RZ, 0x1f ;  /* 0x0000001fff037424 */ /* 0x000fc800078e00ff */
[----:B------:R-:W-:-:S07]  /*1d4d0*/  IMAD.MOV.U32 R91, RZ, RZ, R87 ;  /* 0x000000ffff5b7224 */ /* 0x000fce00078e0057 */
[----:B------:R-:W-:Y:S05]  /*1d4e0*/  WARPSYNC.COLLECTIVE R0, `(.L_x_2218) ;  /* 0x0000000000087348 */ /* 0x000fea0003c00000 */
[----:B------:R0:W1:Y:S02]  /*1d4f0*/  SHFL.DOWN P0, R2, R91, R86, R89 ;  /* 0x080000565b027389 */ /* 0x0000640000000059 */
[----:B01----:R-:W-:Y:S05]  /*1d500*/  ENDCOLLECTIVE ;  /* 0x000000000000791b */ /* 0x003fea0003800000 */
.L_x_2218:
[----:B------:R-:W-:Y:S01]  /*1d510*/  IMAD.MOV.U32 R86, RZ, RZ, 0x1 ;  /* 0x00000001ff567424 */ /* 0x000fe200078e00ff */
[----:B------:R-:W-:-:S05]  /*1d520*/  FMNMX R88, R87, R2, !PT ;  /* 0x0000000257587209 */ /* 0x000fca0007800000 */
[----:B------:R-:W-:-:S07]  /*1d530*/  IMAD.MOV.U32 R91, RZ, RZ, R88 ;  /* 0x000000ffff5b7224 */ /* 0x000fce00078e0058 */
[----:B------:R-:W-:Y:S05]  /*1d540*/  WARPSYNC.COLLECTIVE R0, `(.L_x_2219) ;  /* 0x0000000000087348 */ /* 0x000fea0003c00000 */
[----:B------:R0:W1:Y:S02]  /*1d550*/  SHFL.DOWN P0, R2, R91, R86, R89 ;  /* 0x080000565b027389 */ /* 0x0000640000000059 */
[----:B01----:R-:W-:Y:S05]  /*1d560*/  ENDCOLLECTIVE ;  /* 0x000000000000791b */ /* 0x003fea0003800000 */
.L_x_2219:
[----:B------:R-:W-:-:S05]  /*1d570*/  FMNMX R2, R88, R2, !PT ;  /* 0x0000000258027209 */ /* 0x000fca0007800000 */
[----:B------:R-:W-:Y:S02]  /*1d580*/  IMAD.MOV.U32 R87, RZ, RZ, R2 ;  /* 0x000000ffff577224 */ /* 0x000fe400078e0002 */
[----:B------:R-:W-:-:S07]  /*1d590*/  IMAD.MOV.U32 R2, RZ, RZ, RZ ;  /* 0x000000ffff027224 */ /* 0x000fce00078e00ff */
[----:B------:R-:W-:Y:S05]  /*1d5a0*/  WARPSYNC.COLLECTIVE R0, `(.L_x_2220) ;  /* 0x0000000000087348 */ /* 0x000fea0003c00000 */
[----:B------:R0:W1:Y:S02]  /*1d5b0*/  SHFL.IDX P0, R3, R87, R2, R3 ;  /* 0x0000000257037389 */ /* 0x0000640000000003 */
[----:B01----:R-:W-:Y:S05]  /*1d5c0*/  ENDCOLLECTIVE ;  /* 0x000000000000791b */ /* 0x003fea0003800000 */
.L_x_2220:
[----:B------:R-:W-:Y:S01]  /*1d5d0*/  IMAD.MOV.U32 R90, RZ, RZ, R3 ;  /* 0x000000ffff5a7224 */ /* 0x000fe200078e0003 */
[----:B------:R-:W-:Y:S06]  /*1d5e0*/  BRA `(.L_x_2221) ;  /* 0xffffff7000807947 */ /* 0x000fec000383ffff */
        .weak           $__internal_4_$__cuda_sm20_rcp_rn_f32_slowpath
        .type           $__internal_4_$__cuda_sm20_rcp_rn_f32_slowpath,@function
        .size           $__internal_4_$__cuda_sm20_rcp_rn_f32_slowpath,($__internal_5_$__cuda_sm3x_div_rn_noftz_f32_slowpath - $__internal_4_$__cuda_sm20_rcp_rn_f32_slowpath)
$__internal_4_$__cuda_sm20_rcp_rn_f32_slowpath:
        /* <DEDUP_REMOVED lines=15> */
.L_x_2223:
        /* <DEDUP_REMOVED lines=33> */
.L_x_2225:
[----:B------:R0:W1:Y:S02]  /*1d8f0*/  MUFU.RCP R3, R0 ;  /* 0x0000000000037308 */ /* 0x0000640000001000 */
.L_x_2224:
[----:B------:R-:W-:Y:S05]  /*1d900*/  BSYNC.RECONVERGENT B0 ;  /* 0x0000000000007941 */ /* 0x000fea0003800200 */
.L_x_2222:
[----:B------:R-:W-:-:S04]  /*1d910*/  IMAD.MOV.U32 R87, RZ, RZ, 0x0 ;  /* 0x00000000ff577424 */ /* 0x000fc800078e00ff */
[----:B01----:R-:W-:Y:S05]  /*1d920*/  RET.REL.NODEC R86 `(_ZN18transformer_engine71_GLOBAL__N__fadcdbdc_38_quantize_transpose_vector_blockwise_cu_d4a478bd37block_scaled_1d_cast_transpose_kernelILb0Ef13__nv_bfloat1613__nv_fp8_e5m2EEvPKT1_PT2_S8_PT0_SA_mmmmmmfNS_6detail25FP8BlockwiseRowwiseOptionENSB_28FP8BlockwiseColumnwiseOptionEbPKf) ;  /* 0xfffffe2456b47950 */ /* 0x003fea0003c3ffff */
        .weak           $__internal_5_$__cuda_sm3x_div_rn_noftz_f32_slowpath
        .type           $__internal_5_$__cuda_sm3x_div_rn_noftz_f32_slowpath,@function
        .size           $__internal_5_$__cuda_sm3x_div_rn_noftz_f32_slowpath,(.L_x_9000 - $__internal_5_$__cuda_sm3x_div_rn_noftz_f32_slowpath)
$__internal_5_$__cuda_sm3x_div_rn_noftz_f32_slowpath:
        /* <DEDUP_REMOVED lines=36> */
.L_x_2227:
        /* <DEDUP_REMOVED lines=51> */
.L_x_2234:
[----:B------:R-:W-:-:S04]  /*1dea0*/  LOP3.LUT R0, R0, 0x80000000, RZ, 0xc0, !PT ;  /* 0x8000000000007812 */ /* 0x000fc800078ec0ff */
[----:B------:R-:W-:Y:S01]  /*1deb0*/  LOP3.LUT R0, R0, 0x7f800000, RZ, 0xfc, !PT ;  /* 0x7f80000000007812 */ /* 0x000fe200078efcff */
[----:B------:R-:W-:Y:S06]  /*1dec0*/  BRA `(.L_x_2235) ;  /* 0x0000000000047947 */ /* 0x000fec0003800000 */
.L_x_2233:
[----:B------:R-:W-:-:S07]  /*1ded0*/  IMAD R0, R87, 0x800000, R0 ;  /* 0x0080000057007824 */ /* 0x000fce00078e0200 */
.L_x_2235:
[----:B------:R-:W-:Y:S05]  /*1dee0*/  BSYNC B1 ;  /* 0x0000000000017941 */ /* 0x000fea0003800000 */
.L_x_2232:
[----:B------:R-:W-:Y:S05]  /*1def0*/  BRA `(.L_x_2236) ;  /* 0x0000000000207947 */ /* 0x000fea0003800000 */
.L_x_2231:
[----:B------:R-:W-:-:S04]  /*1df00*/  LOP3.LUT R0, R0, 0x80000000, R87, 0x48, !PT ;  /* 0x8000000000007812 */ /* 0x000fc800078e4857 */
[----:B------:R-:W-:Y:S01]  /*1df10*/  LOP3.LUT R0, R0, 0x7f800000, RZ, 0xfc, !PT ;  /* 0x7f80000000007812 */ /* 0x000fe200078efcff */
[----:B------:R-:W-:Y:S06]  /*1df20*/  BRA `(.L_x_2236) ;  /* 0x0000000000147947 */ /* 0x000fec0003800000 */
.L_x_2230:
[----:B------:R-:W-:Y:S01]  /*1df30*/  LOP3.LUT R0, R0, 0x80000000, R87, 0x48, !PT ;  /* 0x8000000000007812 */ /* 0x000fe200078e4857 */
[----:B------:R-:W-:Y:S06]  /*1df40*/  BRA `(.L_x_2236) ;  /* 0x00000000000c7947 */ /* 0x000fec0003800000 */
.L_x_2229:
[----:B------:R-:W0:Y:S01]  /*1df50*/  MUFU.RSQ R0, -QNAN ;  /* 0xffc0000000007908 */ /* 0x000e220000001400 */
[----:B------:R-:W-:Y:S05]  /*1df60*/  BRA `(.L_x_2236) ;  /* 0x0000000000047947 */ /* 0x000fea0003800000 */
.L_x_2228:
[----:B------:R-:W-:-:S07]  /*1df70*/  FADD.FTZ R0, R3, R0 ;  /* 0x0000000003007221 */ /* 0x000fce0000010000 */
.L_x_2236:
[----:B------:R-:W-:Y:S05]  /*1df80*/  BSYNC B0 ;  /* 0x0000000000007941 */ /* 0x000fea0003800000 */
.L_x_2226:
[----:B------:R-:W-:-:S04]  /*1df90*/  IMAD.MOV.U32 R3, RZ, RZ, 0x0 ;  /* 0x00000000ff037424 */ /* 0x000fc800078e00ff */
[----:B0-----:R-:W-:Y:S05]  /*1dfa0*/  RET.REL.NODEC R2 `(_ZN18transformer_engine71_GLOBAL__N__fadcdbdc_38_quantize_transpose_vector_blockwise_cu_d4a478bd37block_scaled_1d_cast_transpose_kernelILb0Ef13__nv_bfloat1613__nv_fp8_e5m2EEvPKT1_PT2_S8_PT0_SA_mmmmmmfNS_6detail25FP8BlockwiseRowwiseOptionENSB_28FP8BlockwiseColumnwiseOptionEbPKf) ;  /* 0xfffffe2002147950 */ /* 0x001fea0003c3ffff */
.L_x_2237:
        /* <DEDUP_REMOVED lines=13> */
.L_x_9000:


//--------------------- .text._ZN18transformer_engine71_GLOBAL__N__fadcdbdc_38_quantize_transpose_vector_blockwise_cu_d4a478bd37block_scaled_1d_cast_transpose_kernelILb1Ef13__nv_bfloat1613__nv_fp8_e5m2EEvPKT1_PT2_S8_PT0_SA_mmmmmmfNS_6detail25FP8BlockwiseRowwiseOptionENSB_28FP8BlockwiseColumnwiseOptionEbPKf --------------------------
	.section	.text._ZN18transformer_engine71_GLOBAL__N__fadcdbdc_38_quantize_transpose_vector_blockwise_cu_d4a478bd37block_scaled_1d_cast_transpose_kernelILb1Ef13__nv_bfloat1613__nv_fp8_e5m2EEvPKT1_PT2_S8_PT0_SA_mmmmmmfNS_6detail25FP8BlockwiseRowwiseOptionENSB_28FP8BlockwiseColumnwiseOptionEbPKf,"ax",@progbits
	.align	128
.text._ZN18transformer_engine71_GLOBAL__N__fadcdbdc_38_quantize_transpose_vector_blockwise_cu_d4a478bd37block_scaled_1d_cast_transpose_kernelILb1Ef13__nv_bfloat1613__nv_fp8_e5m2EEvPKT1_PT2_S8_PT0_SA_mmmmmmfNS_6detail25FP8BlockwiseRowwiseOptionENSB_28FP8BlockwiseColumnwiseOptionEbPKf:
        .type           _ZN18transformer_engine71_GLOBAL__N__fadcdbdc_38_quantize_transpose_vector_blockwise_cu_d4a478bd37block_scaled_1d_cast_transpose_kernelILb1Ef13__nv_bfloat1613__nv_fp8_e5m2EEvPKT1_PT2_S8_PT0_SA_mmmmmmfNS_6detail25FP8BlockwiseRowwiseOptionENSB_28FP8BlockwiseColumnwiseOptionEbPKf,@function
        .size           _ZN18transformer_engine71_GLOBAL__N__fadcdbdc_38_quantize_transpose_vector_blockwise_cu_d4a478bd37block_scaled_1d_cast_transpose_kernelILb1Ef13__nv_bfloat1613__nv_fp8_e5m2EEvPKT1_PT2_S8_PT0_SA_mmmmmmfNS_6detail25FP8BlockwiseRowwiseOptionENSB_28FP8BlockwiseColumnwiseOptionEbPKf,(.L_x_9003 - _ZN18transformer_engine71_GLOBAL__N__fadcdbdc_38_quantize_transpose_vector_blockwise_cu_d4a478bd37block_scaled_1d_cast_transpose_kernelILb1Ef13__nv_bfloat1613__nv_fp8_e5m2EEvPKT1_PT2_S8_PT0_SA_mmmmmmfNS_6detail25FP8BlockwiseRowwiseOptionENSB_28FP8BlockwiseColumnwiseOptionEbPKf)
        .other          _ZN18transformer_engine71_GLOBAL__N__fadcdbdc_38_quantize_transpose_vector_blockwise_cu_d4a478bd37block_scaled_1d_cast_transpose_kernelILb1Ef13__nv_bfloat1613__nv_fp8_e5m2EEvPKT1_PT2_S8_PT0_SA_mmmmmmfNS_6detail25FP8BlockwiseRowwiseOptionENSB_28FP8BlockwiseColumnwiseOptionEbPKf,@"STO_CUDA_ENTRY STV_DEFAULT"
_ZN18transformer_engine71_GLOBAL__N__fadcdbdc_38_quantize_transpose_vector_blockwise_cu_d4a478bd37block_scaled_1d_cast_transpose_kernelILb1Ef13__nv_bfloat1613__nv_fp8_e5m2EEvPKT1_PT2_S8_PT0_SA_mmmmmmfNS_6detail25FP8BlockwiseRowwiseOptionENSB_28FP8BlockwiseColumnwiseOptionEbPKf:
        /* <DEDUP_REMOVED lines=10> */
.L_x_2238:
        /* <DEDUP_REMOVED lines=157> */
.L_x_2626:
        /* <DEDUP_REMOVED lines=22> */
[----:B0-----:R-:W-:Y:S05]  /*0bd0*/  CALL.REL.NOINC `($__internal_7_$__cuda_sm3x_div_rn_noftz_f32_slowpath) ;  /* 0x000001a400a87944 */ /* 0x001fea0003c00000 */
.L_x_2244:
[----:B------:R-:W-:Y:S05]  /*0be0*/  BSYNC.RECONVERGENT B3 ;  /* 0x0000000000037941 */ /* 0x000fea0003800200 */
.L_x_2243:
[----:B------:R-:W-:-:S04]  /*0bf0*/  FSETP.NEU.AND P0, PT, |R0|, +INF , PT ;  /* 0x7f8000000000780b */ /* 0x000fc80003f0d200 */
[----:B------:R-:W-:-:S04]  /*0c00*/  FSEL R0, R0, 3.38953138925153547590e+38, P0 ;  /* 0x7f7f000000007808 */ /* 0x000fc80000000000 */
[----:B------:R-:W-:-:S07]  /*0c10*/  @P2 LOP3.LUT R0, R0, 0xff800000, RZ, 0xc0, !PT ;  /* 0xff80000000002812 */ /* 0x000fce00078ec0ff */
.L_x_2242:
[----:B------:R-:W-:Y:S05]  /*0c20*/  BSYNC.RECONVERGENT B2 ;  /* 0x0000000000027941 */ /* 0x000fea0003800200 */
.L_x_2241:
        /* <DEDUP_REMOVED lines=9> */
[----:B0-----:R-:W-:Y:S05]  /*0cc0*/  CALL.REL.NOINC `($__internal_6_$__cuda_sm20_rcp_rn_f32_slowpath) ;  /* 0x000001a0009c7944 */ /* 0x001fea0003c00000 */
[----:B------:R-:W-:Y:S01]  /*0cd0*/  IMAD.MOV.U32 R37, RZ, RZ, R3 ;  /* 0x000000ffff257224 */ /* 0x000fe200078e0003 */
[----:B------:R-:W-:Y:S06]  /*0ce0*/  BRA `(.L_x_2249) ;  /* 0x0000000000107947 */ /* 0x000fec0003800000 */
.L_x_2248:
[----:B------:R-:W1:Y:S02]  /*0cf0*/  MUFU.RCP R37, R0 ;  /* 0x0000000000257308 */ /* 0x000e640000001000 */
[----:B-1----:R-:W-:-:S04]  /*0d00*/  FFMA R2, R37, R0, -1 ;  /* 0xbf80000025027423 */ /* 0x002fc80000000000 */
[----:B------:R-:W-:-:S04]  /*0d10*/  FADD.FTZ R2, -R2, -RZ ;  /* 0x800000ff02027221 */ /* 0x000fc80000010100 */
[----:B------:R-:W-:-:S07]  /*0d20*/  FFMA R37, R37, R2, R37 ;  /* 0x0000000225257223 */ /* 0x000fce0000000025 */
.L_x_2249:
[----:B------:R-:W-:Y:S05]  /*0d30*/  BSYNC.RECONVERGENT B2 ;  /* 0x0000000000027941 */ /* 0x000fea0003800200 */
.L_x_2247:
        /* <DEDUP_REMOVED lines=8> */
.L_x_2246:
[----:B------:R-:W-:Y:S05]  /*0dc0*/  BSYNC.RECONVERGENT B1 ;  /* 0x0000000000017941 */ /* 0x000fea0003800200 */
.L_x_2245:
[-C--:B------:R-:W-:Y:S01]  /*0dd0*/  FMUL R13, R13, R0.reuse ;  /* 0x000000000d0d7220 */ /* 0x080fe20000400000 */
[-C--:B------:R-:W-:Y:S01]  /*0de0*/  FMUL R25, R25, R0.reuse ;  /* 0x0000000019197220 */ /* 0x080fe20000400000 */
[-C--:B------:R-:W-:Y:S01]  /*0df0*/  FMUL R27, R27, R0.reuse ;  /* 0x000000001b1b7220 */ /* 0x080fe20000400000 */
[-C--:B------:R-:W-:Y:S01]  /*0e00*/  FMUL R23, R23, R0.reuse ;  /* 0x0000000017177220 */ /* 0x080fe20000400000 */
[-C--:B------:R-:W-:Y:S01]  /*0e10*/  FMUL R14, R14, R0.reuse ;  /* 0x000000000e0e7220 */ /* 0x080fe20000400000 */
[----:B------:R-:W-:Y:S01]  /*0e20*/  F2FP.SATFINITE.E5M2.F32.PACK_AB_MERGE_C R13, RZ, R13, RZ ;  /* 0x0000000dff0d723e */ /* 0x000fe200048060ff */
[-C--:B------:R-:W-:Y:S01]  /*0e30*/  FMUL R24, R24, R0.reuse ;  /* 0x0000000018187220 */ /* 0x080fe20000400000 */
[----:B------:R-:W-:Y:S01]  /*0e40*/  F2FP.SATFINITE.E5M2.F32.PACK_AB_MERGE_C R25, RZ, R25, RZ ;  /* 0x00000019ff19723e */ /* 0x000fe200048060ff */
[-C--:B------:R-:W-:Y:S01]  /*0e50*/  FMUL R10, R10, R0.reuse ;  /* 0x000000000a0a7220 */ /* 0x080fe20000400000 */
[----:B------:R-:W-:Y:S01]  /*0e60*/  F2FP.SATFINITE.E5M2.F32.PACK_AB_MERGE_C R27, RZ, R27, RZ ;  /* 0x0000001bff1b723e */ /* 0x000fe200048060ff */
[----:B------:R-:W-:Y:S01]  /*0e70*/  FMUL R11, R11, R0 ;  /* 0x000000000b0b7220 */ /* 0x000fe20000400000 */
[----:B------:R-:W-:Y:S01]  /*0e80*/  F2FP.SATFINITE.E5M2.F32.PACK_AB_MERGE_C R23, RZ, R23, RZ ;  /* 0x00000017ff17723e */ /* 0x000fe200048060ff */
[----:B------:R-:W-:Y:S01]  /*0e90*/  IMAD.U32 R25, R25, 0x10000, RZ ;  /* 0x0001000019197824 */ /* 0x000fe200078e00ff */
[----:B------:R-:W-:Y:S01]  /*0ea0*/  F2FP.SATFINITE.E5M2.F32.PACK_AB_MERGE_C R14, RZ, R14, RZ ;  /* 0x0000000eff0e723e */ /* 0x000fe200048060ff */
[----:B------:R-:W-:Y:S01]  /*0eb0*/  FMUL R15, R15, R0 ;  /* 0x000000000f0f7220 */ /* 0x000fe20000400000 */
[----:B------:R-:W-:Y:S01]  /*0ec0*/  LOP3.LUT R13, R13, 0xff, RZ, 0xc0, !PT ;  /* 0x000000ff0d0d7812 */ /* 0x000fe200078ec0ff */
[----:B------:R-:W-:Y:S01]  /*0ed0*/  LDS R28, [R7+0x2090] ;  /* 0x00209000071c7984 */ /* 0x000fe20000000800 */
[----:B------:R-:W-:Y:S01]  /*0ee0*/  F2FP.SATFINITE.E5M2.F32.PACK_AB_MERGE_C R24, RZ, R24, RZ ;  /* 0x00000018ff18723e */ /* 0x000fe200048060ff */
[----:B------:R-:W-:Y:S01]  /*0ef0*/  FMUL R22, R22, R0 ;  /* 0x0000000016167220 */ /* 0x000fe20000400000 */
[----:B------:R-:W-:Y:S01]  /*0f00*/  LOP3.LUT R27, R27, 0xff, RZ, 0xc0, !PT ;  /* 0x000000ff1b1b7812 */ /* 0x000fe200078ec0ff */
[----:B------:R-:W-:Y:S01]  /*0f10*/  IMAD R13, R14, 0x100, R13 ;  /* 0x000001000e0d7824 */ /* 0x000fe200078e020d */
[----:B------:R-:W-:Y:S01]  /*0f20*/  F2FP.SATFINITE.E5M2.F32.PACK_AB_MERGE_C R10, RZ, R10, RZ ;  /* 0x0000000aff0a723e */ /* 0x000fe200048060ff */
[----:B------:R-:W-:Y:S01]  /*0f30*/  LDS R14, [R7+0x2080] ;  /* 0x00208000070e7984 */ /* 0x000fe20000000800 */
[----:B------:R-:W-:Y:S01]  /*0f40*/  LOP3.LUT R23, R23, 0xff, RZ, 0xc0, !PT ;  /* 0x000000ff17177812 */ /* 0x000fe200078ec0ff */
[----:B------:R-:W-:Y:S01]  /*0f50*/  IMAD R24, R24, 0x100, R27 ;  /* 0x0000010018187824 */ /* 0x000fe200078e021b */
[----:B------:R-:W-:Y:S01]  /*0f60*/  LOP3.LUT R25, R25, 0xff0000, RZ, 0xc0, !PT ;  /* 0x00ff000019197812 */ /* 0x000fe200078ec0ff */
[----:B------:R-:W-:Y:S01]  /*0f70*/  LDS R27, [R7+0x208c] ;  /* 0x00208c00071b7984 */ /* 0x000fe20000000800 */
[----:B------:R-:W-:Y:S01]  /*0f80*/  F2FP.SATFINITE.E5M2.F32.PACK_AB_MERGE_C R11, RZ, R11, RZ ;  /* 0x0000000bff0b723e */ /* 0x000fe200048060ff */
[----:B------:R-:W-:Y:S01]  /*0f90*/  IMAD R10, R10, 0x100, R23 ;  /* 0x000001000a0a7824 */ /* 0x000fe200078e0217 */
[----:B------:R-:W-:Y:S01]  /*0fa0*/  LOP3.LUT R24, R25, 0xffff, R24, 0xf8, !PT ;  /* 0x0000ffff19187812 */ /* 0x000fe200078ef818 */
[----:B------:R-:W2:Y:S01]  /*0fb0*/  LDS R23, [R7+0x2084] ;  /* 0x0020840007177984 */ /* 0x000ea20000000800 */
[-C--:B------:R-:W-:Y:S01]  /*0fc0*/  FMUL R16, R16, R0.reuse ;  /* 0x0000000010107220 */ /* 0x080fe20000400000 */
[-C--:B------:R-:W-:Y:S01]  /*0fd0*/  FMUL R17, R17, R0.reuse ;  /* 0x0000000011117220 */ /* 0x080fe20000400000 */
[-C--:B------:R-:W-:Y:S01]  /*0fe0*/  FMUL R19, R19, R0.reuse ;  /* 0x0000000013137220 */ /* 0x080fe20000400000 */
[----:B------:R-:W-:Y:S01]  /*0ff0*/  LDS R25, [R7+0x2088] ;  /* 0x0020880007197984 */ /* 0x000fe20000000800 */
[----:B------:R-:W-:Y:S01]  /*1000*/  F2FP.SATFINITE.E5M2.F32.PACK_AB_MERGE_C R15, RZ, R15, RZ ;  /* 0x0000000fff0f723e */ /* 0x000fe200048060ff */
[----:B------:R-:W-:Y:S01]  /*1010*/  FMUL R18, R18, R0 ;  /* 0x0000000012127220 */ /* 0x000fe20000400000 */
[----:B------:R-:W-:Y:S01]  /*1020*/  IMAD.U32 R11, R11, 0x10000, RZ ;  /* 0x000100000b0b7824 */ /* 0x000fe200078e00ff */
[----:B-1----:R-:W-:Y:S01]  /*1030*/  LDS R34, [R7+0x2094] ;  /* 0x0020940007227984 */ /* 0x002fe20000000800 */
[----:B------:R-:W-:Y:S01]  /*1040*/  F2FP.SATFINITE.E5M2.F32.PACK_AB_MERGE_C R22, RZ, R22, RZ ;  /* 0x00000016ff16723e */ /* 0x000fe200048060ff */
[----:B------:R-:W-:Y:S01]  /*1050*/  IMAD.U32 R15, R15, 0x10000, RZ ;  /* 0x000100000f0f7824 */ /* 0x000fe200078e00ff */
[----:B------:R-:W-:Y:S01]  /*1060*/  F2FP.SATFINITE.E5M2.F32.PACK_AB_MERGE_C R17, RZ, R17, RZ ;  /* 0x00000011ff11723e */ /* 0x000fe200048060ff */
[----:B------:R-:W1:Y:S01]  /*1070*/  LDS R35, [R7+0x2098] ;  /* 0x0020980007237984 */ /* 0x000e620000000800 */
[----:B------:R-:W-:Y:S01]  /*1080*/  F2FP.SATFINITE.E5M2.F32.PACK_AB_MERGE_C R19, RZ, R19, RZ ;  /* 0x00000013ff13723e */ /* 0x000fe200048060ff */
[----:B------:R-:W-:Y:S01]  /*1090*/  FMUL R12, R12, R0 ;  /* 0x000000000c0c7220 */ /* 0x000fe20000400000 */
[----:B------:R-:W-:Y:S01]  /*10a0*/  F2FP.SATFINITE.E5M2.F32.PACK_AB_MERGE_C R16, RZ, R16, RZ ;  /* 0x00000010ff10723e */ /* 0x000fe200048060ff */
[----:B------:R-:W-:Y:S01]  /*10b0*/  FMUL R20, R20, R0 ;  /* 0x0000000014147220 */ /* 0x000fe20000400000 */
[----:B------:R-:W3:Y:S01]  /*10c0*/  LDS R36, [R7+0x209c] ;  /* 0x00209c0007247984 */ /* 0x000ee20000000800 */
[----:B------:R-:W-:Y:S01]  /*10d0*/  LOP3.LUT R22, R22, 0xffff, RZ, 0xc0, !PT ;  /* 0x0000ffff16167812 */ /* 0x000fe200078ec0ff */
[----:B------:R-:W-:Y:S01]  /*10e0*/  IMAD.U32 R19, R19, 0x10000, RZ ;  /* 0x0001000013137824 */ /* 0x000fe200078e00ff */
[----:B------:R-:W-:Y:S01]  /*10f0*/  F2FP.SATFINITE.E5M2.F32.PACK_AB_MERGE_C R18, RZ, R18, RZ ;  /* 0x00000012ff12723e */ /* 0x000fe200048060ff */
        /* <DEDUP_REMOVED lines=8> */
[----:B------:R-:W-:Y:S02]  /*1180*/  F2FP.SATFINITE.E5M2.F32.PACK_AB_MERGE_C R12, RZ, R12, RZ ;  /* 0x0000000cff0c723e */ /* 0x000fe400048060ff */
[----:B------:R-:W-:Y:S02]  /*1190*/  F2FP.SATFINITE.E5M2.F32.PACK_AB_MERGE_C R20, RZ, R20, RZ ;  /* 0x00000014ff14723e */ /* 0x000fe400048060ff */
        /* <DEDUP_REMOVED lines=56> */
.L_x_2635:
        /* <DEDUP_REMOVED lines=22> */
[----:B01----:R-:W-:Y:S05]  /*1680*/  CALL.REL.NOINC `($__internal_7_$__cuda_sm3x_div_rn_noftz_f32_slowpath) ;  /* 0x0000019800fc7944 */ /* 0x003fea0003c00000 */
.L_x_2254:
[----:B------:R-:W-:Y:S05]  /*1690*/  BSYNC.RECONVERGENT B3 ;  /* 0x0000000000037941 */ /* 0x000fea0003800200 */
.L_x_2253:
[----:B------:R-:W-:-:S04]  /*16a0*/  FSETP.NEU.AND P0, PT, |R0|, +INF , PT ;  /* 0x7f8000000000780b */ /* 0x000fc80003f0d200 */
[----:B------:R-:W-:-:S04]  /*16b0*/  FSEL R0, R0, 3.38953138925153547590e+38, P0 ;  /* 0x7f7f000000007808 */ /* 0x000fc80000000000 */
[----:B------:R-:W-:-:S07]  /*16c0*/  @P2 LOP3.LUT R0, R0, 0xff800000, RZ, 0xc0, !PT ;  /* 0xff80000000002812 */ /* 0x000fce00078ec0ff */
.L_x_2252:
[----:B------:R-:W-:Y:S05]  /*16d0*/  BSYNC.RECONVERGENT B2 ;  /* 0x0000000000027941 */ /* 0x000fea0003800200 */
.L_x_2251:
        /* <DEDUP_REMOVED lines=9> */
[----:B01----:R-:W-:Y:S05]  /*1770*/  CALL.REL.NOINC `($__internal_6_$__cuda_sm20_rcp_rn_f32_slowpath) ;  /* 0x0000019400f07944 */ /* 0x003fea0003c00000 */
[----:B------:R-:W-:Y:S01]  /*1780*/  IMAD.MOV.U32 R37, RZ, RZ, R3 ;  /* 0x000000ffff257224 */ /* 0x000fe200078e0003 */
[----:B------:R-:W-:Y:S06]  /*1790*/  BRA `(.L_x_2259) ;  /* 0x0000000000107947 */ /* 0x000fec0003800000 */
.L_x_2258:
[----:B------:R-:W2:Y:S02]  /*17a0*/  MUFU.RCP R37, R0 ;  /* 0x0000000000257308 */ /* 0x000ea40000001000 */
[----:B--2---:R-:W-:-:S04]  /*17b0*/  FFMA R2, R37, R0, -1 ;  /* 0xbf80000025027423 */ /* 0x004fc80000000000 */
[----:B------:R-:W-:-:S04]  /*17c0*/  FADD.FTZ R2, -R2, -RZ ;  /* 0x800000ff02027221 */ /* 0x000fc80000010100 */
[----:B------:R-:W-:-:S07]  /*17d0*/  FFMA R37, R37, R2, R37 ;  /* 0x0000000225257223 */ /* 0x000fce0000000025 */
.L_x_2259:
[----:B------:R-:W-:Y:S05]  /*17e0*/  BSYNC.RECONVERGENT B2 ;  /* 0x0000000000027941 */ /* 0x000fea0003800200 */
.L_x_2257:
        /* <DEDUP_REMOVED lines=10> */
.L_x_2256:
[----:B------:R-:W-:Y:S05]  /*1890*/  BSYNC.RECONVERGENT B1 ;  /* 0x0000000000017941 */ /* 0x000fea0003800200 */
.L_x_2255:
[-C--:B------:R-:W-:Y:S01]  /*18a0*/  FMUL R12, R12, R0.reuse ;  /* 0x000000000c0c7220 */ /* 0x080fe20000400000 */
[-C--:B------:R-:W-:Y:S01]  /*18b0*/  FMUL R10, R10, R0.reuse ;  /* 0x000000000a0a7220 */ /* 0x080fe20000400000 */
[-C--:B------:R-:W-:Y:S01]  /*18c0*/  FMUL R22, R22, R0.reuse ;  /* 0x0000000016167220 */ /* 0x080fe20000400000 */
[-C--:B------:R-:W-:Y:S01]  /*18d0*/  FMUL R11, R11, R0.reuse ;  /* 0x000000000b0b7220 */ /* 0x080fe20000400000 */
[----:B------:R-:W-:Y:S01]  /*18e0*/  FMUL R25, R25, R0 ;  /* 0x0000000019197220 */ /* 0x000fe20000400000 */
[----:B------:R-:W-:Y:S01]  /*18f0*/  F2FP.SATFINITE.E5M2.F32.PACK_AB_MERGE_C R12, RZ, R12, RZ ;  /* 0x0000000cff0c723e */ /* 0x000fe200048060ff */
[----:B------:R-:W-:Y:S01]  /*1900*/  FMUL R16, R16, R0 ;  /* 0x0000000010107220 */ /* 0x000fe20000400000 */
[----:B------:R-:W-:Y:S01]  /*1910*/  F2FP.SATFINITE.E5M2.F32.PACK_AB_MERGE_C R10, RZ, R10, RZ ;  /* 0x0000000aff0a723e */ /* 0x000fe200048060ff */
[----:B------:R-:W-:Y:S01]  /*1920*/  FMUL R14, R14, R0 ;  /* 0x000000000e0e7220 */ /* 0x000fe20000400000 */
[----:B------:R-:W-:Y:S01]  /*1930*/  F2FP.SATFINITE.E5M2.F32.PACK_AB_MERGE_C R22, RZ, R22, RZ ;  /* 0x00000016ff16723e */ /* 0x000fe200048060ff */
[----:B------:R-:W-:Y:S01]  /*1940*/  IMAD.U32 R12, R12, 0x10000, RZ ;  /* 0x000100000c0c7824 */ /* 0x000fe200078e00ff */
[----:B------:R-:W-:Y:S01]  /*1950*/  F2FP.SATFINITE.E5M2.F32.PACK_AB_MERGE_C R11, RZ, R11, RZ ;  /* 0x0000000bff0b723e */ /* 0x000fe200048060ff */
[-C--:B------:R-:W-:Y:S01]  /*1960*/  FMUL R18, R18, R0.reuse ;  /* 0x0000000012127220 */ /* 0x080fe20000400000 */
[----:B------:R-:W-:Y:S01]  /*1970*/  LOP3.LUT R10, R10, 0xff, RZ, 0xc0, !PT ;  /* 0x000000ff0a0a7812 */ /* 0x000fe200078ec0ff */
[-C--:B------:R-:W-:Y:S01]  /*1980*/  FMUL R20, R20, R0.reuse ;  /* 0x0000000014147220 */ /* 0x080fe20000400000 */
[----:B------:R-:W-:Y:S01]  /*1990*/  F2FP.SATFINITE.E5M2.F32.PACK_AB_MERGE_C R25, RZ, R25, RZ ;  /* 0x00000019ff19723e */ /* 0x000fe200048060ff */
[-C--:B------:R-:W-:Y:S01]  /*19a0*/  FMUL R15, R15, R0.reuse ;  /* 0x000000000f0f7220 */ /* 0x080fe20000400000 */
[----:B------:R-:W-:Y:S01]  /*19b0*/  LOP3.LUT R22, R22, 0xff, RZ, 0xc0, !PT ;  /* 0x000000ff16167812 */ /* 0x000fe200078ec0ff */
[----:B------:R-:W-:Y:S01]  /*19c0*/  FMUL R13, R13, R0 ;  /* 0x000000000d0d7220 */ /* 0x000fe20000400000 */
[----:B------:R-:W-:Y:S01]  /*19d0*/  F2FP.SATFINITE.E5M2.F32.PACK_AB_MERGE_C R16, RZ, R16, RZ ;  /* 0x00000010ff10723e */ /* 0x000fe200048060ff */
[----:B------:R-:W-:Y:S01]  /*19e0*/  FMUL R19, R19, R0 ;  /* 0x0000000013137220 */ /* 0x000fe20000400000 */
[----:B------:R-:W-:Y:S01]  /*19f0*/  LEA R10, R11, R10, 0x8 ;  /* 0x0000000a0b0a7211 */ /* 0x000fe200078e40ff */
[----:B------:R-:W-:Y:S01]  /*1a00*/  IMAD R22, R25, 0x100, R22 ;  /* 0x0000010019167824 */ /* 0x000fe200078e0216 */
[----:B------:R-:W-:Y:S01]  /*1a10*/  LOP3.LUT R3, R12, 0xff0000, RZ, 0xc0, !PT ;  /* 0x00ff00000c037812 */ /* 0x000fe200078ec0ff */
[----:B------:R-:W-:Y:S01]  /*1a20*/  IMAD.U32 R16, R16, 0x10000, RZ ;  /* 0x0001000010107824 */ /* 0x000fe200078e00ff */
[----:B------:R-:W-:Y:S01]  /*1a30*/  F2FP.SATFINITE.E5M2.F32.PACK_AB_MERGE_C R14, RZ, R14, RZ ;  /* 0x0000000eff0e723e */ /* 0x000fe200048060ff */
[----:B------:R-:W3:Y:S01]  /*1a40*/  LDS R25, [R7+0x4100] ;  /* 0x0041000007197984 */ /* 0x000ee20000000800 */
[----:B------:R-:W-:Y:S01]  /*1a50*/  F2FP.SATFINITE.E5M2.F32.PACK_AB_MERGE_C R18, RZ, R18, RZ ;  /* 0x00000012ff12723e */ /* 0x000fe200048060ff */
[----:B------:R-:W-:Y:S01]  /*1a60*/  FMUL R24, R24, R0 ;  /* 0x0000000018187220 */ /* 0x000fe20000400000 */
[----:B------:R-:W-:Y:S01]  /*1a70*/  F2FP.SATFINITE.E5M2.F32.PACK_AB_MERGE_C R20, RZ, R20, RZ ;  /* 0x00000014ff14723e */ /* 0x000fe200048060ff */
[-C--:B------:R-:W-:Y:S01]  /*1a80*/  FMUL R17, R17, R0.reuse ;  /* 0x0000000011117220 */ /* 0x080fe20000400000 */
[----:B------:R-:W-:Y:S01]  /*1a90*/  LOP3.LUT R3, R3, 0xffff, R10, 0xf8, !PT ;  /* 0x0000ffff03037812 */ /* 0x000fe200078ef80a */
[-C--:B------:R-:W-:Y:S01]  /*1aa0*/  FMUL R23, R23, R0.reuse ;  /* 0x0000000017177220 */ /* 0x080fe20000400000 */
[----:B------:R-:W-:Y:S01]  /*1ab0*/  F2FP.SATFINITE.E5M2.F32.PACK_AB_MERGE_C R15, RZ, R15, RZ ;  /* 0x0000000fff0f723e */ /* 0x000fe200048060ff */
[----:B------:R-:W4:Y:S01]  /*1ac0*/  LDS R10, [R7+0x4104] ;  /* 0x00410400070a7984 */ /* 0x000f220000000800 */
[----:B------:R-:W-:Y:S01]  /*1ad0*/  LOP3.LUT R14, R14, 0xff, RZ, 0xc0, !PT ;  /* 0x000000ff0e0e7812 */ /* 0x000fe200078ec0ff */
[----:B------:R-:W-:Y:S01]  /*1ae0*/  IMAD.U32 R20, R20, 0x10000, RZ ;  /* 0x0001000014147824 */ /* 0x000fe200078e00ff */
[----:B------:R-:W-:Y:S01]  /*1af0*/  F2FP.SATFINITE.E5M2.F32.PACK_AB_MERGE_C R19, RZ, R19, RZ ;  /* 0x00000013ff13723e */ /* 0x000fe200048060ff */
[----:B------:R-:W-:Y:S01]  /*1b00*/  FMUL R0, R27, R0 ;  /* 0x000000001b007220 */ /* 0x000fe20000400000 */
[----:B------:R-:W-:Y:S01]  /*1b10*/  LOP3.LUT R18, R18, 0xff, RZ, 0xc0, !PT ;  /* 0x000000ff12127812 */ /* 0x000fe200078ec0ff */
[----:B------:R-:W-:Y:S01]  /*1b20*/  IMAD R14, R15, 0x100, R14 ;  /* 0x000001000f0e7824 */ /* 0x000fe200078e020e */
[----:B------:R-:W-:Y:S01]  /*1b30*/  F2FP.SATFINITE.E5M2.F32.PACK_AB_MERGE_C R13, RZ, R13, RZ ;  /* 0x0000000dff0d723e */ /* 0x000fe200048060ff */
[----:B------:R-:W5:Y:S01]  /*1b40*/  MATCH.ANY R27, R26 ;  /* 0x000000001a1b73a1 */ /* 0x000f6200000e8000 */
[----:B------:R-:W-:Y:S01]  /*1b50*/  LOP3.LUT R11, R16, 0xff0000, RZ, 0xc0, !PT ;  /* 0x00ff0000100b7812 */ /* 0x000fe200078ec0ff */
[----:B------:R-:W-:Y:S01]  /*1b60*/  IMAD R18, R19, 0x100, R18 ;  /* 0x0000010013127824 */ /* 0x000fe200078e0212 */
[----:B------:R-:W-:Y:S01]  /*1b70*/  F2FP.SATFINITE.E5M2.F32.PACK_AB_MERGE_C R24, RZ, R24, RZ ;  /* 0x00000018ff18723e */ /* 0x000fe200048060ff */
        /* <DEDUP_REMOVED lines=15> */
[----:B------:R-:W-:Y:S01]  /*1c70*/  F2FP.SATFINITE.E5M2.F32.PACK_AB_MERGE_C R17, RZ, R17, RZ ;  /* 0x00000011ff11723e */ /* 0x000fe200048060ff */
[----:B------:R-:W1:Y:S01]  /*1c80*/  LDS R3, [R7+0x4114] ;  /* 0x0041140007037984 */ /* 0x000e620000000800 */
[----:B------:R-:W-:Y:S02]  /*1c90*/  F2FP.SATFINITE.E5M2.F32.PACK_AB_MERGE_C R23, RZ, R23, RZ ;  /* 0x00000017ff17723e */ /* 0x000fe400048060ff */
[----:B------:R-:W-:Y:S01]  /*1ca0*/  F2FP.SATFINITE.E5M2.F32.PACK_AB_MERGE_C R0, RZ, R0, RZ ;  /* 0x00000000ff00723e */ /* 0x000fe200048060ff */
        /* <DEDUP_REMOVED lines=54> */
.L_x_2644:
        /* <DEDUP_REMOVED lines=22> */
[----:B0-----:R-:W-:Y:S05]  /*2170*/  CALL.REL.NOINC `($__internal_7_$__cuda_sm3x_div_rn_noftz_f32_slowpath) ;  /* 0x0000019000407944 */ /* 0x001fea0003c00000 */
.L_x_2264:
[----:B------:R-:W-:Y:S05]  /*2180*/  BSYNC.RECONVERGENT B3 ;  /* 0x0000000000037941 */ /* 0x000fea0003800200 */
.L_x_2263:
[----:B------:R-:W-:-:S04]  /*2190*/  FSETP.NEU.AND P0, PT, |R0|, +INF , PT ;  /* 0x7f8000000000780b */ /* 0x000fc80003f0d200 */
[----:B------:R-:W-:-:S04]  /*21a0*/  FSEL R0, R0, 3.38953138925153547590e+38, P0 ;  /* 0x7f7f000000007808 */ /* 0x000fc80000000000 */
[----:B------:R-:W-:-:S07]  /*21b0*/  @P2 LOP3.LUT R0, R0, 0xff800000, RZ, 0xc0, !PT ;  /* 0xff80000000002812 */ /* 0x000fce00078ec0ff */
.L_x_2262:
[----:B------:R-:W-:Y:S05]  /*21c0*/  BSYNC.RECONVERGENT B2 ;  /* 0x0000000000027941 */ /* 0x000fea0003800200 */
.L_x_2261:
        /* <DEDUP_REMOVED lines=12> */
.L_x_2268:
[----:B------:R-:W1:Y:S02]  /*2290*/  MUFU.RCP R27, R0 ;  /* 0x00000000001b7308 */ /* 0x000e640000001000 */
[----:B-1----:R-:W-:-:S04]  /*22a0*/  FFMA R2, R27, R0, -1 ;  /* 0xbf8000001b027423 */ /* 0x002fc80000000000 */
[----:B------:R-:W-:-:S04]  /*22b0*/  FADD.FTZ R2, -R2, -RZ ;  /* 0x800000ff02027221 */ /* 0x000fc80000010100 */
[----:B------:R-:W-:-:S07]  /*22c0*/  FFMA R27, R27, R2, R27 ;  /* 0x000000021b1b7223 */ /* 0x000fce000000001b */
.L_x_2269:
[----:B------:R-:W-:Y:S05]  /*22d0*/  BSYNC.RECONVERGENT B2 ;  /* 0x0000000000027941 */ /* 0x000fea0003800200 */
.L_x_2267:
        /* <DEDUP_REMOVED lines=10> */
.L_x_2266:
[----:B------:R-:W-:Y:S05]  /*2380*/  BSYNC.RECONVERGENT B1 ;  /* 0x0000000000017941 */ /* 0x000fea0003800200 */
.L_x_2265:
        /* <DEDUP_REMOVED lines=16> */
[----:B------:R-:W-:Y:S01]  /*2490*/  FMUL R13, R13, R0 ;  /* 0x000000000d0d7220 */ /* 0x000fe20000400000 */
[----:B------:R-:W-:Y:S01]  /*24a0*/  F2FP.SATFINITE.E5M2.F32.PACK_AB_MERGE_C R10, RZ, R10, RZ ;  /* 0x0000000aff0a723e */ /* 0x000fe200048060ff */
        /* <DEDUP_REMOVED lines=15> */
[----:B------:R-:W-:Y:S01]  /*25a0*/  F2FP.SATFINITE.E5M2.F32.PACK_AB_MERGE_C R17, RZ, R17, RZ ;  /* 0x00000011ff11723e */ /* 0x000fe200048060ff */
[----:B------:R-:W2:Y:S01]  /*25b0*/  LDS R23, [R7+0x6180] ;  /* 0x0061800007177984 */ /* 0x000ea20000000800 */
[----:B------:R-:W-:Y:S01]  /*25c0*/  LOP3.LUT R0, R0, 0xffff, R5, 0xf8, !PT ;  /* 0x0000ffff00007812 */ /* 0x000fe200078ef805 */
[----:B------:R-:W-:Y:S01]  /*25d0*/  VOTEU.ANY UR6, UPT, PT ;  /* 0x0000000000067886 */ /* 0x000fe200038e0100 */
[----:B------:R-:W-:Y:S01]  /*25e0*/  F2FP.SATFINITE.E5M2.F32.PACK_AB_MERGE_C R19, RZ, R19, RZ ;  /* 0x00000013ff13723e */ /* 0x000fe200048060ff */
[----:B------:R-:W3:Y:S01]  /*25f0*/  LDS R5, [R7+0x6184] ;  /* 0x0061840007057984 */ /* 0x000ee20000000800 */
[----:B------:R-:W-:-:S02]  /*2600*/  F2FP.SATFINITE.E5M2.F32.PACK_AB_MERGE_C R13, RZ, R13, RZ ;  /* 0x0000000dff0d723e */ /* 0x000fc400048060ff */
[----:B------:R-:W-:Y:S01]  /*2610*/  F2FP.SATFINITE.E5M2.F32.PACK_AB_MERGE_C R18, RZ, R18, RZ ;  /* 0x00000012ff12723e */ /* 0x000fe200048060ff */
[----:B------:R-:W4:Y:S01]  /*2620*/  LDS R11, [R7+0x6188] ;  /* 0x00618800070b7984 */ /* 0x000f220000000800 */
[----:B------:R-:W-:Y:S01]  /*2630*/  LOP3.LUT R17, R17, 0xff, RZ, 0xc0, !PT ;  /* 0x000000ff11117812 */ /* 0x000fe200078ec0ff */
[----:B------:R-:W-:Y:S01]  /*2640*/  IMAD.U32 R19, R19, 0x10000, RZ ;  /* 0x0001000013137824 */ /* 0x000fe200078e00ff */
[----:B------:R-:W-:Y:S01]  /*2650*/  F2FP.SATFINITE.E5M2.F32.PACK_AB_MERGE_C R15, RZ, R15, RZ ;  /* 0x0000000fff0f723e */ /* 0x000fe200048060ff */
[----:B------:R-:W-:Y:S01]  /*2660*/  LDS R25, [R7+0x619c] ;  /* 0x00619c0007197984 */ /* 0x000fe20000000800 */
[----:B------:R-:W-:Y:S01]  /*2670*/  F2FP.SATFINITE.E5M2.F32.PACK_AB_MERGE_C R14, RZ, R14, RZ ;  /* 0x0000000eff0e723e */ /* 0x000fe200048060ff */
[----:B------:R-:W-:Y:S01]  /*2680*/  IMAD R17, R18, 0x100, R17 ;  /* 0x0000010012117824 */ /* 0x000fe200078e0211 */
[----:B------:R-:W-:Y:S01]  /*2690*/  LOP3.LUT R13, R13, 0xff, RZ, 0xc0, !PT ;  /* 0x000000ff0d0d7812 */ /* 0x000fe200078ec0ff */
[----:B------:R-:W5:Y:S01]  /*26a0*/  LDS R18, [R7+0x618c] ;  /* 0x00618c0007127984 */ /* 0x000f620000000800 */
[----:B------:R-:W-:Y:S01]  /*26b0*/  IMAD.U32 R15, R15, 0x10000, RZ ;  /* 0x000100000f0f7824 */ /* 0x000fe200078e00ff */
[----:B------:R-:W-:-:S02]  /*26c0*/  F2FP.SATFINITE.E5M2.F32.PACK_AB_MERGE_C R4, RZ, R4, RZ ;  /* 0x00000004ff04723e */ /* 0x000fc400048060ff */
[----:B------:R-:W-:Y:S02]  /*26d0*/  LEA R13, R14, R13, 0x8 ;  /* 0x0000000d0e0d7211 */ /* 0x000fe400078e40ff */
[----:B------:R-:W-:Y:S02]  /*26e0*/  LOP3.LUT R14, R19, 0xff0000, RZ, 0xc0, !PT ;  /* 0x00ff0000130e7812 */ /* 0x000fe400078ec0ff */
[----:B------:R-:W-:Y:S01]  /*26f0*/  LDS R19, [R7+0x6190] ;  /* 0x0061900007137984 */ /* 0x000fe20000000800 */
[----:B------:R-:W-:Y:S02]  /*2700*/  LOP3.LUT R10, R15, 0xff0000, RZ, 0xc0, !PT ;  /* 0x00ff00000f0a7812 */ /* 0x000fe400078ec0ff */
[----:B------:R-:W-:Y:S02]  /*2710*/  LOP3.LUT R15, R14, 0xffff, R17, 0xf8, !PT ;  /* 0x0000ffff0e0f7812 */ /* 0x000fe400078ef811 */
[----:B------:R4:W0:Y:S01]  /*2720*/  LDS R17, [R7+0x6194] ;  /* 0x0061940007117984 */ /* 0x0008220000000800 */
[----:B------:R-:W-:-:S02]  /*2730*/  LOP3.LUT R4, R4, 0xffff, RZ, 0xc0, !PT ;  /* 0x0000ffff04047812 */ /* 0x000fc400078ec0ff */
[----:B------:R-:W-:Y:S02]  /*2740*/  F2FP.SATFINITE.E5M2.F32.PACK_AB_MERGE_C R2, RZ, R2, RZ ;  /* 0x00000002ff02723e */ /* 0x000fe400048060ff */
[----:B------:R-:W-:Y:S01]  /*2750*/  F2FP.SATFINITE.E5M2.F32.PACK_AB_MERGE_C R16, RZ, R16, RZ ;  /* 0x00000010ff10723e */ /* 0x000fe200048060ff */
[----:B------:R-:W-:Y:S01]  /*2760*/  IMAD.SHL.U32 R3, R4, 0x1000000, RZ ;  /* 0x0100000004037824 */ /* 0x000fe200078e00ff */
[----:B------:R-:W-:Y:S02]  /*2770*/  F2FP.SATFINITE.E5M2.F32.PACK_AB_MERGE_C R20, RZ, R20, RZ ;  /* 0x00000014ff14723e */ /* 0x000fe400048060ff */
        /* <DEDUP_REMOVED lines=58> */
.L_x_2653:
        /* <DEDUP_REMOVED lines=23> */
.L_x_2274:
[----:B------:R-:W-:Y:S05]  /*2c90*/  BSYNC.RECONVERGENT B3 ;  /* 0x0000000000037941 */ /* 0x000fea0003800200 */
.L_x_2273:
[----:B------:R-:W-:-:S04]  /*2ca0*/  FSETP.NEU.AND P0, PT, |R0|, +INF , PT ;  /* 0x7f8000000000780b */ /* 0x000fc80003f0d200 */
[----:B------:R-:W-:-:S04]  /*2cb0*/  FSEL R0, R0, 3.38953138925153547590e+38, P0 ;  /* 0x7f7f000000007808 */ /* 0x000fc80000000000 */
[----:B------:R-:W-:-:S07]  /*2cc0*/  @P2 LOP3.LUT R0, R0, 0xff800000, RZ, 0xc0, !PT ;  /* 0xff80000000002812 */ /* 0x000fce00078ec0ff */
.L_x_2272:
[----:B------:R-:W-:Y:S05]  /*2cd0*/  BSYNC.RECONVERGENT B2 ;  /* 0x0000000000027941 */ /* 0x000fea0003800200 */
.L_x_2271:
        /* <DEDUP_REMOVED lines=9> */
[----:B0-----:R-:W-:Y:S05]  /*2d70*/  CALL.REL.NOINC `($__internal_6_$__cuda_sm20_rcp_rn_f32_slowpath) ;  /* 0x0000018000707944 */ /* 0x001fea0003c00000 */
[----:B------:R-:W-:Y:S01]  /*2d80*/  IMAD.MOV.U32 R27, RZ, RZ, R3 ;  /* 0x000000ffff1b7224 */ /* 0x000fe200078e0003 */
[----:B------:R-:W-:Y:S06]  /*2d90*/  BRA `(.L_x_2279) ;  /* 0x0000000000107947 */ /* 0x000fec0003800000 */
.L_x_2278:
[----:B------:R-:W1:Y:S02]  /*2da0*/  MUFU.RCP R27, R0 ;  /* 0x00000000001b7308 */ /* 0x000e640000001000 */
[----:B-1----:R-:W-:-:S04]  /*2db0*/  FFMA R2, R27, R0, -1 ;  /* 0xbf8000001b027423 */ /* 0x002fc80000000000 */
[----:B------:R-:W-:-:S04]  /*2dc0*/  FADD.FTZ R2, -R2, -RZ ;  /* 0x800000ff02027221 */ /* 0x000fc80000010100 */
[----:B------:R-:W-:-:S07]  /*2dd0*/  FFMA R27, R27, R2, R27 ;  /* 0x000000021b1b7223 */ /* 0x000fce000000001b */
.L_x_2279:
[----:B------:R-:W-:Y:S05]  /*2de0*/  BSYNC.RECONVERGENT B2 ;  /* 0x0000000000027941 */ /* 0x000fea0003800200 */
.L_x_2277:
        /* <DEDUP_REMOVED lines=10> */
.L_x_2276:
[----:B------:R-:W-:Y:S05]  /*2e90*/  BSYNC.RECONVERGENT B1 ;  /* 0x0000000000017941 */ /* 0x000fea0003800200 */
.L_x_2275:
        /* <DEDUP_REMOVED lines=13> */
[-C--:B------:R-:W-:Y:S01]  /*2f70*/  FMUL R12, R12, R0.reuse ;  /* 0x000000000c0c7220 */ /* 0x080fe20000400000 */
[-C--:B------:R-:W-:Y:S01]  /*2f80*/  FMUL R14, R14, R0.reuse ;  /* 0x000000000e0e7220 */ /* 0x080fe20000400000 */
[-C--:B------:R-:W-:Y:S01]  /*2f90*/  FMUL R16, R16, R0.reuse ;  /* 0x0000000010107220 */ /* 0x080fe20000400000 */
[-C--:B------:R-:W-:Y:S01]  /*2fa0*/  FMUL R18, R18, R0.reuse ;  /* 0x0000000012127220 */ /* 0x080fe20000400000 */
[----:B------:R-:W-:Y:S01]  /*2fb0*/  FMUL R20, R20, R0 ;  /* 0x0000000014147220 */ /* 0x000fe20000400000 */
[----:B------:R-:W-:Y:S01]  /*2fc0*/  F2FP.SATFINITE.E5M2.F32.PACK_AB_MERGE_C R4, RZ, R4, RZ ;  /* 0x00000004ff04723e */ /* 0x000fe200048060ff */
[----:B------:R-:W-:Y:S01]  /*2fd0*/  IMAD.U32 R11, R11, 0x10000, RZ ;  /* 0x000100000b0b7824 */ /* 0x000fe200078e00ff */
[----:B------:R-:W-:-:S02]  /*2fe0*/  F2FP.SATFINITE.E5M2.F32.PACK_AB_MERGE_C R23, RZ, R23, RZ ;  /* 0x00000017ff17723e */ /* 0x000fc400048060ff */
[----:B------:R-:W-:Y:S01]  /*2ff0*/  F2FP.SATFINITE.E5M2.F32.PACK_AB_MERGE_C R13, RZ, R13, RZ ;  /* 0x0000000dff0d723e */ /* 0x000fe200048060ff */
[----:B------:R-:W-:Y:S01]  /*3000*/  IMAD.U32 R4, R4, 0x10000, RZ ;  /* 0x0001000004047824 */ /* 0x000fe200078e00ff */
[----:B------:R-:W-:Y:S02]  /*3010*/  F2FP.SATFINITE.E5M2.F32.PACK_AB_MERGE_C R17, RZ, R17, RZ ;  /* 0x00000011ff11723e */ /* 0x000fe400048060ff */
[----:B------:R-:W-:Y:S02]  /*3020*/  F2FP.SATFINITE.E5M2.F32.PACK_AB_MERGE_C R15, RZ, R15, RZ ;  /* 0x0000000fff0f723e */ /* 0x000fe400048060ff */
[----:B------:R-:W-:Y:S02]  /*3030*/  F2FP.SATFINITE.E5M2.F32.PACK_AB_MERGE_C R19, RZ, R19, RZ ;  /* 0x00000013ff13723e */ /* 0x000fe400048060ff */
[----:B------:R-:W-:Y:S01]  /*3040*/  F2FP.SATFINITE.E5M2.F32.PACK_AB_MERGE_C R10, RZ, R10, RZ ;  /* 0x0000000aff0a723e */ /* 0x000fe200048060ff */
[----:B------:R-:W-:Y:S01]  /*3050*/  IMAD.U32 R15, R15, 0x10000, RZ ;  /* 0x000100000f0f7824 */ /* 0x000fe200078e00ff */
[----:B------:R-:W-:Y:S01]  /*3060*/  LOP3.LUT R7, R7, 0xff, RZ, 0xc0, !PT ;  /* 0x000000ff07077812 */ /* 0x000fe200078ec0ff */
[----:B------:R-:W-:Y:S01]  /*3070*/  IMAD.U32 R19, R19, 0x10000, RZ ;  /* 0x0001000013137824 */ /* 0x000fe200078e00ff */
[----:B------:R-:W-:-:S02]  /*3080*/  F2FP.SATFINITE.E5M2.F32.PACK_AB_MERGE_C R22, RZ, R22, RZ ;  /* 0x00000016ff16723e */ /* 0x000fc400048060ff */
[----:B------:R-:W-:Y:S01]  /*3090*/  F2FP.SATFINITE.E5M2.F32.PACK_AB_MERGE_C R14, RZ, R14, RZ ;  /* 0x0000000eff0e723e */ /* 0x000fe200048060ff */
[----:B------:R-:W-:Y:S01]  /*30a0*/  IMAD R7, R10, 0x100, R7 ;  /* 0x000001000a077824 */ /* 0x000fe200078e0207 */
[----:B------:R-:W-:Y:S02]  /*30b0*/  F2FP.SATFINITE.E5M2.F32.PACK_AB_MERGE_C R18, RZ, R18, RZ ;  /* 0x00000012ff12723e */ /* 0x000fe400048060ff */
[----:B------:R-:W-:Y:S02]  /*30c0*/  LOP3.LUT R23, R23, 0xff, RZ, 0xc0, !PT ;  /* 0x000000ff17177812 */ /* 0x000fe400078ec0ff */
[----:B------:R-:W-:Y:S02]  /*30d0*/  LOP3.LUT R13, R13, 0xff, RZ, 0xc0, !PT ;  /* 0x000000ff0d0d7812 */ /* 0x000fe400078ec0ff */
[----:B------:R-:W-:Y:S01]  /*30e0*/  LOP3.LUT R17, R17, 0xff, RZ, 0xc0, !PT ;  /* 0x000000ff11117812 */ /* 0x000fe200078ec0ff */
[----:B------:R-:W-:Y:S01]  /*30f0*/  IMAD R22, R22, 0x100, R23 ;  /* 0x0000010016167824 */ /* 0x000fe200078e0217 */
[----:B------:R-:W-:Y:S01]  /*3100*/  F2FP.SATFINITE.E5M2.F32.PACK_AB_MERGE_C R5, RZ, R5, RZ ;  /* 0x00000005ff05723e */ /* 0x000fe200048060ff */
[----:B------:R-:W-:Y:S01]  /*3110*/  IMAD R13, R14, 0x100, R13 ;  /* 0x000001000e0d7824 */ /* 0x000fe200078e020d */
[----:B------:R-:W-:Y:S01]  /*3120*/  F2FP.SATFINITE.E5M2.F32.PACK_AB_MERGE_C R12, RZ, R12, RZ ;  /* 0x0000000cff0c723e */ /* 0x000fe200048060ff */
[----:B------:R-:W-:Y:S01]  /*3130*/  IMAD R17, R18, 0x100, R17 ;  /* 0x0000010012117824 */ /* 0x000fe200078e0211 */
[----:B------:R-:W-:-:S02]  /*3140*/  F2FP.SATFINITE.E5M2.F32.PACK_AB_MERGE_C R16, RZ, R16, RZ ;  /* 0x00000010ff10723e */ /* 0x000fc400048060ff */
[----:B------:R-:W-:Y:S02]  /*3150*/  F2FP.SATFINITE.E5M2.F32.PACK_AB_MERGE_C R20, RZ, R20, RZ ;  /* 0x00000014ff14723e */ /* 0x000fe400048060ff */
        /* <DEDUP_REMOVED lines=21> */
.L_x_2239:
        /* <DEDUP_REMOVED lines=87> */
.L_x_2662:
        /* <DEDUP_REMOVED lines=19> */
[----:B0-----:R-:W-:Y:S05]  /*3950*/  CALL.REL.NOINC `($__internal_7_$__cuda_sm3x_div_rn_noftz_f32_slowpath) ;  /* 0x0000017800487944 */ /* 0x001fea0003c00000 */
.L_x_2286:
[----:B------:R-:W-:Y:S05]  /*3960*/  BSYNC.RECONVERGENT B3 ;  /* 0x0000000000037941 */ /* 0x000fea0003800200 */
.L_x_2285:
[----:B------:R-:W-:-:S04]  /*3970*/  FSETP.NEU.AND P0, PT, |R0|, +INF , PT ;  /* 0x7f8000000000780b */ /* 0x000fc80003f0d200 */
[----:B------:R-:W-:-:S09]  /*3980*/  FSEL R0, R0, 3.38953138925153547590e+38, P0 ;  /* 0x7f7f000000007808 */ /* 0x000fd20000000000 */
.L_x_2284:
[----:B------:R-:W-:Y:S05]  /*3990*/  BSYNC.RECONVERGENT B2 ;  /* 0x0000000000027941 */ /* 0x000fea0003800200 */
.L_x_2283:
        /* <DEDUP_REMOVED lines=27> */
.L_x_2290:
[----:B------:R-:W1:Y:S02]  /*3b50*/  MUFU.RCP R43, R0 ;  /* 0x00000000002b7308 */ /* 0x000e640000001000 */
[----:B-1----:R-:W-:-:S04]  /*3b60*/  FFMA R2, R43, R0, -1 ;  /* 0xbf8000002b027423 */ /* 0x002fc80000000000 */
[----:B------:R-:W-:-:S04]  /*3b70*/  FADD.FTZ R2, -R2, -RZ ;  /* 0x800000ff02027221 */ /* 0x000fc80000010100 */
[----:B------:R-:W-:-:S07]  /*3b80*/  FFMA R43, R43, R2, R43 ;  /* 0x000000022b2b7223 */ /* 0x000fce000000002b */
.L_x_2291:
[----:B------:R-:W-:Y:S05]  /*3b90*/  BSYNC.RECONVERGENT B2 ;  /* 0x0000000000027941 */ /* 0x000fea0003800200 */
.L_x_2289:
        /* <DEDUP_REMOVED lines=10> */
.L_x_2288:
[----:B------:R-:W-:Y:S05]  /*3c40*/  BSYNC.RECONVERGENT B1 ;  /* 0x0000000000017941 */ /* 0x000fea0003800200 */
.L_x_2287:
[-C--:B------:R-:W-:Y:S01]  /*3c50*/  FMUL R31, R31, R0.reuse ;  /* 0x000000001f1f7220 */ /* 0x080fe20000400000 */
[-C--:B------:R-:W-:Y:S01]  /*3c60*/  FMUL R16, R16, R0.reuse ;  /* 0x0000000010107220 */ /* 0x080fe20000400000 */
[-C--:B------:R-:W-:Y:S01]  /*3c70*/  FMUL R35, R35, R0.reuse ;  /* 0x0000000023237220 */ /* 0x080fe20000400000 */
[-C--:B------:R-:W-:Y:S01]  /*3c80*/  FMUL R33, R33, R0.reuse ;  /* 0x0000000021217220 */ /* 0x080fe20000400000 */
[-C--:B------:R-:W-:Y:S01]  /*3c90*/  FMUL R14, R14, R0.reuse ;  /* 0x000000000e0e7220 */ /* 0x080fe20000400000 */
[----:B------:R-:W-:Y:S01]  /*3ca0*/  F2FP.SATFINITE.E5M2.F32.PACK_AB_MERGE_C R31, RZ, R31, RZ ;  /* 0x0000001fff1f723e */ /* 0x000fe200048060ff */
[----:B------:R-:W-:Y:S01]  /*3cb0*/  FMUL R28, R28, R0 ;  /* 0x000000001c1c7220 */ /* 0x000fe20000400000 */
        /* <DEDUP_REMOVED lines=9> */
[----:B------:R-:W-:Y:S01]  /*3d50*/  IMAD.U32 R33, R33, 0x10000, RZ ;  /* 0x0001000021217824 */ /* 0x000fe200078e00ff */
[----:B------:R-:W-:Y:S01]  /*3d60*/  F2FP.SATFINITE.E5M2.F32.PACK_AB_MERGE_C R28, RZ, R28, RZ ;  /* 0x0000001cff1c723e */ /* 0x000fe200048060ff */
[----:B------:R-:W-:Y:S01]  /*3d70*/  FMUL R22, R22, R0 ;  /* 0x0000000016167220 */ /* 0x000fe20000400000 */
[----:B------:R-:W-:Y:S01]  /*3d80*/  LOP3.LUT R35, R35, 0xff, RZ, 0xc0, !PT ;  /* 0x000000ff23237812 */ /* 0x000fe200078ec0ff */
[----:B------:R-:W-:Y:S01]  /*3d90*/  IMAD R14, R14, 0x100, R31 ;  /* 0x000001000e0e7824 */ /* 0x000fe200078e021f */
[----:B------:R-:W-:Y:S01]  /*3da0*/  F2FP.SATFINITE.E5M2.F32.PACK_AB_MERGE_C R26, RZ, R26, RZ ;  /* 0x0000001aff1a723e */ /* 0x000fe200048060ff */
        /* <DEDUP_REMOVED lines=14> */
[----:B------:R-:W-:Y:S01]  /*3e90*/  F2FP.SATFINITE.E5M2.F32.PACK_AB_MERGE_C R18, RZ, R18, RZ ;  /* 0x00000012ff12723e */ /* 0x000fe200048060ff */
[----:B------:R-:W-:Y:S01]  /*3ea0*/  IMAD.U32 R31, R53, 0x10000, RZ ;  /* 0x00010000351f7824 */ /* 0x000fe200078e00ff */
[----:B------:R-:W-:Y:S01]  /*3eb0*/  F2FP.SATFINITE.E5M2.F32.PACK_AB_MERGE_C R22, RZ, R22, RZ ;  /* 0x00000016ff16723e */ /* 0x000fe200048060ff */
[----:B------:R-:W-:Y:S01]  /*3ec0*/  IMAD.U32 R26, R52, 0x10000, RZ ;  /* 0x00010000341a7824 */ /* 0x000fe200078e00ff */
[----:B------:R-:W-:Y:S01]  /*3ed0*/  F2FP.SATFINITE.E5M2.F32.PACK_AB_MERGE_C R20, RZ, R20, RZ ;  /* 0x00000014ff14723e */ /* 0x000fe200048060ff */
[----:B------:R-:W2:Y:S01]  /*3ee0*/  REDUX.OR UR6, R32 ;  /* 0x00000000200673c4 */ /* 0x000ea20000004000 */
[----:B------:R-:W-:Y:S01]  /*3ef0*/  F2FP.SATFINITE.E5M2.F32.PACK_AB_MERGE_C R24, RZ, R24, RZ ;  /* 0x00000018ff18723e */ /* 0x000fe200048060ff */
[----:B------:R-:W-:Y:S01]  /*3f00*/  IMAD.U32 R29, R51, 0x10000, RZ ;  /* 0x00010000331d7824 */ /* 0x000fe200078e00ff */
[----:B-1----:R-:W-:Y:S01]  /*3f10*/  LOP3.LUT R40, R28, R3, RZ, 0xfc, !PT ;  /* 0x000000031c287212 */ /* 0x002fe200078efcff */
[----:B------:R-:W-:Y:S01]  /*3f20*/  IMAD.U32 R20, R20, 0x10000, RZ ;  /* 0x0001000014147824 */ /* 0x000fe200078e00ff */
[----:B------:R-:W-:-:S03]  /*3f30*/  F2FP.SATFINITE.E5M2.F32.PACK_AB_MERGE_C R23, RZ, R23, RZ ;  /* 0x00000017ff17723e */ /* 0x000fc600048060ff */
[----:B------:R-:W1:Y:S01]  /*3f40*/  MATCH.ANY R3, R32 ;  /* 0x00000000200373a1 */ /* 0x000e6200000e8000 */
[----:B------:R-:W-:Y:S01]  /*3f50*/  F2FP.SATFINITE.E5M2.F32.PACK_AB_MERGE_C R27, RZ, R27, RZ ;  /* 0x0000001bff1b723e */ /* 0x000fe200048060ff */
[----:B------:R-:W-:Y:S01]  /*3f60*/  IMAD.U32 R28, R54, 0x10000, RZ ;  /* 0x00010000361c7824 */ /* 0x000fe200078e00ff */
[----:B------:R-:W-:Y:S01]  /*3f70*/  LOP3.LUT R18, R18, 0xff, RZ, 0xc0, !PT ;  /* 0x000000ff12127812 */ /* 0x000fe200078ec0ff */
[----:B------:R-:W-:Y:S01]  /*3f80*/  VOTEU.ANY UR7, UPT, PT ;  /* 0x0000000000077886 */ /* 0x000fe200038e0100 */
[----:B------:R-:W-:Y:S01]  /*3f90*/  LOP3.LUT R22, R22, 0xff, RZ, 0xc0, !PT ;  /* 0x000000ff16167812 */ /* 0x000fe200078ec0ff */
[----:B------:R-:W-:Y:S01]  /*3fa0*/  IMAD.U32 R16, R45, 0x10000, RZ ;  /* 0x000100002d107824 */ /* 0x000fe200078e00ff */
[----:B------:R-:W-:Y:S01]  /*3fb0*/  F2FP.SATFINITE.E5M2.F32.PACK_AB_MERGE_C R19, RZ, R19, RZ ;  /* 0x00000013ff13723e */ /* 0x000fe200048060ff */
[----:B------:R-:W-:Y:S01]  /*3fc0*/  IMAD R18, R23, 0x100, R18 ;  /* 0x0000010017127824 */ /* 0x000fe200078e0212 */
[----:B------:R-:W-:Y:S01]  /*3fd0*/  F2FP.SATFINITE.E5M2.F32.PACK_AB_MERGE_C R25, RZ, R25, RZ ;  /* 0x00000019ff19723e */ /* 0x000fe200048060ff */
[----:B------:R-:W-:Y:S01]  /*3fe0*/  IMAD R22, R27, 0x100, R22 ;  /* 0x000001001b167824 */ /* 0x000fe200078e0216 */
[----:B------:R-:W-:Y:S01]  /*3ff0*/  F2FP.SATFINITE.E5M2.F32.PACK_AB_MERGE_C R0, RZ, R0, RZ ;  /* 0x00000000ff00723e */ /* 0x000fe200048060ff */
        /* <DEDUP_REMOVED lines=42> */
.L_x_2671:
        /* <DEDUP_REMOVED lines=19> */
[----:B01----:R-:W-:Y:S05]  /*43d0*/  CALL.REL.NOINC `($__internal_7_$__cuda_sm3x_div_rn_noftz_f32_slowpath) ;  /* 0x0000016c00a87944 */ /* 0x003fea0003c00000 */
.L_x_2296:
[----:B------:R-:W-:Y:S05]  /*43e0*/  BSYNC.RECONVERGENT B3 ;  /* 0x0000000000037941 */ /* 0x000fea0003800200 */
.L_x_2295:
[----:B------:R-:W-:-:S04]  /*43f0*/  FSETP.NEU.AND P0, PT, |R0|, +INF , PT ;  /* 0x7f8000000000780b */ /* 0x000fc80003f0d200 */
[----:B------:R-:W-:-:S09]  /*4400*/  FSEL R0, R0, 3.38953138925153547590e+38, P0 ;  /* 0x7f7f000000007808 */ /* 0x000fd20000000000 */
.L_x_2294:
[----:B------:R-:W-:Y:S05]  /*4410*/  BSYNC.RECONVERGENT B2 ;  /* 0x0000000000027941 */ /* 0x000fea0003800200 */
.L_x_2293:
        /* <DEDUP_REMOVED lines=12> */
.L_x_2300:
[----:B------:R-:W2:Y:S02]  /*44e0*/  MUFU.RCP R39, R0 ;  /* 0x0000000000277308 */ /* 0x000ea40000001000 */
[----:B--2---:R-:W-:-:S04]  /*44f0*/  FFMA R2, R39, R0, -1 ;  /* 0xbf80000027027423 */ /* 0x004fc80000000000 */
[----:B------:R-:W-:-:S04]  /*4500*/  FADD.FTZ R2, -R2, -RZ ;  /* 0x800000ff02027221 */ /* 0x000fc80000010100 */
[----:B------:R-:W-:-:S07]  /*4510*/  FFMA R39, R39, R2, R39 ;  /* 0x0000000227277223 */ /* 0x000fce0000000027 */
.L_x_2301:
[----:B------:R-:W-:Y:S05]  /*4520*/  BSYNC.RECONVERGENT B2 ;  /* 0x0000000000027941 */ /* 0x000fea0003800200 */
.L_x_2299:
        /* <DEDUP_REMOVED lines=11> */
.L_x_2298:
[----:B------:R-:W-:Y:S05]  /*45e0*/  BSYNC.RECONVERGENT B1 ;  /* 0x0000000000017941 */ /* 0x000fea0003800200 */
.L_x_2297:
[----:B------:R-:W3:Y:S01]  /*45f0*/  LDS R34, [R30+0x80] ;  /* 0x000080001e227984 */ /* 0x000ee20000000800 */
[-C--:B------:R-:W-:Y:S01]  /*4600*/  FMUL R14, R14, R0.reuse ;  /* 0x000000000e0e7220 */ /* 0x080fe20000400000 */
[-C--:B------:R-:W-:Y:S01]  /*4610*/  FMUL R16, R16, R0.reuse ;  /* 0x0000000010107220 */ /* 0x080fe20000400000 */
[-C--:B------:R-:W-:Y:S01]  /*4620*/  FMUL R19, R19, R0.reuse ;  /* 0x0000000013137220 */ /* 0x080fe20000400000 */
[----:B------:R-:W-:Y:S01]  /*4630*/  LDS R36, [R30+0x184] ;  /* 0x000184001e247984 */ /* 0x000fe20000000800 */
[-C--:B------:R-:W-:Y:S01]  /*4640*/  FMUL R18, R18, R0.reuse ;  /* 0x0000000012127220 */ /* 0x080fe20000400000 */
[----:B------:R-:W-:Y:S01]  /*4650*/  FMUL R20, R20, R0 ;  /* 0x0000000014147220 */ /* 0x000fe20000400000 */
[----:B------:R-:W-:Y:S01]  /*4660*/  F2FP.SATFINITE.E5M2.F32.PACK_AB_MERGE_C R14, RZ, R14, RZ ;  /* 0x0000000eff0e723e */ /* 0x000fe200048060ff */
[----:B------:R-:W4:Y:S01]  /*4670*/  LDS R45, [R30+0x38c] ;  /* 0x00038c001e2d7984 */ /* 0x000f220000000800 */
[----:B------:R-:W-:Y:S01]  /*4680*/  F2FP.SATFINITE.E5M2.F32.PACK_AB_MERGE_C R16, RZ, R16, RZ ;  /* 0x00000010ff10723e */ /* 0x000fe200048060ff */
[-C--:B------:R-:W-:Y:S01]  /*4690*/  FMUL R33, R33, R0.reuse ;  /* 0x0000000021217220 */ /* 0x080fe20000400000 */
[-C--:B------:R-:W-:Y:S01]  /*46a0*/  FMUL R31, R31, R0.reuse ;  /* 0x000000001f1f7220 */ /* 0x080fe20000400000 */
[----:B------:R-:W-:Y:S01]  /*46b0*/  LDS R44, [R30+0x288] ;  /* 0x000288001e2c7984 */ /* 0x000fe20000000800 */
[-C--:B------:R-:W-:Y:S01]  /*46c0*/  FMUL R25, R25, R0.reuse ;  /* 0x0000000019197220 */ /* 0x080fe20000400000 */
[----:B------:R-:W-:Y:S01]  /*46d0*/  F2FP.SATFINITE.E5M2.F32.PACK_AB_MERGE_C R19, RZ, R19, RZ ;  /* 0x00000013ff13723e */ /* 0x000fe200048060ff */
[----:B------:R-:W-:Y:S01]  /*46e0*/  IMAD.U32 R16, R16, 0x10000, RZ ;  /* 0x0001000010107824 */ /* 0x000fe200078e00ff */
[----:B------:R-:W5:Y:S01]  /*46f0*/  LDS R46, [R30+0x490] ;  /* 0x000490001e2e7984 */ /* 0x000f620000000800 */
[----:B------:R-:W-:Y:S01]  /*4700*/  LOP3.LUT R14, R14, 0xff, RZ, 0xc0, !PT ;  /* 0x000000ff0e0e7812 */ /* 0x000fe200078ec0ff */
[----:B------:R-:W-:Y:S01]  /*4710*/  FMUL R28, R28, R0 ;  /* 0x000000001c1c7220 */ /* 0x000fe20000400000 */
[----:B------:R-:W-:Y:S01]  /*4720*/  F2FP.SATFINITE.E5M2.F32.PACK_AB_MERGE_C R18, RZ, R18, RZ ;  /* 0x00000012ff12723e */ /* 0x000fe200048060ff */
[----:B------:R-:W-:Y:S01]  /*4730*/  LDS R47, [R30+0x594] ;  /* 0x000594001e2f7984 */ /* 0x000fe20000000800 */
[----:B------:R-:W-:Y:S01]  /*4740*/  F2FP.SATFINITE.E5M2.F32.PACK_AB_MERGE_C R20, RZ, R20, RZ ;  /* 0x00000014ff14723e */ /* 0x000fe200048060ff */
[----:B------:R-:W-:Y:S01]  /*4750*/  FMUL R26, R26, R0 ;  /* 0x000000001a1a7220 */ /* 0x000fe20000400000 */
[----:B------:R-:W-:Y:S01]  /*4760*/  F2FP.SATFINITE.E5M2.F32.PACK_AB_MERGE_C R33, RZ, R33, RZ ;  /* 0x00000021ff21723e */ /* 0x000fe200048060ff */
[----:B------:R-:W0:Y:S01]  /*4770*/  LDS R48, [R30+0x698] ;  /* 0x000698001e307984 */ /* 0x000e220000000800 */
[----:B------:R-:W-:Y:S01]  /*4780*/  F2FP.SATFINITE.E5M2.F32.PACK_AB_MERGE_C R31, RZ, R31, RZ ;  /* 0x0000001fff1f723e */ /* 0x000fe200048060ff */
[----:B------:R-:W-:Y:S01]  /*4790*/  IMAD R14, R19, 0x100, R14 ;  /* 0x00000100130e7824 */ /* 0x000fe200078e020e */
[----:B------:R-:W-:Y:S01]  /*47a0*/  F2FP.SATFINITE.E5M2.F32.PACK_AB_MERGE_C R25, RZ, R25, RZ ;  /* 0x00000019ff19723e */ /* 0x000fe200048060ff */
[----:B------:R-:W-:Y:S01]  /*47b0*/  LDS R49, [R30+0x79c] ;  /* 0x00079c001e317984 */ /* 0x000fe20000000800 */
[----:B------:R-:W-:Y:S01]  /*47c0*/  LOP3.LUT R18, R18, 0xff, RZ, 0xc0, !PT ;  /* 0x000000ff12127812 */ /* 0x000fe200078ec0ff */
[----:B------:R-:W-:Y:S01]  /*47d0*/  IMAD.U32 R20, R20, 0x10000, RZ ;  /* 0x0001000014147824 */ /* 0x000fe200078e00ff */
[----:B--2---:R-:W-:Y:S01]  /*47e0*/  LOP3.LUT R3, R16, 0xff0000, RZ, 0xc0, !PT ;  /* 0x00ff000010037812 */ /* 0x004fe200078ec0ff */
[----:B------:R-:W2:Y:S01]  /*47f0*/  LDS R50, [R30+0x8a0] ;  /* 0x0008a0001e327984 */ /* 0x000ea20000000800 */
[----:B------:R-:W-:Y:S01]  /*4800*/  F2FP.SATFINITE.E5M2.F32.PACK_AB_MERGE_C R28, RZ, R28, RZ ;  /* 0x0000001cff1c723e */ /* 0x000fe200048060ff */
[----:B------:R-:W-:Y:S01]  /*4810*/  IMAD R18, R25, 0x100, R18 ;  /* 0x0000010019127824 */ /* 0x000fe200078e0212 */
[----:B------:R-:W-:Y:S01]  /*4820*/  LOP3.LUT R33, R33, 0xff, RZ, 0xc0, !PT ;  /* 0x000000ff21217812 */ /* 0x000fe200078ec0ff */
[----:B------:R-:W1:Y:S01]  /*4830*/  LDS R51, [R30+0x9a4] ;  /* 0x0009a4001e337984 */ /* 0x000e620000000800 */
[----:B------:R-:W-:Y:S01]  /*4840*/  F2FP.SATFINITE.E5M2.F32.PACK_AB_MERGE_C R26, RZ, R26, RZ ;  /* 0x0000001aff1a723e */ /* 0x000fe200048060ff */
        /* <DEDUP_REMOVED lines=20> */
[----:B------:R-:W-:Y:S01]  /*4990*/  F2FP.SATFINITE.E5M2.F32.PACK_AB_MERGE_C R29, RZ, R29, RZ ;  /* 0x0000001dff1d723e */ /* 0x000fe200048060ff */
[----:B---3--:R-:W-:Y:S01]  /*49a0*/  IMAD.U32 R35, R34, 0x10000, RZ ;  /* 0x0001000022237824 */ /* 0x008fe200078e00ff */
[----:B------:R-:W-:Y:S01]  /*49b0*/  LOP3.LUT R28, R31, 0xffff, R28, 0xf8, !PT ;  /* 0x0000ffff1f1c7812 */ /* 0x000fe200078ef81c */
[----:B------:R-:W3:Y:S01]  /*49c0*/  LDS R57, [R30+0xfbc] ;  /* 0x000fbc001e397984 */ /* 0x000ee20000000800 */
[----:B------:R-:W-:Y:S01]  /*49d0*/  F2FP.SATFINITE.E5M2.F32.PACK_AB_MERGE_C R27, RZ, R27, RZ ;  /* 0x0000001bff1b723e */ /* 0x000fe200048060ff */
[----:B----4-:R-:W-:Y:S01]  /*49e0*/  IMAD.U32 R26, R45, 0x10000, RZ ;  /* 0x000100002d1a7824 */ /* 0x010fe200078e00ff */
[----:B------:R-:W-:Y:S01]  /*49f0*/  F2FP.SATFINITE.E5M2.F32.PACK_AB_MERGE_C R24, RZ, R24, RZ ;  /* 0x00000018ff18723e */ /* 0x000fe200048060ff */
[----:B-----5:R-:W-:Y:S01]  /*4a00*/  IMAD.U32 R31, R46, 0x10000, RZ ;  /* 0x000100002e1f7824 */ /* 0x020fe200078e00ff */
[----:B------:R-:W-:Y:S01]  /*4a10*/  LOP3.LUT R29, R29, 0xff, RZ, 0xc0, !PT ;  /* 0x000000ff1d1d7812 */ /* 0x000fe200078ec0ff */
[----:B------:R-:W-:Y:S01]  /*4a20*/  IMAD.U32 R27, R27, 0x10000, RZ ;  /* 0x000100001b1b7824 */ /* 0x000fe200078e00ff */
[----:B------:R-:W-:-:S02]  /*4a30*/  F2FP.SATFINITE.E5M2.F32.PACK_AB_MERGE_C R22, RZ, R22, RZ ;  /* 0x00000016ff16723e */ /* 0x000fc400048060ff */
[----:B------:R-:W-:Y:S01]  /*4a40*/  LOP3.LUT R40, R28, R3, RZ, 0xfc, !PT ;  /* 0x000000031c287212 */ /* 0x000fe200078efcff */
[----:B------:R-:W-:Y:S01]  /*4a50*/  IMAD R24, R24, 0x100, R29 ;  /* 0x0000010018187824 */ /* 0x000fe200078e021d */
[----:B------:R-:W-:Y:S01]  /*4a60*/  F2FP.SATFINITE.E5M2.F32.PACK_AB_MERGE_C R23, RZ, R23, RZ ;  /* 0x00000017ff17723e */ /* 0x000fe200048060ff */
[----:B------:R-:W4:Y:S01]  /*4a70*/  MATCH.ANY R3, R32 ;  /* 0x00000000200373a1 */ /* 0x000f2200000e8000 */
[----:B------:R-:W-:Y:S01]  /*4a80*/  F2FP.SATFINITE.E5M2.F32.PACK_AB_MERGE_C R0, RZ, R0, RZ ;  /* 0x00000000ff00723e */ /* 0x000fe200048060ff */
        /* <DEDUP_REMOVED lines=47> */
.L_x_2680:
        /* <DEDUP_REMOVED lines=20> */
.L_x_2306:
[----:B------:R-:W-:Y:S05]  /*4ec0*/  BSYNC.RECONVERGENT B3 ;  /* 0x0000000000037941 */ /* 0x000fea0003800200 */
.L_x_2305:
[----:B------:R-:W-:-:S04]  /*4ed0*/  FSETP.NEU.AND P0, PT, |R0|, +INF , PT ;  /* 0x7f8000000000780b */ /* 0x000fc80003f0d200 */
[----:B------:R-:W-:-:S09]  /*4ee0*/  FSEL R0, R0, 3.38953138925153547590e+38, P0 ;  /* 0x7f7f000000007808 */ /* 0x000fd20000000000 */
.L_x_2304:
[----:B------:R-:W-:Y:S05]  /*4ef0*/  BSYNC.RECONVERGENT B2 ;  /* 0x0000000000027941 */ /* 0x000fea0003800200 */
.L_x_2303:
        /* <DEDUP_REMOVED lines=27> */
.L_x_2310:
[----:B------:R-:W1:Y:S02]  /*50b0*/  MUFU.RCP R43, R0 ;  /* 0x00000000002b7308 */ /* 0x000e640000001000 */
[----:B-1----:R-:W-:-:S04]  /*50c0*/  FFMA R2, R43, R0, -1 ;  /* 0xbf8000002b027423 */ /* 0x002fc80000000000 */
[----:B------:R-:W-:-:S04]  /*50d0*/  FADD.FTZ R2, -R2, -RZ ;  /* 0x800000ff02027221 */ /* 0x000fc80000010100 */
[----:B------:R-:W-:-:S07]  /*50e0*/  FFMA R43, R43, R2, R43 ;  /* 0x000000022b2b7223 */ /* 0x000fce000000002b */
.L_x_2311:
[----:B------:R-:W-:Y:S05]  /*50f0*/  BSYNC.RECONVERGENT B2 ;  /* 0x0000000000027941 */ /* 0x000fea0003800200 */
.L_x_2309:
        /* <DEDUP_REMOVED lines=13> */
.L_x_2308:
[----:B------:R-:W-:Y:S05]  /*51d0*/  BSYNC.RECONVERGENT B1 ;  /* 0x0000000000017941 */ /* 0x000fea0003800200 */
.L_x_2307:
        /* <DEDUP_REMOVED lines=18> */
[----:B------:R-:W2:Y:S01]  /*5300*/  REDUX.OR UR6, R32 ;  /* 0x00000000200673c4 */ /* 0x000ea20000004000 */
[----:B------:R-:W-:Y:S01]  /*5310*/  F2FP.SATFINITE.E5M2.F32.PACK_AB_MERGE_C R16, RZ, R16, RZ ;  /* 0x00000010ff10723e */ /* 0x000fe200048060ff */
[----:B------:R-:W-:Y:S01]  /*5320*/  IMAD.U32 R27, R48, 0x10000, RZ ;  /* 0x00010000301b7824 */ /* 0x000fe200078e00ff */
[----:B------:R-:W-:Y:S01]  /*5330*/  F2FP.SATFINITE.E5M2.F32.PACK_AB_MERGE_C R20, RZ, R20, RZ ;  /* 0x00000014ff14723e */ /* 0x000fe200048060ff */
[----:B------:R-:W-:Y:S01]  /*5340*/  VOTEU.ANY UR7, UPT, PT ;  /* 0x0000000000077886 */ /* 0x000fe200038e0100 */
[----:B------:R-:W-:-:S02]  /*5350*/  F2FP.SATFINITE.E5M2.F32.PACK_AB_MERGE_C R22, RZ, R22, RZ ;  /* 0x00000016ff16723e */ /* 0x000fc400048060ff */
[----:B------:R-:W-:Y:S02]  /*5360*/  F2FP.SATFINITE.E5M2.F32.PACK_AB_MERGE_C R28, RZ, R28, RZ ;  /* 0x0000001cff1c723e */ /* 0x000fe400048060ff */
[----:B------:R-:W-:Y:S01]  /*5370*/  LOP3.LUT R35, R35, 0xff, RZ, 0xc0, !PT ;  /* 0x000000ff23237812 */ /* 0x000fe200078ec0ff */
[----:B------:R-:W-:Y:S01]  /*5380*/  IMAD.U32 R22, R22, 0x10000, RZ ;  /* 0x0001000016167824 */ /* 0x000fe200078e00ff */
[----:B------:R-:W-:Y:S02]  /*5390*/  SHF.L.U32 R33, R33, 0x10, RZ ;  /* 0x0000001021217819 */ /* 0x000fe400000006ff */
[----:B------:R-:W-:Y:S01]  /*53a0*/  F2FP.SATFINITE.E5M2.F32.PACK_AB_MERGE_C R19, RZ, R19, RZ ;  /* 0x00000013ff13723e */ /* 0x000fe200048060ff */
[----:B------:R-:W-:Y:S01]  /*53b0*/  IMAD R28, R28, 0x100, R35 ;  /* 0x000001001c1c7824 */ /* 0x000fe200078e0223 */
[----:B------:R-:W-:Y:S02]  /*53c0*/  F2FP.SATFINITE.E5M2.F32.PACK_AB_MERGE_C R25, RZ, R25, RZ ;  /* 0x00000019ff19723e */ /* 0x000fe400048060ff */
[----:B------:R-:W-:-:S02]  /*53d0*/  LOP3.LUT R16, R16, 0xff, RZ, 0xc0, !PT ;  /* 0x000000ff10107812 */ /* 0x000fc400078ec0ff */
[----:B------:R-:W-:Y:S02]  /*53e0*/  LOP3.LUT R20, R20, 0xff, RZ, 0xc0, !PT ;  /* 0x000000ff14147812 */ /* 0x000fe400078ec0ff */
[----:B------:R-:W-:Y:S01]  /*53f0*/  F2FP.SATFINITE.E5M2.F32.PACK_AB_MERGE_C R0, RZ, R0, RZ ;  /* 0x00000000ff00723e */ /* 0x000fe200048060ff */
[----:B------:R-:W-:Y:S01]  /*5400*/  IMAD R16, R19, 0x100, R16 ;  /* 0x0000010013107824 */ /* 0x000fe200078e0210 */
[----:B------:R-:W-:Y:S01]  /*5410*/  F2FP.SATFINITE.E5M2.F32.PACK_AB_MERGE_C R18, RZ, R18, RZ ;  /* 0x00000012ff12723e */ /* 0x000fe200048060ff */
[----:B------:R-:W-:Y:S01]  /*5420*/  IMAD R20, R25, 0x100, R20 ;  /* 0x0000010019147824 */ /* 0x000fe200078e0214 */
[----:B------:R-:W-:Y:S01]  /*5430*/  LOP3.LUT R33, R33, 0xff0000, RZ, 0xc0, !PT ;  /* 0x00ff000021217812 */ /* 0x000fe200078ec0ff */
[----:B------:R-:W-:Y:S01]  /*5440*/  IMAD.U32 R25, R50, 0x10000, RZ ;  /* 0x0001000032197824 */ /* 0x000fe200078e00ff */
[----:B------:R-:W-:Y:S01]  /*5450*/  LOP3.LUT R0, R0, 0xffff, RZ, 0xc0, !PT ;  /* 0x0000ffff00007812 */ /* 0x000fe200078ec0ff */
[----:B------:R-:W-:Y:S01]  /*5460*/  IMAD.U32 R18, R18, 0x10000, RZ ;  /* 0x0001000012127824 */ /* 0x000fe200078e00ff */
[----:B------:R-:W-:-:S02]  /*5470*/  F2FP.SATFINITE.E5M2.F32.PACK_AB_MERGE_C R31, RZ, R31, RZ ;  /* 0x0000001fff1f723e */ /* 0x000fc400048060ff */
[----:B------:R-:W-:Y:S01]  /*5480*/  F2FP.SATFINITE.E5M2.F32.PACK_AB_MERGE_C R29, RZ, R29, RZ ;  /* 0x0000001dff1d723e */ /* 0x000fe200048060ff */
[----:B------:R-:W-:Y:S01]  /*5490*/  IMAD.SHL.U32 R0, R0, 0x1000000, RZ ;  /* 0x0100000000007824 */ /* 0x000fe200078e00ff */
[----:B------:R-:W-:Y:S02]  /*54a0*/  F2FP.SATFINITE.E5M2.F32.PACK_AB_MERGE_C R14, RZ, R14, RZ ;  /* 0x0000000eff0e723e */ /* 0x000fe400048060ff */
[----:B------:R-:W-:Y:S01]  /*54b0*/  LOP3.LUT R19, R22, 0xff0000, RZ, 0xc0, !PT ;  /* 0x00ff000016137812 */ /* 0x000fe200078ec0ff */
[----:B------:R-:W-:Y:S01]  /*54c0*/  IMAD.U32 R29, R29, 0x10000, RZ ;  /* 0x000100001d1d7824 */ /* 0x000fe200078e00ff */
[----:B------:R-:W-:Y:S01]  /*54d0*/  LOP3.LUT R28, R33, 0xffff, R28, 0xf8, !PT ;  /* 0x0000ffff211c7812 */ /* 0x000fe200078ef81c */
[----:B------:R-:W-:Y:S01]  /*54e0*/  IMAD.U32 R22, R51, 0x10000, RZ ;  /* 0x0001000033167824 */ /* 0x000fe200078e00ff */
[----:B------:R-:W-:Y:S01]  /*54f0*/  F2FP.SATFINITE.E5M2.F32.PACK_AB_MERGE_C R26, RZ, R26, RZ ;  /* 0x0000001aff1a723e */ /* 0x000fe200048060ff */
[----:B------:R-:W3:Y:S01]  /*5500*/  MATCH.ANY R33, R32 ;  /* 0x00000000202173a1 */ /* 0x000ee200000e8000 */
[----:B------:R-:W-:-:S02]  /*5510*/  F2FP.SATFINITE.E5M2.F32.PACK_AB_MERGE_C R24, RZ, R24, RZ ;  /* 0x00000018ff18723e */ /* 0x000fc400048060ff */
[----:B------:R-:W-:Y:S02]  /*5520*/  LOP3.LUT R31, R31, 0xff, RZ, 0xc0, !PT ;  /* 0x000000ff1f1f7812 */ /* 0x000fe400078ec0ff */
[----:B------:R-:W-:Y:S02]  /*5530*/  F2FP.SATFINITE.E5M2.F32.PACK_AB_MERGE_C R23, RZ, R23, RZ ;  /* 0x00000017ff17723e */ /* 0x000fe400048060ff */
        /* <DEDUP_REMOVED lines=49> */
.L_x_2689:
        /* <DEDUP_REMOVED lines=19> */
[----:B01----:R-:W-:Y:S05]  /*5980*/  CALL.REL.NOINC `($__internal_7_$__cuda_sm3x_div_rn_noftz_f32_slowpath) ;  /* 0x00000158003c7944 */ /* 0x003fea0003c00000 */
.L_x_2316:
[----:B------:R-:W-:Y:S05]  /*5990*/  BSYNC.RECONVERGENT B3 ;  /* 0x0000000000037941 */ /* 0x000fea0003800200 */
.L_x_2315:
[----:B------:R-:W-:-:S04]  /*59a0*/  FSETP.NEU.AND P0, PT, |R0|, +INF , PT ;  /* 0x7f8000000000780b */ /* 0x000fc80003f0d200 */
[----:B------:R-:W-:-:S09]  /*59b0*/  FSEL R0, R0, 3.38953138925153547590e+38, P0 ;  /* 0x7f7f000000007808 */ /* 0x000fd20000000000 */
.L_x_2314:
[----:B------:R-:W-:Y:S05]  /*59c0*/  BSYNC.RECONVERGENT B2 ;  /* 0x0000000000027941 */ /* 0x000fea0003800200 */
.L_x_2313:
        /* <DEDUP_REMOVED lines=12> */
.L_x_2320:
[----:B------:R-:W2:Y:S02]  /*5a90*/  MUFU.RCP R35, R0 ;  /* 0x0000000000237308 */ /* 0x000ea40000001000 */
[----:B--2---:R-:W-:-:S04]  /*5aa0*/  FFMA R2, R35, R0, -1 ;  /* 0xbf80000023027423 */ /* 0x004fc80000000000 */
[----:B------:R-:W-:-:S04]  /*5ab0*/  FADD.FTZ R2, -R2, -RZ ;  /* 0x800000ff02027221 */ /* 0x000fc80000010100 */
[----:B------:R-:W-:-:S07]  /*5ac0*/  FFMA R35, R35, R2, R35 ;  /* 0x0000000223237223 */ /* 0x000fce0000000023 */
.L_x_2321:
[----:B------:R-:W-:Y:S05]  /*5ad0*/  BSYNC.RECONVERGENT B2 ;  /* 0x0000000000027941 */ /* 0x000fea0003800200 */
.L_x_2319:
        /* <DEDUP_REMOVED lines=13> */
.L_x_2318:
[----:B------:R-:W-:Y:S05]  /*5bb0*/  BSYNC.RECONVERGENT B1 ;  /* 0x0000000000017941 */ /* 0x000fea0003800200 */
.L_x_2317:
        /* <DEDUP_REMOVED lines=22> */
[----:B------:R-:W-:Y:S01]  /*5d20*/  F2FP.SATFINITE.E5M2.F32.PACK_AB_MERGE_C R20, RZ, R20, RZ ;  /* 0x00000014ff14723e */ /* 0x000fe200048060ff */
[----:B------:R-:W-:Y:S01]  /*5d30*/  IMAD.U32 R4, R4, 0x10000, RZ ;  /* 0x0001000004047824 */ /* 0x000fe200078e00ff */
[----:B------:R-:W-:Y:S01]  /*5d40*/  F2FP.SATFINITE.E5M2.F32.PACK_AB_MERGE_C R27, RZ, R27, RZ ;  /* 0x0000001bff1b723e */ /* 0x000fe200048060ff */
[----:B------:R-:W-:Y:S01]  /*5d50*/  IMAD.U32 R0, R5, 0x10000, RZ ;  /* 0x0001000005007824 */ /* 0x000fe200078e00ff */
[----:B------:R-:W-:Y:S01]  /*5d60*/  F2FP.SATFINITE.E5M2.F32.PACK_AB_MERGE_C R14, RZ, R14, RZ ;  /* 0x0000000eff0e723e */ /* 0x000fe200048060ff */
[----:B------:R-:W-:Y:S01]  /*5d70*/  IMAD.U32 R20, R20, 0x10000, RZ ;  /* 0x0001000014147824 */ /* 0x000fe200078e00ff */
[----:B------:R-:W-:-:S02]  /*5d80*/  F2FP.SATFINITE.E5M2.F32.PACK_AB_MERGE_C R26, RZ, R26, RZ ;  /* 0x0000001aff1a723e */ /* 0x000fc400048060ff */
[----:B------:R-:W-:Y:S02]  /*5d90*/  F2FP.SATFINITE.E5M2.F32.PACK_AB_MERGE_C R22, RZ, R22, RZ ;  /* 0x00000016ff16723e */ /* 0x000fe400048060ff */
[----:B------:R-:W-:Y:S02]  /*5da0*/  F2FP.SATFINITE.E5M2.F32.PACK_AB_MERGE_C R23, RZ, R23, RZ ;  /* 0x00000017ff17723e */ /* 0x000fe400048060ff */
[----:B------:R-:W-:Y:S02]  /*5db0*/  LOP3.LUT R19, R19, 0xff, RZ, 0xc0, !PT ;  /* 0x000000ff13137812 */ /* 0x000fe400078ec0ff */
[----:B------:R-:W-:Y:S02]  /*5dc0*/  LOP3.LUT R29, R29, 0xff, RZ, 0xc0, !PT ;  /* 0x000000ff1d1d7812 */ /* 0x000fe400078ec0ff */
[----:B------:R-:W-:Y:S01]  /*5dd0*/  LOP3.LUT R25, R25, 0xff, RZ, 0xc0, !PT ;  /* 0x000000ff19197812 */ /* 0x000fe200078ec0ff */
[----:B------:R-:W-:Y:S01]  /*5de0*/  IMAD R14, R14, 0x100, R19 ;  /* 0x000001000e0e7824 */ /* 0x000fe200078e0213 */
        /* <DEDUP_REMOVED lines=33> */
.L_x_2281:
        /* <DEDUP_REMOVED lines=55> */
.L_x_2698:
        /* <DEDUP_REMOVED lines=20> */
.L_x_2327:
[----:B------:R-:W-:Y:S05]  /*64b0*/  BSYNC.RECONVERGENT B3 ;  /* 0x0000000000037941 */ /* 0x000fea0003800200 */
.L_x_2326:
[----:B------:R-:W-:-:S04]  /*64c0*/  FSETP.NEU.AND P0, PT, |R0|, +INF , PT ;  /* 0x7f8000000000780b */ /* 0x000fc80003f0d200 */
[----:B------:R-:W-:-:S04]  /*64d0*/  FSEL R0, R0, 3.38953138925153547590e+38, P0 ;  /* 0x7f7f000000007808 */ /* 0x000fc80000000000 */
[----:B------:R-:W-:-:S07]  /*64e0*/  LOP3.LUT R0, R0, 0xff800000, RZ, 0xc0, !PT ;  /* 0xff80000000007812 */ /* 0x000fce00078ec0ff */
.L_x_2325:
[----:B------:R-:W-:Y:S05]  /*64f0*/  BSYNC.RECONVERGENT B2 ;  /* 0x0000000000027941 */ /* 0x000fea0003800200 */
.L_x_2324:
        /* <DEDUP_REMOVED lines=25> */
[----:B------:R-:W-:Y:S01]  /*6690*/  MOV R43, R3 ;  /* 0x00000003002b7202 */ /* 0x000fe20000000f00 */
[----:B------:R-:W-:Y:S06]  /*66a0*/  BRA `(.L_x_2332) ;  /* 0x0000000000107947 */ /* 0x000fec0003800000 */
.L_x_2331:
[----:B------:R-:W1:Y:S02]  /*66b0*/  MUFU.RCP R43, R0 ;  /* 0x00000000002b7308 */ /* 0x000e640000001000 */
[----:B-1----:R-:W-:-:S04]  /*66c0*/  FFMA R2, R43, R0, -1 ;  /* 0xbf8000002b027423 */ /* 0x002fc80000000000 */
[----:B------:R-:W-:-:S04]  /*66d0*/  FADD.FTZ R2, -R2, -RZ ;  /* 0x800000ff02027221 */ /* 0x000fc80000010100 */
[----:B------:R-:W-:-:S07]  /*66e0*/  FFMA R43, R43, R2, R43 ;  /* 0x000000022b2b7223 */ /* 0x000fce000000002b */
.L_x_2332:
[----:B------:R-:W-:Y:S05]  /*66f0*/  BSYNC.RECONVERGENT B2 ;  /* 0x0000000000027941 */ /* 0x000fea0003800200 */
.L_x_2330:
        /* <DEDUP_REMOVED lines=11> */
.L_x_2329:
[----:B------:R-:W-:Y:S05]  /*67b0*/  BSYNC.RECONVERGENT B1 ;  /* 0x0000000000017941 */ /* 0x000fea0003800200 */
.L_x_2328:
        /* <DEDUP_REMOVED lines=16> */
[----:B------:R-:W-:Y:S01]  /*68c0*/  F2FP.SATFINITE.E5M2.F32.PACK_AB_MERGE_C R20, RZ, R20, RZ ;  /* 0x00000014ff14723e */ /* 0x000fe200048060ff */
[----:B------:R-:W2:Y:S01]  /*68d0*/  MATCH.ANY R35, R32 ;  /* 0x00000000202373a1 */ /* 0x000ea200000e8000 */
[----:B------:R-:W-:-:S07]  /*68e0*/  F2FP.SATFINITE.E5M2.F32.PACK_AB_MERGE_C R24, RZ, R24, RZ ;  /* 0x00000018ff18723e */ /* 0x000fce00048060ff */
[----:B------:R-:W3:Y:S01]  /*68f0*/  REDUX.OR UR6, R32 ;  /* 0x00000000200673c4 */ /* 0x000ee20000004000 */
[----:B------:R-:W-:Y:S01]  /*6900*/  F2FP.SATFINITE.E5M2.F32.PACK_AB_MERGE_C R28, RZ, R28, RZ ;  /* 0x0000001cff1c723e */ /* 0x000fe200048060ff */
[----:B------:R-:W-:Y:S01]  /*6910*/  VOTEU.ANY UR7, UPT, PT ;  /* 0x0000000000077886 */ /* 0x000fe200038e0100 */
[----:B------:R-:W-:Y:S02]  /*6920*/  F2FP.SATFINITE.E5M2.F32.PACK_AB_MERGE_C R26, RZ, R26, RZ ;  /* 0x0000001aff1a723e */ /* 0x000fe400048060ff */
[----:B------:R-:W-:Y:S02]  /*6930*/  F2FP.SATFINITE.E5M2.F32.PACK_AB_MERGE_C R30, RZ, R30, RZ ;  /* 0x0000001eff1e723e */ /* 0x000fe400048060ff */
[----:B------:R-:W-:Y:S01]  /*6940*/  F2FP.SATFINITE.E5M2.F32.PACK_AB_MERGE_C R16, RZ, R16, RZ ;  /* 0x00000010ff10723e */ /* 0x000fe200048060ff */
[----:B------:R-:W-:Y:S01]  /*6950*/  IMAD.U32 R26, R26, 0x10000, RZ ;  /* 0x000100001a1a7824 */ /* 0x000fe200078e00ff */
[----:B------:R-:W-:Y:S01]  /*6960*/  F2FP.SATFINITE.E5M2.F32.PACK_AB_MERGE_C R22, RZ, R22, RZ ;  /* 0x00000016ff16723e */ /* 0x000fe200048060ff */
[----:B------:R-:W-:Y:S01]  /*6970*/  IMAD.U32 R30, R30, 0x10000, RZ ;  /* 0x000100001e1e7824 */ /* 0x000fe200078e00ff */
[----:B------:R-:W-:-:S02]  /*6980*/  F2FP.SATFINITE.E5M2.F32.PACK_AB_MERGE_C R25, RZ, R25, RZ ;  /* 0x00000019ff19723e */ /* 0x000fc400048060ff */
[----:B------:R-:W-:Y:S01]  /*6990*/  F2FP.SATFINITE.E5M2.F32.PACK_AB_MERGE_C R29, RZ, R29, RZ ;  /* 0x0000001dff1d723e */ /* 0x000fe200048060ff */
[----:B------:R-:W-:Y:S01]  /*69a0*/  IMAD.U32 R22, R22, 0x10000, RZ ;  /* 0x0001000016167824 */ /* 0x000fe200078e00ff */
        /* <DEDUP_REMOVED lines=9> */
[----:B------:R-:W-:Y:S01]  /*6a40*/  F2FP.SATFINITE.E5M2.F32.PACK_AB_MERGE_C R0, RZ, R0, RZ ;  /* 0x00000000ff00723e */ /* 0x000fe200048060ff */
[----:B------:R-:W-:Y:S01]  /*6a50*/  IMAD.U32 R18, R18, 0x10000, RZ ;  /* 0x0001000012127824 */ /* 0x000fe200078e00ff */
[----:B------:R-:W-:Y:S01]  /*6a60*/  F2FP.SATFINITE.E5M2.F32.PACK_AB_MERGE_C R19, RZ, R19, RZ ;  /* 0x00000013ff13723e */ /* 0x000fe200048060ff */
[----:B------:R-:W-:Y:S01]  /*6a70*/  IMAD.U32 R33, R55, 0x10000, RZ ;  /* 0x0001000037217824 */ /* 0x000fe200078e00ff */
[----:B------:R-:W-:-:S02]  /*6a80*/  LOP3.LUT R16, R16, 0xff, RZ, 0xc0, !PT ;  /* 0x000000ff10107812 */ /* 0x000fc400078ec0ff */
[----:B------:R-:W-:Y:S02]  /*6a90*/  F2FP.SATFINITE.E5M2.F32.PACK_AB_MERGE_C R27, RZ, R27, RZ ;  /* 0x0000001bff1b723e */ /* 0x000fe400048060ff */
[----:B------:R-:W-:Y:S01]  /*6aa0*/  F2FP.SATFINITE.E5M2.F32.PACK_AB_MERGE_C R23, RZ, R23, RZ ;  /* 0x00000017ff17723e */ /* 0x000fe200048060ff */
        /* <DEDUP_REMOVED lines=56> */
.L_x_2707:
        /* <DEDUP_REMOVED lines=20> */
.L_x_2337:
[----:B------:R-:W-:Y:S05]  /*6f70*/  BSYNC.RECONVERGENT B3 ;  /* 0x0000000000037941 */ /* 0x000fea0003800200 */
.L_x_2336:
[----:B------:R-:W-:-:S04]  /*6f80*/  FSETP.NEU.AND P0, PT, |R0|, +INF , PT ;  /* 0x7f8000000000780b */ /* 0x000fc80003f0d200 */
[----:B------:R-:W-:-:S04]  /*6f90*/  FSEL R0, R0, 3.38953138925153547590e+38, P0 ;  /* 0x7f7f000000007808 */ /* 0x000fc80000000000 */
[----:B------:R-:W-:-:S07]  /*6fa0*/  LOP3.LUT R0, R0, 0xff800000, RZ, 0xc0, !PT ;  /* 0xff80000000007812 */ /* 0x000fce00078ec0ff */
.L_x_2335:
[----:B------:R-:W-:Y:S05]  /*6fb0*/  BSYNC.RECONVERGENT B2 ;  /* 0x0000000000027941 */ /* 0x000fea0003800200 */
.L_x_2334:
        /* <DEDUP_REMOVED lines=12> */
.L_x_2341:
[----:B------:R-:W2:Y:S02]  /*7080*/  MUFU.RCP R39, R0 ;  /* 0x0000000000277308 */ /* 0x000ea40000001000 */
[----:B--2---:R-:W-:-:S04]  /*7090*/  FFMA R2, R39, R0, -1 ;  /* 0xbf80000027027423 */ /* 0x004fc80000000000 */
[----:B------:R-:W-:-:S04]  /*70a0*/  FADD.FTZ R2, -R2, -RZ ;  /* 0x800000ff02027221 */ /* 0x000fc80000010100 */
[----:B------:R-:W-:-:S07]  /*70b0*/  FFMA R39, R39, R2, R39 ;  /* 0x0000000227277223 */ /* 0x000fce0000000027 */
.L_x_2342:
[----:B------:R-:W-:Y:S05]  /*70c0*/  BSYNC.RECONVERGENT B2 ;  /* 0x0000000000027941 */ /* 0x000fea0003800200 */
.L_x_2340:
        /* <DEDUP_REMOVED lines=11> */
.L_x_2339:
[----:B------:R-:W-:Y:S05]  /*7180*/  BSYNC.RECONVERGENT B1 ;  /* 0x0000000000017941 */ /* 0x000fea0003800200 */
.L_x_2338:
[----:B------:R-:W3:Y:S01]  /*7190*/  LDS R34, [R14+0x80] ;  /* 0x000080000e227984 */ /* 0x000ee20000000800 */
[-C--:B------:R-:W-:Y:S01]  /*71a0*/  FMUL R19, R19, R0.reuse ;  /* 0x0000000013137220 */ /* 0x080fe20000400000 */
[-C--:B------:R-:W-:Y:S01]  /*71b0*/  FMUL R16, R16, R0.reuse ;  /* 0x0000000010107220 */ /* 0x080fe20000400000 */
[-C--:B------:R-:W-:Y:S01]  /*71c0*/  FMUL R33, R33, R0.reuse ;  /* 0x0000000021217220 */ /* 0x080fe20000400000 */
[----:B------:R-:W4:Y:S01]  /*71d0*/  LDS R36, [R14+0x184] ;  /* 0x000184000e247984 */ /* 0x000f220000000800 */
[-C--:B------:R-:W-:Y:S01]  /*71e0*/  FMUL R31, R31, R0.reuse ;  /* 0x000000001f1f7220 */ /* 0x080fe20000400000 */
[----:B------:R-:W-:Y:S01]  /*71f0*/  FMUL R18, R18, R0 ;  /* 0x0000000012127220 */ /* 0x000fe20000400000 */
[----:B------:R-:W-:Y:S01]  /*7200*/  F2FP.SATFINITE.E5M2.F32.PACK_AB_MERGE_C R19, RZ, R19, RZ ;  /* 0x00000013ff13723e */ /* 0x000fe200048060ff */
[----:B------:R-:W-:Y:S01]  /*7210*/  LDS R45, [R14+0x38c] ;  /* 0x00038c000e2d7984 */ /* 0x000fe20000000800 */
[----:B------:R-:W-:Y:S01]  /*7220*/  F2FP.SATFINITE.E5M2.F32.PACK_AB_MERGE_C R16, RZ, R16, RZ ;  /* 0x00000010ff10723e */ /* 0x000fe200048060ff */
[-C--:B------:R-:W-:Y:S01]  /*7230*/  FMUL R30, R30, R0.reuse ;  /* 0x000000001e1e7220 */ /* 0x080fe20000400000 */
[----:B------:R-:W-:Y:S01]  /*7240*/  FMUL R28, R28, R0 ;  /* 0x000000001c1c7220 */ /* 0x000fe20000400000 */
[----:B------:R-:W-:Y:S01]  /*7250*/  LDS R44, [R14+0x288] ;  /* 0x000288000e2c7984 */ /* 0x000fe20000000800 */
[----:B------:R-:W-:Y:S01]  /*7260*/  F2FP.SATFINITE.E5M2.F32.PACK_AB_MERGE_C R33, RZ, R33, RZ ;  /* 0x00000021ff21723e */ /* 0x000fe200048060ff */
[----:B------:R-:W-:Y:S01]  /*7270*/  IMAD.U32 R16, R16, 0x10000, RZ ;  /* 0x0001000010107824 */ /* 0x000fe200078e00ff */
[----:B------:R-:W-:Y:S01]  /*7280*/  F2FP.SATFINITE.E5M2.F32.PACK_AB_MERGE_C R31, RZ, R31, RZ ;  /* 0x0000001fff1f723e */ /* 0x000fe200048060ff */
[----:B------:R-:W5:Y:S01]  /*7290*/  LDS R46, [R14+0x490] ;  /* 0x000490000e2e7984 */ /* 0x000f620000000800 */
[----:B------:R-:W-:Y:S01]  /*72a0*/  F2FP.SATFINITE.E5M2.F32.PACK_AB_MERGE_C R18, RZ, R18, RZ ;  /* 0x00000012ff12723e */ /* 0x000fe200048060ff */
[----:B------:R-:W-:Y:S01]  /*72b0*/  FMUL R29, R29, R0 ;  /* 0x000000001d1d7220 */ /* 0x000fe20000400000 */
[----:B------:R-:W-:Y:S01]  /*72c0*/  LOP3.LUT R19, R19, 0xff, RZ, 0xc0, !PT ;  /* 0x000000ff13137812 */ /* 0x000fe200078ec0ff */
[----:B------:R-:W0:Y:S01]  /*72d0*/  LDS R47, [R14+0x594] ;  /* 0x000594000e2f7984 */ /* 0x000e220000000800 */
[----:B------:R-:W-:Y:S01]  /*72e0*/  F2FP.SATFINITE.E5M2.F32.PACK_AB_MERGE_C R30, RZ, R30, RZ ;  /* 0x0000001eff1e723e */ /* 0x000fe200048060ff */
[----:B------:R-:W-:Y:S01]  /*72f0*/  FMUL R27, R27, R0 ;  /* 0x000000001b1b7220 */ /* 0x000fe20000400000 */
[----:B------:R-:W-:Y:S01]  /*7300*/  LOP3.LUT R33, R33, 0xff, RZ, 0xc0, !PT ;  /* 0x000000ff21217812 */ /* 0x000fe200078ec0ff */
[----:B------:R-:W1:Y:S01]  /*7310*/  LDS R48, [R14+0x698] ;  /* 0x000698000e307984 */ /* 0x000e620000000800 */
[----:B------:R-:W-:Y:S01]  /*7320*/  F2FP.SATFINITE.E5M2.F32.PACK_AB_MERGE_C R28, RZ, R28, RZ ;  /* 0x0000001cff1c723e */ /* 0x000fe200048060ff */
        /* <DEDUP_REMOVED lines=12> */
[----:B------:R-:W-:Y:S01]  /*73f0*/  F2FP.SATFINITE.E5M2.F32.PACK_AB_MERGE_C R29, RZ, R29, RZ ;  /* 0x0000001dff1d723e */ /* 0x000fe200048060ff */
[----:B------:R-:W2:Y:S01]  /*7400*/  LDCU.64 UR6, c[0x0][0x3b0] ;  /* 0x00007600ff0677ac */ /* 0x000ea20008000a00 */
[----:B------:R-:W-:Y:S01]  /*7410*/  LDS R52, [R14+0xaa8] ;  /* 0x000aa8000e347984 */ /* 0x000fe20000000800 */
[----:B------:R-:W-:Y:S01]  /*7420*/  LOP3.LUT R31, R31, 0xff0000, RZ, 0xc0, !PT ;  /* 0x00ff00001f1f7812 */ /* 0x000fe200078ec0ff */
[-C--:B------:R-:W-:Y:S01]  /*7430*/  FMUL R22, R22, R0.reuse ;  /* 0x0000000016167220 */ /* 0x080fe20000400000 */
[----:B------:R-:W-:Y:S01]  /*7440*/  F2FP.SATFINITE.E5M2.F32.PACK_AB_MERGE_C R27, RZ, R27, RZ ;  /* 0x0000001bff1b723e */ /* 0x000fe200048060ff */
[----:B------:R-:W2:Y:S01]  /*7450*/  LDS R53, [R14+0xbac] ;  /* 0x000bac000e357984 */ /* 0x000ea20000000800 */
[----:B------:R-:W-:Y:S01]  /*7460*/  LOP3.LUT R18, R3, 0xffff, R18, 0xf8, !PT ;  /* 0x0000ffff03127812 */ /* 0x000fe200078ef812 */
[-C--:B------:R-:W-:Y:S01]  /*7470*/  FMUL R20, R20, R0.reuse ;  /* 0x0000000014147220 */ /* 0x080fe20000400000 */
[----:B------:R-:W-:Y:S01]  /*7480*/  IMAD.SHL.U32 R3, R28, 0x1000000, RZ ;  /* 0x010000001c037824 */ /* 0x000fe200078e00ff */
[----:B------:R-:W2:Y:S01]  /*7490*/  LDS R54, [R14+0xcb0] ;  /* 0x000cb0000e367984 */ /* 0x000ea20000000800 */
[----:B------:R-:W-:Y:S01]  /*74a0*/  FMUL R0, R35, R0 ;  /* 0x0000000023007220 */ /* 0x000fe20000400000 */
[----:B------:R-:W-:Y:S01]  /*74b0*/  F2FP.SATFINITE.E5M2.F32.PACK_AB_MERGE_C R26, RZ, R26, RZ ;  /* 0x0000001aff1a723e */ /* 0x000fe200048060ff */
[----:B------:R-:W-:Y:S01]  /*74c0*/  IMAD.U32 R27, R27, 0x10000, RZ ;  /* 0x000100001b1b7824 */ /* 0x000fe200078e00ff */
[----:B------:R-:W2:Y:S01]  /*74d0*/  LDS R55, [R14+0xdb4] ;  /* 0x000db4000e377984 */ /* 0x000ea20000000800 */
[----:B------:R-:W-:Y:S01]  /*74e0*/  LOP3.LUT R29, R29, 0xff, RZ, 0xc0, !PT ;  /* 0x000000ff1d1d7812 */ /* 0x000fe200078ec0ff */
[----:B---3--:R-:W-:Y:S01]  /*74f0*/  IMAD.U32 R35, R34, 0x10000, RZ ;  /* 0x0001000022237824 */ /* 0x008fe200078e00ff */
[----:B------:R-:W-:Y:S01]  /*7500*/  LOP3.LUT R30, R31, 0xffff, R30, 0xf8, !PT ;  /* 0x0000ffff1f1e7812 */ /* 0x000fe200078ef81e */
[----:B------:R-:W3:Y:S01]  /*7510*/  LDS R56, [R14+0xeb8] ;  /* 0x000eb8000e387984 */ /* 0x000ee20000000800 */
[----:B------:R-:W-:Y:S01]  /*7520*/  F2FP.SATFINITE.E5M2.F32.PACK_AB_MERGE_C R24, RZ, R24, RZ ;  /* 0x00000018ff18723e */ /* 0x000fe200048060ff */
[----:B------:R-:W-:Y:S01]  /*7530*/  IMAD R26, R26, 0x100, R29 ;  /* 0x000001001a1a7824 */ /* 0x000fe200078e021d */
[----:B------:R-:W-:Y:S01]  /*7540*/  F2FP.SATFINITE.E5M2.F32.PACK_AB_MERGE_C R25, RZ, R25, RZ ;  /* 0x00000019ff19723e */ /* 0x000fe200048060ff */
[----:B------:R1:W3:Y:S01]  /*7550*/  LDS R57, [R14+0xfbc] ;  /* 0x000fbc000e397984 */ /* 0x0002e20000000800 */
[----:B------:R-:W-:Y:S01]  /*7560*/  F2FP.SATFINITE.E5M2.F32.PACK_AB_MERGE_C R23, RZ, R23, RZ ;  /* 0x00000017ff17723e */ /* 0x000fe200048060ff */
[----:B----4-:R-:W-:Y:S01]  /*7570*/  IMAD.U32 R28, R36, 0x10000, RZ ;  /* 0x00010000241c7824 */ /* 0x010fe200078e00ff */
[----:B------:R-:W-:Y:S01]  /*7580*/  LOP3.LUT R24, R24, 0xffff, RZ, 0xc0, !PT ;  /* 0x0000ffff18187812 */ /* 0x000fe200078ec0ff */
[----:B-----5:R-:W-:Y:S01]  /*7590*/  IMAD.U32 R31, R46, 0x10000, RZ ;  /* 0x000100002e1f7824 */ /* 0x020fe200078e00ff */
[----:B------:R-:W-:Y:S01]  /*75a0*/  LOP3.LUT R40, R30, R3, RZ, 0xfc, !PT ;  /* 0x000000031e287212 */ /* 0x000fe200078efcff */
[----:B------:R-:W-:Y:S01]  /*75b0*/  IMAD.U32 R23, R23, 0x10000, RZ ;  /* 0x0001000017177824 */ /* 0x000fe200078e00ff */
[----:B------:R-:W-:Y:S01]  /*75c0*/  F2FP.SATFINITE.E5M2.F32.PACK_AB_MERGE_C R22, RZ, R22, RZ ;  /* 0x00000016ff16723e */ /* 0x000fe200048060ff */
[----:B------:R-:W4:Y:S01]  /*75d0*/  MATCH.ANY R3, R32 ;  /* 0x00000000200373a1 */ /* 0x000f2200000e8000 */
[----:B------:R-:W-:Y:S01]  /*75e0*/  LOP3.LUT R25, R25, 0xff, RZ, 0xc0, !PT ;  /* 0x000000ff19197812 */ /* 0x000fe200078ec0ff */
[----:B------:R-:W-:Y:S01]  /*75f0*/  IMAD.SHL.U32 R41, R24, 0x1000000, RZ ;  /* 0x0100000018297824 */ /* 0x000fe200078e00ff */
[----:B------:R-:W-:Y:S01]  /*7600*/  F2FP.SATFINITE.E5M2.F32.PACK_AB_MERGE_C R20, RZ, R20, RZ ;  /* 0x00000014ff14723e */ /* 0x000fe200048060ff */
[----:B0-----:R-:W-:Y:S01]  /*7610*/  IMAD.U32 R24, R47, 0x10000, RZ ;  /* 0x000100002f187824 */ /* 0x001fe200078e00ff */
[----:B------:R-:W-:Y:S01]  /*7620*/  F2FP.SATFINITE.E5M2.F32.PACK_AB_MERGE_C R0, RZ, R0, RZ ;  /* 0x00000000ff00723e */ /* 0x000fe200048060ff */
        /* <DEDUP_REMOVED lines=47> */
.L_x_2716:
        /* <DEDUP_REMOVED lines=20> */
.L_x_2347:
[----:B------:R-:W-:Y:S05]  /*7a60*/  BSYNC.RECONVERGENT B3 ;  /* 0x0000000000037941 */ /* 0x000fea0003800200 */
.L_x_2346:
[----:B------:R-:W-:-:S04]  /*7a70*/  FSETP.NEU.AND P0, PT, |R0|, +INF , PT ;  /* 0x7f8000000000780b */ /* 0x000fc80003f0d200 */
[----:B------:R-:W-:-:S04]  /*7a80*/  FSEL R0, R0, 3.38953138925153547590e+38, P0 ;  /* 0x7f7f000000007808 */ /* 0x000fc80000000000 */
[----:B------:R-:W-:-:S07]  /*7a90*/  LOP3.LUT R0, R0, 0xff800000, RZ, 0xc0, !PT ;  /* 0xff80000000007812 */ /* 0x000fce00078ec0ff */
.L_x_2345:
[----:B------:R-:W-:Y:S05]  /*7aa0*/  BSYNC.RECONVERGENT B2 ;  /* 0x0000000000027941 */ /* 0x000fea0003800200 */
.L_x_2344:
        /* <DEDUP_REMOVED lines=27> */
.L_x_2351:
[----:B------:R-:W1:Y:S02]  /*7c60*/  MUFU.RCP R43, R0 ;  /* 0x00000000002b7308 */ /* 0x000e640000001000 */
[----:B-1----:R-:W-:-:S04]  /*7c70*/  FFMA R2, R43, R0, -1 ;  /* 0xbf8000002b027423 */ /* 0x002fc80000000000 */
[----:B------:R-:W-:-:S04]  /*7c80*/  FADD.FTZ R2, -R2, -RZ ;  /* 0x800000ff02027221 */ /* 0x000fc80000010100 */
[----:B------:R-:W-:-:S07]  /*7c90*/  FFMA R43, R43, R2, R43 ;  /* 0x000000022b2b7223 */ /* 0x000fce000000002b */
.L_x_2352:
[----:B------:R-:W-:Y:S05]  /*7ca0*/  BSYNC.RECONVERGENT B2 ;  /* 0x0000000000027941 */ /* 0x000fea0003800200 */
.L_x_2350:
        /* <DEDUP_REMOVED lines=13> */
.L_x_2349:
[----:B------:R-:W-:Y:S05]  /*7d80*/  BSYNC.RECONVERGENT B1 ;  /* 0x0000000000017941 */ /* 0x000fea0003800200 */
.L_x_2348:
        /* <DEDUP_REMOVED lines=103> */
.L_x_2725:
        /* <DEDUP_REMOVED lines=20> */
.L_x_2357:
[----:B------:R-:W-:Y:S05]  /*8540*/  BSYNC.RECONVERGENT B3 ;  /* 0x0000000000037941 */ /* 0x000fea0003800200 */
.L_x_2356:
[----:B------:R-:W-:-:S04]  /*8550*/  FSETP.NEU.AND P0, PT, |R0|, +INF , PT ;  /* 0x7f8000000000780b */ /* 0x000fc80003f0d200 */
[----:B------:R-:W-:-:S04]  /*8560*/  FSEL R0, R0, 3.38953138925153547590e+38, P0 ;  /* 0x7f7f000000007808 */ /* 0x000fc80000000000 */
[----:B------:R-:W-:-:S07]  /*8570*/  LOP3.LUT R0, R0, 0xff800000, RZ, 0xc0, !PT ;  /* 0xff80000000007812 */ /* 0x000fce00078ec0ff */
.L_x_2355:
[----:B------:R-:W-:Y:S05]  /*8580*/  BSYNC.RECONVERGENT B2 ;  /* 0x0000000000027941 */ /* 0x000fea0003800200 */
.L_x_2354:
        /* <DEDUP_REMOVED lines=12> */
.L_x_2361:
[----:B------:R-:W2:Y:S02]  /*8650*/  MUFU.RCP R35, R0 ;  /* 0x0000000000237308 */ /* 0x000ea40000001000 */
[----:B--2---:R-:W-:-:S04]  /*8660*/  FFMA R2, R35, R0, -1 ;  /* 0xbf80000023027423 */ /* 0x004fc80000000000 */
[----:B------:R-:W-:-:S04]  /*8670*/  FADD.FTZ R2, -R2, -RZ ;  /* 0x800000ff02027221 */ /* 0x000fc80000010100 */
[----:B------:R-:W-:-:S07]  /*8680*/  FFMA R35, R35, R2, R35 ;  /* 0x0000000223237223 */ /* 0x000fce0000000023 */
.L_x_2362:
[----:B------:R-:W-:Y:S05]  /*8690*/  BSYNC.RECONVERGENT B2 ;  /* 0x0000000000027941 */ /* 0x000fea0003800200 */
.L_x_2360:
        /* <DEDUP_REMOVED lines=12> */
.L_x_2359:
[----:B------:R-:W-:Y:S05]  /*8760*/  BSYNC.RECONVERGENT B1 ;  /* 0x0000000000017941 */ /* 0x000fea0003800200 */
.L_x_2358:
        /* <DEDUP_REMOVED lines=67> */
.L_x_2322:
[----:B------:R-:W4:Y:S02]  /*8ba0*/  LDC R0, c[0x0][0x3e0] ;  /* 0x0000f800ff007b82 */ /* 0x000f240000000800 */
[----:B----4-:R-:W-:-:S13]  /*8bb0*/  ISETP.NE.AND P0, PT, R0, 0x2, PT ;  /* 0x000000020000780c */ /* 0x010fda0003f05270 */
[----:B------:R-:W-:Y:S05]  /*8bc0*/  @P0 EXIT ;  /* 0x000000000000094d */ /* 0x000fea0003800000 */
.L_x_2280:
        /* <DEDUP_REMOVED lines=74> */
.L_x_2733:
        /* <DEDUP_REMOVED lines=18> */
.L_x_2367:
[----:B------:R-:W-:-:S04]  /*9190*/  FSETP.NEU.AND P0, PT, |R0|, +INF , PT ;  /* 0x7f8000000000780b */ /* 0x000fc80003f0d200 */
[----:B------:R-:W-:-:S09]  /*91a0*/  FSEL R65, R0, 3.38953138925153547590e+38, P0 ;  /* 0x7f7f000000417808 */ /* 0x000fd20000000000 */
.L_x_2366:
        /* <DEDUP_REMOVED lines=10> */
[----:B------:R-:W-:Y:S05]  /*9250*/  CALL.REL.NOINC `($__internal_6_$__cuda_sm20_rcp_rn_f32_slowpath) ;  /* 0x0000011c00387944 */ /* 0x000fea0003c00000 */
[----:B------:R-:W-:Y:S01]  /*9260*/  IMAD.MOV.U32 R71, RZ, RZ, R3 ;  /* 0x000000ffff477224 */ /* 0x000fe200078e0003 */
[----:B------:R-:W-:Y:S06]  /*9270*/  BRA `(.L_x_2372) ;  /* 0x0000000000107947 */ /* 0x000fec0003800000 */
.L_x_2371:
[----:B------:R-:W1:Y:S02]  /*9280*/  MUFU.RCP R0, R65 ;  /* 0x0000004100007308 */ /* 0x000e640000001000 */
[----:B-1----:R-:W-:-:S04]  /*9290*/  FFMA R2, R65, R0, -1 ;  /* 0xbf80000041027423 */ /* 0x002fc80000000000 */
[----:B------:R-:W-:-:S04]  /*92a0*/  FADD.FTZ R71, -R2, -RZ ;  /* 0x800000ff02477221 */ /* 0x000fc80000010100 */
[----:B------:R-:W-:-:S07]  /*92b0*/  FFMA R71, R0, R71, R0 ;  /* 0x0000004700477223 */ /* 0x000fce0000000000 */
.L_x_2372:
[----:B------:R-:W-:Y:S05]  /*92c0*/  BSYNC.RECONVERGENT B3 ;  /* 0x0000000000037941 */ /* 0x000fea0003800200 */
.L_x_2370:
        /* <DEDUP_REMOVED lines=13> */
.L_x_2369:
[----:B------:R-:W-:Y:S05]  /*93a0*/  BSYNC.RECONVERGENT B1 ;  /* 0x0000000000017941 */ /* 0x000fea0003800200 */
.L_x_2368:
        /* <DEDUP_REMOVED lines=19> */
.L_x_2741:
        /* <DEDUP_REMOVED lines=18> */
.L_x_2375:
[----:B------:R-:W-:-:S04]  /*9600*/  FSETP.NEU.AND P0, PT, |R0|, +INF , PT ;  /* 0x7f8000000000780b */ /* 0x000fc80003f0d200 */
[----:B------:R-:W-:-:S09]  /*9610*/  FSEL R79, R0, 3.38953138925153547590e+38, P0 ;  /* 0x7f7f0000004f7808 */ /* 0x000fd20000000000 */
.L_x_2374:
        /* <DEDUP_REMOVED lines=11> */
[----:B------:R-:W-:Y:S05]  /*96d0*/  CALL.REL.NOINC `($__internal_6_$__cuda_sm20_rcp_rn_f32_slowpath) ;  /* 0x0000011800187944 */ /* 0x000fea0003c00000 */
[----:B------:R-:W-:Y:S01]  /*96e0*/  IMAD.MOV.U32 R71, RZ, RZ, R3 ;  /* 0x000000ffff477224 */ /* 0x000fe200078e0003 */
[----:B------:R-:W-:Y:S06]  /*96f0*/  BRA `(.L_x_2380) ;  /* 0x0000000000107947 */ /* 0x000fec0003800000 */
.L_x_2379:
[----:B------:R-:W1:Y:S02]  /*9700*/  MUFU.RCP R0, R79 ;  /* 0x0000004f00007308 */ /* 0x000e640000001000 */
[----:B-1----:R-:W-:-:S04]  /*9710*/  FFMA R2, R79, R0, -1 ;  /* 0xbf8000004f027423 */ /* 0x002fc80000000000 */
[----:B------:R-:W-:-:S04]  /*9720*/  FADD.FTZ R71, -R2, -RZ ;  /* 0x800000ff02477221 */ /* 0x000fc80000010100 */
[----:B------:R-:W-:-:S07]  /*9730*/  FFMA R71, R0, R71, R0 ;  /* 0x0000004700477223 */ /* 0x000fce0000000000 */
.L_x_2380:
[----:B------:R-:W-:Y:S05]  /*9740*/  BSYNC.RECONVERGENT B3 ;  /* 0x0000000000037941 */ /* 0x000fea0003800200 */
.L_x_2378:
        /* <DEDUP_REMOVED lines=18> */
.L_x_2377:
[----:B------:R-:W-:Y:S05]  /*9870*/  BSYNC.RECONVERGENT B1 ;  /* 0x0000000000017941 */ /* 0x000fea0003800200 */
.L_x_2376:
        /* <DEDUP_REMOVED lines=19> */
.L_x_2749:
        /* <DEDUP_REMOVED lines=18> */
.L_x_2383:
[----:B------:R-:W-:-:S04]  /*9ad0*/  FSETP.NEU.AND P0, PT, |R0|, +INF , PT ;  /* 0x7f8000000000780b */ /* 0x000fc80003f0d200 */
[----:B------:R-:W-:-:S09]  /*9ae0*/  FSEL R78, R0, 3.38953138925153547590e+38, P0 ;  /* 0x7f7f0000004e7808 */ /* 0x000fd20000000000 */
.L_x_2382:
        /* <DEDUP_REMOVED lines=14> */
.L_x_2387:
[----:B------:R-:W1:Y:S02]  /*9bd0*/  MUFU.RCP R69, R78 ;  /* 0x0000004e00457308 */ /* 0x000e640000001000 */
[----:B-1----:R-:W-:-:S04]  /*9be0*/  FFMA R0, R78, R69, -1 ;  /* 0xbf8000004e007423 */ /* 0x002fc80000000045 */
[----:B------:R-:W-:-:S04]  /*9bf0*/  FADD.FTZ R0, -R0, -RZ ;  /* 0x800000ff00007221 */ /* 0x000fc80000010100 */
[----:B------:R-:W-:-:S07]  /*9c00*/  FFMA R69, R69, R0, R69 ;  /* 0x0000000045457223 */ /* 0x000fce0000000045 */
.L_x_2388:
[----:B------:R-:W-:Y:S05]  /*9c10*/  BSYNC.RECONVERGENT B3 ;  /* 0x0000000000037941 */ /* 0x000fea0003800200 */
.L_x_2386:
        /* <DEDUP_REMOVED lines=19> */
.L_x_2385:
[----:B------:R-:W-:Y:S05]  /*9d50*/  BSYNC.RECONVERGENT B1 ;  /* 0x0000000000017941 */ /* 0x000fea0003800200 */
.L_x_2384:
        /* <DEDUP_REMOVED lines=19> */
.L_x_2757:
        /* <DEDUP_REMOVED lines=18> */
.L_x_2391:
[----:B------:R-:W-:-:S04]  /*9fb0*/  FSETP.NEU.AND P0, PT, |R0|, +INF , PT ;  /* 0x7f8000000000780b */ /* 0x000fc80003f0d200 */
[----:B------:R-:W-:-:S09]  /*9fc0*/  FSEL R77, R0, 3.38953138925153547590e+38, P0 ;  /* 0x7f7f0000004d7808 */ /* 0x000fd20000000000 */
.L_x_2390:
        /* <DEDUP_REMOVED lines=14> */
.L_x_2395:
[----:B------:R-:W1:Y:S02]  /*a0b0*/  MUFU.RCP R0, R77 ;  /* 0x0000004d00007308 */ /* 0x000e640000001000 */
[----:B-1----:R-:W-:-:S04]  /*a0c0*/  FFMA R2, R77, R0, -1 ;  /* 0xbf8000004d027423 */ /* 0x002fc80000000000 */
[----:B------:R-:W-:-:S04]  /*a0d0*/  FADD.FTZ R69, -R2, -RZ ;  /* 0x800000ff02457221 */ /* 0x000fc80000010100 */
[----:B------:R-:W-:-:S07]  /*a0e0*/  FFMA R69, R0, R69, R0 ;  /* 0x0000004500457223 */ /* 0x000fce0000000000 */
.L_x_2396:
[----:B------:R-:W-:Y:S05]  /*a0f0*/  BSYNC.RECONVERGENT B3 ;  /* 0x0000000000037941 */ /* 0x000fea0003800200 */
.L_x_2394:
        /* <DEDUP_REMOVED lines=19> */
.L_x_2393:
[----:B------:R-:W-:Y:S05]  /*a230*/  BSYNC.RECONVERGENT B1 ;  /* 0x0000000000017941 */ /* 0x000fea0003800200 */
.L_x_2392:
        /* <DEDUP_REMOVED lines=19> */
.L_x_2765:
        /* <DEDUP_REMOVED lines=18> */
.L_x_2399:
[----:B------:R-:W-:-:S04]  /*a490*/  FSETP.NEU.AND P0, PT, |R0|, +INF , PT ;  /* 0x7f8000000000780b */ /* 0x000fc80003f0d200 */
[----:B------:R-:W-:-:S09]  /*a4a0*/  FSEL R76, R0, 3.38953138925153547590e+38, P0 ;  /* 0x7f7f0000004c7808 */ /* 0x000fd20000000000 */
.L_x_2398:
        /* <DEDUP_REMOVED lines=14> */
.L_x_2403:
[----:B------:R-:W1:Y:S02]  /*a590*/  MUFU.RCP R69, R76 ;  /* 0x0000004c00457308 */ /* 0x000e640000001000 */
[----:B-1----:R-:W-:-:S04]  /*a5a0*/  FFMA R0, R76, R69, -1 ;  /* 0xbf8000004c007423 */ /* 0x002fc80000000045 */
[----:B------:R-:W-:-:S04]  /*a5b0*/  FADD.FTZ R0, -R0, -RZ ;  /* 0x800000ff00007221 */ /* 0x000fc80000010100 */
[----:B------:R-:W-:-:S07]  /*a5c0*/  FFMA R69, R69, R0, R69 ;  /* 0x0000000045457223 */ /* 0x000fce0000000045 */
.L_x_2404:
[----:B------:R-:W-:Y:S05]  /*a5d0*/  BSYNC.RECONVERGENT B3 ;  /* 0x0000000000037941 */ /* 0x000fea0003800200 */
.L_x_2402:
        /* <DEDUP_REMOVED lines=19> */
.L_x_2401:
[----:B------:R-:W-:Y:S05]  /*a710*/  BSYNC.RECONVERGENT B1 ;  /* 0x0000000000017941 */ /* 0x000fea0003800200 */
.L_x_2400:
        /* <DEDUP_REMOVED lines=19> */
.L_x_2773:
        /* <DEDUP_REMOVED lines=18> */
.L_x_2407:
[----:B------:R-:W-:-:S04]  /*a970*/  FSETP.NEU.AND P0, PT, |R0|, +INF , PT ;  /* 0x7f8000000000780b */ /* 0x000fc80003f0d200 */
[----:B------:R-:W-:-:S09]  /*a980*/  FSEL R71, R0, 3.38953138925153547590e+38, P0 ;  /* 0x7f7f000000477808 */ /* 0x000fd20000000000 */
.L_x_2406:
        /* <DEDUP_REMOVED lines=14> */
.L_x_2411:
[----:B------:R-:W1:Y:S02]  /*aa70*/  MUFU.RCP R0, R71 ;  /* 0x0000004700007308 */ /* 0x000e640000001000 */
[----:B-1----:R-:W-:-:S04]  /*aa80*/  FFMA R2, R71, R0, -1 ;  /* 0xbf80000047027423 */ /* 0x002fc80000000000 */
[----:B------:R-:W-:-:S04]  /*aa90*/  FADD.FTZ R69, -R2, -RZ ;  /* 0x800000ff02457221 */ /* 0x000fc80000010100 */
[----:B------:R-:W-:-:S07]  /*aaa0*/  FFMA R69, R0, R69, R0 ;  /* 0x0000004500457223 */ /* 0x000fce0000000000 */
.L_x_2412:
[----:B------:R-:W-:Y:S05]  /*aab0*/  BSYNC.RECONVERGENT B3 ;  /* 0x0000000000037941 */ /* 0x000fea0003800200 */
.L_x_2410:
        /* <DEDUP_REMOVED lines=19> */
.L_x_2409:
[----:B------:R-:W-:Y:S05]  /*abf0*/  BSYNC.RECONVERGENT B1 ;  /* 0x0000000000017941 */ /* 0x000fea0003800200 */
.L_x_2408:
        /* <DEDUP_REMOVED lines=19> */
.L_x_2781:
        /* <DEDUP_REMOVED lines=18> */
.L_x_2415:
[----:B------:R-:W-:-:S04]  /*ae50*/  FSETP.NEU.AND P0, PT, |R0|, +INF , PT ;  /* 0x7f8000000000780b */ /* 0x000fc80003f0d200 */
[----:B------:R-:W-:-:S09]  /*ae60*/  FSEL R70, R0, 3.38953138925153547590e+38, P0 ;  /* 0x7f7f000000467808 */ /* 0x000fd20000000000 */
.L_x_2414:
        /* <DEDUP_REMOVED lines=14> */
.L_x_2419:
[----:B------:R-:W1:Y:S02]  /*af50*/  MUFU.RCP R69, R70 ;  /* 0x0000004600457308 */ /* 0x000e640000001000 */
[----:B-1----:R-:W-:-:S04]  /*af60*/  FFMA R0, R70, R69, -1 ;  /* 0xbf80000046007423 */ /* 0x002fc80000000045 */
[----:B------:R-:W-:-:S04]  /*af70*/  FADD.FTZ R0, -R0, -RZ ;  /* 0x800000ff00007221 */ /* 0x000fc80000010100 */
[----:B------:R-:W-:-:S07]  /*af80*/  FFMA R69, R69, R0, R69 ;  /* 0x0000000045457223 */ /* 0x000fce0000000045 */
.L_x_2420:
[----:B------:R-:W-:Y:S05]  /*af90*/  BSYNC.RECONVERGENT B3 ;  /* 0x0000000000037941 */ /* 0x000fea0003800200 */
.L_x_2418:
        /* <DEDUP_REMOVED lines=19> */
.L_x_2417:
[----:B------:R-:W-:Y:S05]  /*b0d0*/  BSYNC.RECONVERGENT B1 ;  /* 0x0000000000017941 */ /* 0x000fea0003800200 */
.L_x_2416:
        /* <DEDUP_REMOVED lines=19> */
.L_x_2789:
        /* <DEDUP_REMOVED lines=18> */
.L_x_2423:
[----:B------:R-:W-:-:S04]  /*b330*/  FSETP.NEU.AND P0, PT, |R0|, +INF , PT ;  /* 0x7f8000000000780b */ /* 0x000fc80003f0d200 */
[----:B------:R-:W-:-:S09]  /*b340*/  FSEL R69, R0, 3.38953138925153547590e+38, P0 ;  /* 0x7f7f000000457808 */ /* 0x000fd20000000000 */
.L_x_2422:
        /* <DEDUP_REMOVED lines=14> */
.L_x_2427:
[----:B------:R-:W1:Y:S02]  /*b430*/  MUFU.RCP R0, R69 ;  /* 0x0000004500007308 */ /* 0x000e640000001000 */
[----:B-1----:R-:W-:-:S04]  /*b440*/  FFMA R2, R69, R0, -1 ;  /* 0xbf80000045027423 */ /* 0x002fc80000000000 */
[----:B------:R-:W-:-:S04]  /*b450*/  FADD.FTZ R81, -R2, -RZ ;  /* 0x800000ff02517221 */ /* 0x000fc80000010100 */
[----:B------:R-:W-:-:S07]  /*b460*/  FFMA R81, R0, R81, R0 ;  /* 0x0000005100517223 */ /* 0x000fce0000000000 */
.L_x_2428:
[----:B------:R-:W-:Y:S05]  /*b470*/  BSYNC.RECONVERGENT B3 ;  /* 0x0000000000037941 */ /* 0x000fea0003800200 */
.L_x_2426:
        /* <DEDUP_REMOVED lines=19> */
.L_x_2425:
[----:B------:R-:W-:Y:S05]  /*b5b0*/  BSYNC.RECONVERGENT B1 ;  /* 0x0000000000017941 */ /* 0x000fea0003800200 */
.L_x_2424:
        /* <DEDUP_REMOVED lines=19> */
.L_x_2797:
        /* <DEDUP_REMOVED lines=17> */
[----:B0-----:R-:W-:Y:S05]  /*b800*/  CALL.REL.NOINC `($__internal_7_$__cuda_sm3x_div_rn_noftz_f32_slowpath) ;  /* 0x000000f8009c7944 */ /* 0x001fea0003c00000 */
.L_x_2431:
[----:B------:R-:W-:-:S04]  /*b810*/  FSETP.NEU.AND P0, PT, |R0|, +INF , PT ;  /* 0x7f8000000000780b */ /* 0x000fc80003f0d200 */
[----:B------:R-:W-:-:S09]  /*b820*/  FSEL R68, R0, 3.38953138925153547590e+38, P0 ;  /* 0x7f7f000000447808 */ /* 0x000fd20000000000 */
.L_x_2430:
        /* <DEDUP_REMOVED lines=14> */
.L_x_2435:
[----:B------:R-:W1:Y:S02]  /*b910*/  MUFU.RCP R81, R68 ;  /* 0x0000004400517308 */ /* 0x000e640000001000 */
[----:B-1----:R-:W-:-:S04]  /*b920*/  FFMA R0, R68, R81, -1 ;  /* 0xbf80000044007423 */ /* 0x002fc80000000051 */
[----:B------:R-:W-:-:S04]  /*b930*/  FADD.FTZ R0, -R0, -RZ ;  /* 0x800000ff00007221 */ /* 0x000fc80000010100 */
[----:B------:R-:W-:-:S07]  /*b940*/  FFMA R81, R81, R0, R81 ;  /* 0x0000000051517223 */ /* 0x000fce0000000051 */
.L_x_2436:
[----:B------:R-:W-:Y:S05]  /*b950*/  BSYNC.RECONVERGENT B3 ;  /* 0x0000000000037941 */ /* 0x000fea0003800200 */
.L_x_2434:
        /* <DEDUP_REMOVED lines=19> */
.L_x_2433:
[----:B------:R-:W-:Y:S05]  /*ba90*/  BSYNC.RECONVERGENT B1 ;  /* 0x0000000000017941 */ /* 0x000fea0003800200 */
.L_x_2432:
        /* <DEDUP_REMOVED lines=19> */
.L_x_2805:
        /* <DEDUP_REMOVED lines=18> */
.L_x_2439:
[----:B------:R-:W-:-:S04]  /*bcf0*/  FSETP.NEU.AND P0, PT, |R0|, +INF , PT ;  /* 0x7f8000000000780b */ /* 0x000fc80003f0d200 */
[----:B------:R-:W-:-:S09]  /*bd00*/  FSEL R67, R0, 3.38953138925153547590e+38, P0 ;  /* 0x7f7f000000437808 */ /* 0x000fd20000000000 */
.L_x_2438:
        /* <DEDUP_REMOVED lines=12> */
[----:B------:R-:W-:Y:S01]  /*bdd0*/  MOV R83, R3 ;  /* 0x0000000300537202 */ /* 0x000fe20000000f00 */
[----:B------:R-:W-:Y:S06]  /*bde0*/  BRA `(.L_x_2444) ;  /* 0x0000000000107947 */ /* 0x000fec0003800000 */
.L_x_2443:
[----:B------:R-:W1:Y:S02]  /*bdf0*/  MUFU.RCP R0, R67 ;  /* 0x0000004300007308 */ /* 0x000e640000001000 */
[----:B-1----:R-:W-:-:S04]  /*be00*/  FFMA R2, R67, R0, -1 ;  /* 0xbf80000043027423 */ /* 0x002fc80000000000 */
[----:B------:R-:W-:-:S04]  /*be10*/  FADD.FTZ R83, -R2, -RZ ;  /* 0x800000ff02537221 */ /* 0x000fc80000010100 */
[----:B------:R-:W-:-:S07]  /*be20*/  FFMA R83, R0, R83, R0 ;  /* 0x0000005300537223 */ /* 0x000fce0000000000 */
.L_x_2444:
[----:B------:R-:W-:Y:S05]  /*be30*/  BSYNC.RECONVERGENT B3 ;  /* 0x0000000000037941 */ /* 0x000fea0003800200 */
.L_x_2442:
        /* <DEDUP_REMOVED lines=19> */
.L_x_2441:
[----:B------:R-:W-:Y:S05]  /*bf70*/  BSYNC.RECONVERGENT B1 ;  /* 0x0000000000017941 */ /* 0x000fea0003800200 */
.L_x_2440:
        /* <DEDUP_REMOVED lines=19> */
.L_x_2813:
        /* <DEDUP_REMOVED lines=18> */
.L_x_2447:
[----:B------:R-:W-:-:S04]  /*c1d0*/  FSETP.NEU.AND P0, PT, |R0|, +INF , PT ;  /* 0x7f8000000000780b */ /* 0x000fc80003f0d200 */
[----:B------:R-:W-:-:S09]  /*c1e0*/  FSEL R66, R0, 3.38953138925153547590e+38, P0 ;  /* 0x7f7f000000427808 */ /* 0x000fd20000000000 */
.L_x_2446:
        /* <DEDUP_REMOVED lines=14> */
.L_x_2451:
[----:B------:R-:W1:Y:S02]  /*c2d0*/  MUFU.RCP R83, R66 ;  /* 0x0000004200537308 */ /* 0x000e640000001000 */
[----:B-1----:R-:W-:-:S04]  /*c2e0*/  FFMA R0, R66, R83, -1 ;  /* 0xbf80000042007423 */ /* 0x002fc80000000053 */
[----:B------:R-:W-:-:S04]  /*c2f0*/  FADD.FTZ R0, -R0, -RZ ;  /* 0x800000ff00007221 */ /* 0x000fc80000010100 */
[----:B------:R-:W-:-:S07]  /*c300*/  FFMA R83, R83, R0, R83 ;  /* 0x0000000053537223 */ /* 0x000fce0000000053 */
.L_x_2452:
[----:B------:R-:W-:Y:S05]  /*c310*/  BSYNC.RECONVERGENT B3 ;  /* 0x0000000000037941 */ /* 0x000fea0003800200 */
.L_x_2450:
        /* <DEDUP_REMOVED lines=19> */
.L_x_2449:
[----:B------:R-:W-:Y:S05]  /*c450*/  BSYNC.RECONVERGENT B1 ;  /* 0x0000000000017941 */ /* 0x000fea0003800200 */
.L_x_2448:
        /* <DEDUP_REMOVED lines=19> */
.L_x_2821:
        /* <DEDUP_REMOVED lines=18> */
.L_x_2455:
[----:B------:R-:W-:-:S04]  /*c6b0*/  FSETP.NEU.AND P0, PT, |R0|, +INF , PT ;  /* 0x7f8000000000780b */ /* 0x000fc80003f0d200 */
[----:B------:R-:W-:-:S09]  /*c6c0*/  FSEL R80, R0, 3.38953138925153547590e+38, P0 ;  /* 0x7f7f000000507808 */ /* 0x000fd20000000000 */
.L_x_2454:
        /* <DEDUP_REMOVED lines=14> */
.L_x_2459:
[----:B------:R-:W1:Y:S02]  /*c7b0*/  MUFU.RCP R81, R80 ;  /* 0x0000005000517308 */ /* 0x000e640000001000 */
[----:B-1----:R-:W-:-:S04]  /*c7c0*/  FFMA R0, R80, R81, -1 ;  /* 0xbf80000050007423 */ /* 0x002fc80000000051 */
[----:B------:R-:W-:-:S04]  /*c7d0*/  FADD.FTZ R0, -R0, -RZ ;  /* 0x800000ff00007221 */ /* 0x000fc80000010100 */
[----:B------:R-:W-:-:S07]  /*c7e0*/  FFMA R81, R81, R0, R81 ;  /* 0x0000000051517223 */ /* 0x000fce0000000051 */
.L_x_2460:
[----:B------:R-:W-:Y:S05]  /*c7f0*/  BSYNC.RECONVERGENT B3 ;  /* 0x0000000000037941 */ /* 0x000fea0003800200 */
.L_x_2458:
        /* <DEDUP_REMOVED lines=19> */
.L_x_2457:
[----:B------:R-:W-:Y:S05]  /*c930*/  BSYNC.RECONVERGENT B1 ;  /* 0x0000000000017941 */ /* 0x000fea0003800200 */
.L_x_2456:
        /* <DEDUP_REMOVED lines=19> */
.L_x_2829:
        /* <DEDUP_REMOVED lines=18> */
.L_x_2463:
[----:B------:R-:W-:-:S04]  /*cb90*/  FSETP.NEU.AND P0, PT, |R0|, +INF , PT ;  /* 0x7f8000000000780b */ /* 0x000fc80003f0d200 */
[----:B------:R-:W-:-:S09]  /*cba0*/  FSEL R81, R0, 3.38953138925153547590e+38, P0 ;  /* 0x7f7f000000517808 */ /* 0x000fd20000000000 */
.L_x_2462:
        /* <DEDUP_REMOVED lines=14> */
.L_x_2467:
[----:B------:R-:W1:Y:S02]  /*cc90*/  MUFU.RCP R0, R81 ;  /* 0x0000005100007308 */ /* 0x000e640000001000 */
[----:B-1----:R-:W-:-:S04]  /*cca0*/  FFMA R2, R81, R0, -1 ;  /* 0xbf80000051027423 */ /* 0x002fc80000000000 */
[----:B------:R-:W-:-:S04]  /*ccb0*/  FADD.FTZ R85, -R2, -RZ ;  /* 0x800000ff02557221 */ /* 0x000fc80000010100 */
[----:B------:R-:W-:-:S07]  /*ccc0*/  FFMA R85, R0, R85, R0 ;  /* 0x0000005500557223 */ /* 0x000fce0000000000 */
.L_x_2468:
[----:B------:R-:W-:Y:S05]  /*ccd0*/  BSYNC.RECONVERGENT B3 ;  /* 0x0000000000037941 */ /* 0x000fea0003800200 */
.L_x_2466:
        /* <DEDUP_REMOVED lines=19> */
.L_x_2465:
[----:B------:R-:W-:Y:S05]  /*ce10*/  BSYNC.RECONVERGENT B1 ;  /* 0x0000000000017941 */ /* 0x000fea0003800200 */
.L_x_2464:
        /* <DEDUP_REMOVED lines=19> */
.L_x_2837:
        /* <DEDUP_REMOVED lines=18> */
.L_x_2471:
[----:B------:R-:W-:-:S04]  /*d070*/  FSETP.NEU.AND P0, PT, |R0|, +INF , PT ;  /* 0x7f8000000000780b */ /* 0x000fc80003f0d200 */
[----:B------:R-:W-:-:S09]  /*d080*/  FSEL R82, R0, 3.38953138925153547590e+38, P0 ;  /* 0x7f7f000000527808 */ /* 0x000fd20000000000 */
.L_x_2470:
        /* <DEDUP_REMOVED lines=14> */
.L_x_2475:
[----:B------:R-:W1:Y:S02]  /*d170*/  MUFU.RCP R83, R82 ;  /* 0x0000005200537308 */ /* 0x000e640000001000 */
[----:B-1----:R-:W-:-:S04]  /*d180*/  FFMA R0, R82, R83, -1 ;  /* 0xbf80000052007423 */ /* 0x002fc80000000053 */
[----:B------:R-:W-:-:S04]  /*d190*/  FADD.FTZ R0, -R0, -RZ ;  /* 0x800000ff00007221 */ /* 0x000fc80000010100 */
[----:B------:R-:W-:-:S07]  /*d1a0*/  FFMA R83, R83, R0, R83 ;  /* 0x0000000053537223 */ /* 0x000fce0000000053 */
.L_x_2476:
[----:B------:R-:W-:Y:S05]  /*d1b0*/  BSYNC.RECONVERGENT B3 ;  /* 0x0000000000037941 */ /* 0x000fea0003800200 */
.L_x_2474:
        /* <DEDUP_REMOVED lines=19> */
.L_x_2473:
[----:B------:R-:W-:Y:S05]  /*d2f0*/  BSYNC.RECONVERGENT B1 ;  /* 0x0000000000017941 */ /* 0x000fea0003800200 */
.L_x_2472:
        /* <DEDUP_REMOVED lines=19> */
.L_x_2845:
        /* <DEDUP_REMOVED lines=18> */
.L_x_2479:
[----:B------:R-:W-:-:S04]  /*d550*/  FSETP.NEU.AND P0, PT, |R0|, +INF , PT ;  /* 0x7f8000000000780b */ /* 0x000fc80003f0d200 */
[----:B------:R-:W-:-:S09]  /*d560*/  FSEL R83, R0, 3.38953138925153547590e+38, P0 ;  /* 0x7f7f000000537808 */ /* 0x000fd20000000000 */
.L_x_2478:
        /* <DEDUP_REMOVED lines=14> */
.L_x_2483:
[----:B------:R-:W1:Y:S02]  /*d650*/  MUFU.RCP R0, R83 ;  /* 0x0000005300007308 */ /* 0x000e640000001000 */
[----:B-1----:R-:W-:-:S04]  /*d660*/  FFMA R2, R83, R0, -1 ;  /* 0xbf80000053027423 */ /* 0x002fc80000000000 */
[----:B------:R-:W-:-:S04]  /*d670*/  FADD.FTZ R87, -R2, -RZ ;  /* 0x800000ff02577221 */ /* 0x000fc80000010100 */
[----:B------:R-:W-:-:S07]  /*d680*/  FFMA R87, R0, R87, R0 ;  /* 0x0000005700577223 */ /* 0x000fce0000000000 */
.L_x_2484:
[----:B------:R-:W-:Y:S05]  /*d690*/  BSYNC.RECONVERGENT B3 ;  /* 0x0000000000037941 */ /* 0x000fea0003800200 */
.L_x_2482:
        /* <DEDUP_REMOVED lines=19> */
.L_x_2481:
[----:B------:R-:W-:Y:S05]  /*d7d0*/  BSYNC.RECONVERGENT B1 ;  /* 0x0000000000017941 */ /* 0x000fea0003800200 */
.L_x_2480:
        /* <DEDUP_REMOVED lines=19> */
.L_x_2853:
        /* <DEDUP_REMOVED lines=18> */
.L_x_2487:
[----:B------:R-:W-:-:S04]  /*da30*/  FSETP.NEU.AND P0, PT, |R0|, +INF , PT ;  /* 0x7f8000000000780b */ /* 0x000fc80003f0d200 */
[----:B------:R-:W-:-:S09]  /*da40*/  FSEL R0, R0, 3.38953138925153547590e+38, P0 ;  /* 0x7f7f000000007808 */ /* 0x000fd20000000000 */
.L_x_2486:
        /* <DEDUP_REMOVED lines=9> */
[----:B------:R-:W-:Y:S05]  /*dae0*/  CALL.REL.NOINC `($__internal_6_$__cuda_sm20_rcp_rn_f32_slowpath) ;  /* 0x000000d400147944 */ /* 0x000fea0003c00000 */
[----:B------:R-:W-:Y:S01]  /*daf0*/  IMAD.MOV.U32 R87, RZ, RZ, R3 ;  /* 0x000000ffff577224 */ /* 0x000fe200078e0003 */
[----:B------:R-:W-:Y:S06]  /*db00*/  BRA `(.L_x_2491) ;  /* 0x0000000000107947 */ /* 0x000fec0003800000 */
.L_x_2490:
[----:B------:R-:W1:Y:S02]  /*db10*/  MUFU.RCP R87, R0 ;  /* 0x0000000000577308 */ /* 0x000e640000001000 */
[----:B-1----:R-:W-:-:S04]  /*db20*/  FFMA R2, R0, R87, -1 ;  /* 0xbf80000000027423 */ /* 0x002fc80000000057 */
[----:B------:R-:W-:-:S04]  /*db30*/  FADD.FTZ R2, -R2, -RZ ;  /* 0x800000ff02027221 */ /* 0x000fc80000010100 */
[----:B------:R-:W-:-:S07]  /*db40*/  FFMA R87, R87, R2, R87 ;  /* 0x0000000257577223 */ /* 0x000fce0000000057 */
.L_x_2491:
[----:B------:R-:W-:Y:S05]  /*db50*/  BSYNC.RECONVERGENT B1 ;  /* 0x0000000000017941 */ /* 0x000fea0003800200 */
.L_x_2489:
        /* <DEDUP_REMOVED lines=19> */
.L_x_2364:
        /* <DEDUP_REMOVED lines=19> */
.L_x_2861:
        /* <DEDUP_REMOVED lines=18> */
.L_x_2494:
[----:B------:R-:W-:-:S04]  /*dee0*/  FSETP.NEU.AND P0, PT, |R0|, +INF , PT ;  /* 0x7f8000000000780b */ /* 0x000fc80003f0d200 */
[----:B------:R-:W-:-:S04]  /*def0*/  FSEL R0, R0, 3.38953138925153547590e+38, P0 ;  /* 0x7f7f000000007808 */ /* 0x000fc80000000000 */
[----:B------:R-:W-:-:S07]  /*df00*/  LOP3.LUT R65, R0, 0xff800000, RZ, 0xc0, !PT ;  /* 0xff80000000417812 */ /* 0x000fce00078ec0ff */
.L_x_2493:
        /* <DEDUP_REMOVED lines=13> */
.L_x_2498:
[----:B------:R-:W1:Y:S02]  /*dfe0*/  MUFU.RCP R0, R65 ;  /* 0x0000004100007308 */ /* 0x000e640000001000 */
[----:B-1----:R-:W-:-:S04]  /*dff0*/  FFMA R2, R65, R0, -1 ;  /* 0xbf80000041027423 */ /* 0x002fc80000000000 */
[----:B------:R-:W-:-:S04]  /*e000*/  FADD.FTZ R71, -R2, -RZ ;  /* 0x800000ff02477221 */ /* 0x000fc80000010100 */
[----:B------:R-:W-:-:S07]  /*e010*/  FFMA R71, R0, R71, R0 ;  /* 0x0000004700477223 */ /* 0x000fce0000000000 */
.L_x_2499:
[----:B------:R-:W-:Y:S05]  /*e020*/  BSYNC.RECONVERGENT B3 ;  /* 0x0000000000037941 */ /* 0x000fea0003800200 */
.L_x_2497:
        /* <DEDUP_REMOVED lines=13> */
.L_x_2496:
[----:B------:R-:W-:Y:S05]  /*e100*/  BSYNC.RECONVERGENT B1 ;  /* 0x0000000000017941 */ /* 0x000fea0003800200 */
.L_x_2495:
        /* <DEDUP_REMOVED lines=19> */
.L_x_2869:
        /* <DEDUP_REMOVED lines=18> */
.L_x_2502:
[----:B------:R-:W-:-:S04]  /*e360*/  FSETP.NEU.AND P0, PT, |R0|, +INF , PT ;  /* 0x7f8000000000780b */ /* 0x000fc80003f0d200 */
[----:B------:R-:W-:-:S04]  /*e370*/  FSEL R0, R0, 3.38953138925153547590e+38, P0 ;  /* 0x7f7f000000007808 */ /* 0x000fc80000000000 */
[----:B------:R-:W-:-:S07]  /*e380*/  LOP3.LUT R79, R0, 0xff800000, RZ, 0xc0, !PT ;  /* 0xff800000004f7812 */ /* 0x000fce00078ec0ff */
.L_x_2501:
        /* <DEDUP_REMOVED lines=14> */
.L_x_2506:
[----:B------:R-:W1:Y:S02]  /*e470*/  MUFU.RCP R0, R79 ;  /* 0x0000004f00007308 */ /* 0x000e640000001000 */
[----:B-1----:R-:W-:-:S04]  /*e480*/  FFMA R2, R79, R0, -1 ;  /* 0xbf8000004f027423 */ /* 0x002fc80000000000 */
[----:B------:R-:W-:-:S04]  /*e490*/  FADD.FTZ R71, -R2, -RZ ;  /* 0x800000ff02477221 */ /* 0x000fc80000010100 */
[----:B------:R-:W-:-:S07]  /*e4a0*/  FFMA R71, R0, R71, R0 ;  /* 0x0000004700477223 */ /* 0x000fce0000000000 */
.L_x_2507:
[----:B------:R-:W-:Y:S05]  /*e4b0*/  BSYNC.RECONVERGENT B3 ;  /* 0x0000000000037941 */ /* 0x000fea0003800200 */
.L_x_2505:
        /* <DEDUP_REMOVED lines=18> */
.L_x_2504:
[----:B------:R-:W-:Y:S05]  /*e5e0*/  BSYNC.RECONVERGENT B1 ;  /* 0x0000000000017941 */ /* 0x000fea0003800200 */
.L_x_2503:
        /* <DEDUP_REMOVED lines=19> */
.L_x_2877:
        /* <DEDUP_REMOVED lines=18> */
.L_x_2510:
[----:B------:R-:W-:-:S04]  /*e840*/  FSETP.NEU.AND P0, PT, |R0|, +INF , PT ;  /* 0x7f8000000000780b */ /* 0x000fc80003f0d200 */
[----:B------:R-:W-:-:S04]  /*e850*/  FSEL R0, R0, 3.38953138925153547590e+38, P0 ;  /* 0x7f7f000000007808 */ /* 0x000fc80000000000 */
[----:B------:R-:W-:-:S07]  /*e860*/  LOP3.LUT R78, R0, 0xff800000, RZ, 0xc0, !PT ;  /* 0xff800000004e7812 */ /* 0x000fce00078ec0ff */
.L_x_2509:
        /* <DEDUP_REMOVED lines=14> */
.L_x_2514:
[----:B------:R-:W1:Y:S02]  /*e950*/  MUFU.RCP R69, R78 ;  /* 0x0000004e00457308 */ /* 0x000e640000001000 */
[----:B-1----:R-:W-:-:S04]  /*e960*/  FFMA R0, R78, R69, -1 ;  /* 0xbf8000004e007423 */ /* 0x002fc80000000045 */
[----:B------:R-:W-:-:S04]  /*e970*/  FADD.FTZ R0, -R0, -RZ ;  /* 0x800000ff00007221 */ /* 0x000fc80000010100 */
[----:B------:R-:W-:-:S07]  /*e980*/  FFMA R69, R69, R0, R69 ;  /* 0x0000000045457223 */ /* 0x000fce0000000045 */
.L_x_2515:
[----:B------:R-:W-:Y:S05]  /*e990*/  BSYNC.RECONVERGENT B3 ;  /* 0x0000000000037941 */ /* 0x000fea0003800200 */
.L_x_2513:
        /* <DEDUP_REMOVED lines=19> */
.L_x_2512:
[----:B------:R-:W-:Y:S05]  /*ead0*/  BSYNC.RECONVERGENT B1 ;  /* 0x0000000000017941 */ /* 0x000fea0003800200 */
.L_x_2511:
        /* <DEDUP_REMOVED lines=19> */
.L_x_2885:
        /* <DEDUP_REMOVED lines=18> */
.L_x_2518:
[----:B------:R-:W-:-:S04]  /*ed30*/  FSETP.NEU.AND P0, PT, |R0|, +INF , PT ;  /* 0x7f8000000000780b */ /* 0x000fc80003f0d200 */
[----:B------:R-:W-:-:S04]  /*ed40*/  FSEL R0, R0, 3.38953138925153547590e+38, P0 ;  /* 0x7f7f000000007808 */ /* 0x000fc80000000000 */
[----:B------:R-:W-:-:S07]  /*ed50*/  LOP3.LUT R77, R0, 0xff800000, RZ, 0xc0, !PT ;  /* 0xff800000004d7812 */ /* 0x000fce00078ec0ff */
.L_x_2517:
        /* <DEDUP_REMOVED lines=14> */
.L_x_2522:
[----:B------:R-:W1:Y:S02]  /*ee40*/  MUFU.RCP R0, R77 ;  /* 0x0000004d00007308 */ /* 0x000e640000001000 */
[----:B-1----:R-:W-:-:S04]  /*ee50*/  FFMA R2, R77, R0, -1 ;  /* 0xbf8000004d027423 */ /* 0x002fc80000000000 */
[----:B------:R-:W-:-:S04]  /*ee60*/  FADD.FTZ R69, -R2, -RZ ;  /* 0x800000ff02457221 */ /* 0x000fc80000010100 */
[----:B------:R-:W-:-:S07]  /*ee70*/  FFMA R69, R0, R69, R0 ;  /* 0x0000004500457223 */ /* 0x000fce0000000000 */
.L_x_2523:
[----:B------:R-:W-:Y:S05]  /*ee80*/  BSYNC.RECONVERGENT B3 ;  /* 0x0000000000037941 */ /* 0x000fea0003800200 */
.L_x_2521:
        /* <DEDUP_REMOVED lines=19> */
.L_x_2520:
[----:B------:R-:W-:Y:S05]  /*efc0*/  BSYNC.RECONVERGENT B1 ;  /* 0x0000000000017941 */ /* 0x000fea0003800200 */
.L_x_2519:
        /* <DEDUP_REMOVED lines=19> */
.L_x_2893:
        /* <DEDUP_REMOVED lines=18> */
.L_x_2526:
[----:B------:R-:W-:-:S04]  /*f220*/  FSETP.NEU.AND P0, PT, |R0|, +INF , PT ;  /* 0x7f8000000000780b */ /* 0x000fc80003f0d200 */
[----:B------:R-:W-:-:S04]  /*f230*/  FSEL R0, R0, 3.38953138925153547590e+38, P0 ;  /* 0x7f7f000000007808 */ /* 0x000fc80000000000 */
[----:B------:R-:W-:-:S07]  /*f240*/  LOP3.LUT R76, R0, 0xff800000, RZ, 0xc0, !PT ;  /* 0xff800000004c7812 */ /* 0x000fce00078ec0ff */
.L_x_2525:
        /* <DEDUP_REMOVED lines=14> */
.L_x_2530:
[----:B------:R-:W1:Y:S02]  /*f330*/  MUFU.RCP R69, R76 ;  /* 0x0000004c00457308 */ /* 0x000e640000001000 */
[----:B-1----:R-:W-:-:S04]  /*f340*/  FFMA R0, R76, R69, -1 ;  /* 0xbf8000004c007423 */ /* 0x002fc80000000045 */
[----:B------:R-:W-:-:S04]  /*f350*/  FADD.FTZ R0, -R0, -RZ ;  /* 0x800000ff00007221 */ /* 0x000fc80000010100 */
[----:B------:R-:W-:-:S07]  /*f360*/  FFMA R69, R69, R0, R69 ;  /* 0x0000000045457223 */ /* 0x000fce0000000045 */
.L_x_2531:
[----:B------:R-:W-:Y:S05]  /*f370*/  BSYNC.RECONVERGENT B3 ;  /* 0x0000000000037941 */ /* 0x000fea0003800200 */
.L_x_2529:
        /* <DEDUP_REMOVED lines=19> */
.L_x_2528:
[----:B------:R-:W-:Y:S05]  /*f4b0*/  BSYNC.RECONVERGENT B1 ;  /* 0x0000000000017941 */ /* 0x000fea0003800200 */
.L_x_2527:
        /* <DEDUP_REMOVED lines=19> */
.L_x_2901:
        /* <DEDUP_REMOVED lines=18> */
.L_x_2534:
[----:B------:R-:W-:-:S04]  /*f710*/  FSETP.NEU.AND P0, PT, |R0|, +INF , PT ;  /* 0x7f8000000000780b */ /* 0x000fc80003f0d200 */
[----:B------:R-:W-:-:S04]  /*f720*/  FSEL R0, R0, 3.38953138925153547590e+38, P0 ;  /* 0x7f7f000000007808 */ /* 0x000fc80000000000 */
[----:B------:R-:W-:-:S07]  /*f730*/  LOP3.LUT R71, R0, 0xff800000, RZ, 0xc0, !PT ;  /* 0xff80000000477812 */ /* 0x000fce00078ec0ff */
.L_x_2533:
        /* <DEDUP_REMOVED lines=14> */
.L_x_2538:
[----:B------:R-:W1:Y:S02]  /*f820*/  MUFU.RCP R0, R71 ;  /* 0x0000004700007308 */ /* 0x000e640000001000 */
[----:B-1----:R-:W-:-:S04]  /*f830*/  FFMA R2, R71, R0, -1 ;  /* 0xbf80000047027423 */ /* 0x002fc80000000000 */
[----:B------:R-:W-:-:S04]  /*f840*/  FADD.FTZ R69, -R2, -RZ ;  /* 0x800000ff02457221 */ /* 0x000fc80000010100 */
[----:B------:R-:W-:-:S07]  /*f850*/  FFMA R69, R0, R69, R0 ;  /* 0x0000004500457223 */ /* 0x000fce0000000000 */
.L_x_2539:
[----:B------:R-:W-:Y:S05]  /*f860*/  BSYNC.RECONVERGENT B3 ;  /* 0x0000000000037941 */ /* 0x000fea0003800200 */
.L_x_2537:
        /* <DEDUP_REMOVED lines=19> */
.L_x_2536:
[----:B------:R-:W-:Y:S05]  /*f9a0*/  BSYNC.RECONVERGENT B1 ;  /* 0x0000000000017941 */ /* 0x000fea0003800200 */
.L_x_2535:
        /* <DEDUP_REMOVED lines=19> */
.L_x_2909:
        /* <DEDUP_REMOVED lines=18> */
.L_x_2542:
[----:B------:R-:W-:-:S04]  /*fc00*/  FSETP.NEU.AND P0, PT, |R0|, +INF , PT ;  /* 0x7f8000000000780b */ /* 0x000fc80003f0d200 */
[----:B------:R-:W-:-:S04]  /*fc10*/  FSEL R0, R0, 3.38953138925153547590e+38, P0 ;  /* 0x7f7f000000007808 */ /* 0x000fc80000000000 */
[----:B------:R-:W-:-:S07]  /*fc20*/  LOP3.LUT R70, R0, 0xff800000, RZ, 0xc0, !PT ;  /* 0xff80000000467812 */ /* 0x000fce00078ec0ff */
.L_x_2541:
        /* <DEDUP_REMOVED lines=14> */
.L_x_2546:
[----:B------:R-:W1:Y:S02]  /*fd10*/  MUFU.RCP R69, R70 ;  /* 0x0000004600457308 */ /* 0x000e640000001000 */
[----:B-1----:R-:W-:-:S04]  /*fd20*/  FFMA R0, R70, R69, -1 ;  /* 0xbf80000046007423 */ /* 0x002fc80000000045 */
[----:B------:R-:W-:-:S04]  /*fd30*/  FADD.FTZ R0, -R0, -RZ ;  /* 0x800000ff00007221 */ /* 0x000fc80000010100 */
[----:B------:R-:W-:-:S07]  /*fd40*/  FFMA R69, R69, R0, R69 ;  /* 0x0000000045457223 */ /* 0x000fce0000000045 */
.L_x_2547:
[----:B------:R-:W-:Y:S05]  /*fd50*/  BSYNC.RECONVERGENT B3 ;  /* 0x0000000000037941 */ /* 0x000fea0003800200 */
.L_x_2545:
        /* <DEDUP_REMOVED lines=19> */
.L_x_2544:
[----:B------:R-:W-:Y:S05]  /*fe90*/  BSYNC.RECONVERGENT B1 ;  /* 0x0000000000017941 */ /* 0x000fea0003800200 */
.L_x_2543:
        /* <DEDUP_REMOVED lines=19> */
.L_x_2917:
        /* <DEDUP_REMOVED lines=18> */
.L_x_2550:
[----:B------:R-:W-:-:S04]  /*100f0*/  FSETP.NEU.AND P0, PT, |R0|, +INF , PT ;  /* 0x7f8000000000780b */ /* 0x000fc80003f0d200 */
[----:B------:R-:W-:-:S04]  /*10100*/  FSEL R0, R0, 3.38953138925153547590e+38, P0 ;  /* 0x7f7f000000007808 */ /* 0x000fc80000000000 */
[----:B------:R-:W-:-:S07]  /*10110*/  LOP3.LUT R69, R0, 0xff800000, RZ, 0xc0, !PT ;  /* 0xff80000000457812 */ /* 0x000fce00078ec0ff */
.L_x_2549:
        /* <DEDUP_REMOVED lines=14> */
.L_x_2554:
[----:B------:R-:W1:Y:S02]  /*10200*/  MUFU.RCP R0, R69 ;  /* 0x0000004500007308 */ /* 0x000e640000001000 */
[----:B-1----:R-:W-:-:S04]  /*10210*/  FFMA R2, R69, R0, -1 ;  /* 0xbf80000045027423 */ /* 0x002fc80000000000 */
[----:B------:R-:W-:-:S04]  /*10220*/  FADD.FTZ R81, -R2, -RZ ;  /* 0x800000ff02517221 */ /* 0x000fc80000010100 */
[----:B------:R-:W-:-:S07]  /*10230*/  FFMA R81, R0, R81, R0 ;  /* 0x0000005100517223 */ /* 0x000fce0000000000 */
.L_x_2555:
[----:B------:R-:W-:Y:S05]  /*10240*/  BSYNC.RECONVERGENT B3 ;  /* 0x0000000000037941 */ /* 0x000fea0003800200 */
.L_x_2553:
        /* <DEDUP_REMOVED lines=19> */
.L_x_2552:
[----:B------:R-:W-:Y:S05]  /*10380*/  BSYNC.RECONVERGENT B1 ;  /* 0x0000000000017941 */ /* 0x000fea0003800200 */
.L_x_2551:
        /* <DEDUP_REMOVED lines=19> */
.L_x_2925:
        /* <DEDUP_REMOVED lines=18> */
.L_x_2558:
[----:B------:R-:W-:-:S04]  /*105e0*/  FSETP.NEU.AND P0, PT, |R0|, +INF , PT ;  /* 0x7f8000000000780b */ /* 0x000fc80003f0d200 */
[----:B------:R-:W-:-:S04]  /*105f0*/  FSEL R0, R0, 3.38953138925153547590e+38, P0 ;  /* 0x7f7f000000007808 */ /* 0x000fc80000000000 */
[----:B------:R-:W-:-:S07]  /*10600*/  LOP3.LUT R68, R0, 0xff800000, RZ, 0xc0, !PT ;  /* 0xff80000000447812 */ /* 0x000fce00078ec0ff */
.L_x_2557:
        /* <DEDUP_REMOVED lines=14> */
.L_x_2562:
[----:B------:R-:W1:Y:S02]  /*106f0*/  MUFU.RCP R81, R68 ;  /* 0x0000004400517308 */ /* 0x000e640000001000 */
[----:B-1----:R-:W-:-:S04]  /*10700*/  FFMA R0, R68, R81, -1 ;  /* 0xbf80000044007423 */ /* 0x002fc80000000051 */
[----:B------:R-:W-:-:S04]  /*10710*/  FADD.FTZ R0, -R0, -RZ ;  /* 0x800000ff00007221 */ /* 0x000fc80000010100 */
[----:B------:R-:W-:-:S07]  /*10720*/  FFMA R81, R81, R0, R81 ;  /* 0x0000000051517223 */ /* 0x000fce0000000051 */
.L_x_2563:
[----:B------:R-:W-:Y:S05]  /*10730*/  BSYNC.RECONVERGENT B3 ;  /* 0x0000000000037941 */ /* 0x000fea0003800200 */
.L_x_2561:
        /* <DEDUP_REMOVED lines=19> */
.L_x_2560:
[----:B------:R-:W-:Y:S05]  /*10870*/  BSYNC.RECONVERGENT B1 ;  /* 0x0000000000017941 */ /* 0x000fea0003800200 */
.L_x_2559:
        /* <DEDUP_REMOVED lines=19> */
.L_x_2933:
        /* <DEDUP_REMOVED lines=18> */
.L_x_2566:
[----:B------:R-:W-:-:S04]  /*10ad0*/  FSETP.NEU.AND P0, PT, |R0|, +INF , PT ;  /* 0x7f8000000000780b */ /* 0x000fc80003f0d200 */
[----:B------:R-:W-:-:S04]  /*10ae0*/  FSEL R0, R0, 3.38953138925153547590e+38, P0 ;  /* 0x7f7f000000007808 */ /* 0x000fc80000000000 */
[----:B------:R-:W-:-:S07]  /*10af0*/  LOP3.LUT R67, R0, 0xff800000, RZ, 0xc0, !PT ;  /* 0xff80000000437812 */ /* 0x000fce00078ec0ff */
.L_x_2565:
        /* <DEDUP_REMOVED lines=14> */
.L_x_2570:
[----:B------:R-:W1:Y:S02]  /*10be0*/  MUFU.RCP R0, R67 ;  /* 0x0000004300007308 */ /* 0x000e640000001000 */
[----:B-1----:R-:W-:-:S04]  /*10bf0*/  FFMA R2, R67, R0, -1 ;  /* 0xbf80000043027423 */ /* 0x002fc80000000000 */
[----:B------:R-:W-:-:S04]  /*10c00*/  FADD.FTZ R83, -R2, -RZ ;  /* 0x800000ff02537221 */ /* 0x000fc80000010100 */
[----:B------:R-:W-:-:S07]  /*10c10*/  FFMA R83, R0, R83, R0 ;  /* 0x0000005300537223 */ /* 0x000fce0000000000 */
.L_x_2571:
[----:B------:R-:W-:Y:S05]  /*10c20*/  BSYNC.RECONVERGENT B3 ;  /* 0x0000000000037941 */ /* 0x000fea0003800200 */
.L_x_2569:
        /* <DEDUP_REMOVED lines=19> */
.L_x_2568:
[----:B------:R-:W-:Y:S05]  /*10d60*/  BSYNC.RECONVERGENT B1 ;  /* 0x0000000000017941 */ /* 0x000fea0003800200 */
.L_x_2567:
        /* <DEDUP_REMOVED lines=19> */
.L_x_2941:
        /* <DEDUP_REMOVED lines=18> */
.L_x_2574:
[----:B------:R-:W-:-:S04]  /*10fc0*/  FSETP.NEU.AND P0, PT, |R0|, +INF , PT ;  /* 0x7f8000000000780b */ /* 0x000fc80003f0d200 */
[----:B------:R-:W-:-:S04]  /*10fd0*/  FSEL R0, R0, 3.38953138925153547590e+38, P0 ;  /* 0x7f7f000000007808 */ /* 0x000fc80000000000 */
[----:B------:R-:W-:-:S07]  /*10fe0*/  LOP3.LUT R66, R0, 0xff800000, RZ, 0xc0, !PT ;  /* 0xff80000000427812 */ /* 0x000fce00078ec0ff */
.L_x_2573:
        /* <DEDUP_REMOVED lines=14> */
.L_x_2578:
[----:B------:R-:W1:Y:S02]  /*110d0*/  MUFU.RCP R83, R66 ;  /* 0x0000004200537308 */ /* 0x000e640000001000 */
[----:B-1----:R-:W-:-:S04]  /*110e0*/  FFMA R0, R66, R83, -1 ;  /* 0xbf80000042007423 */ /* 0x002fc80000000053 */
[----:B------:R-:W-:-:S04]  /*110f0*/  FADD.FTZ R0, -R0, -RZ ;  /* 0x800000ff00007221 */ /* 0x000fc80000010100 */
[----:B------:R-:W-:-:S07]  /*11100*/  FFMA R83, R83, R0, R83 ;  /* 0x0000000053537223 */ /* 0x000fce0000000053 */
.L_x_2579:
[----:B------:R-:W-:Y:S05]  /*11110*/  BSYNC.RECONVERGENT B3 ;  /* 0x0000000000037941 */ /* 0x000fea0003800200 */
.L_x_2577:
        /* <DEDUP_REMOVED lines=19> */
.L_x_2576:
[----:B------:R-:W-:Y:S05]  /*11250*/  BSYNC.RECONVERGENT B1 ;  /* 0x0000000000017941 */ /* 0x000fea0003800200 */
.L_x_2575:
        /* <DEDUP_REMOVED lines=19> */
.L_x_2949:
        /* <DEDUP_REMOVED lines=18> */
.L_x_2582:
[----:B------:R-:W-:-:S04]  /*114b0*/  FSETP.NEU.AND P0, PT, |R0|, +INF , PT ;  /* 0x7f8000000000780b */ /* 0x000fc80003f0d200 */
[----:B------:R-:W-:-:S04]  /*114c0*/  FSEL R0, R0, 3.38953138925153547590e+38, P0 ;  /* 0x7f7f000000007808 */ /* 0x000fc80000000000 */
[----:B------:R-:W-:-:S07]  /*114d0*/  LOP3.LUT R80, R0, 0xff800000, RZ, 0xc0, !PT ;  /* 0xff80000000507812 */ /* 0x000fce00078ec0ff */
.L_x_2581:
        /* <DEDUP_REMOVED lines=14> */
.L_x_2586:
[----:B------:R-:W1:Y:S02]  /*115c0*/  MUFU.RCP R81, R80 ;  /* 0x0000005000517308 */ /* 0x000e640000001000 */
[----:B-1----:R-:W-:-:S04]  /*115d0*/  FFMA R0, R80, R81, -1 ;  /* 0xbf80000050007423 */ /* 0x002fc80000000051 */
[----:B------:R-:W-:-:S04]  /*115e0*/  FADD.FTZ R0, -R0, -RZ ;  /* 0x800000ff00007221 */ /* 0x000fc80000010100 */
[----:B------:R-:W-:-:S07]  /*115f0*/  FFMA R81, R81, R0, R81 ;  /* 0x0000000051517223 */ /* 0x000fce0000000051 */
.L_x_2587:
[----:B------:R-:W-:Y:S05]  /*11600*/  BSYNC.RECONVERGENT B3 ;  /* 0x0000000000037941 */ /* 0x000fea0003800200 */
.L_x_2585:
        /* <DEDUP_REMOVED lines=19> */
.L_x_2584:
[----:B------:R-:W-:Y:S05]  /*11740*/  BSYNC.RECONVERGENT B1 ;  /* 0x0000000000017941 */ /* 0x000fea0003800200 */
.L_x_2583:
        /* <DEDUP_REMOVED lines=19> */
.L_x_2957:
        /* <DEDUP_REMOVED lines=18> */
.L_x_2590:
[----:B------:R-:W-:-:S04]  /*119a0*/  FSETP.NEU.AND P0, PT, |R0|, +INF , PT ;  /* 0x7f8000000000780b */ /* 0x000fc80003f0d200 */
[----:B------:R-:W-:-:S04]  /*119b0*/  FSEL R0, R0, 3.38953138925153547590e+38, P0 ;  /* 0x7f7f000000007808 */ /* 0x000fc80000000000 */
[----:B------:R-:W-:-:S07]  /*119c0*/  LOP3.LUT R81, R0, 0xff800000, RZ, 0xc0, !PT ;  /* 0xff80000000517812 */ /* 0x000fce00078ec0ff */
.L_x_2589:
        /* <DEDUP_REMOVED lines=14> */
.L_x_2594:
[----:B------:R-:W1:Y:S02]  /*11ab0*/  MUFU.RCP R0, R81 ;  /* 0x0000005100007308 */ /* 0x000e640000001000 */
[----:B-1----:R-:W-:-:S04]  /*11ac0*/  FFMA R2, R81, R0, -1 ;  /* 0xbf80000051027423 */ /* 0x002fc80000000000 */
[----:B------:R-:W-:-:S04]  /*11ad0*/  FADD.FTZ R85, -R2, -RZ ;  /* 0x800000ff02557221 */ /* 0x000fc80000010100 */
[----:B------:R-:W-:-:S07]  /*11ae0*/  FFMA R85, R0, R85, R0 ;  /* 0x0000005500557223 */ /* 0x000fce0000000000 */
.L_x_2595:
[----:B------:R-:W-:Y:S05]  /*11af0*/  BSYNC.RECONVERGENT B3 ;  /* 0x0000000000037941 */ /* 0x000fea0003800200 */
.L_x_2593:
        /* <DEDUP_REMOVED lines=19> */
.L_x_2592:
[----:B------:R-:W-:Y:S05]  /*11c30*/  BSYNC.RECONVERGENT B1 ;  /* 0x0000000000017941 */ /* 0x000fea0003800200 */
.L_x_2591:
        /* <DEDUP_REMOVED lines=19> */
.L_x_2965:
        /* <DEDUP_REMOVED lines=18> */
.L_x_2598:
[----:B------:R-:W-:-:S04]  /*11e90*/  FSETP.NEU.AND P0, PT, |R0|, +INF , PT ;  /* 0x7f8000000000780b */ /* 0x000fc80003f0d200 */
[----:B------:R-:W-:-:S04]  /*11ea0*/  FSEL R0, R0, 3.38953138925153547590e+38, P0 ;  /* 0x7f7f000000007808 */ /* 0x000fc80000000000 */
[----:B------:R-:W-:-:S07]  /*11eb0*/  LOP3.LUT R82, R0, 0xff800000, RZ, 0xc0, !PT ;  /* 0xff80000000527812 */ /* 0x000fce00078ec0ff */
.L_x_2597:
        /* <DEDUP_REMOVED lines=14> */
.L_x_2602:
[----:B------:R-:W1:Y:S02]  /*11fa0*/  MUFU.RCP R83, R82 ;  /* 0x0000005200537308 */ /* 0x000e640000001000 */
[----:B-1----:R-:W-:-:S04]  /*11fb0*/  FFMA R0, R82, R83, -1 ;  /* 0xbf80000052007423 */ /* 0x002fc80000000053 */
[----:B------:R-:W-:-:S04]  /*11fc0*/  FADD.FTZ R0, -R0, -RZ ;  /* 0x800000ff00007221 */ /* 0x000fc80000010100 */
[----:B------:R-:W-:-:S07]  /*11fd0*/  FFMA R83, R83, R0, R83 ;  /* 0x0000000053537223 */ /* 0x000fce0000000053 */
.L_x_2603:
[----:B------:R-:W-:Y:S05]  /*11fe0*/  BSYNC.RECONVERGENT B3 ;  /* 0x0000000000037941 */ /* 0x000fea0003800200 */
.L_x_2601:
        /* <DEDUP_REMOVED lines=19> */
.L_x_2600:
[----:B------:R-:W-:Y:S05]  /*12120*/  BSYNC.RECONVERGENT B1 ;  /* 0x0000000000017941 */ /* 0x000fea0003800200 */
.L_x_2599:
        /* <DEDUP_REMOVED lines=19> */
.L_x_2973:
        /* <DEDUP_REMOVED lines=18> */
.L_x_2606:
[----:B------:R-:W-:-:S04]  /*12380*/  FSETP.NEU.AND P0, PT, |R0|, +INF , PT ;  /* 0x7f8000000000780b */ /* 0x000fc80003f0d200 */
[----:B------:R-:W-:-:S04]  /*12390*/  FSEL R0, R0, 3.38953138925153547590e+38, P0 ;  /* 0x7f7f000000007808 */ /* 0x000fc80000000000 */
[----:B------:R-:W-:-:S07]  /*123a0*/  LOP3.LUT R83, R0, 0xff800000, RZ, 0xc0, !PT ;  /* 0xff80000000537812 */ /* 0x000fce00078ec0ff */
.L_x_2605:
        /* <DEDUP_REMOVED lines=14> */
.L_x_2610:
[----:B------:R-:W1:Y:S02]  /*12490*/  MUFU.RCP R0, R83 ;  /* 0x0000005300007308 */ /* 0x000e640000001000 */
[----:B-1----:R-:W-:-:S04]  /*124a0*/  FFMA R2, R83, R0, -1 ;  /* 0xbf80000053027423 */ /* 0x002fc80000000000 */
[----:B------:R-:W-:-:S04]  /*124b0*/  FADD.FTZ R87, -R2, -RZ ;  /* 0x800000ff02577221 */ /* 0x000fc80000010100 */
[----:B------:R-:W-:-:S07]  /*124c0*/  FFMA R87, R0, R87, R0 ;  /* 0x0000005700577223 */ /* 0x000fce0000000000 */
.L_x_2611:
[----:B------:R-:W-:Y:S05]  /*124d0*/  BSYNC.RECONVERGENT B3 ;  /* 0x0000000000037941 */ /* 0x000fea0003800200 */
.L_x_2609:
        /* <DEDUP_REMOVED lines=19> */
.L_x_2608:
[----:B------:R-:W-:Y:S05]  /*12610*/  BSYNC.RECONVERGENT B1 ;  /* 0x0000000000017941 */ /* 0x000fea0003800200 */
.L_x_2607:
        /* <DEDUP_REMOVED lines=19> */
.L_x_2981:
        /* <DEDUP_REMOVED lines=18> */
.L_x_2614:
[----:B------:R-:W-:-:S04]  /*12870*/  FSETP.NEU.AND P0, PT, |R0|, +INF , PT ;  /* 0x7f8000000000780b */ /* 0x000fc80003f0d200 */
[----:B------:R-:W-:-:S04]  /*12880*/  FSEL R0, R0, 3.38953138925153547590e+38, P0 ;  /* 0x7f7f000000007808 */ /* 0x000fc80000000000 */
[----:B------:R-:W-:-:S07]  /*12890*/  LOP3.LUT R0, R0, 0xff800000, RZ, 0xc0, !PT ;  /* 0xff80000000007812 */ /* 0x000fce00078ec0ff */
.L_x_2613:
        /* <DEDUP_REMOVED lines=12> */
.L_x_2616:
[----:B------:R-:W1:Y:S02]  /*12960*/  MUFU.RCP R87, R0 ;  /* 0x0000000000577308 */ /* 0x000e640000001000 */
[----:B-1----:R-:W-:-:S04]  /*12970*/  FFMA R2, R0, R87, -1 ;  /* 0xbf80000000027423 */ /* 0x002fc80000000057 */
[----:B------:R-:W-:-:S04]  /*12980*/  FADD.FTZ R2, -R2, -RZ ;  /* 0x800000ff02027221 */ /* 0x000fc80000010100 */
[----:B------:R-:W-:-:S07]  /*12990*/  FFMA R87, R87, R2, R87 ;  /* 0x0000000257577223 */ /* 0x000fce0000000057 */
.L_x_2617:
[----:B------:R-:W-:Y:S05]  /*129a0*/  BSYNC.RECONVERGENT B1 ;  /* 0x0000000000017941 */ /* 0x000fea0003800200 */
.L_x_2615:
        /* <DEDUP_REMOVED lines=18> */
.L_x_2488:
[----:B------:R-:W-:Y:S05]  /*12ad0*/  BSYNC B2 ;  /* 0x0000000000027941 */ /* 0x000fea0003800000 */
.L_x_2363:
        /* <DEDUP_REMOVED lines=16> */
[----:B------:R-:W-:Y:S01]  /*12be0*/  F2FP.SATFINITE.E5M2.F32.PACK_AB_MERGE_C R28, RZ, R28, RZ ;  /* 0x0000001cff1c723e */ /* 0x000fe200048060ff */
[----:B------:R-:W-:Y:S02]  /*12bf0*/  IMAD.U32 R34, R25, 0x10000, RZ ;  /* 0x0001000019227824 */ /* 0x000fe400078e00ff */
[----:B------:R-:W-:Y:S01]  /*12c00*/  FMUL R14, R14, R79 ;  /* 0x0000004f0e0e7220 */ /* 0x000fe20000400000 */
[----:B------:R-:W-:-:S02]  /*12c10*/  IMAD.U32 R97, R26, 0x10000, RZ ;  /* 0x000100001a617824 */ /* 0x000fc400078e00ff */
[-C--:B------:R-:W-:Y:S01]  /*12c20*/  FMUL R6, R84, R65.reuse ;  /* 0x0000004154067220 */ /* 0x080fe20000400000 */
[----:B------:R-:W-:Y:S02]  /*12c30*/  IMAD.U32 R74, R74, 0x10000, RZ ;  /* 0x000100004a4a7824 */ /* 0x000fe400078e00ff */
[-C--:B------:R-:W-:Y:S01]  /*12c40*/  FMUL R25, R34, R65.reuse ;  /* 0x0000004122197220 */ /* 0x080fe20000400000 */
[----:B------:R-:W-:Y:S01]  /*12c50*/  IMAD.U32 R36, R13, 0x10000, RZ ;  /* 0x000100000d247824 */ /* 0x000fe200078e00ff */
[----:B------:R-:W-:Y:S01]  /*12c60*/  F2FP.SATFINITE.E5M2.F32.PACK_AB_MERGE_C R14, RZ, R14, RZ ;  /* 0x0000000eff0e723e */ /* 0x000fe200048060ff */
        /* <DEDUP_REMOVED lines=12> */
[----:B------:R-:W-:Y:S01]  /*12d30*/  IMAD.U32 R85, R47, 0x10000, RZ ;  /* 0x000100002f557824 */ /* 0x000fe200078e00ff */
[----:B------:R-:W-:Y:S01]  /*12d40*/  F2FP.SATFINITE.E5M2.F32.PACK_AB_MERGE_C R27, RZ, R27, RZ ;  /* 0x0000001bff1b723e */ /* 0x000fe200048060ff */
[----:B------:R-:W-:Y:S01]  /*12d50*/  IMAD.U32 R47, R49, 0x10000, RZ ;  /* 0x00010000312f7824 */ /* 0x000fe200078e00ff */
[----:B------:R-:W-:Y:S01]  /*12d60*/  F2FP.SATFINITE.E5M2.F32.PACK_AB_MERGE_C R13, RZ, R13, RZ ;  /* 0x0000000dff0d723e */ /* 0x000fe200048060ff */
        /* <DEDUP_REMOVED lines=87> */
[----:B------:R-:W-:Y:S01]  /*132e0*/  F2FP.SATFINITE.E5M2.F32.PACK_AB_MERGE_C R12, RZ, R6, RZ ;  /* 0x00000006ff0c723e */ /* 0x000fe200048060ff */
[----:B------:R-:W-:Y:S01]  /*132f0*/  FMUL R42, R42, R71 ;  /* 0x000000472a2a7220 */ /* 0x000fe20000400000 */
[----:B------:R-:W-:Y:S01]  /*13300*/  LOP3.LUT R6, R10, 0x70, R61, 0xf8, !PT ;  /* 0x000000700a067812 */ /* 0x000fe200078ef83d */
[----:B------:R-:W-:Y:S01]  /*13310*/  FMUL R44, R44, R81 ;  /* 0x000000512c2c7220 */ /* 0x000fe20000400000 */
[----:B------:R-:W-:Y:S01]  /*13320*/  LOP3.LUT R10, R25, 0xff, RZ, 0xc0, !PT ;  /* 0x000000ff190a7812 */ /* 0x000fe200078ec0ff */
[----:B------:R-:W-:Y:S01]  /*13330*/  FMUL R32, R32, R83 ;  /* 0x0000005320207220 */ /* 0x000fe20000400000 */
[----:B------:R-:W-:Y:S01]  /*13340*/  F2FP.SATFINITE.E5M2.F32.PACK_AB_MERGE_C R51, RZ, R51, RZ ;  /* 0x00000033ff33723e */ /* 0x000fe200048060ff */
[----:B------:R-:W-:Y:S01]  /*13350*/  FMUL R50, R50, R67 ;  /* 0x0000004332327220 */ /* 0x000fe20000400000 */
[----:B------:R-:W-:Y:S01]  /*13360*/  F2FP.SATFINITE.E5M2.F32.PACK_AB_MERGE_C R7, RZ, R7, RZ ;  /* 0x00000007ff07723e */ /* 0x000fe200048060ff */
[----:B------:R-:W-:Y:S01]  /*13370*/  IMAD R25, R27, 0x100, R10 ;  /* 0x000001001b197824 */ /* 0x000fe200078e020a */
[----:B------:R-:W-:Y:S01]  /*13380*/  F2FP.SATFINITE.E5M2.F32.PACK_AB_MERGE_C R21, RZ, R47, RZ ;  /* 0x0000002fff15723e */ /* 0x000fe200048060ff */
[----:B------:R-:W-:Y:S01]  /*13390*/  FMUL R31, R60, R83 ;  /* 0x000000533c1f7220 */ /* 0x000fe20000400000 */
[----:B------:R-:W-:Y:S01]  /*133a0*/  F2FP.SATFINITE.E5M2.F32.PACK_AB_MERGE_C R57, RZ, R57, RZ ;  /* 0x00000039ff39723e */ /* 0x000fe200048060ff */
[----:B------:R-:W-:Y:S01]  /*133b0*/  IMAD.U32 R38, R38, 0x10000, RZ ;  /* 0x0001000026267824 */ /* 0x000fe200078e00ff */
[----:B------:R-:W-:Y:S01]  /*133c0*/  LOP3.LUT R10, R51, 0xff, RZ, 0xc0, !PT ;  /* 0x000000ff330a7812 */ /* 0x000fe200078ec0ff */
[----:B------:R-:W-:Y:S01]  /*133d0*/  IMAD.U32 R72, R72, 0x10000, RZ ;  /* 0x0001000048487824 */ /* 0x000fe200078e00ff */
[----:B------:R-:W-:Y:S01]  /*133e0*/  LOP3.LUT R47, R12, 0xff, RZ, 0xc0, !PT ;  /* 0x000000ff0c2f7812 */ /* 0x000fe200078ec0ff */
[----:B------:R-:W-:Y:S01]  /*133f0*/  FMUL R55, R38, R81 ;  /* 0x0000005126377220 */ /* 0x000fe20000400000 */
[----:B------:R-:W-:Y:S01]  /*13400*/  LOP3.LUT R12, R7, 0xff, RZ, 0xc0, !PT ;  /* 0x000000ff070c7812 */ /* 0x000fe200078ec0ff */
[----:B------:R-:W-:Y:S01]  /*13410*/  IMAD R57, R57, 0x100, R10 ;  /* 0x0000010039397824 */ /* 0x000fe200078e020a */
[----:B------:R-:W-:Y:S01]  /*13420*/  F2FP.SATFINITE.E5M2.F32.PACK_AB_MERGE_C R29, RZ, R29, RZ ;  /* 0x0000001dff1d723e */ /* 0x000fe200048060ff */
[----:B------:R-:W-:Y:S01]  /*13430*/  IMAD.MOV.U32 R7, RZ, RZ, R11 ;  /* 0x000000ffff077224 */ /* 0x000fe200078e000b */
[----:B------:R-:W-:Y:S01]  /*13440*/  F2FP.SATFINITE.E5M2.F32.PACK_AB_MERGE_C R65, RZ, R65, RZ ;  /* 0x00000041ff41723e */ /* 0x000fe200048060ff */
[----:B------:R-:W-:Y:S01]  /*13450*/  IMAD R12, R21, 0x100, R12 ;  /* 0x00000100150c7824 */ /* 0x000fe200078e020c */
[----:B------:R-:W-:Y:S01]  /*13460*/  F2FP.SATFINITE.E5M2.F32.PACK_AB_MERGE_C R41, RZ, R41, RZ ;  /* 0x00000029ff29723e */ /* 0x000fe200048060ff */
[----:B---3--:R-:W-:Y:S01]  /*13470*/  IMAD R17, R58, 0x80, R17 ;  /* 0x000000803a117824 */ /* 0x008fe200078e0211 */
[----:B------:R-:W-:Y:S01]  /*13480*/  LOP3.LUT R13, R13, 0xff, RZ, 0xc0, !PT ;  /* 0x000000ff0d0d7812 */ /* 0x000fe200078ec0ff */
[----:B------:R-:W-:Y:S01]  /*13490*/  IMAD R47, R28, 0x100, R47 ;  /* 0x000001001c2f7824 */ /* 0x000fe200078e022f */
[----:B------:R-:W-:Y:S01]  /*134a0*/  F2FP.SATFINITE.E5M2.F32.PACK_AB_MERGE_C R34, RZ, R34, RZ ;  /* 0x00000022ff22723e */ /* 0x000fe200048060ff */
[----:B-1----:R-:W-:Y:S01]  /*134b0*/  IMAD.WIDE.U32 R6, R17, UR6, R6 ;  /* 0x0000000611067c25 */ /* 0x002fe2000f8e0006 */
[----:B------:R-:W-:-:S03]  /*134c0*/  LOP3.LUT R29, R29, 0xff, RZ, 0xc0, !PT ;  /* 0x000000ff1d1d7812 */ /* 0x000fc600078ec0ff */
[----:B------:R-:W-:Y:S01]  /*134d0*/  FMUL R38, R72, R81 ;  /* 0x0000005148267220 */ /* 0x000fe20000400000 */
[----:B------:R-:W-:Y:S01]  /*134e0*/  F2FP.SATFINITE.E5M2.F32.PACK_AB_MERGE_C R79, RZ, R79, RZ ;  /* 0x0000004fff4f723e */ /* 0x000fe200048060ff */
[----:B------:R-:W-:Y:S01]  /*134f0*/  IMAD R17, R17, UR7, R7 ;  /* 0x0000000711117c24 */ /* 0x000fe2000f8e0207 */
[----:B------:R-:W-:Y:S01]  /*13500*/  LOP3.LUT R10, R65, 0xff, RZ, 0xc0, !PT ;  /* 0x000000ff410a7812 */ /* 0x000fe200078ec0ff */
[----:B------:R-:W-:Y:S01]  /*13510*/  IMAD.U32 R62, R62, 0x10000, RZ ;  /* 0x000100003e3e7824 */ /* 0x000fe200078e00ff */
[----:B------:R-:W-:Y:S01]  /*13520*/  F2FP.SATFINITE.E5M2.F32.PACK_AB_MERGE_C R21, RZ, R42, RZ ;  /* 0x0000002aff15723e */ /* 0x000fe200048060ff */
[----:B------:R-:W-:Y:S01]  /*13530*/  IMAD.U32 R64, R64, 0x10000, RZ ;  /* 0x0001000040407824 */ /* 0x000fe200078e00ff */
[----:B------:R-:W-:Y:S01]  /*13540*/  F2FP.SATFINITE.E5M2.F32.PACK_AB_MERGE_C R44, RZ, R44, RZ ;  /* 0x0000002cff2c723e */ /* 0x000fe200048060ff */
[----:B------:R-:W-:Y:S01]  /*13550*/  IMAD R79, R79, 0x100, R10 ;  /* 0x000001004f4f7824 */ /* 0x000fe200078e020a */
[----:B------:R-:W-:Y:S01]  /*13560*/  F2FP.SATFINITE.E5M2.F32.PACK_AB_MERGE_C R40, RZ, R40, RZ ;  /* 0x00000028ff28723e */ /* 0x000fe200048060ff */
[----:B------:R-:W-:Y:S01]  /*13570*/  FMUL R71, R62, R71 ;  /* 0x000000473e477220 */ /* 0x000fe20000400000 */
[----:B------:R-:W-:Y:S01]  /*13580*/  LOP3.LUT R42, R41, 0xff, RZ, 0xc0, !PT ;  /* 0x000000ff292a7812 */ /* 0x000fe200078ec0ff */
[----:B------:R-:W-:Y:S01]  /*13590*/  IMAD R41, R14, 0x100, R13 ;  /* 0x000001000e297824 */ /* 0x000fe200078e020d */
[----:B------:R-:W-:Y:S01]  /*135a0*/  F2FP.SATFINITE.E5M2.F32.PACK_AB_MERGE_C R10, RZ, R82, RZ ;  /* 0x00000052ff0a723e */ /* 0x000fe200048060ff */
[----:B------:R-:W-:Y:S01]  /*135b0*/  IMAD R14, R34, 0x100, R29 ;  /* 0x00000100220e7824 */ /* 0x000fe200078e021d */
[----:B------:R-:W-:Y:S01]  /*135c0*/  LOP3.LUT R29, R44, 0xff, RZ, 0xc0, !PT ;  /* 0x000000ff2c1d7812 */ /* 0x000fe200078ec0ff */
[----:B------:R-:W-:Y:S01]  /*135d0*/  IMAD.U32 R40, R40, 0x10000, RZ ;  /* 0x0001000028287824 */ /* 0x000fe200078e00ff */
[----:B------:R-:W-:Y:S01]  /*135e0*/  F2FP.SATFINITE.E5M2.F32.PACK_AB_MERGE_C R19, RZ, R19, RZ ;  /* 0x00000013ff13723e */ /* 0x000fe200048060ff */
[----:B------:R-:W-:Y:S01]  /*135f0*/  IMAD R21, R21, 0x100, R42 ;  /* 0x0000010015157824 */ /* 0x000fe200078e022a */
[----:B------:R-:W-:Y:S01]  /*13600*/  F2FP.SATFINITE.E5M2.F32.PACK_AB_MERGE_C R36, RZ, R36, RZ ;  /* 0x00000024ff24723e */ /* 0x000fe200048060ff */
[----:B------:R-:W-:Y:S01]  /*13610*/  IMAD R10, R10, 0x100, R29 ;  /* 0x000001000a0a7824 */ /* 0x000fe200078e021d */
[----:B------:R-:W-:Y:S01]  /*13620*/  LOP3.LUT R29, R40, 0xff0000, RZ, 0xc0, !PT ;  /* 0x00ff0000281d7812 */ /* 0x000fe200078ec0ff */
[----:B------:R-:W-:Y:S01]  /*13630*/  IMAD.U32 R19, R19, 0x10000, RZ ;  /* 0x0001000013137824 */ /* 0x000fe200078e00ff */
[----:B------:R-:W-:Y:S01]  /*13640*/  F2FP.SATFINITE.E5M2.F32.PACK_AB_MERGE_C R35, RZ, R35, RZ ;  /* 0x00000023ff23723e */ /* 0x000fe200048060ff */
[----:B------:R-:W-:Y:S01]  /*13650*/  IMAD.U32 R36, R36, 0x10000, RZ ;  /* 0x0001000024247824 */ /* 0x000fe200078e00ff */
[----:B------:R-:W-:Y:S01]  /*13660*/  F2FP.SATFINITE.E5M2.F32.PACK_AB_MERGE_C R49, RZ, R49, RZ ;  /* 0x00000031ff31723e */ /* 0x000fe200048060ff */
[----:B------:R-:W-:Y:S01]  /*13670*/  FMUL R67, R64, R67 ;  /* 0x0000004340437220 */ /* 0x000fe20000400000 */
[----:B------:R-:W-:Y:S01]  /*13680*/  F2FP.SATFINITE.E5M2.F32.PACK_AB_MERGE_C R32, RZ, R32, RZ ;  /* 0x00000020ff20723e */ /* 0x000fe200048060ff */
[----:B------:R-:W-:Y:S01]  /*13690*/  IMAD.U32 R35, R35, 0x10000, RZ ;  /* 0x0001000023237824 */ /* 0x000fe200078e00ff */
[----:B------:R-:W-:-:S02]  /*136a0*/  LOP3.LUT R29, R29, 0xffff, R12, 0xf8, !PT ;  /* 0x0000ffff1d1d7812 */ /* 0x000fc400078ef80c */
[----:B------:R-:W-:Y:S01]  /*136b0*/  F2FP.SATFINITE.E5M2.F32.PACK_AB_MERGE_C R11, RZ, R50, RZ ;  /* 0x00000032ff0b723e */ /* 0x000fe200048060ff */
[----:B------:R-:W-:Y:S01]  /*136c0*/  IMAD.U32 R32, R32, 0x10000, RZ ;  /* 0x0001000020207824 */ /* 0x000fe200078e00ff */
[----:B------:R-:W-:Y:S02]  /*136d0*/  LOP3.LUT R12, R19, 0xff0000, RZ, 0xc0, !PT ;  /* 0x00ff0000130c7812 */ /* 0x000fe400078ec0ff */
[----:B------:R-:W-:Y:S02]  /*136e0*/  F2FP.SATFINITE.E5M2.F32.PACK_AB_MERGE_C R15, RZ, R15, RZ ;  /* 0x0000000fff0f723e */ /* 0x000fe400048060ff */
[----:B------:R-:W-:Y:S02]  /*136f0*/  F2FP.SATFINITE.E5M2.F32.PACK_AB_MERGE_C R22, RZ, R22, RZ ;  /* 0x00000016ff16723e */ /* 0x000fe400048060ff */
[----:B------:R-:W-:Y:S01]  /*13700*/  LOP3.LUT R50, R49, 0xff, RZ, 0xc0, !PT ;  /* 0x000000ff31327812 */ /* 0x000fe200078ec0ff */
[----:B------:R-:W-:Y:S01]  /*13710*/  IMAD.U32 R15, R15, 0x10000, RZ ;  /* 0x000100000f0f7824 */ /* 0x000fe200078e00ff */
[----:B------:R-:W-:Y:S01]  /*13720*/  F2FP.SATFINITE.E5M2.F32.PACK_AB_MERGE_C R26, RZ, R26, RZ ;  /* 0x0000001aff1a723e */ /* 0x000fe200048060ff */
[----:B------:R-:W-:Y:S01]  /*13730*/  IMAD.U32 R22, R22, 0x10000, RZ ;  /* 0x0001000016167824 */ /* 0x000fe200078e00ff */
[----:B------:R-:W-:-:S02]  /*13740*/  LOP3.LUT R36, R36, 0xff0000, RZ, 0xc0, !PT ;  /* 0x00ff000024247812 */ /* 0x000fc400078ec0ff */
[----:B------:R-:W-:Y:S01]  /*13750*/  LOP3.LUT R34, R12, 0xffff, R25, 0xf8, !PT ;  /* 0x0000ffff0c227812 */ /* 0x000fe200078ef819 */
[----:B------:R-:W-:Y:S01]  /*13760*/  IMAD.U32 R26, R26, 0x10000, RZ ;  /* 0x000100001a1a7824 */ /* 0x000fe200078e00ff */
[----:B------:R-:W-:Y:S02]  /*13770*/  LEA R11, R11, R50, 0x8 ;  /* 0x000000320b0b7211 */ /* 0x000fe400078e40ff */
[----:B------:R-:W-:Y:S02]  /*13780*/  F2FP.SATFINITE.E5M2.F32.PACK_AB_MERGE_C R43, RZ, R43, RZ ;  /* 0x0000002bff2b723e */ /* 0x000fe400048060ff */
[----:B------:R-:W-:Y:S02]  /*13790*/  LOP3.LUT R12, R35, 0xff0000, RZ, 0xc0, !PT ;  /* 0x00ff0000230c7812 */ /* 0x000fe400078ec0ff */
[----:B------:R-:W-:Y:S02]  /*137a0*/  F2FP.SATFINITE.E5M2.F32.PACK_AB_MERGE_C R33, RZ, R33, RZ ;  /* 0x00000021ff21723e */ /* 0x000fe400048060ff */
[----:B------:R-:W-:-:S02]  /*137b0*/  F2FP.SATFINITE.E5M2.F32.PACK_AB_MERGE_C R39, RZ, R39, RZ ;  /* 0x00000027ff27723e */ /* 0x000fc400048060ff */
[----:B------:R-:W-:Y:S01]  /*137c0*/  LOP3.LUT R21, R36, 0xffff, R21, 0xf8, !PT ;  /* 0x0000ffff24157812 */ /* 0x000fe200078ef815 */
[----:B------:R-:W-:Y:S01]  /*137d0*/  IMAD.U32 R33, R33, 0x10000, RZ ;  /* 0x0001000021217824 */ /* 0x000fe200078e00ff */
[----:B------:R-:W-:Y:S02]  /*137e0*/  F2FP.SATFINITE.E5M2.F32.PACK_AB_MERGE_C R18, RZ, R18, RZ ;  /* 0x00000012ff12723e */ /* 0x000fe400048060ff */
[----:B------:R-:W-:Y:S02]  /*137f0*/  LOP3.LUT R36, R32, 0xff0000, RZ, 0xc0, !PT ;  /* 0x00ff000020247812 */ /* 0x000fe400078ec0ff */
[----:B------:R-:W-:Y:S02]  /*13800*/  F2FP.SATFINITE.E5M2.F32.PACK_AB_MERGE_C R31, RZ, R31, RZ ;  /* 0x0000001fff1f723e */ /* 0x000fe400048060ff */
[----:B------:R-:W-:Y:S02]  /*13810*/  F2FP.SATFINITE.E5M2.F32.PACK_AB_MERGE_C R53, RZ, R53, RZ ;  /* 0x00000035ff35723e */ /* 0x000fe400048060ff */
[----:B------:R-:W-:Y:S01]  /*13820*/  F2FP.SATFINITE.E5M2.F32.PACK_AB_MERGE_C R45, RZ, R45, RZ ;  /* 0x0000002dff2d723e */ /* 0x000fe200048060ff */
[----:B------:R-:W-:Y:S01]  /*13830*/  IMAD.U32 R31, R31, 0x10000, RZ ;  /* 0x000100001f1f7824 */ /* 0x000fe200078e00ff */
[----:B------:R-:W-:-:S02]  /*13840*/  LOP3.LUT R42, R43, 0xff, RZ, 0xc0, !PT ;  /* 0x000000ff2b2a7812 */ /* 0x000fc400078ec0ff */
[----:B------:R-:W-:Y:S02]  /*13850*/  LOP3.LUT R32, R12, 0xffff, R11, 0xf8, !PT ;  /* 0x0000ffff0c207812 */ /* 0x000fe400078ef80b */
[----:B------:R-:W-:Y:S01]  /*13860*/  LOP3.LUT R12, R15, 0xff0000, RZ, 0xc0, !PT ;  /* 0x00ff00000f0c7812 */ /* 0x000fe200078ec0ff */
[----:B------:R-:W-:Y:S01]  /*13870*/  IMAD R13, R45, 0x100, R42 ;  /* 0x000001002d0d7824 */ /* 0x000fe200078e022a */
[----:B------:R-:W-:Y:S02]  /*13880*/  LOP3.LUT R7, R22, 0xff0000, RZ, 0xc0, !PT ;  /* 0x00ff000016077812 */ /* 0x000fe400078ec0ff */
[----:B------:R-:W-:Y:S02]  /*13890*/  LOP3.LUT R39, R39, 0xffff, RZ, 0xc0, !PT ;  /* 0x0000ffff27277812 */ /* 0x000fe400078ec0ff */
[----:B------:R-:W-:Y:S02]  /*138a0*/  F2FP.SATFINITE.E5M2.F32.PACK_AB_MERGE_C R37, RZ, R37, RZ ;  /* 0x00000025ff25723e */ /* 0x000fe400048060ff */
[----:B------:R-:W-:-:S02]  /*138b0*/  LOP3.LUT R18, R18, 0xffff, RZ, 0xc0, !PT ;  /* 0x0000ffff12127812 */ /* 0x000fc400078ec0ff */
[----:B------:R-:W-:Y:S02]  /*138c0*/  F2FP.SATFINITE.E5M2.F32.PACK_AB_MERGE_C R54, RZ, R54, RZ ;  /* 0x00000036ff36723e */ /* 0x000fe400048060ff */
[----:B------:R-:W-:Y:S01]  /*138d0*/  LOP3.LUT R53, R53, 0xff, RZ, 0xc0, !PT ;  /* 0x000000ff35357812 */ /* 0x000fe200078ec0ff */
[----:B------:R-:W-:Y:S01]  /*138e0*/  IMAD.SHL.U32 R11, R18, 0x1000000, RZ ;  /* 0x01000000120b7824 */ /* 0x000fe200078e00ff */
[----:B------:R-:W-:Y:S02]  /*138f0*/  LOP3.LUT R26, R26, 0xff0000, RZ, 0xc0, !PT ;  /* 0x00ff00001a1a7812 */ /* 0x000fe400078ec0ff */
[----:B------:R-:W-:Y:S01]  /*13900*/  F2FP.SATFINITE.E5M2.F32.PACK_AB_MERGE_C R24, RZ, R24, RZ ;  /* 0x00000018ff18723e */ /* 0x000fe200048060ff */
[----:B------:R-:W-:Y:S01]  /*13910*/  IMAD R28, R54, 0x100, R53 ;  /* 0x00000100361c7824 */ /* 0x000fe200078e0235 */
[----:B------:R-:W-:Y:S02]  /*13920*/  LOP3.LUT R41, R12, 0xffff, R41, 0xf8, !PT ;  /* 0x0000ffff0c297812 */ /* 0x000fe400078ef829 */
[----:B------:R-:W-:Y:S01]  /*13930*/  LOP3.LUT R22, R7, 0xffff, R14, 0xf8, !PT ;  /* 0x0000ffff07167812 */ /* 0x000fe200078ef80e */
[----:B------:R-:W-:Y:S01]  /*13940*/  IMAD.SHL.U32 R14, R39, 0x1000000, RZ ;  /* 0x01000000270e7824 */ /* 0x000fe200078e00ff */
[----:B------:R-:W-:-:S02]  /*13950*/  SHF.L.U32 R37, R37, 0x10, RZ ;  /* 0x0000001025257819 */ /* 0x000fc400000006ff */
[----:B------:R-:W-:Y:S02]  /*13960*/  LOP3.LUT R12, R33, 0xff0000, RZ, 0xc0, !PT ;  /* 0x00ff0000210c7812 */ /* 0x000fe400078ec0ff */
[----:B------:R-:W-:Y:S02]  /*13970*/  LOP3.LUT R26, R26, 0xffff, R47, 0xf8, !PT ;  /* 0x0000ffff1a1a7812 */ /* 0x000fe400078ef82f */
[----:B------:R-:W-:Y:S02]  /*13980*/  F2FP.SATFINITE.E5M2.F32.PACK_AB_MERGE_C R16, RZ, R16, RZ ;  /* 0x00000010ff10723e */ /* 0x000fe400048060ff */
[----:B------:R-:W-:Y:S02]  /*13990*/  LOP3.LUT R24, R24, 0xffff, RZ, 0xc0, !PT ;  /* 0x0000ffff18187812 */ /* 0x000fe400078ec0ff */
[----:B------:R-:W-:Y:S02]  /*139a0*/  LOP3.LUT R7, R31, 0xff0000, RZ, 0xc0, !PT ;  /* 0x00ff00001f077812 */ /* 0x000fe400078ec0ff */
[----:B------:R-:W-:-:S02]  /*139b0*/  F2FP.SATFINITE.E5M2.F32.PACK_AB_MERGE_C R30, RZ, R30, RZ ;  /* 0x0000001eff1e723e */ /* 0x000fc400048060ff */
[----:B------:R-:W-:Y:S02]  /*139c0*/  F2FP.SATFINITE.E5M2.F32.PACK_AB_MERGE_C R55, RZ, R55, RZ ;  /* 0x00000037ff37723e */ /* 0x000fe400048060ff */
[----:B------:R-:W-:Y:S01]  /*139d0*/  F2FP.SATFINITE.E5M2.F32.PACK_AB_MERGE_C R46, RZ, R46, RZ ;  /* 0x0000002eff2e723e */ /* 0x000fe200048060ff */
[----:B------:R-:W-:Y:S01]  /*139e0*/  IMAD.U32 R30, R30, 0x10000, RZ ;  /* 0x000100001e1e7824 */ /* 0x000fe200078e00ff */
[----:B------:R-:W-:Y:S02]  /*139f0*/  LOP3.LUT R37, R37, 0xff0000, RZ, 0xc0, !PT ;  /* 0x00ff000025257812 */ /* 0x000fe400078ec0ff */
[----:B------:R-:W-:Y:S01]  /*13a00*/  LOP3.LUT R31, R12, 0xffff, R13, 0xf8, !PT ;  /* 0x0000ffff0c1f7812 */ /* 0x000fe200078ef80d */
[----:B------:R-:W-:Y:S01]  /*13a10*/  IMAD.U32 R46, R46, 0x10000, RZ ;  /* 0x000100002e2e7824 */ /* 0x000fe200078e00ff */
[----:B------:R-:W-:Y:S02]  /*13a20*/  F2FP.SATFINITE.E5M2.F32.PACK_AB_MERGE_C R38, RZ, R38, RZ ;  /* 0x00000026ff26723e */ /* 0x000fe400048060ff */
[----:B------:R-:W-:-:S02]  /*13a30*/  LOP3.LUT R13, R29, R14, RZ, 0xfc, !PT ;  /* 0x0000000e1d0d7212 */ /* 0x000fc400078efcff */
[----:B------:R-:W-:Y:S01]  /*13a40*/  LOP3.LUT R12, R26, R11, RZ, 0xfc, !PT ;  /* 0x0000000b1a0c7212 */ /* 0x000fe200078efcff */
[----:B------:R-:W-:Y:S01]  /*13a50*/  IMAD.SHL.U32 R11, R24, 0x1000000, RZ ;  /* 0x01000000180b7824 */ /* 0x000fe200078e00ff */
[----:B------:R-:W-:Y:S02]  /*13a60*/  LOP3.LUT R14, R16, 0xffff, RZ, 0xc0, !PT ;  /* 0x0000ffff100e7812 */ /* 0x000fe400078ec0ff */
[----:B------:R-:W-:Y:S02]  /*13a70*/  F2FP.SATFINITE.E5M2.F32.PACK_AB_MERGE_C R56, RZ, R56, RZ ;  /* 0x00000038ff38723e */ /* 0x000fe400048060ff */
[----:B------:R-:W-:Y:S01]  /*13a80*/  LOP3.LUT R55, R55, 0xff, RZ, 0xc0, !PT ;  /* 0x000000ff37377812 */ /* 0x000fe200078ec0ff */
[----:B------:R-:W-:Y:S01]  /*13a90*/  IMAD.SHL.U32 R15, R14, 0x1000000, RZ ;  /* 0x010000000e0f7824 */ /* 0x000fe200078e00ff */
[----:B------:R-:W-:Y:S02]  /*13aa0*/  LOP3.LUT R28, R37, 0xffff, R28, 0xf8, !PT ;  /* 0x0000ffff251c7812 */ /* 0x000fe400078ef81c */
[----:B------:R-:W-:Y:S01]  /*13ab0*/  F2FP.SATFINITE.E5M2.F32.PACK_AB_MERGE_C R48, RZ, R48, RZ ;  /* 0x00000030ff30723e */ /* 0x000fe200048060ff */
[----:B------:R-:W-:Y:S01]  /*13ac0*/  IMAD R55, R56, 0x100, R55 ;  /* 0x0000010038377824 */ /* 0x000fe200078e0237 */
[----:B------:R-:W-:-:S02]  /*13ad0*/  LOP3.LUT R27, R38, 0xff, RZ, 0xc0, !PT ;  /* 0x000000ff261b7812 */ /* 0x000fc400078ec0ff */
[----:B------:R-:W-:Y:S02]  /*13ae0*/  LOP3.LUT R14, R28, R11, RZ, 0xfc, !PT ;  /* 0x0000000b1c0e7212 */ /* 0x000fe400078efcff */
[----:B------:R-:W-:Y:S01]  /*13af0*/  LOP3.LUT R11, R30, 0xff0000, RZ, 0xc0, !PT ;  /* 0x00ff00001e0b7812 */ /* 0x000fe200078ec0ff */
[----:B------:R-:W-:Y:S01]  /*13b00*/  IMAD R48, R48, 0x100, R27 ;  /* 0x0000010030307824 */ /* 0x000fe200078e021b */
[----:B------:R-:W-:Y:S02]  /*13b10*/  LOP3.LUT R46, R46, 0xff0000, RZ, 0xc0, !PT ;  /* 0x00ff00002e2e7812 */ /* 0x000fe400078ec0ff */
[----:B------:R-:W-:Y:S02]  /*13b20*/  F2FP.SATFINITE.E5M2.F32.PACK_AB_MERGE_C R8, RZ, R8, RZ ;  /* 0x00000008ff08723e */ /* 0x000fe400048060ff */
[----:B--2---:R-:W-:Y:S02]  /*13b30*/  IADD3 R6, P0, PT, R6, UR14, RZ ;  /* 0x0000000e06067c10 */ /* 0x004fe4000ff1e0ff */
[----:B------:R-:W-:-:S02]  /*13b40*/  F2FP.SATFINITE.E5M2.F32.PACK_AB_MERGE_C R76, RZ, R76, RZ ;  /* 0x0000004cff4c723e */ /* 0x000fc400048060ff */
[----:B------:R-:W-:Y:S02]  /*13b50*/  F2FP.SATFINITE.E5M2.F32.PACK_AB_MERGE_C R68, RZ, R68, RZ ;  /* 0x00000044ff44723e */ /* 0x000fe400048060ff */
[----:B------:R-:W-:Y:S02]  /*13b60*/  F2FP.SATFINITE.E5M2.F32.PACK_AB_MERGE_C R78, RZ, R78, RZ ;  /* 0x0000004eff4e723e */ /* 0x000fe400048060ff */
[----:B------:R-:W-:Y:S02]  /*13b70*/  F2FP.SATFINITE.E5M2.F32.PACK_AB_MERGE_C R70, RZ, R70, RZ ;  /* 0x00000046ff46723e */ /* 0x000fe400048060ff */
[----:B------:R-:W-:Y:S01]  /*13b80*/  LOP3.LUT R26, R11, 0xffff, R10, 0xf8, !PT ;  /* 0x0000ffff0b1a7812 */ /* 0x000fe200078ef80a */
[----:B------:R-:W-:Y:S01]  /*13b90*/  IMAD.U32 R78, R78, 0x10000, RZ ;  /* 0x000100004e4e7824 */ /* 0x000fe200078e00ff */
[----:B------:R-:W-:Y:S01]  /*13ba0*/  LOP3.LUT R46, R46, 0xffff, R55, 0xf8, !PT ;  /* 0x0000ffff2e2e7812 */ /* 0x000fe200078ef837 */
[----:B------:R-:W-:Y:S01]  /*13bb0*/  IMAD.U32 R70, R70, 0x10000, RZ ;  /* 0x0001000046467824 */ /* 0x000fe200078e00ff */
[----:B------:R-:W-:-:S02]  /*13bc0*/  F2FP.SATFINITE.E5M2.F32.PACK_AB_MERGE_C R5, RZ, R5, RZ ;  /* 0x00000005ff05723e */ /* 0x000fc400048060ff */
[----:B------:R-:W-:Y:S02]  /*13bd0*/  F2FP.SATFINITE.E5M2.F32.PACK_AB_MERGE_C R11, RZ, R2, RZ ;  /* 0x00000002ff0b723e */ /* 0x000fe400048060ff */
[----:B------:R-:W-:Y:S02]  /*13be0*/  LOP3.LUT R48, R7, 0xffff, R48, 0xf8, !PT ;  /* 0x0000ffff07307812 */ /* 0x000fe400078ef830 */
[----:B------:R-:W-:Y:S02]  /*13bf0*/  F2FP.SATFINITE.E5M2.F32.PACK_AB_MERGE_C R66, RZ, R66, RZ ;  /* 0x00000042ff42723e */ /* 0x000fe400048060ff */
[----:B------:R-:W-:Y:S02]  /*13c00*/  F2FP.SATFINITE.E5M2.F32.PACK_AB_MERGE_C R20, RZ, R20, RZ ;  /* 0x00000014ff14723e */ /* 0x000fe400048060ff */
[----:B------:R-:W-:Y:S02]  /*13c10*/  F2FP.SATFINITE.E5M2.F32.PACK_AB_MERGE_C R23, RZ, R23, RZ ;  /* 0x00000017ff17723e */ /* 0x000fe400048060ff */
[----:B------:R-:W-:-:S02]  /*13c20*/  F2FP.SATFINITE.E5M2.F32.PACK_AB_MERGE_C R4, RZ, R4, RZ ;  /* 0x00000004ff04723e */ /* 0x000fc400048060ff */
[----:B------:R-:W-:Y:S02]  /*13c30*/  F2FP.SATFINITE.E5M2.F32.PACK_AB_MERGE_C R9, RZ, R9, RZ ;  /* 0x00000009ff09723e */ /* 0x000fe400048060ff */
[----:B------:R-:W-:Y:S02]  /*13c40*/  LOP3.LUT R2, R8, 0xffff, RZ, 0xc0, !PT ;  /* 0x0000ffff08027812 */ /* 0x000fe400078ec0ff */
[----:B------:R-:W-:Y:S02]  /*13c50*/  IADD3.X R7, PT, PT, R17, UR15, RZ, P0, !PT ;  /* 0x0000000f11077c10 */ /* 0x000fe400087fe4ff */
[----:B------:R-:W-:Y:S02]  /*13c60*/  F2FP.SATFINITE.E5M2.F32.PACK_AB_MERGE_C R3, RZ, R3, RZ ;  /* 0x00000003ff03723e */ /* 0x000fe400048060ff */
[----:B------:R-:W-:Y:S02]  /*13c70*/  F2FP.SATFINITE.E5M2.F32.PACK_AB_MERGE_C R71, RZ, R71, RZ ;  /* 0x00000047ff47723e */ /* 0x000fe400048060ff */
[----:B------:R-:W-:-:S02]  /*13c80*/  LOP3.LUT R76, R76, 0xff, RZ, 0xc0, !PT ;  /* 0x000000ff4c4c7812 */ /* 0x000fc400078ec0ff */
[----:B------:R-:W-:Y:S02]  /*13c90*/  F2FP.SATFINITE.E5M2.F32.PACK_AB_MERGE_C R67, RZ, R67, RZ ;  /* 0x00000043ff43723e */ /* 0x000fe400048060ff */
[----:B------:R-:W-:Y:S01]  /*13ca0*/  LOP3.LUT R68, R68, 0xff, RZ, 0xc0, !PT ;  /* 0x000000ff44447812 */ /* 0x000fe200078ec0ff */
[----:B------:R-:W-:Y:S01]  /*13cb0*/  IMAD R27, R71, 0x100, R76 ;  /* 0x00000100471b7824 */ /* 0x000fe200078e024c */
[----:B------:R-:W-:Y:S02]  /*13cc0*/  IADD3 R16, P0, PT, R6, UR6, RZ ;  /* 0x0000000606107c10 */ /* 0x000fe4000ff1e0ff */
[----:B------:R-:W-:Y:S01]  /*13cd0*/  F2FP.SATFINITE.E5M2.F32.PACK_AB_MERGE_C R77, RZ, R77, RZ ;  /* 0x0000004dff4d723e */ /* 0x000fe200048060ff */
[----:B------:R-:W-:Y:S01]  /*13ce0*/  IMAD R67, R67, 0x100, R68 ;  /* 0x0000010043437824 */ /* 0x000fe200078e0244 */
[----:B------:R-:W-:Y:S02]  /*13cf0*/  F2FP.SATFINITE.E5M2.F32.PACK_AB_MERGE_C R69, RZ, R69, RZ ;  /* 0x00000045ff45723e */ /* 0x000fe400048060ff */
[----:B------:R-:W-:-:S02]  /*13d00*/  F2FP.SATFINITE.E5M2.F32.PACK_AB_MERGE_C R80, RZ, R80, RZ ;  /* 0x00000050ff50723e */ /* 0x000fc400048060ff */
[----:B------:R-:W-:Y:S02]  /*13d10*/  F2FP.SATFINITE.E5M2.F32.PACK_AB_MERGE_C R0, RZ, R0, RZ ;  /* 0x00000000ff00723e */ /* 0x000fe400048060ff */
        /* <DEDUP_REMOVED lines=54> */
.L_x_2240:
[----:B------:R-:W-:Y:S01]  /*14080*/  BSSY B0, `(.L_x_2618) ;  /* 0x0000007000007945 */ /* 0x000fe20003800000 */
[----:B------:R-:W-:Y:S02]  /*14090*/  IMAD.MOV.U32 R2, RZ, RZ, 0x4 ;  /* 0x00000004ff027424 */ /* 0x000fe400078e00ff */
[----:B------:R-:W-:Y:S02]  /*140a0*/  IMAD.MOV.U32 R3, RZ, RZ, 0x1f ;  /* 0x0000001fff037424 */ /* 0x000fe400078e00ff */
[----:B------:R-:W-:-:S07]  /*140b0*/  IMAD.MOV.U32 R0, RZ, RZ, R26 ;  /* 0x000000ffff007224 */ /* 0x000fce00078e001a */
[----:B------:R-:W-:Y:S05]  /*140c0*/  WARPSYNC.COLLECTIVE R0, `(.L_x_2619) ;  /* 0x0000000000087348 */ /* 0x000fea0003c00000 */
[----:B------:R0:W1:Y:S02]  /*140d0*/  SHFL.DOWN P0, R84, R85, R2, R3 ;  /* 0x0800000255547389 */ /* 0x0000640000000003 */
[----:B01----:R-:W-:Y:S05]  /*140e0*/  ENDCOLLECTIVE ;  /* 0x000000000000791b */ /* 0x003fea0003800000 */
.L_x_2619:
[----:B------:R-:W-:Y:S05]  /*140f0*/  BSYNC B0 ;  /* 0x0000000000007941 */ /* 0x000fea0003800000 */
.L_x_2618:
        /* <DEDUP_REMOVED lines=9> */
.L_x_2621:
[----:B------:R-:W-:Y:S05]  /*14190*/  BSYNC B0 ;  /* 0x0000000000007941 */ /* 0x000fea0003800000 */
.L_x_2620:
        /* <DEDUP_REMOVED lines=9> */
.L_x_2623:
[----:B------:R-:W-:Y:S05]  /*14230*/  BSYNC B0 ;  /* 0x0000000000007941 */ /* 0x000fea0003800000 */
.L_x_2622:
        /* <DEDUP_REMOVED lines=8> */
.L_x_2625:
[----:B------:R-:W-:Y:S05]  /*142c0*/  BSYNC B0 ;  /* 0x0000000000007941 */ /* 0x000fea0003800000 */
.L_x_2624:
[----:B------:R-:W-:Y:S05]  /*142d0*/  BRA `(.L_x_2626) ;  /* 0xfffffec400e47947 */ /* 0x000fea000383ffff */
.L_x_2250:
[----:B------:R-:W-:Y:S01]  /*142e0*/  BSSY B0, `(.L_x_2627) ;  /* 0x0000007000007945 */ /* 0x000fe20003800000 */
[----:B------:R-:W-:Y:S02]  /*142f0*/  IMAD.MOV.U32 R2, RZ, RZ, 0x4 ;  /* 0x00000004ff027424 */ /* 0x000fe400078e00ff */
[----:B------:R-:W-:Y:S02]  /*14300*/  IMAD.MOV.U32 R3, RZ, RZ, 0x1f ;  /* 0x0000001fff037424 */ /* 0x000fe400078e00ff */
[----:B------:R-:W-:-:S07]  /*14310*/  IMAD.MOV.U32 R0, RZ, RZ, R26 ;  /* 0x000000ffff007224 */ /* 0x000fce00078e001a */
[----:B0-----:R-:W-:Y:S05]  /*14320*/  WARPSYNC.COLLECTIVE R0, `(.L_x_2628) ;  /* 0x0000000000087348 */ /* 0x001fea0003c00000 */
[----:B------:R1:W2:Y:S02]  /*14330*/  SHFL.DOWN P0, R84, R85, R2, R3 ;  /* 0x0800000255547389 */ /* 0x0002a40000000003 */
[----:B012---:R-:W-:Y:S05]  /*14340*/  ENDCOLLECTIVE ;  /* 0x000000000000791b */ /* 0x007fea0003800000 */
.L_x_2628:
[----:B------:R-:W-:Y:S05]  /*14350*/  BSYNC B0 ;  /* 0x0000000000007941 */ /* 0x000fea0003800000 */
.L_x_2627:
        /* <DEDUP_REMOVED lines=9> */
.L_x_2630:
[----:B------:R-:W-:Y:S05]  /*143f0*/  BSYNC B0 ;  /* 0x0000000000007941 */ /* 0x000fea0003800000 */
.L_x_2629:
        /* <DEDUP_REMOVED lines=9> */
.L_x_2632:
[----:B------:R-:W-:Y:S05]  /*14490*/  BSYNC B0 ;  /* 0x0000000000007941 */ /* 0x000fea0003800000 */
.L_x_2631:
        /* <DEDUP_REMOVED lines=8> */
.L_x_2634:
[----:B------:R-:W-:Y:S05]  /*14520*/  BSYNC B0 ;  /* 0x0000000000007941 */ /* 0x000fea0003800000 */
.L_x_2633:
[----:B------:R-:W-:Y:S05]  /*14530*/  BRA `(.L_x_2635) ;  /* 0xfffffecc00f87947 */ /* 0x000fea000383ffff */
.L_x_2260:
[----:B------:R-:W-:Y:S01]  /*14540*/  BSSY B0, `(.L_x_2636) ;  /* 0x0000007000007945 */ /* 0x000fe20003800000 */
[----:B------:R-:W-:Y:S01]  /*14550*/  IMAD.MOV.U32 R2, RZ, RZ, 0x4 ;  /* 0x00000004ff027424 */ /* 0x000fe200078e00ff */
[----:B------:R-:W-:Y:S01]  /*14560*/  MOV R0, R26 ;  /* 0x0000001a00007202 */ /* 0x000fe20000000f00 */
[----:B------:R-:W-:-:S07]  /*14570*/  IMAD.MOV.U32 R3, RZ, RZ, 0x1f ;  /* 0x0000001fff037424 */ /* 0x000fce00078e00ff */
[----:B------:R-:W-:Y:S05]  /*14580*/  WARPSYNC.COLLECTIVE R0, `(.L_x_2637) ;  /* 0x0000000000087348 */ /* 0x000fea0003c00000 */
[----:B------:R0:W1:Y:S02]  /*14590*/  SHFL.DOWN P0, R84, R85, R2, R3 ;  /* 0x0800000255547389 */ /* 0x0000640000000003 */
[----:B01----:R-:W-:Y:S05]  /*145a0*/  ENDCOLLECTIVE ;  /* 0x000000000000791b */ /* 0x003fea0003800000 */
.L_x_2637:
[----:B------:R-:W-:Y:S05]  /*145b0*/  BSYNC B0 ;  /* 0x0000000000007941 */ /* 0x000fea0003800000 */
.L_x_2636:
        /* <DEDUP_REMOVED lines=9> */
.L_x_2639:
[----:B------:R-:W-:Y:S05]  /*14650*/  BSYNC B0 ;  /* 0x0000000000007941 */ /* 0x000fea0003800000 */
.L_x_2638:
        /* <DEDUP_REMOVED lines=9> */
.L_x_2641:
[----:B------:R-:W-:Y:S05]  /*146f0*/  BSYNC B0 ;  /* 0x0000000000007941 */ /* 0x000fea0003800000 */
.L_x_2640:
        /* <DEDUP_REMOVED lines=8> */
.L_x_2643:
[----:B------:R-:W-:Y:S05]  /*14780*/  BSYNC B0 ;  /* 0x0000000000007941 */ /* 0x000fea0003800000 */
.L_x_2642:
[----:B------:R-:W-:Y:S05]  /*14790*/  BRA `(.L_x_2644) ;  /* 0xfffffed8001c7947 */ /* 0x000fea000383ffff */
.L_x_2270:
[----:B------:R-:W-:Y:S01]  /*147a0*/  HFMA2 R2, -RZ, RZ, 0, 2.384185791015625e-07 ;  /* 0x00000004ff027431 */ /* 0x000fe200000001ff */
[----:B------:R-:W-:Y:S01]  /*147b0*/  BSSY B0, `(.L_x_2645) ;  /* 0x0000006000007945 */ /* 0x000fe20003800000 */
[----:B------:R-:W-:Y:S02]  /*147c0*/  IMAD.MOV.U32 R3, RZ, RZ, 0x1f ;  /* 0x0000001fff037424 */ /* 0x000fe400078e00ff */
[----:B------:R-:W-:-:S07]  /*147d0*/  IMAD.MOV.U32 R0, RZ, RZ, R26 ;  /* 0x000000ffff007224 */ /* 0x000fce00078e001a */
[----:B------:R-:W-:Y:S05]  /*147e0*/  WARPSYNC.COLLECTIVE R0, `(.L_x_2646) ;  /* 0x0000000000087348 */ /* 0x000fea0003c00000 */
[----:B------:R0:W1:Y:S02]  /*147f0*/  SHFL.DOWN P0, R84, R85, R2, R3 ;  /* 0x0800000255547389 */ /* 0x0000640000000003 */
[----:B01----:R-:W-:Y:S05]  /*14800*/  ENDCOLLECTIVE ;  /* 0x000000000000791b */ /* 0x003fea0003800000 */
.L_x_2646:
[----:B------:R-:W-:Y:S05]  /*14810*/  BSYNC B0 ;  /* 0x0000000000007941 */ /* 0x000fea0003800000 */
.L_x_2645:
        /* <DEDUP_REMOVED lines=9> */
.L_x_2648:
[----:B------:R-:W-:Y:S05]  /*148b0*/  BSYNC B0 ;  /* 0x0000000000007941 */ /* 0x000fea0003800000 */
.L_x_2647:
        /* <DEDUP_REMOVED lines=9> */
.L_x_2650:
[----:B------:R-:W-:Y:S05]  /*14950*/  BSYNC B0 ;  /* 0x0000000000007941 */ /* 0x000fea0003800000 */
.L_x_2649:
        /* <DEDUP_REMOVED lines=8> */
.L_x_2652:
[----:B------:R-:W-:Y:S05]  /*149e0*/  BSYNC B0 ;  /* 0x0000000000007941 */ /* 0x000fea0003800000 */
.L_x_2651:
[----:B------:R-:W-:Y:S05]  /*149f0*/  BRA `(.L_x_2653) ;  /* 0xfffffee000487947 */ /* 0x000fea000383ffff */
.L_x_2282:
[----:B------:R-:W-:Y:S01]  /*14a00*/  BSSY B0, `(.L_x_2654) ;  /* 0x0000007000007945 */ /* 0x000fe20003800000 */
[----:B------:R-:W-:Y:S02]  /*14a10*/  IMAD.MOV.U32 R2, RZ, RZ, 0x4 ;  /* 0x00000004ff027424 */ /* 0x000fe400078e00ff */
[----:B------:R-:W-:Y:S02]  /*14a20*/  IMAD.MOV.U32 R3, RZ, RZ, 0x1f ;  /* 0x0000001fff037424 */ /* 0x000fe400078e00ff */
[----:B------:R-:W-:-:S07]  /*14a30*/  IMAD.MOV.U32 R0, RZ, RZ, R32 ;  /* 0x000000ffff007224 */ /* 0x000fce00078e0020 */
[----:B------:R-:W-:Y:S05]  /*14a40*/  WARPSYNC.COLLECTIVE R0, `(.L_x_2655) ;  /* 0x0000000000087348 */ /* 0x000fea0003c00000 */
[----:B------:R0:W1:Y:S02]  /*14a50*/  SHFL.DOWN P0, R84, R85, R2, R3 ;  /* 0x0800000255547389 */ /* 0x0000640000000003 */
[----:B01----:R-:W-:Y:S05]  /*14a60*/  ENDCOLLECTIVE ;  /* 0x000000000000791b */ /* 0x003fea0003800000 */
.L_x_2655:
[----:B------:R-:W-:Y:S05]  /*14a70*/  BSYNC B0 ;  /* 0x0000000000007941 */ /* 0x000fea0003800000 */
.L_x_2654:
        /* <DEDUP_REMOVED lines=9> */
.L_x_2657:
[----:B------:R-:W-:Y:S05]  /*14b10*/  BSYNC B0 ;  /* 0x0000000000007941 */ /* 0x000fea0003800000 */
.L_x_2656:
        /* <DEDUP_REMOVED lines=9> */
.L_x_2659:
[----:B------:R-:W-:Y:S05]  /*14bb0*/  BSYNC B0 ;  /* 0x0000000000007941 */ /* 0x000fea0003800000 */
.L_x_2658:
        /* <DEDUP_REMOVED lines=8> */
.L_x_2661:
[----:B------:R-:W-:Y:S05]  /*14c40*/  BSYNC B0 ;  /* 0x0000000000007941 */ /* 0x000fea0003800000 */
.L_x_2660:
[----:B------:R-:W-:Y:S01]  /*14c50*/  PRMT R34, R34, 0x7632, R34 ;  /* 0x0000763222227816 */ /* 0x000fe20000000022 */
[----:B------:R-:W-:Y:S06]  /*14c60*/  BRA `(.L_x_2662) ;  /* 0xfffffee800ec7947 */ /* 0x000fec000383ffff */
.L_x_2292:
[----:B------:R-:W-:Y:S01]  /*14c70*/  BSSY B0, `(.L_x_2663) ;  /* 0x0000007000007945 */ /* 0x000fe20003800000 */
[----:B------:R-:W-:Y:S02]  /*14c80*/  IMAD.MOV.U32 R2, RZ, RZ, 0x4 ;  /* 0x00000004ff027424 */ /* 0x000fe400078e00ff */
[----:B------:R-:W-:Y:S02]  /*14c90*/  IMAD.MOV.U32 R3, RZ, RZ, 0x1f ;  /* 0x0000001fff037424 */ /* 0x000fe400078e00ff */
[----:B------:R-:W-:-:S07]  /*14ca0*/  IMAD.MOV.U32 R0, RZ, RZ, R32 ;  /* 0x000000ffff007224 */ /* 0x000fce00078e0020 */
[----:B0-----:R-:W-:Y:S05]  /*14cb0*/  WARPSYNC.COLLECTIVE R0, `(.L_x_2664) ;  /* 0x0000000000087348 */ /* 0x001fea0003c00000 */
[----:B------:R1:W2:Y:S02]  /*14cc0*/  SHFL.DOWN P0, R84, R85, R2, R3 ;  /* 0x0800000255547389 */ /* 0x0002a40000000003 */
[----:B012---:R-:W-:Y:S05]  /*14cd0*/  ENDCOLLECTIVE ;  /* 0x000000000000791b */ /* 0x007fea0003800000 */
.L_x_2664:
[----:B------:R-:W-:Y:S05]  /*14ce0*/  BSYNC B0 ;  /* 0x0000000000007941 */ /* 0x000fea0003800000 */
.L_x_2663:
        /* <DEDUP_REMOVED lines=9> */
.L_x_2666:
[----:B------:R-:W-:Y:S05]  /*14d80*/  BSYNC B0 ;  /* 0x0000000000007941 */ /* 0x000fea0003800000 */
.L_x_2665:
        /* <DEDUP_REMOVED lines=9> */
.L_x_2668:
[----:B------:R-:W-:Y:S05]  /*14e20*/  BSYNC B0 ;  /* 0x0000000000007941 */ /* 0x000fea0003800000 */
.L_x_2667:
        /* <DEDUP_REMOVED lines=8> */
.L_x_2670:
[----:B------:R-:W-:Y:S05]  /*14eb0*/  BSYNC B0 ;  /* 0x0000000000007941 */ /* 0x000fea0003800000 */
.L_x_2669:
[----:B------:R-:W-:Y:S05]  /*14ec0*/  BRA `(.L_x_2671) ;  /* 0xfffffef000f47947 */ /* 0x000fea000383ffff */
.L_x_2302:
[----:B------:R-:W-:Y:S01]  /*14ed0*/  BSSY B0, `(.L_x_2672) ;  /* 0x0000007000007945 */ /* 0x000fe20003800000 */
[----:B------:R-:W-:Y:S02]  /*14ee0*/  IMAD.MOV.U32 R2, RZ, RZ, 0x4 ;  /* 0x00000004ff027424 */ /* 0x000fe400078e00ff */
[----:B------:R-:W-:Y:S02]  /*14ef0*/  IMAD.MOV.U32 R3, RZ, RZ, 0x1f ;  /* 0x0000001fff037424 */ /* 0x000fe400078e00ff */
[----:B------:R-:W-:-:S07]  /*14f00*/  IMAD.MOV.U32 R0, RZ, RZ, R32 ;  /* 0x000000ffff007224 */ /* 0x000fce00078e0020 */
[----:B------:R-:W-:Y:S05]  /*14f10*/  WARPSYNC.COLLECTIVE R0, `(.L_x_2673) ;  /* 0x0000000000087348 */ /* 0x000fea0003c00000 */
[----:B------:R0:W1:Y:S02]  /*14f20*/  SHFL.DOWN P0, R84, R85, R2, R3 ;  /* 0x0800000255547389 */ /* 0x0000640000000003 */
[----:B01----:R-:W-:Y:S05]  /*14f30*/  ENDCOLLECTIVE ;  /* 0x000000000000791b */ /* 0x003fea0003800000 */
.L_x_2673:
[----:B------:R-:W-:Y:S05]  /*14f40*/  BSYNC B0 ;  /* 0x0000000000007941 */ /* 0x000fea0003800000 */
.L_x_2672:
        /* <DEDUP_REMOVED lines=9> */
.L_x_2675:
[----:B------:R-:W-:Y:S05]  /*14fe0*/  BSYNC B0 ;  /* 0x0000000000007941 */ /* 0x000fea0003800000 */
.L_x_2674:
        /* <DEDUP_REMOVED lines=9> */
.L_x_2677:
[----:B------:R-:W-:Y:S05]  /*15080*/  BSYNC B0 ;  /* 0x0000000000007941 */ /* 0x000fea0003800000 */
.L_x_2676:
        /* <DEDUP_REMOVED lines=8> */
.L_x_2679:
[----:B------:R-:W-:Y:S05]  /*15110*/  BSYNC B0 ;  /* 0x0000000000007941 */ /* 0x000fea0003800000 */
.L_x_2678:
[----:B------:R-:W-:Y:S01]  /*15120*/  PRMT R30, R57, 0x7632, R30 ;  /* 0x00007632391e7816 */ /* 0x000fe2000000001e */
[----:B------:R-:W-:Y:S06]  /*15130*/  BRA `(.L_x_2680) ;  /* 0xfffffefc00107947 */ /* 0x000fec000383ffff */
.L_x_2312:
[----:B------:R-:W-:Y:S01]  /*15140*/  BSSY B0, `(.L_x_2681) ;  /* 0x0000007000007945 */ /* 0x000fe20003800000 */
[----:B------:R-:W-:Y:S02]  /*15150*/  IMAD.MOV.U32 R2, RZ, RZ, 0x4 ;  /* 0x00000004ff027424 */ /* 0x000fe400078e00ff */
[----:B------:R-:W-:Y:S02]  /*15160*/  IMAD.MOV.U32 R3, RZ, RZ, 0x1f ;  /* 0x0000001fff037424 */ /* 0x000fe400078e00ff */
[----:B------:R-:W-:-:S07]  /*15170*/  IMAD.MOV.U32 R0, RZ, RZ, R32 ;  /* 0x000000ffff007224 */ /* 0x000fce00078e0020 */
[----:B0-----:R-:W-:Y:S05]  /*15180*/  WARPSYNC.COLLECTIVE R0, `(.L_x_2682) ;  /* 0x0000000000087348 */ /* 0x001fea0003c00000 */
[----:B------:R1:W2:Y:S02]  /*15190*/  SHFL.DOWN P0, R84, R85, R2, R3 ;  /* 0x0800000255547389 */ /* 0x0002a40000000003 */
[----:B012---:R-:W-:Y:S05]  /*151a0*/  ENDCOLLECTIVE ;  /* 0x000000000000791b */ /* 0x007fea0003800000 */
.L_x_2682:
[----:B------:R-:W-:Y:S05]  /*151b0*/  BSYNC B0 ;  /* 0x0000000000007941 */ /* 0x000fea0003800000 */
.L_x_2681:
        /* <DEDUP_REMOVED lines=9> */
.L_x_2684:
[----:B------:R-:W-:Y:S05]  /*15250*/  BSYNC B0 ;  /* 0x0000000000007941 */ /* 0x000fea0003800000 */
.L_x_2683:
        /* <DEDUP_REMOVED lines=9> */
.L_x_2686:
[----:B------:R-:W-:Y:S05]  /*152f0*/  BSYNC B0 ;  /* 0x0000000000007941 */ /* 0x000fea0003800000 */
.L_x_2685:
        /* <DEDUP_REMOVED lines=8> */
.L_x_2688:
[----:B------:R-:W-:Y:S05]  /*15380*/  BSYNC B0 ;  /* 0x0000000000007941 */ /* 0x000fea0003800000 */
.L_x_2687:
[----:B------:R-:W-:Y:S05]  /*15390*/  BRA `(.L_x_2689) ;  /* 0xffffff04002c7947 */ /* 0x000fea000383ffff */
.L_x_2323:
[----:B------:R-:W-:Y:S01]  /*153a0*/  BSSY B0, `(.L_x_2690) ;  /* 0x0000007000007945 */ /* 0x000fe20003800000 */
[----:B------:R-:W-:Y:S01]  /*153b0*/  IMAD.MOV.U32 R2, RZ, RZ, 0x4 ;  /* 0x00000004ff027424 */ /* 0x000fe200078e00ff */
[----:B------:R-:W-:Y:S01]  /*153c0*/  MOV R0, R32 ;  /* 0x0000002000007202 */ /* 0x000fe20000000f00 */
[----:B------:R-:W-:-:S07]  /*153d0*/  IMAD.MOV.U32 R3, RZ, RZ, 0x1f ;  /* 0x0000001fff037424 */ /* 0x000fce00078e00ff */
[----:B------:R-:W-:Y:S05]  /*153e0*/  WARPSYNC.COLLECTIVE R0, `(.L_x_2691) ;  /* 0x0000000000087348 */ /* 0x000fea0003c00000 */
[----:B------:R0:W1:Y:S02]  /*153f0*/  SHFL.DOWN P0, R84, R85, R2, R3 ;  /* 0x0800000255547389 */ /* 0x0000640000000003 */
[----:B01----:R-:W-:Y:S05]  /*15400*/  ENDCOLLECTIVE ;  /* 0x000000000000791b */ /* 0x003fea0003800000 */
.L_x_2691:
[----:B------:R-:W-:Y:S05]  /*15410*/  BSYNC B0 ;  /* 0x0000000000007941 */ /* 0x000fea0003800000 */
.L_x_2690:
        /* <DEDUP_REMOVED lines=9> */
.L_x_2693:
[----:B------:R-:W-:Y:S05]  /*154b0*/  BSYNC B0 ;  /* 0x0000000000007941 */ /* 0x000fea0003800000 */
.L_x_2692:
        /* <DEDUP_REMOVED lines=9> */
.L_x_2695:
[----:B------:R-:W-:Y:S05]  /*15550*/  BSYNC B0 ;  /* 0x0000000000007941 */ /* 0x000fea0003800000 */
.L_x_2694:
        /* <DEDUP_REMOVED lines=8> */
.L_x_2697:
[----:B------:R-:W-:Y:S05]  /*155e0*/  BSYNC B0 ;  /* 0x0000000000007941 */ /* 0x000fea0003800000 */
.L_x_2696:
[----:B------:R-:W-:Y:S01]  /*155f0*/  PRMT R34, R34, 0x7632, R34 ;  /* 0x0000763222227816 */ /* 0x000fe20000000022 */
[----:B------:R-:W-:Y:S06]  /*15600*/  BRA `(.L_x_2698) ;  /* 0xffffff0c00587947 */ /* 0x000fec000383ffff */
.L_x_2333:
[----:B------:R-:W-:Y:S01]  /*15610*/  HFMA2 R2, -RZ, RZ, 0, 2.384185791015625e-07 ;  /* 0x00000004ff027431 */ /* 0x000fe200000001ff */
[----:B------:R-:W-:Y:S01]  /*15620*/  BSSY B0, `(.L_x_2699) ;  /* 0x0000006000007945 */ /* 0x000fe20003800000 */
[----:B------:R-:W-:Y:S02]  /*15630*/  IMAD.MOV.U32 R3, RZ, RZ, 0x1f ;  /* 0x0000001fff037424 */ /* 0x000fe400078e00ff */
[----:B------:R-:W-:-:S07]  /*15640*/  IMAD.MOV.U32 R0, RZ, RZ, R32 ;  /* 0x000000ffff007224 */ /* 0x000fce00078e0020 */
[----:B0-----:R-:W-:Y:S05]  /*15650*/  WARPSYNC.COLLECTIVE R0, `(.L_x_2700) ;  /* 0x0000000000087348 */ /* 0x001fea0003c00000 */
[----:B------:R1:W2:Y:S02]  /*15660*/  SHFL.DOWN P0, R84, R85, R2, R3 ;  /* 0x0800000255547389 */ /* 0x0002a40000000003 */
[----:B012---:R-:W-:Y:S05]  /*15670*/  ENDCOLLECTIVE ;  /* 0x000000000000791b */ /* 0x007fea0003800000 */
.L_x_2700:
[----:B------:R-:W-:Y:S05]  /*15680*/  BSYNC B0 ;  /* 0x0000000000007941 */ /* 0x000fea0003800000 */
.L_x_2699:
        /* <DEDUP_REMOVED lines=9> */
.L_x_2702:
[----:B------:R-:W-:Y:S05]  /*15720*/  BSYNC B0 ;  /* 0x0000000000007941 */ /* 0x000fea0003800000 */
.L_x_2701:
        /* <DEDUP_REMOVED lines=9> */
.L_x_2704:
[----:B------:R-:W-:Y:S05]  /*157c0*/  BSYNC B0 ;  /* 0x0000000000007941 */ /* 0x000fea0003800000 */
.L_x_2703:
        /* <DEDUP_REMOVED lines=8> */
.L_x_2706:
[----:B------:R-:W-:Y:S05]  /*15850*/  BSYNC B0 ;  /* 0x0000000000007941 */ /* 0x000fea0003800000 */
.L_x_2705:
[----:B------:R-:W-:Y:S05]  /*15860*/  BRA `(.L_x_2707) ;  /* 0xffffff1400707947 */ /* 0x000fea000383ffff */
.L_x_2343:
[----:B------:R-:W-:Y:S01]  /*15870*/  BSSY B0, `(.L_x_2708) ;  /* 0x0000007000007945 */ /* 0x000fe20003800000 */
[----:B------:R-:W-:Y:S02]  /*15880*/  IMAD.MOV.U32 R2, RZ, RZ, 0x4 ;  /* 0x00000004ff027424 */ /* 0x000fe400078e00ff */
[----:B------:R-:W-:Y:S02]  /*15890*/  IMAD.MOV.U32 R3, RZ, RZ, 0x1f ;  /* 0x0000001fff037424 */ /* 0x000fe400078e00ff */
[----:B------:R-:W-:-:S07]  /*158a0*/  IMAD.MOV.U32 R0, RZ, RZ, R32 ;  /* 0x000000ffff007224 */ /* 0x000fce00078e0020 */
[----:B------:R-:W-:Y:S05]  /*158b0*/  WARPSYNC.COLLECTIVE R0, `(.L_x_2709) ;  /* 0x0000000000087348 */ /* 0x000fea0003c00000 */
[----:B------:R0:W1:Y:S02]  /*158c0*/  SHFL.DOWN P0, R84, R85, R2, R3 ;  /* 0x0800000255547389 */ /* 0x0000640000000003 */
[----:B01----:R-:W-:Y:S05]  /*158d0*/  ENDCOLLECTIVE ;  /* 0x000000000000791b */ /* 0x003fea0003800000 */
.L_x_2709:
[----:B------:R-:W-:Y:S05]  /*158e0*/  BSYNC B0 ;  /* 0x0000000000007941 */ /* 0x000fea0003800000 */
.L_x_2708:
        /* <DEDUP_REMOVED lines=9> */
.L_x_2711:
[----:B------:R-:W-:Y:S05]  /*15980*/  BSYNC B0 ;  /* 0x0000000000007941 */ /* 0x000fea0003800000 */
.L_x_2710:
        /* <DEDUP_REMOVED lines=9> */
.L_x_2713:
[----:B------:R-:W-:Y:S05]  /*15a20*/  BSYNC B0 ;  /* 0x0000000000007941 */ /* 0x000fea0003800000 */
.L_x_2712:
        /* <DEDUP_REMOVED lines=8> */
.L_x_2715:
[----:B------:R-:W-:Y:S05]  /*15ab0*/  BSYNC B0 ;  /* 0x0000000000007941 */ /* 0x000fea0003800000 */
.L_x_2714:
[----:B------:R-:W-:Y:S01]  /*15ac0*/  PRMT R30, R57, 0x7632, R30 ;  /* 0x00007632391e7816 */ /* 0x000fe2000000001e */
[----:B------:R-:W-:Y:S06]  /*15ad0*/  BRA `(.L_x_2716) ;  /* 0xffffff1c00907947 */ /* 0x000fec000383ffff */
.L_x_2353:
[----:B------:R-:W-:Y:S01]  /*15ae0*/  BSSY B0, `(.L_x_2717) ;  /* 0x0000007000007945 */ /* 0x000fe20003800000 */
[----:B------:R-:W-:Y:S02]  /*15af0*/  IMAD.MOV.U32 R2, RZ, RZ, 0x4 ;  /* 0x00000004ff027424 */ /* 0x000fe400078e00ff */
[----:B------:R-:W-:Y:S02]  /*15b00*/  IMAD.MOV.U32 R3, RZ, RZ, 0x1f ;  /* 0x0000001fff037424 */ /* 0x000fe400078e00ff */
[----:B------:R-:W-:-:S07]  /*15b10*/  IMAD.MOV.U32 R0, RZ, RZ, R32 ;  /* 0x000000ffff007224 */ /* 0x000fce00078e0020 */
[----:B0-----:R-:W-:Y:S05]  /*15b20*/  WARPSYNC.COLLECTIVE R0, `(.L_x_2718) ;  /* 0x0000000000087348 */ /* 0x001fea0003c00000 */
[----:B------:R1:W2:Y:S02]  /*15b30*/  SHFL.DOWN P0, R84, R85, R2, R3 ;  /* 0x0800000255547389 */ /* 0x0002a40000000003 */
[----:B012---:R-:W-:Y:S05]  /*15b40*/  ENDCOLLECTIVE ;  /* 0x000000000000791b */ /* 0x007fea0003800000 */
.L_x_2718:
[----:B------:R-:W-:Y:S05]  /*15b50*/  BSYNC B0 ;  /* 0x0000000000007941 */ /* 0x000fea0003800000 */
.L_x_2717:
        /* <DEDUP_REMOVED lines=9> */
.L_x_2720:
[----:B------:R-:W-:Y:S05]  /*15bf0*/  BSYNC B0 ;  /* 0x0000000000007941 */ /* 0x000fea0003800000 */
.L_x_2719:
        /* <DEDUP_REMOVED lines=9> */
.L_x_2722:
[----:B------:R-:W-:Y:S05]  /*15c90*/  BSYNC B0 ;  /* 0x0000000000007941 */ /* 0x000fea0003800000 */
.L_x_2721:
        /* <DEDUP_REMOVED lines=8> */
.L_x_2724:
[----:B------:R-:W-:Y:S05]  /*15d20*/  BSYNC B0 ;  /* 0x0000000000007941 */ /* 0x000fea0003800000 */
.L_x_2723:
[----:B------:R-:W-:Y:S05]  /*15d30*/  BRA `(.L_x_2725) ;  /* 0xffffff2400b07947 */ /* 0x000fea000383ffff */
.L_x_2365:
[----:B------:R-:W-:Y:S01]  /*15d40*/  BSSY B0, `(.L_x_2726) ;  /* 0x0000007000007945 */ /* 0x000fe20003800000 */
[----:B------:R-:W-:Y:S02]  /*15d50*/  IMAD.MOV.U32 R2, RZ, RZ, 0x10 ;  /* 0x00000010ff027424 */ /* 0x000fe400078e00ff */
[----:B------:R-:W-:Y:S02]  /*15d60*/  IMAD.MOV.U32 R3, RZ, RZ, 0x1f ;  /* 0x0000001fff037424 */ /* 0x000fe400078e00ff */
[----:B------:R-:W-:-:S07]  /*15d70*/  IMAD.MOV.U32 R0, RZ, RZ, -0x1 ;  /* 0xffffffffff007424 */ /* 0x000fce00078e00ff */
[----:B------:R-:W-:Y:S05]  /*15d80*/  WARPSYNC.COLLECTIVE R0, `(.L_x_2727) ;  /* 0x0000000000087348 */ /* 0x000fea0003c00000 */
[----:B------:R0:W1:Y:S02]  /*15d90*/  SHFL.DOWN P0, R84, R85, R2, R3 ;  /* 0x0800000255547389 */ /* 0x0000640000000003 */
[----:B01----:R-:W-:Y:S05]  /*15da0*/  ENDCOLLECTIVE ;  /* 0x000000000000791b */ /* 0x003fea0003800000 */
.L_x_2727:
[----:B------:R-:W-:Y:S05]  /*15db0*/  BSYNC B0 ;  /* 0x0000000000007941 */ /* 0x000fea0003800000 */
.L_x_2726:
        /* <DEDUP_REMOVED lines=9> */
.L_x_2728:
[----:B------:R-:W-:Y:S01]  /*15e50*/  IMAD.MOV.U32 R2, RZ, RZ, 0x4 ;  /* 0x00000004ff027424 */ /* 0x000fe200078e00ff */
[----:B------:R-:W-:-:S04]  /*15e60*/  FMNMX R65, R85, R84, !PT ;  /* 0x0000005455417209 */ /* 0x000fc80007800000 */
[----:B------:R-:W-:-:S07]  /*15e70*/  MOV R85, R65 ;  /* 0x0000004100557202 */ /* 0x000fce0000000f00 */
[----:B------:R-:W-:Y:S05]  /*15e80*/  WARPSYNC.COLLECTIVE R0, `(.L_x_2729) ;  /* 0x0000000000087348 */ /* 0x000fea0003c00000 */
[----:B------:R0:W1:Y:S02]  /*15e90*/  SHFL.DOWN P0, R84, R85, R2, R3 ;  /* 0x0800000255547389 */ /* 0x0000640000000003 */
[----:B01----:R-:W-:Y:S05]  /*15ea0*/  ENDCOLLECTIVE ;  /* 0x000000000000791b */ /* 0x003fea0003800000 */
.L_x_2729:
[----:B------:R-:W-:Y:S01]  /*15eb0*/  IMAD.MOV.U32 R2, RZ, RZ, 0x2 ;  /* 0x00000002ff027424 */ /* 0x000fe200078e00ff */
[----:B------:R-:W-:-:S05]  /*15ec0*/  FMNMX R70, R65, R84, !PT ;  /* 0x0000005441467209 */ /* 0x000fca0007800000 */
[----:B------:R-:W-:-:S07]  /*15ed0*/  IMAD.MOV.U32 R85, RZ, RZ, R70 ;  /* 0x000000ffff557224 */ /* 0x000fce00078e0046 */
[----:B------:R-:W-:Y:S05]  /*15ee0*/  WARPSYNC.COLLECTIVE R0, `(.L_x_2730) ;  /* 0x0000000000087348 */ /* 0x000fea0003c00000 */
[----:B------:R0:W1:Y:S02]  /*15ef0*/  SHFL.DOWN P0, R84, R85, R2, R3 ;  /* 0x0800000255547389 */ /* 0x0000640000000003 */
[----:B01----:R-:W-:Y:S05]  /*15f00*/  ENDCOLLECTIVE ;  /* 0x000000000000791b */ /* 0x003fea0003800000 */
.L_x_2730:
[----:B------:R-:W-:Y:S01]  /*15f10*/  IMAD.MOV.U32 R2, RZ, RZ, 0x1 ;  /* 0x00000001ff027424 */ /* 0x000fe200078e00ff */
[----:B------:R-:W-:-:S05]  /*15f20*/  FMNMX R71, R70, R84, !PT ;  /* 0x0000005446477209 */ /* 0x000fca0007800000 */
[----:B------:R-:W-:-:S07]  /*15f30*/  IMAD.MOV.U32 R85, RZ, RZ, R71 ;  /* 0x000000ffff557224 */ /* 0x000fce00078e0047 */
[----:B------:R-:W-:Y:S05]  /*15f40*/  WARPSYNC.COLLECTIVE R0, `(.L_x_2731) ;  /* 0x0000000000087348 */ /* 0x000fea0003c00000 */
[----:B------:R0:W1:Y:S02]  /*15f50*/  SHFL.DOWN P0, R84, R85, R2, R3 ;  /* 0x0800000255547389 */ /* 0x0000640000000003 */
[----:B01----:R-:W-:Y:S05]  /*15f60*/  ENDCOLLECTIVE ;  /* 0x000000000000791b */ /* 0x003fea0003800000 */
.L_x_2731:
[----:B------:R-:W-:-:S07]  /*15f70*/  FMNMX R84, R71, R84, !PT ;  /* 0x0000005447547209 */ /* 0x000fce0007800000 */
[----:B------:R-:W-:Y:S05]  /*15f80*/  WARPSYNC.COLLECTIVE R0, `(.L_x_2732) ;  /* 0x0000000000087348 */ /* 0x000fea0003c00000 */
[----:B------:R0:W1:Y:S02]  /*15f90*/  SHFL.IDX P0, R84, R84, R89, R87 ;  /* 0x0000005954547389 */ /* 0x0000640000000057 */
[----:B01----:R-:W-:Y:S05]  /*15fa0*/  ENDCOLLECTIVE ;  /* 0x000000000000791b */ /* 0x003fea0003800000 */
.L_x_2732:
[----:B------:R-:W-:Y:S01]  /*15fb0*/  IMAD.MOV.U32 R76, RZ, RZ, R84 ;  /* 0x000000ffff4c7224 */ /* 0x000fe200078e0054 */
[----:B------:R-:W-:Y:S06]  /*15fc0*/  BRA `(.L_x_2733) ;  /* 0xffffff3000287947 */ /* 0x000fec000383ffff */
.L_x_2373:
[----:B------:R-:W-:Y:S01]  /*15fd0*/  BSSY B0, `(.L_x_2734) ;  /* 0x0000007000007945 */ /* 0x000fe20003800000 */
[----:B------:R-:W-:Y:S02]  /*15fe0*/  IMAD.MOV.U32 R2, RZ, RZ, 0x10 ;  /* 0x00000010ff027424 */ /* 0x000fe400078e00ff */
[----:B------:R-:W-:Y:S02]  /*15ff0*/  IMAD.MOV.U32 R3, RZ, RZ, 0x1f ;  /* 0x0000001fff037424 */ /* 0x000fe400078e00ff */
[----:B------:R-:W-:-:S07]  /*16000*/  IMAD.MOV.U32 R0, RZ, RZ, -0x1 ;  /* 0xffffffffff007424 */ /* 0x000fce00078e00ff */
[----:B0-----:R-:W-:Y:S05]  /*16010*/  WARPSYNC.COLLECTIVE R0, `(.L_x_2735) ;  /* 0x0000000000087348 */ /* 0x001fea0003c00000 */
[----:B0-----:R0:W1:Y:S02]  /*16020*/  SHFL.DOWN P0, R84, R85, R2, R3 ;  /* 0x0800000255547389 */ /* 0x0010640000000003 */
[----:B01----:R-:W-:Y:S05]  /*16030*/  ENDCOLLECTIVE ;  /* 0x000000000000791b */ /* 0x003fea0003800000 */
.L_x_2735:
[----:B------:R-:W-:Y:S05]  /*16040*/  BSYNC B0 ;  /* 0x0000000000007941 */ /* 0x000fea0003800000 */
.L_x_2734:
        /* <DEDUP_REMOVED lines=9> */
.L_x_2736:
[----:B------:R-:W-:Y:S01]  /*160e0*/  IMAD.MOV.U32 R2, RZ, RZ, 0x4 ;  /* 0x00000004ff027424 */ /* 0x000fe200078e00ff */
[----:B------:R-:W-:-:S05]  /*160f0*/  FMNMX R66, R85, R84, !PT ;  /* 0x0000005455427209 */ /* 0x000fca0007800000 */
[----:B------:R-:W-:-:S07]  /*16100*/  IMAD.MOV.U32 R85, RZ, RZ, R66 ;  /* 0x000000ffff557224 */ /* 0x000fce00078e0042 */
[----:B------:R-:W-:Y:S05]  /*16110*/  WARPSYNC.COLLECTIVE R0, `(.L_x_2737) ;  /* 0x0000000000087348 */ /* 0x000fea0003c00000 */
[----:B------:R0:W1:Y:S02]  /*16120*/  SHFL.DOWN P0, R84, R85, R2, R3 ;  /* 0x0800000255547389 */ /* 0x0000640000000003 */
[----:B01----:R-:W-:Y:S05]  /*16130*/  ENDCOLLECTIVE ;  /* 0x000000000000791b */ /* 0x003fea0003800000 */
.L_x_2737:
[----:B------:R-:W-:Y:S01]  /*16140*/  IMAD.MOV.U32 R2, RZ, RZ, 0x2 ;  /* 0x00000002ff027424 */ /* 0x000fe200078e00ff */
[----:B------:R-:W-:-:S05]  /*16150*/  FMNMX R67, R66, R84, !PT ;  /* 0x0000005442437209 */ /* 0x000fca0007800000 */
[----:B------:R-:W-:-:S07]  /*16160*/  IMAD.MOV.U32 R85, RZ, RZ, R67 ;  /* 0x000000ffff557224 */ /* 0x000fce00078e0043 */
[----:B------:R-:W-:Y:S05]  /*16170*/  WARPSYNC.COLLECTIVE R0, `(.L_x_2738) ;  /* 0x0000000000087348 */ /* 0x000fea0003c00000 */
[----:B------:R0:W1:Y:S02]  /*16180*/  SHFL.DOWN P0, R84, R85, R2, R3 ;  /* 0x0800000255547389 */ /* 0x0000640000000003 */
[----:B01----:R-:W-:Y:S05]  /*16190*/  ENDCOLLECTIVE ;  /* 0x000000000000791b */ /* 0x003fea0003800000 */
.L_x_2738:
[----:B------:R-:W-:Y:S01]  /*161a0*/  IMAD.MOV.U32 R2, RZ, RZ, 0x1 ;  /* 0x00000001ff027424 */ /* 0x000fe200078e00ff */
[----:B------:R-:W-:-:S05]  /*161b0*/  FMNMX R68, R67, R84, !PT ;  /* 0x0000005443447209 */ /* 0x000fca0007800000 */
[----:B------:R-:W-:-:S07]  /*161c0*/  IMAD.MOV.U32 R85, RZ, RZ, R68 ;  /* 0x000000ffff557224 */ /* 0x000fce00078e0044 */
[----:B------:R-:W-:Y:S05]  /*161d0*/  WARPSYNC.COLLECTIVE R0, `(.L_x_2739) ;  /* 0x0000000000087348 */ /* 0x000fea0003c00000 */
[----:B------:R0:W1:Y:S02]  /*161e0*/  SHFL.DOWN P0, R84, R85, R2, R3 ;  /* 0x0800000255547389 */ /* 0x0000640000000003 */
[----:B01----:R-:W-:Y:S05]  /*161f0*/  ENDCOLLECTIVE ;  /* 0x000000000000791b */ /* 0x003fea0003800000 */
.L_x_2739:
[----:B------:R-:W-:-:S07]  /*16200*/  FMNMX R84, R68, R84, !PT ;  /* 0x0000005444547209 */ /* 0x000fce0007800000 */
[----:B------:R-:W-:Y:S05]  /*16210*/  WARPSYNC.COLLECTIVE R0, `(.L_x_2740) ;  /* 0x0000000000087348 */ /* 0x000fea0003c00000 */
[----:B------:R0:W1:Y:S02]  /*16220*/  SHFL.IDX P0, R84, R84, R89, R87 ;  /* 0x0000005954547389 */ /* 0x0000640000000057 */
[----:B01----:R-:W-:Y:S05]  /*16230*/  ENDCOLLECTIVE ;  /* 0x000000000000791b */ /* 0x003fea0003800000 */
.L_x_2740:
[----:B------:R-:W-:Y:S01]  /*16240*/  IMAD.MOV.U32 R69, RZ, RZ, R84 ;  /* 0x000000ffff457224 */ /* 0x000fe200078e0054 */
[----:B------:R-:W-:Y:S06]  /*16250*/  BRA `(.L_x_2741) ;  /* 0xffffff3000a07947 */ /* 0x000fec000383ffff */
.L_x_2381:
[----:B------:R-:W-:Y:S01]  /*16260*/  BSSY B0, `(.L_x_2742) ;  /* 0x0000007000007945 */ /* 0x000fe20003800000 */
[----:B------:R-:W-:Y:S01]  /*16270*/  MOV R2, 0x10 ;  /* 0x0000001000027802 */ /* 0x000fe20000000f00 */
[----:B------:R-:W-:Y:S02]  /*16280*/  IMAD.MOV.U32 R3, RZ, RZ, 0x1f ;  /* 0x0000001fff037424 */ /* 0x000fe400078e00ff */
[----:B------:R-:W-:-:S07]  /*16290*/  IMAD.MOV.U32 R0, RZ, RZ, -0x1 ;  /* 0xffffffffff007424 */ /* 0x000fce00078e00ff */
[----:B0-----:R-:W-:Y:S05]  /*162a0*/  WARPSYNC.COLLECTIVE R0, `(.L_x_2743) ;  /* 0x0000000000087348 */ /* 0x001fea0003c00000 */
[----:B0-----:R0:W1:Y:S02]  /*162b0*/  SHFL.DOWN P0, R84, R85, R2, R3 ;  /* 0x0800000255547389 */ /* 0x0010640000000003 */
[----:B01----:R-:W-:Y:S05]  /*162c0*/  ENDCOLLECTIVE ;  /* 0x000000000000791b */ /* 0x003fea0003800000 */
.L_x_2743:
[----:B------:R-:W-:Y:S05]  /*162d0*/  BSYNC B0 ;  /* 0x0000000000007941 */ /* 0x000fea0003800000 */
.L_x_2742:
        /* <DEDUP_REMOVED lines=9> */
.L_x_2744:
[----:B------:R-:W-:Y:S01]  /*16370*/  IMAD.MOV.U32 R2, RZ, RZ, 0x4 ;  /* 0x00000004ff027424 */ /* 0x000fe200078e00ff */
[----:B------:R-:W-:-:S05]  /*16380*/  FMNMX R66, R85, R84, !PT ;  /* 0x0000005455427209 */ /* 0x000fca0007800000 */
[----:B------:R-:W-:-:S07]  /*16390*/  IMAD.MOV.U32 R85, RZ, RZ, R66 ;  /* 0x000000ffff557224 */ /* 0x000fce00078e0042 */
[----:B------:R-:W-:Y:S05]  /*163a0*/  WARPSYNC.COLLECTIVE R0, `(.L_x_2745) ;  /* 0x0000000000087348 */ /* 0x000fea0003c00000 */
[----:B------:R0:W1:Y:S02]  /*163b0*/  SHFL.DOWN P0, R84, R85, R2, R3 ;  /* 0x0800000255547389 */ /* 0x0000640000000003 */
[----:B01----:R-:W-:Y:S05]  /*163c0*/  ENDCOLLECTIVE ;  /* 0x000000000000791b */ /* 0x003fea0003800000 */
.L_x_2745:
[----:B------:R-:W-:Y:S01]  /*163d0*/  IMAD.MOV.U32 R2, RZ, RZ, 0x2 ;  /* 0x00000002ff027424 */ /* 0x000fe200078e00ff */
[----:B------:R-:W-:-:S05]  /*163e0*/  FMNMX R67, R66, R84, !PT ;  /* 0x0000005442437209 */ /* 0x000fca0007800000 */
[----:B------:R-:W-:-:S07]  /*163f0*/  IMAD.MOV.U32 R85, RZ, RZ, R67 ;  /* 0x000000ffff557224 */ /* 0x000fce00078e0043 */
[----:B------:R-:W-:Y:S05]  /*16400*/  WARPSYNC.COLLECTIVE R0, `(.L_x_2746) ;  /* 0x0000000000087348 */ /* 0x000fea0003c00000 */
[----:B------:R0:W1:Y:S02]  /*16410*/  SHFL.DOWN P0, R84, R85, R2, R3 ;  /* 0x0800000255547389 */ /* 0x0000640000000003 */
[----:B01----:R-:W-:Y:S05]  /*16420*/  ENDCOLLECTIVE ;  /* 0x000000000000791b */ /* 0x003fea0003800000 */
.L_x_2746:
[----:B------:R-:W-:Y:S01]  /*16430*/  IMAD.MOV.U32 R2, RZ, RZ, 0x1 ;  /* 0x00000001ff027424 */ /* 0x000fe200078e00ff */
[----:B------:R-:W-:-:S05]  /*16440*/  FMNMX R68, R67, R84, !PT ;  /* 0x0000005443447209 */ /* 0x000fca0007800000 */
[----:B------:R-:W-:-:S07]  /*16450*/  IMAD.MOV.U32 R85, RZ, RZ, R68 ;  /* 0x000000ffff557224 */ /* 0x000fce00078e0044 */
[----:B------:R-:W-:Y:S05]  /*16460*/  WARPSYNC.COLLECTIVE R0, `(.L_x_2747) ;  /* 0x0000000000087348 */ /* 0x000fea0003c00000 */
[----:B------:R0:W1:Y:S02]  /*16470*/  SHFL.DOWN P0, R84, R85, R2, R3 ;  /* 0x0800000255547389 */ /* 0x0000640000000003 */
[----:B01----:R-:W-:Y:S05]  /*16480*/  ENDCOLLECTIVE ;  /* 0x000000000000791b */ /* 0x003fea0003800000 */
.L_x_2747:
[----:B------:R-:W-:-:S07]  /*16490*/  FMNMX R84, R68, R84, !PT ;  /* 0x0000005444547209 */ /* 0x000fce0007800000 */
[----:B------:R-:W-:Y:S05]  /*164a0*/  WARPSYNC.COLLECTIVE R0, `(.L_x_2748) ;  /* 0x0000000000087348 */ /* 0x000fea0003c00000 */
[----:B------:R0:W1:Y:S02]  /*164b0*/  SHFL.IDX P0, R84, R84, R89, R87 ;  /* 0x0000005954547389 */ /* 0x0000640000000057 */
[----:B01----:R-:W-:Y:S05]  /*164c0*/  ENDCOLLECTIVE ;  /* 0x000000000000791b */ /* 0x003fea0003800000 */
.L_x_2748:
[----:B------:R-:W-:Y:S01]  /*164d0*/  IMAD.MOV.U32 R69, RZ, RZ, R84 ;  /* 0x000000ffff457224 */ /* 0x000fe200078e0054 */
[----:B------:R-:W-:Y:S06]  /*164e0*/  BRA `(.L_x_2749) ;  /* 0xffffff3400307947 */ /* 0x000fec000383ffff */
.L_x_2389:
[----:B------:R-:W-:Y:S01]  /*164f0*/  BSSY B0, `(.L_x_2750) ;  /* 0x0000007000007945 */ /* 0x000fe20003800000 */
[----:B------:R-:W-:Y:S02]  /*16500*/  IMAD.MOV.U32 R2, RZ, RZ, 0x10 ;  /* 0x00000010ff027424 */ /* 0x000fe400078e00ff */
[----:B------:R-:W-:Y:S02]  /*16510*/  IMAD.MOV.U32 R3, RZ, RZ, 0x1f ;  /* 0x0000001fff037424 */ /* 0x000fe400078e00ff */
[----:B------:R-:W-:-:S07]  /*16520*/  IMAD.MOV.U32 R0, RZ, RZ, -0x1 ;  /* 0xffffffffff007424 */ /* 0x000fce00078e00ff */
[----:B0-----:R-:W-:Y:S05]  /*16530*/  WARPSYNC.COLLECTIVE R0, `(.L_x_2751) ;  /* 0x0000000000087348 */ /* 0x001fea0003c00000 */
[----:B0-----:R0:W1:Y:S02]  /*16540*/  SHFL.DOWN P0, R84, R85, R2, R3 ;  /* 0x0800000255547389 */ /* 0x0010640000000003 */
[----:B01----:R-:W-:Y:S05]  /*16550*/  ENDCOLLECTIVE ;  /* 0x000000000000791b */ /* 0x003fea0003800000 */
.L_x_2751:
[----:B------:R-:W-:Y:S05]  /*16560*/  BSYNC B0 ;  /* 0x0000000000007941 */ /* 0x000fea0003800000 */
.L_x_2750:
        /* <DEDUP_REMOVED lines=9> */
.L_x_2752:
[----:B------:R-:W-:Y:S01]  /*16600*/  IMAD.MOV.U32 R2, RZ, RZ, 0x4 ;  /* 0x00000004ff027424 */ /* 0x000fe200078e00ff */
[----:B------:R-:W-:-:S05]  /*16610*/  FMNMX R66, R85, R84, !PT ;  /* 0x0000005455427209 */ /* 0x000fca0007800000 */
[----:B------:R-:W-:-:S07]  /*16620*/  IMAD.MOV.U32 R85, RZ, RZ, R66 ;  /* 0x000000ffff557224 */ /* 0x000fce00078e0042 */
[----:B------:R-:W-:Y:S05]  /*16630*/  WARPSYNC.COLLECTIVE R0, `(.L_x_2753) ;  /* 0x0000000000087348 */ /* 0x000fea0003c00000 */
[----:B------:R0:W1:Y:S02]  /*16640*/  SHFL.DOWN P0, R84, R85, R2, R3 ;  /* 0x0800000255547389 */ /* 0x0000640000000003 */
[----:B01----:R-:W-:Y:S05]  /*16650*/  ENDCOLLECTIVE ;  /* 0x000000000000791b */ /* 0x003fea0003800000 */
.L_x_2753:
[----:B------:R-:W-:Y:S02]  /*16660*/  MOV R2, 0x2 ;  /* 0x0000000200027802 */ /* 0x000fe40000000f00 */
[----:B------:R-:W-:-:S05]  /*16670*/  FMNMX R67, R66, R84, !PT ;  /* 0x0000005442437209 */ /* 0x000fca0007800000 */
[----:B------:R-:W-:-:S07]  /*16680*/  IMAD.MOV.U32 R85, RZ, RZ, R67 ;  /* 0x000000ffff557224 */ /* 0x000fce00078e0043 */
[----:B------:R-:W-:Y:S05]  /*16690*/  WARPSYNC.COLLECTIVE R0, `(.L_x_2754) ;  /* 0x0000000000087348 */ /* 0x000fea0003c00000 */
[----:B------:R0:W1:Y:S02]  /*166a0*/  SHFL.DOWN P0, R84, R85, R2, R3 ;  /* 0x0800000255547389 */ /* 0x0000640000000003 */
[----:B01----:R-:W-:Y:S05]  /*166b0*/  ENDCOLLECTIVE ;  /* 0x000000000000791b */ /* 0x003fea0003800000 */
.L_x_2754:
[----:B------:R-:W-:Y:S01]  /*166c0*/  IMAD.MOV.U32 R2, RZ, RZ, 0x1 ;  /* 0x00000001ff027424 */ /* 0x000fe200078e00ff */
[----:B------:R-:W-:-:S05]  /*166d0*/  FMNMX R68, R67, R84, !PT ;  /* 0x0000005443447209 */ /* 0x000fca0007800000 */
[----:B------:R-:W-:-:S07]  /*166e0*/  IMAD.MOV.U32 R85, RZ, RZ, R68 ;  /* 0x000000ffff557224 */ /* 0x000fce00078e0044 */
[----:B------:R-:W-:Y:S05]  /*166f0*/  WARPSYNC.COLLECTIVE R0, `(.L_x_2755) ;  /* 0x0000000000087348 */ /* 0x000fea0003c00000 */
[----:B------:R0:W1:Y:S02]  /*16700*/  SHFL.DOWN P0, R84, R85, R2, R3 ;  /* 0x0800000255547389 */ /* 0x0000640000000003 */
[----:B01----:R-:W-:Y:S05]  /*16710*/  ENDCOLLECTIVE ;  /* 0x000000000000791b */ /* 0x003fea0003800000 */
.L_x_2755:
[----:B------:R-:W-:-:S07]  /*16720*/  FMNMX R84, R68, R84, !PT ;  /* 0x0000005444547209 */ /* 0x000fce0007800000 */
[----:B------:R-:W-:Y:S05]  /*16730*/  WARPSYNC.COLLECTIVE R0, `(.L_x_2756) ;  /* 0x0000000000087348 */ /* 0x000fea0003c00000 */
[----:B------:R0:W1:Y:S02]  /*16740*/  SHFL.IDX P0, R84, R84, R89, R87 ;  /* 0x0000005954547389 */ /* 0x0000640000000057 */
[----:B01----:R-:W-:Y:S05]  /*16750*/  ENDCOLLECTIVE ;  /* 0x000000000000791b */ /* 0x003fea0003800000 */
.L_x_2756:
[----:B------:R-:W-:Y:S01]  /*16760*/  IMAD.MOV.U32 R69, RZ, RZ, R84 ;  /* 0x000000ffff457224 */ /* 0x000fe200078e0054 */
[----:B------:R-:W-:Y:S06]  /*16770*/  BRA `(.L_x_2757) ;  /* 0xffffff3400c47947 */ /* 0x000fec000383ffff */
.L_x_2397:
[----:B------:R-:W-:Y:S01]  /*16780*/  BSSY B0, `(.L_x_2758) ;  /* 0x0000007000007945 */ /* 0x000fe20003800000 */
[----:B------:R-:W-:Y:S02]  /*16790*/  IMAD.MOV.U32 R2, RZ, RZ, 0x10 ;  /* 0x00000010ff027424 */ /* 0x000fe400078e00ff */
[----:B------:R-:W-:Y:S02]  /*167a0*/  IMAD.MOV.U32 R3, RZ, RZ, 0x1f ;  /* 0x0000001fff037424 */ /* 0x000fe400078e00ff */
[----:B------:R-:W-:-:S07]  /*167b0*/  IMAD.MOV.U32 R0, RZ, RZ, -0x1 ;  /* 0xffffffffff007424 */ /* 0x000fce00078e00ff */
[----:B0-----:R-:W-:Y:S05]  /*167c0*/  WARPSYNC.COLLECTIVE R0, `(.L_x_2759) ;  /* 0x0000000000087348 */ /* 0x001fea0003c00000 */
[----:B0-----:R0:W1:Y:S02]  /*167d0*/  SHFL.DOWN P0, R84, R85, R2, R3 ;  /* 0x0800000255547389 */ /* 0x0010640000000003 */
[----:B01----:R-:W-:Y:S05]  /*167e0*/  ENDCOLLECTIVE ;  /* 0x000000000000791b */ /* 0x003fea0003800000 */
.L_x_2759:
[----:B------:R-:W-:Y:S05]  /*167f0*/  BSYNC B0 ;  /* 0x0000000000007941 */ /* 0x000fea0003800000 */
.L_x_2758:
        /* <DEDUP_REMOVED lines=9> */
.L_x_2760:
[----:B------:R-:W-:Y:S01]  /*16890*/  IMAD.MOV.U32 R2, RZ, RZ, 0x4 ;  /* 0x00000004ff027424 */ /* 0x000fe200078e00ff */
[----:B------:R-:W-:-:S04]  /*168a0*/  FMNMX R66, R85, R84, !PT ;  /* 0x0000005455427209 */ /* 0x000fc80007800000 */
[----:B------:R-:W-:-:S07]  /*168b0*/  MOV R85, R66 ;  /* 0x0000004200557202 */ /* 0x000fce0000000f00 */
[----:B------:R-:W-:Y:S05]  /*168c0*/  WARPSYNC.COLLECTIVE R0, `(.L_x_2761) ;  /* 0x0000000000087348 */ /* 0x000fea0003c00000 */
[----:B------:R0:W1:Y:S02]  /*168d0*/  SHFL.DOWN P0, R84, R85, R2, R3 ;  /* 0x0800000255547389 */ /* 0x0000640000000003 */
[----:B01----:R-:W-:Y:S05]  /*168e0*/  ENDCOLLECTIVE ;  /* 0x000000000000791b */ /* 0x003fea0003800000 */
.L_x_2761:
[----:B------:R-:W-:Y:S01]  /*168f0*/  IMAD.MOV.U32 R2, RZ, RZ, 0x2 ;  /* 0x00000002ff027424 */ /* 0x000fe200078e00ff */
[----:B------:R-:W-:-:S05]  /*16900*/  FMNMX R67, R66, R84, !PT ;  /* 0x0000005442437209 */ /* 0x000fca0007800000 */
[----:B------:R-:W-:-:S07]  /*16910*/  IMAD.MOV.U32 R85, RZ, RZ, R67 ;  /* 0x000000ffff557224 */ /* 0x000fce00078e0043 */
[----:B------:R-:W-:Y:S05]  /*16920*/  WARPSYNC.COLLECTIVE R0, `(.L_x_2762) ;  /* 0x0000000000087348 */ /* 0x000fea0003c00000 */
[----:B------:R0:W1:Y:S02]  /*16930*/  SHFL.DOWN P0, R84, R85, R2, R3 ;  /* 0x0800000255547389 */ /* 0x0000640000000003 */
[----:B01----:R-:W-:Y:S05]  /*16940*/  ENDCOLLECTIVE ;  /* 0x000000000000791b */ /* 0x003fea0003800000 */
.L_x_2762:
[----:B------:R-:W-:Y:S01]  /*16950*/  IMAD.MOV.U32 R2, RZ, RZ, 0x1 ;  /* 0x00000001ff027424 */ /* 0x000fe200078e00ff */
[----:B------:R-:W-:-:S05]  /*16960*/  FMNMX R68, R67, R84, !PT ;  /* 0x0000005443447209 */ /* 0x000fca0007800000 */
[----:B------:R-:W-:-:S07]  /*16970*/  IMAD.MOV.U32 R85, RZ, RZ, R68 ;  /* 0x000000ffff557224 */ /* 0x000fce00078e0044 */
[----:B------:R-:W-:Y:S05]  /*16980*/  WARPSYNC.COLLECTIVE R0, `(.L_x_2763) ;  /* 0x0000000000087348 */ /* 0x000fea0003c00000 */
[----:B------:R0:W1:Y:S02]  /*16990*/  SHFL.DOWN P0, R84, R85, R2, R3 ;  /* 0x0800000255547389 */ /* 0x0000640000000003 */
[----:B01----:R-:W-:Y:S05]  /*169a0*/  ENDCOLLECTIVE ;  /* 0x000000000000791b */ /* 0x003fea0003800000 */
.L_x_2763:
[----:B------:R-:W-:-:S07]  /*169b0*/  FMNMX R84, R68, R84, !PT ;  /* 0x0000005444547209 */ /* 0x000fce0007800000 */
[----:B------:R-:W-:Y:S05]  /*169c0*/  WARPSYNC.COLLECTIVE R0, `(.L_x_2764) ;  /* 0x0000000000087348 */ /* 0x000fea0003c00000 */
[----:B------:R0:W1:Y:S02]  /*169d0*/  SHFL.IDX P0, R84, R84, R89, R87 ;  /* 0x0000005954547389 */ /* 0x0000640000000057 */
[----:B01----:R-:W-:Y:S05]  /*169e0*/  ENDCOLLECTIVE ;  /* 0x000000000000791b */ /* 0x003fea0003800000 */
.L_x_2764:
[----:B------:R-:W-:Y:S01]  /*169f0*/  IMAD.MOV.U32 R69, RZ, RZ, R84 ;  /* 0x000000ffff457224 */ /* 0x000fe200078e0054 */
[----:B------:R-:W-:Y:S06]  /*16a00*/  BRA `(.L_x_2765) ;  /* 0xffffff3800587947 */ /* 0x000fec000383ffff */
.L_x_2405:
[----:B------:R-:W-:Y:S01]  /*16a10*/  BSSY B0, `(.L_x_2766) ;  /* 0x0000007000007945 */ /* 0x000fe20003800000 */
[----:B------:R-:W-:Y:S02]  /*16a20*/  IMAD.MOV.U32 R2, RZ, RZ, 0x10 ;  /* 0x00000010ff027424 */ /* 0x000fe400078e00ff */
[----:B------:R-:W-:Y:S02]  /*16a30*/  IMAD.MOV.U32 R3, RZ, RZ, 0x1f ;  /* 0x0000001fff037424 */ /* 0x000fe400078e00ff */
[----:B------:R-:W-:-:S07]  /*16a40*/  IMAD.MOV.U32 R0, RZ, RZ, -0x1 ;  /* 0xffffffffff007424 */ /* 0x000fce00078e00ff */
[----:B0-----:R-:W-:Y:S05]  /*16a50*/  WARPSYNC.COLLECTIVE R0, `(.L_x_2767) ;  /* 0x0000000000087348 */ /* 0x001fea0003c00000 */
[----:B0-----:R0:W1:Y:S02]  /*16a60*/  SHFL.DOWN P0, R84, R85, R2, R3 ;  /* 0x0800000255547389 */ /* 0x0010640000000003 */
[----:B01----:R-:W-:Y:S05]  /*16a70*/  ENDCOLLECTIVE ;  /* 0x000000000000791b */ /* 0x003fea0003800000 */
.L_x_2767:
[----:B------:R-:W-:Y:S05]  /*16a80*/  BSYNC B0 ;  /* 0x0000000000007941 */ /* 0x000fea0003800000 */
.L_x_2766:
        /* <DEDUP_REMOVED lines=9> */
.L_x_2768:
[----:B------:R-:W-:Y:S01]  /*16b20*/  IMAD.MOV.U32 R2, RZ, RZ, 0x4 ;  /* 0x00000004ff027424 */ /* 0x000fe200078e00ff */
[----:B------:R-:W-:-:S05]  /*16b30*/  FMNMX R66, R85, R84, !PT ;  /* 0x0000005455427209 */ /* 0x000fca0007800000 */
[----:B------:R-:W-:-:S07]  /*16b40*/  IMAD.MOV.U32 R85, RZ, RZ, R66 ;  /* 0x000000ffff557224 */ /* 0x000fce00078e0042 */
[----:B------:R-:W-:Y:S05]  /*16b50*/  WARPSYNC.COLLECTIVE R0, `(.L_x_2769) ;  /* 0x0000000000087348 */ /* 0x000fea0003c00000 */
[----:B------:R0:W1:Y:S02]  /*16b60*/  SHFL.DOWN P0, R84, R85, R2, R3 ;  /* 0x0800000255547389 */ /* 0x0000640000000003 */
[----:B01----:R-:W-:Y:S05]  /*16b70*/  ENDCOLLECTIVE ;  /* 0x000000000000791b */ /* 0x003fea0003800000 */
.L_x_2769:
[----:B------:R-:W-:Y:S01]  /*16b80*/  IMAD.MOV.U32 R2, RZ, RZ, 0x2 ;  /* 0x00000002ff027424 */ /* 0x000fe200078e00ff */
[----:B------:R-:W-:-:S05]  /*16b90*/  FMNMX R67, R66, R84, !PT ;  /* 0x0000005442437209 */ /* 0x000fca0007800000 */
[----:B------:R-:W-:-:S07]  /*16ba0*/  IMAD.MOV.U32 R85, RZ, RZ, R67 ;  /* 0x000000ffff557224 */ /* 0x000fce00078e0043 */
[----:B------:R-:W-:Y:S05]  /*16bb0*/  WARPSYNC.COLLECTIVE R0, `(.L_x_2770) ;  /* 0x0000000000087348 */ /* 0x000fea0003c00000 */
[----:B------:R0:W1:Y:S02]  /*16bc0*/  SHFL.DOWN P0, R84, R85, R2, R3 ;  /* 0x0800000255547389 */ /* 0x0000640000000003 */
[----:B01----:R-:W-:Y:S05]  /*16bd0*/  ENDCOLLECTIVE ;  /* 0x000000000000791b */ /* 0x003fea0003800000 */
.L_x_2770:
[----:B------:R-:W-:Y:S01]  /*16be0*/  IMAD.MOV.U32 R2, RZ, RZ, 0x1 ;  /* 0x00000001ff027424 */ /* 0x000fe200078e00ff */
[----:B------:R-:W-:-:S05]  /*16bf0*/  FMNMX R68, R67, R84, !PT ;  /* 0x0000005443447209 */ /* 0x000fca0007800000 */
[----:B------:R-:W-:-:S07]  /*16c00*/  IMAD.MOV.U32 R85, RZ, RZ, R68 ;  /* 0x000000ffff557224 */ /* 0x000fce00078e0044 */
[----:B------:R-:W-:Y:S05]  /*16c10*/  WARPSYNC.COLLECTIVE R0, `(.L_x_2771) ;  /* 0x0000000000087348 */ /* 0x000fea0003c00000 */
[----:B------:R0:W1:Y:S02]  /*16c20*/  SHFL.DOWN P0, R84, R85, R2, R3 ;  /* 0x0800000255547389 */ /* 0x0000640000000003 */
[----:B01----:R-:W-:Y:S05]  /*16c30*/  ENDCOLLECTIVE ;  /* 0x000000000000791b */ /* 0x003fea0003800000 */
.L_x_2771:
[----:B------:R-:W-:-:S07]  /*16c40*/  FMNMX R84, R68, R84, !PT ;  /* 0x0000005444547209 */ /* 0x000fce0007800000 */
[----:B------:R-:W-:Y:S05]  /*16c50*/  WARPSYNC.COLLECTIVE R0, `(.L_x_2772) ;  /* 0x0000000000087348 */ /* 0x000fea0003c00000 */
[----:B------:R0:W1:Y:S02]  /*16c60*/  SHFL.IDX P0, R84, R84, R89, R87 ;  /* 0x0000005954547389 */ /* 0x0000640000000057 */
[----:B01----:R-:W-:Y:S05]  /*16c70*/  ENDCOLLECTIVE ;  /* 0x000000000000791b */ /* 0x003fea0003800000 */
.L_x_2772:
[----:B------:R-:W-:Y:S01]  /*16c80*/  IMAD.MOV.U32 R69, RZ, RZ, R84 ;  /* 0x000000ffff457224 */ /* 0x000fe200078e0054 */
[----:B------:R-:W-:Y:S06]  /*16c90*/  BRA `(.L_x_2773) ;  /* 0xffffff3800ec7947 */ /* 0x000fec000383ffff */
.L_x_2413:
[----:B------:R-:W-:Y:S01]  /*16ca0*/  BSSY B0, `(.L_x_2774) ;  /* 0x0000007000007945 */ /* 0x000fe20003800000 */
[----:B------:R-:W-:Y:S01]  /*16cb0*/  MOV R2, 0x10 ;  /* 0x0000001000027802 */ /* 0x000fe20000000f00 */
[----:B------:R-:W-:Y:S02]  /*16cc0*/  IMAD.MOV.U32 R3, RZ, RZ, 0x1f ;  /* 0x0000001fff037424 */ /* 0x000fe400078e00ff */
[----:B------:R-:W-:-:S07]  /*16cd0*/  IMAD.MOV.U32 R0, RZ, RZ, -0x1 ;  /* 0xffffffffff007424 */ /* 0x000fce00078e00ff */
[----:B0-----:R-:W-:Y:S05]  /*16ce0*/  WARPSYNC.COLLECTIVE R0, `(.L_x_2775) ;  /* 0x0000000000087348 */ /* 0x001fea0003c00000 */
[----:B0-----:R0:W1:Y:S02]  /*16cf0*/  SHFL.DOWN P0, R84, R85, R2, R3 ;  /* 0x0800000255547389 */ /* 0x0010640000000003 */
[----:B01----:R-:W-:Y:S05]  /*16d00*/  ENDCOLLECTIVE ;  /* 0x000000000000791b */ /* 0x003fea0003800000 */
.L_x_2775:
[----:B------:R-:W-:Y:S05]  /*16d10*/  BSYNC B0 ;  /* 0x0000000000007941 */ /* 0x000fea0003800000 */
.L_x_2774:
        /* <DEDUP_REMOVED lines=9> */
.L_x_2776:
[----:B------:R-:W-:Y:S01]  /*16db0*/  IMAD.MOV.U32 R2, RZ, RZ, 0x4 ;  /* 0x00000004ff027424 */ /* 0x000fe200078e00ff */
[----:B------:R-:W-:-:S05]  /*16dc0*/  FMNMX R66, R85, R84, !PT ;  /* 0x0000005455427209 */ /* 0x000fca0007800000 */
[----:B------:R-:W-:-:S07]  /*16dd0*/  IMAD.MOV.U32 R85, RZ, RZ, R66 ;  /* 0x000000ffff557224 */ /* 0x000fce00078e0042 */
[----:B------:R-:W-:Y:S05]  /*16de0*/  WARPSYNC.COLLECTIVE R0, `(.L_x_2777) ;  /* 0x0000000000087348 */ /* 0x000fea0003c00000 */
[----:B------:R0:W1:Y:S02]  /*16df0*/  SHFL.DOWN P0, R84, R85, R2, R3 ;  /* 0x0800000255547389 */ /* 0x0000640000000003 */
[----:B01----:R-:W-:Y:S05]  /*16e00*/  ENDCOLLECTIVE ;  /* 0x000000000000791b */ /* 0x003fea0003800000 */
.L_x_2777:
[----:B------:R-:W-:Y:S01]  /*16e10*/  IMAD.MOV.U32 R2, RZ, RZ, 0x2 ;  /* 0x00000002ff027424 */ /* 0x000fe200078e00ff */
[----:B------:R-:W-:-:S05]  /*16e20*/  FMNMX R67, R66, R84, !PT ;  /* 0x0000005442437209 */ /* 0x000fca0007800000 */
[----:B------:R-:W-:-:S07]  /*16e30*/  IMAD.MOV.U32 R85, RZ, RZ, R67 ;  /* 0x000000ffff557224 */ /* 0x000fce00078e0043 */
[----:B------:R-:W-:Y:S05]  /*16e40*/  WARPSYNC.COLLECTIVE R0, `(.L_x_2778) ;  /* 0x0000000000087348 */ /* 0x000fea0003c00000 */
[----:B------:R0:W1:Y:S02]  /*16e50*/  SHFL.DOWN P0, R84, R85, R2, R3 ;  /* 0x0800000255547389 */ /* 0x0000640000000003 */
[----:B01----:R-:W-:Y:S05]  /*16e60*/  ENDCOLLECTIVE ;  /* 0x000000000000791b */ /* 0x003fea0003800000 */
.L_x_2778:
[----:B------:R-:W-:Y:S01]  /*16e70*/  IMAD.MOV.U32 R2, RZ, RZ, 0x1 ;  /* 0x00000001ff027424 */ /* 0x000fe200078e00ff */
[----:B------:R-:W-:-:S05]  /*16e80*/  FMNMX R68, R67, R84, !PT ;  /* 0x0000005443447209 */ /* 0x000fca0007800000 */
[----:B------:R-:W-:-:S07]  /*16e90*/  IMAD.MOV.U32 R85, RZ, RZ, R68 ;  /* 0x000000ffff557224 */ /* 0x000fce00078e0044 */
[----:B------:R-:W-:Y:S05]  /*16ea0*/  WARPSYNC.COLLECTIVE R0, `(.L_x_2779) ;  /* 0x0000000000087348 */ /* 0x000fea0003c00000 */
[----:B------:R0:W1:Y:S02]  /*16eb0*/  SHFL.DOWN P0, R84, R85, R2, R3 ;  /* 0x0800000255547389 */ /* 0x0000640000000003 */
[----:B01----:R-:W-:Y:S05]  /*16ec0*/  ENDCOLLECTIVE ;  /* 0x000000000000791b */ /* 0x003fea0003800000 */
.L_x_2779:
[----:B------:R-:W-:-:S07]  /*16ed0*/  FMNMX R84, R68, R84, !PT ;  /* 0x0000005444547209 */ /* 0x000fce0007800000 */
[----:B------:R-:W-:Y:S05]  /*16ee0*/  WARPSYNC.COLLECTIVE R0, `(.L_x_2780) ;  /* 0x0000000000087348 */ /* 0x000fea0003c00000 */
[----:B------:R0:W1:Y:S02]  /*16ef0*/  SHFL.IDX P0, R84, R84, R89, R87 ;  /* 0x0000005954547389 */ /* 0x0000640000000057 */
[----:B01----:R-:W-:Y:S05]  /*16f00*/  ENDCOLLECTIVE ;  /* 0x000000000000791b */ /* 0x003fea0003800000 */
.L_x_2780:
[----:B------:R-:W-:Y:S01]  /*16f10*/  IMAD.MOV.U32 R69, RZ, RZ, R84 ;  /* 0x000000ffff457224 */ /* 0x000fe200078e0054 */
[----:B------:R-:W-:Y:S06]  /*16f20*/  BRA `(.L_x_2781) ;  /* 0xffffff3c00807947 */ /* 0x000fec000383ffff */
.L_x_2421:
[----:B------:R-:W-:Y:S01]  /*16f30*/  BSSY B0, `(.L_x_2782) ;  /* 0x0000007000007945 */ /* 0x000fe20003800000 */
[----:B------:R-:W-:Y:S02]  /*16f40*/  IMAD.MOV.U32 R2, RZ, RZ, 0x10 ;  /* 0x00000010ff027424 */ /* 0x000fe400078e00ff */
[----:B------:R-:W-:Y:S02]  /*16f50*/  IMAD.MOV.U32 R3, RZ, RZ, 0x1f ;  /* 0x0000001fff037424 */ /* 0x000fe400078e00ff */
[----:B------:R-:W-:-:S07]  /*16f60*/  IMAD.MOV.U32 R0, RZ, RZ, -0x1 ;  /* 0xffffffffff007424 */ /* 0x000fce00078e00ff */
[----:B0-----:R-:W-:Y:S05]  /*16f70*/  WARPSYNC.COLLECTIVE R0, `(.L_x_2783) ;  /* 0x0000000000087348 */ /* 0x001fea0003c00000 */
[----:B0-----:R0:W1:Y:S02]  /*16f80*/  SHFL.DOWN P0, R84, R85, R2, R3 ;  /* 0x0800000255547389 */ /* 0x0010640000000003 */
[----:B01----:R-:W-:Y:S05]  /*16f90*/  ENDCOLLECTIVE ;  /* 0x000000000000791b */ /* 0x003fea0003800000 */
.L_x_2783:
[----:B------:R-:W-:Y:S05]  /*16fa0*/  BSYNC B0 ;  /* 0x0000000000007941 */ /* 0x000fea0003800000 */
.L_x_2782:
        /* <DEDUP_REMOVED lines=9> */
.L_x_2784:
[----:B------:R-:W-:Y:S01]  /*17040*/  IMAD.MOV.U32 R2, RZ, RZ, 0x4 ;  /* 0x00000004ff027424 */ /* 0x000fe200078e00ff */
[----:B------:R-:W-:-:S05]  /*17050*/  FMNMX R66, R85, R84, !PT ;  /* 0x0000005455427209 */ /* 0x000fca0007800000 */
[----:B------:R-:W-:-:S07]  /*17060*/  IMAD.MOV.U32 R85, RZ, RZ, R66 ;  /* 0x000000ffff557224 */ /* 0x000fce00078e0042 */
[----:B------:R-:W-:Y:S05]  /*17070*/  WARPSYNC.COLLECTIVE R0, `(.L_x_2785) ;  /* 0x0000000000087348 */ /* 0x000fea0003c00000 */
[----:B------:R0:W1:Y:S02]  /*17080*/  SHFL.DOWN P0, R84, R85, R2, R3 ;  /* 0x0800000255547389 */ /* 0x0000640000000003 */
[----:B01----:R-:W-:Y:S05]  /*17090*/  ENDCOLLECTIVE ;  /* 0x000000000000791b */ /* 0x003fea0003800000 */
.L_x_2785:
[----:B------:R-:W-:Y:S02]  /*170a0*/  MOV R2, 0x2 ;  /* 0x0000000200027802 */ /* 0x000fe40000000f00 */
[----:B------:R-:W-:-:S05]  /*170b0*/  FMNMX R67, R66, R84, !PT ;  /* 0x0000005442437209 */ /* 0x000fca0007800000 */
[----:B------:R-:W-:-:S07]  /*170c0*/  IMAD.MOV.U32 R85, RZ, RZ, R67 ;  /* 0x000000ffff557224 */ /* 0x000fce00078e0043 */
[----:B------:R-:W-:Y:S05]  /*170d0*/  WARPSYNC.COLLECTIVE R0, `(.L_x_2786) ;  /* 0x0000000000087348 */ /* 0x000fea0003c00000 */
[----:B------:R0:W1:Y:S02]  /*170e0*/  SHFL.DOWN P0, R84, R85, R2, R3 ;  /* 0x0800000255547389 */ /* 0x0000640000000003 */
[----:B01----:R-:W-:Y:S05]  /*170f0*/  ENDCOLLECTIVE ;  /* 0x000000000000791b */ /* 0x003fea0003800000 */
.L_x_2786:
[----:B------:R-:W-:Y:S01]  /*17100*/  IMAD.MOV.U32 R2, RZ, RZ, 0x1 ;  /* 0x00000001ff027424 */ /* 0x000fe200078e00ff */
[----:B------:R-:W-:-:S05]  /*17110*/  FMNMX R68, R67, R84, !PT ;  /* 0x0000005443447209 */ /* 0x000fca0007800000 */
[----:B------:R-:W-:-:S07]  /*17120*/  IMAD.MOV.U32 R85, RZ, RZ, R68 ;  /* 0x000000ffff557224 */ /* 0x000fce00078e0044 */
[----:B------:R-:W-:Y:S05]  /*17130*/  WARPSYNC.COLLECTIVE R0, `(.L_x_2787) ;  /* 0x0000000000087348 */ /* 0x000fea0003c00000 */
[----:B------:R0:W1:Y:S02]  /*17140*/  SHFL.DOWN P0, R84, R85, R2, R3 ;  /* 0x0800000255547389 */ /* 0x0000640000000003 */
[----:B01----:R-:W-:Y:S05]  /*17150*/  ENDCOLLECTIVE ;  /* 0x000000000000791b */ /* 0x003fea0003800000 */
.L_x_2787:
[----:B------:R-:W-:-:S07]  /*17160*/  FMNMX R84, R68, R84, !PT ;  /* 0x0000005444547209 */ /* 0x000fce0007800000 */
[----:B------:R-:W-:Y:S05]  /*17170*/  WARPSYNC.COLLECTIVE R0, `(.L_x_2788) ;  /* 0x0000000000087348 */ /* 0x000fea0003c00000 */
[----:B------:R0:W1:Y:S02]  /*17180*/  SHFL.IDX P0, R84, R84, R89, R87 ;  /* 0x0000005954547389 */ /* 0x0000640000000057 */
[----:B01----:R-:W-:Y:S05]  /*17190*/  ENDCOLLECTIVE ;  /* 0x000000000000791b */ /* 0x003fea0003800000 */
.L_x_2788:
[----:B------:R-:W-:Y:S01]  /*171a0*/  IMAD.MOV.U32 R69, RZ, RZ, R84 ;  /* 0x000000ffff457224 */ /* 0x000fe200078e0054 */
[----:B------:R-:W-:Y:S06]  /*171b0*/  BRA `(.L_x_2789) ;  /* 0xffffff4000147947 */ /* 0x000fec000383ffff */
.L_x_2429:
[----:B------:R-:W-:Y:S01]  /*171c0*/  BSSY B0, `(.L_x_2790) ;  /* 0x0000007000007945 */ /* 0x000fe20003800000 */
[----:B------:R-:W-:Y:S02]  /*171d0*/  IMAD.MOV.U32 R2, RZ, RZ, 0x10 ;  /* 0x00000010ff027424 */ /* 0x000fe400078e00ff */
[----:B------:R-:W-:Y:S02]  /*171e0*/  IMAD.MOV.U32 R3, RZ, RZ, 0x1f ;  /* 0x0000001fff037424 */ /* 0x000fe400078e00ff */
[----:B------:R-:W-:-:S07]  /*171f0*/  IMAD.MOV.U32 R0, RZ, RZ, -0x1 ;  /* 0xffffffffff007424 */ /* 0x000fce00078e00ff */
[----:B0-----:R-:W-:Y:S05]  /*17200*/  WARPSYNC.COLLECTIVE R0, `(.L_x_2791) ;  /* 0x0000000000087348 */ /* 0x001fea0003c00000 */
[----:B0-----:R0:W1:Y:S02]  /*17210*/  SHFL.DOWN P0, R84, R85, R2, R3 ;  /* 0x0800000255547389 */ /* 0x0010640000000003 */
[----:B01----:R-:W-:Y:S05]  /*17220*/  ENDCOLLECTIVE ;  /* 0x000000000000791b */ /* 0x003fea0003800000 */
.L_x_2791:
[----:B------:R-:W-:Y:S05]  /*17230*/  BSYNC B0 ;  /* 0x0000000000007941 */ /* 0x000fea0003800000 */
.L_x_2790:
        /* <DEDUP_REMOVED lines=9> */
.L_x_2792:
[----:B------:R-:W-:Y:S01]  /*172d0*/  IMAD.MOV.U32 R2, RZ, RZ, 0x4 ;  /* 0x00000004ff027424 */ /* 0x000fe200078e00ff */
[----:B------:R-:W-:-:S04]  /*172e0*/  FMNMX R66, R85, R84, !PT ;  /* 0x0000005455427209 */ /* 0x000fc80007800000 */
[----:B------:R-:W-:-:S07]  /*172f0*/  MOV R85, R66 ;  /* 0x0000004200557202 */ /* 0x000fce0000000f00 */
[----:B------:R-:W-:Y:S05]  /*17300*/  WARPSYNC.COLLECTIVE R0, `(.L_x_2793) ;  /* 0x0000000000087348 */ /* 0x000fea0003c00000 */
[----:B------:R0:W1:Y:S02]  /*17310*/  SHFL.DOWN P0, R84, R85, R2, R3 ;  /* 0x0800000255547389 */ /* 0x0000640000000003 */
[----:B01----:R-:W-:Y:S05]  /*17320*/  ENDCOLLECTIVE ;  /* 0x000000000000791b */ /* 0x003fea0003800000 */
.L_x_2793:
[----:B------:R-:W-:Y:S01]  /*17330*/  IMAD.MOV.U32 R2, RZ, RZ, 0x2 ;  /* 0x00000002ff027424 */ /* 0x000fe200078e00ff */
[----:B------:R-:W-:-:S05]  /*17340*/  FMNMX R67, R66, R84, !PT ;  /* 0x0000005442437209 */ /* 0x000fca0007800000 */
[----:B------:R-:W-:-:S07]  /*17350*/  IMAD.MOV.U32 R85, RZ, RZ, R67 ;  /* 0x000000ffff557224 */ /* 0x000fce00078e0043 */
[----:B------:R-:W-:Y:S05]  /*17360*/  WARPSYNC.COLLECTIVE R0, `(.L_x_2794) ;  /* 0x0000000000087348 */ /* 0x000fea0003c00000 */
[----:B------:R0:W1:Y:S02]  /*17370*/  SHFL.DOWN P0, R84, R85, R2, R3 ;  /* 0x0800000255547389 */ /* 0x0000640000000003 */
[----:B01----:R-:W-:Y:S05]  /*17380*/  ENDCOLLECTIVE ;  /* 0x000000000000791b */ /* 0x003fea0003800000 */
.L_x_2794:
[----:B------:R-:W-:Y:S01]  /*17390*/  IMAD.MOV.U32 R2, RZ, RZ, 0x1 ;  /* 0x00000001ff027424 */ /* 0x000fe200078e00ff */
[----:B------:R-:W-:-:S05]  /*173a0*/  FMNMX R68, R67, R84, !PT ;  /* 0x0000005443447209 */ /* 0x000fca0007800000 */
[----:B------:R-:W-:-:S07]  /*173b0*/  IMAD.MOV.U32 R85, RZ, RZ, R68 ;  /* 0x000000ffff557224 */ /* 0x000fce00078e0044 */
[----:B------:R-:W-:Y:S05]  /*173c0*/  WARPSYNC.COLLECTIVE R0, `(.L_x_2795) ;  /* 0x0000000000087348 */ /* 0x000fea0003c00000 */
[----:B------:R0:W1:Y:S02]  /*173d0*/  SHFL.DOWN P0, R84, R85, R2, R3 ;  /* 0x0800000255547389 */ /* 0x0000640000000003 */
[----:B01----:R-:W-:Y:S05]  /*173e0*/  ENDCOLLECTIVE ;  /* 0x000000000000791b */ /* 0x003fea0003800000 */
.L_x_2795:
[----:B------:R-:W-:-:S07]  /*173f0*/  FMNMX R84, R68, R84, !PT ;  /* 0x0000005444547209 */ /* 0x000fce0007800000 */
[----:B------:R-:W-:Y:S05]  /*17400*/  WARPSYNC.COLLECTIVE R0, `(.L_x_2796) ;  /* 0x0000000000087348 */ /* 0x000fea0003c00000 */
[----:B------:R0:W1:Y:S02]  /*17410*/  SHFL.IDX P0, R84, R84, R89, R87 ;  /* 0x0000005954547389 */ /* 0x0000640000000057 */
[----:B01----:R-:W-:Y:S05]  /*17420*/  ENDCOLLECTIVE ;  /* 0x000000000000791b */ /* 0x003fea0003800000 */
.L_x_2796:
[----:B------:R-:W-:Y:S01]  /*17430*/  IMAD.MOV.U32 R80, RZ, RZ, R84 ;  /* 0x000000ffff507224 */ /* 0x000fe200078e0054 */
[----:B------:R-:W-:Y:S06]  /*17440*/  BRA `(.L_x_2797) ;  /* 0xffffff4000a87947 */ /* 0x000fec000383ffff */
.L_x_2437:
[----:B------:R-:W-:Y:S01]  /*17450*/  BSSY B0, `(.L_x_2798) ;  /* 0x0000007000007945 */ /* 0x000fe20003800000 */
[----:B------:R-:W-:Y:S02]  /*17460*/  IMAD.MOV.U32 R2, RZ, RZ, 0x10 ;  /* 0x00000010ff027424 */ /* 0x000fe400078e00ff */
[----:B------:R-:W-:Y:S02]  /*17470*/  IMAD.MOV.U32 R3, RZ, RZ, 0x1f ;  /* 0x0000001fff037424 */ /* 0x000fe400078e00ff */
[----:B------:R-:W-:-:S07]  /*17480*/  IMAD.MOV.U32 R0, RZ, RZ, -0x1 ;  /* 0xffffffffff007424 */ /* 0x000fce00078e00ff */
[----:B0-----:R-:W-:Y:S05]  /*17490*/  WARPSYNC.COLLECTIVE R0, `(.L_x_2799) ;  /* 0x0000000000087348 */ /* 0x001fea0003c00000 */
[----:B0-----:R0:W1:Y:S02]  /*174a0*/  SHFL.DOWN P0, R84, R85, R2, R3 ;  /* 0x0800000255547389 */ /* 0x0010640000000003 */
[----:B01----:R-:W-:Y:S05]  /*174b0*/  ENDCOLLECTIVE ;  /* 0x000000000000791b */ /* 0x003fea0003800000 */
.L_x_2799:
[----:B------:R-:W-:Y:S05]  /*174c0*/  BSYNC B0 ;  /* 0x0000000000007941 */ /* 0x000fea0003800000 */
.L_x_2798:
        /* <DEDUP_REMOVED lines=9> */
.L_x_2800:
[----:B------:R-:W-:Y:S01]  /*17560*/  IMAD.MOV.U32 R2, RZ, RZ, 0x4 ;  /* 0x00000004ff027424 */ /* 0x000fe200078e00ff */
[----:B------:R-:W-:-:S05]  /*17570*/  FMNMX R66, R85, R84, !PT ;  /* 0x0000005455427209 */ /* 0x000fca0007800000 */
[----:B------:R-:W-:-:S07]  /*17580*/  IMAD.MOV.U32 R85, RZ, RZ, R66 ;  /* 0x000000ffff557224 */ /* 0x000fce00078e0042 */
[----:B------:R-:W-:Y:S05]  /*17590*/  WARPSYNC.COLLECTIVE R0, `(.L_x_2801) ;  /* 0x0000000000087348 */ /* 0x000fea0003c00000 */
[----:B------:R0:W1:Y:S02]  /*175a0*/  SHFL.DOWN P0, R84, R85, R2, R3 ;  /* 0x0800000255547389 */ /* 0x0000640000000003 */
[----:B01----:R-:W-:Y:S05]  /*175b0*/  ENDCOLLECTIVE ;  /* 0x000000000000791b */ /* 0x003fea0003800000 */
.L_x_2801:
[----:B------:R-:W-:Y:S01]  /*175c0*/  IMAD.MOV.U32 R2, RZ, RZ, 0x2 ;  /* 0x00000002ff027424 */ /* 0x000fe200078e00ff */
[----:B------:R-:W-:-:S05]  /*175d0*/  FMNMX R67, R66, R84, !PT ;  /* 0x0000005442437209 */ /* 0x000fca0007800000 */
[----:B------:R-:W-:-:S07]  /*175e0*/  IMAD.MOV.U32 R85, RZ, RZ, R67 ;  /* 0x000000ffff557224 */ /* 0x000fce00078e0043 */
[----:B------:R-:W-:Y:S05]  /*175f0*/  WARPSYNC.COLLECTIVE R0, `(.L_x_2802) ;  /* 0x0000000000087348 */ /* 0x000fea0003c00000 */
[----:B------:R0:W1:Y:S02]  /*17600*/  SHFL.DOWN P0, R84, R85, R2, R3 ;  /* 0x0800000255547389 */ /* 0x0000640000000003 */
[----:B01----:R-:W-:Y:S05]  /*17610*/  ENDCOLLECTIVE ;  /* 0x000000000000791b */ /* 0x003fea0003800000 */
.L_x_2802:
[----:B------:R-:W-:Y:S01]  /*17620*/  IMAD.MOV.U32 R2, RZ, RZ, 0x1 ;  /* 0x00000001ff027424 */ /* 0x000fe200078e00ff */
[----:B------:R-:W-:-:S05]  /*17630*/  FMNMX R80, R67, R84, !PT ;  /* 0x0000005443507209 */ /* 0x000fca0007800000 */
[----:B------:R-:W-:-:S07]  /*17640*/  IMAD.MOV.U32 R85, RZ, RZ, R80 ;  /* 0x000000ffff557224 */ /* 0x000fce00078e0050 */
[----:B------:R-:W-:Y:S05]  /*17650*/  WARPSYNC.COLLECTIVE R0, `(.L_x_2803) ;  /* 0x0000000000087348 */ /* 0x000fea0003c00000 */
[----:B------:R0:W1:Y:S02]  /*17660*/  SHFL.DOWN P0, R84, R85, R2, R3 ;  /* 0x0800000255547389 */ /* 0x0000640000000003 */
[----:B01----:R-:W-:Y:S05]  /*17670*/  ENDCOLLECTIVE ;  /* 0x000000000000791b */ /* 0x003fea0003800000 */
.L_x_2803:
[----:B------:R-:W-:-:S07]  /*17680*/  FMNMX R84, R80, R84, !PT ;  /* 0x0000005450547209 */ /* 0x000fce0007800000 */
[----:B------:R-:W-:Y:S05]  /*17690*/  WARPSYNC.COLLECTIVE R0, `(.L_x_2804) ;  /* 0x0000000000087348 */ /* 0x000fea0003c00000 */
[----:B------:R0:W1:Y:S02]  /*176a0*/  SHFL.IDX P0, R84, R84, R89, R87 ;  /* 0x0000005954547389 */ /* 0x0000640000000057 */
[----:B01----:R-:W-:Y:S05]  /*176b0*/  ENDCOLLECTIVE ;  /* 0x000000000000791b */ /* 0x003fea0003800000 */
.L_x_2804:
[----:B------:R-:W-:Y:S01]  /*176c0*/  IMAD.MOV.U32 R81, RZ, RZ, R84 ;  /* 0x000000ffff517224 */ /* 0x000fe200078e0054 */
[----:B------:R-:W-:Y:S06]  /*176d0*/  BRA `(.L_x_2805) ;  /* 0xffffff44003c7947 */ /* 0x000fec000383ffff */
.L_x_2445:
[----:B------:R-:W-:Y:S01]  /*176e0*/  BSSY B0, `(.L_x_2806) ;  /* 0x0000007000007945 */ /* 0x000fe20003800000 */
[----:B------:R-:W-:Y:S01]  /*176f0*/  MOV R2, 0x10 ;  /* 0x0000001000027802 */ /* 0x000fe20000000f00 */
[----:B------:R-:W-:Y:S02]  /*17700*/  IMAD.MOV.U32 R3, RZ, RZ, 0x1f ;  /* 0x0000001fff037424 */ /* 0x000fe400078e00ff */
[----:B------:R-:W-:-:S07]  /*17710*/  IMAD.MOV.U32 R0, RZ, RZ, -0x1 ;  /* 0xffffffffff007424 */ /* 0x000fce00078e00ff */
[----:B0-----:R-:W-:Y:S05]  /*17720*/  WARPSYNC.COLLECTIVE R0, `(.L_x_2807) ;  /* 0x0000000000087348 */ /* 0x001fea0003c00000 */
[----:B0-----:R0:W1:Y:S02]  /*17730*/  SHFL.DOWN P0, R84, R85, R2, R3 ;  /* 0x0800000255547389 */ /* 0x0010640000000003 */
[----:B01----:R-:W-:Y:S05]  /*17740*/  ENDCOLLECTIVE ;  /* 0x000000000000791b */ /* 0x003fea0003800000 */
.L_x_2807:
[----:B------:R-:W-:Y:S05]  /*17750*/  BSYNC B0 ;  /* 0x0000000000007941 */ /* 0x000fea0003800000 */
.L_x_2806:
        /* <DEDUP_REMOVED lines=9> */
.L_x_2808:
[----:B------:R-:W-:Y:S01]  /*177f0*/  IMAD.MOV.U32 R2, RZ, RZ, 0x4 ;  /* 0x00000004ff027424 */ /* 0x000fe200078e00ff */
[----:B------:R-:W-:-:S05]  /*17800*/  FMNMX R66, R85, R84, !PT ;  /* 0x0000005455427209 */ /* 0x000fca0007800000 */
[----:B------:R-:W-:-:S07]  /*17810*/  IMAD.MOV.U32 R85, RZ, RZ, R66 ;  /* 0x000000ffff557224 */ /* 0x000fce00078e0042 */
[----:B------:R-:W-:Y:S05]  /*17820*/  WARPSYNC.COLLECTIVE R0, `(.L_x_2809) ;  /* 0x0000000000087348 */ /* 0x000fea0003c00000 */
[----:B------:R0:W1:Y:S02]  /*17830*/  SHFL.DOWN P0, R84, R85, R2, R3 ;  /* 0x0800000255547389 */ /* 0x0000640000000003 */
[----:B01----:R-:W-:Y:S05]  /*17840*/  ENDCOLLECTIVE ;  /* 0x000000000000791b */ /* 0x003fea0003800000 */
.L_x_2809:
[----:B------:R-:W-:Y:S01]  /*17850*/  IMAD.MOV.U32 R2, RZ, RZ, 0x2 ;  /* 0x00000002ff027424 */ /* 0x000fe200078e00ff */
[----:B------:R-:W-:-:S05]  /*17860*/  FMNMX R80, R66, R84, !PT ;  /* 0x0000005442507209 */ /* 0x000fca0007800000 */
[----:B------:R-:W-:-:S07]  /*17870*/  IMAD.MOV.U32 R85, RZ, RZ, R80 ;  /* 0x000000ffff557224 */ /* 0x000fce00078e0050 */
[----:B------:R-:W-:Y:S05]  /*17880*/  WARPSYNC.COLLECTIVE R0, `(.L_x_2810) ;  /* 0x0000000000087348 */ /* 0x000fea0003c00000 */
[----:B------:R0:W1:Y:S02]  /*17890*/  SHFL.DOWN P0, R84, R85, R2, R3 ;  /* 0x0800000255547389 */ /* 0x0000640000000003 */
[----:B01----:R-:W-:Y:S05]  /*178a0*/  ENDCOLLECTIVE ;  /* 0x000000000000791b */ /* 0x003fea0003800000 */
.L_x_2810:
[----:B------:R-:W-:Y:S01]  /*178b0*/  IMAD.MOV.U32 R2, RZ, RZ, 0x1 ;  /* 0x00000001ff027424 */ /* 0x000fe200078e00ff */
[----:B------:R-:W-:-:S05]  /*178c0*/  FMNMX R81, R80, R84, !PT ;  /* 0x0000005450517209 */ /* 0x000fca0007800000 */
[----:B------:R-:W-:-:S07]  /*178d0*/  IMAD.MOV.U32 R85, RZ, RZ, R81 ;  /* 0x000000ffff557224 */ /* 0x000fce00078e0051 */
[----:B------:R-:W-:Y:S05]  /*178e0*/  WARPSYNC.COLLECTIVE R0, `(.L_x_2811) ;  /* 0x0000000000087348 */ /* 0x000fea0003c00000 */
[----:B------:R0:W1:Y:S02]  /*178f0*/  SHFL.DOWN P0, R84, R85, R2, R3 ;  /* 0x0800000255547389 */ /* 0x0000640000000003 */
[----:B01----:R-:W-:Y:S05]  /*17900*/  ENDCOLLECTIVE ;  /* 0x000000000000791b */ /* 0x003fea0003800000 */
.L_x_2811:
[----:B------:R-:W-:-:S07]  /*17910*/  FMNMX R84, R81, R84, !PT ;  /* 0x0000005451547209 */ /* 0x000fce0007800000 */
[----:B------:R-:W-:Y:S05]  /*17920*/  WARPSYNC.COLLECTIVE R0, `(.L_x_2812) ;  /* 0x0000000000087348 */ /* 0x000fea0003c00000 */
[----:B------:R0:W1:Y:S02]  /*17930*/  SHFL.IDX P0, R84, R84, R89, R87 ;  /* 0x0000005954547389 */ /* 0x0000640000000057 */
[----:B01----:R-:W-:Y:S05]  /*17940*/  ENDCOLLECTIVE ;  /* 0x000000000000791b */ /* 0x003fea0003800000 */
.L_x_2812:
[----:B------:R-:W-:Y:S01]  /*17950*/  IMAD.MOV.U32 R82, RZ, RZ, R84 ;  /* 0x000000ffff527224 */ /* 0x000fe200078e0054 */
[----:B------:R-:W-:Y:S06]  /*17960*/  BRA `(.L_x_2813) ;  /* 0xffffff4400d07947 */ /* 0x000fec000383ffff */
.L_x_2453:
[----:B------:R-:W-:Y:S01]  /*17970*/  BSSY B0, `(.L_x_2814) ;  /* 0x0000007000007945 */ /* 0x000fe20003800000 */
[----:B------:R-:W-:Y:S02]  /*17980*/  IMAD.MOV.U32 R2, RZ, RZ, 0x10 ;  /* 0x00000010ff027424 */ /* 0x000fe400078e00ff */
[----:B------:R-:W-:Y:S02]  /*17990*/  IMAD.MOV.U32 R3, RZ, RZ, 0x1f ;  /* 0x0000001fff037424 */ /* 0x000fe400078e00ff */
[----:B------:R-:W-:-:S07]  /*179a0*/  IMAD.MOV.U32 R0, RZ, RZ, -0x1 ;  /* 0xffffffffff007424 */ /* 0x000fce00078e00ff */
[----:B0-----:R-:W-:Y:S05]  /*179b0*/  WARPSYNC.COLLECTIVE R0, `(.L_x_2815) ;  /* 0x0000000000087348 */ /* 0x001fea0003c00000 */
[----:B0-----:R0:W1:Y:S02]  /*179c0*/  SHFL.DOWN P0, R84, R85, R2, R3 ;  /* 0x0800000255547389 */ /* 0x0010640000000003 */
[----:B01----:R-:W-:Y:S05]  /*179d0*/  ENDCOLLECTIVE ;  /* 0x000000000000791b */ /* 0x003fea0003800000 */
.L_x_2815:
[----:B------:R-:W-:Y:S05]  /*179e0*/  BSYNC B0 ;  /* 0x0000000000007941 */ /* 0x000fea0003800000 */
.L_x_2814:
        /* <DEDUP_REMOVED lines=9> */
.L_x_2816:
[----:B------:R-:W-:Y:S01]  /*17a80*/  IMAD.MOV.U32 R2, RZ, RZ, 0x4 ;  /* 0x00000004ff027424 */ /* 0x000fe200078e00ff */
[----:B------:R-:W-:-:S05]  /*17a90*/  FMNMX R80, R85, R84, !PT ;  /* 0x0000005455507209 */ /* 0x000fca0007800000 */
[----:B------:R-:W-:-:S07]  /*17aa0*/  IMAD.MOV.U32 R85, RZ, RZ, R80 ;  /* 0x000000ffff557224 */ /* 0x000fce00078e0050 */
[----:B------:R-:W-:Y:S05]  /*17ab0*/  WARPSYNC.COLLECTIVE R0, `(.L_x_2817) ;  /* 0x0000000000087348 */ /* 0x000fea0003c00000 */
[----:B------:R0:W1:Y:S02]  /*17ac0*/  SHFL.DOWN P0, R84, R85, R2, R3 ;  /* 0x0800000255547389 */ /* 0x0000640000000003 */
[----:B01----:R-:W-:Y:S05]  /*17ad0*/  ENDCOLLECTIVE ;  /* 0x000000000000791b */ /* 0x003fea0003800000 */
.L_x_2817:
[----:B------:R-:W-:Y:S02]  /*17ae0*/  MOV R2, 0x2 ;  /* 0x0000000200027802 */ /* 0x000fe40000000f00 */
[----:B------:R-:W-:-:S05]  /*17af0*/  FMNMX R81, R80, R84, !PT ;  /* 0x0000005450517209 */ /* 0x000fca0007800000 */
[----:B------:R-:W-:-:S07]  /*17b00*/  IMAD.MOV.U32 R85, RZ, RZ, R81 ;  /* 0x000000ffff557224 */ /* 0x000fce00078e0051 */
[----:B------:R-:W-:Y:S05]  /*17b10*/  WARPSYNC.COLLECTIVE R0, `(.L_x_2818) ;  /* 0x0000000000087348 */ /* 0x000fea0003c00000 */
[----:B------:R0:W1:Y:S02]  /*17b20*/  SHFL.DOWN P0, R84, R85, R2, R3 ;  /* 0x0800000255547389 */ /* 0x0000640000000003 */
[----:B01----:R-:W-:Y:S05]  /*17b30*/  ENDCOLLECTIVE ;  /* 0x000000000000791b */ /* 0x003fea0003800000 */
.L_x_2818:
[----:B------:R-:W-:Y:S01]  /*17b40*/  IMAD.MOV.U32 R2, RZ, RZ, 0x1 ;  /* 0x00000001ff027424 */ /* 0x000fe200078e00ff */
[----:B------:R-:W-:-:S05]  /*17b50*/  FMNMX R82, R81, R84, !PT ;  /* 0x0000005451527209 */ /* 0x000fca0007800000 */
[----:B------:R-:W-:-:S07]  /*17b60*/  IMAD.MOV.U32 R85, RZ, RZ, R82 ;  /* 0x000000ffff557224 */ /* 0x000fce00078e0052 */
[----:B------:R-:W-:Y:S05]  /*17b70*/  WARPSYNC.COLLECTIVE R0, `(.L_x_2819) ;  /* 0x0000000000087348 */ /* 0x000fea0003c00000 */
[----:B------:R0:W1:Y:S02]  /*17b80*/  SHFL.DOWN P0, R84, R85, R2, R3 ;  /* 0x0800000255547389 */ /* 0x0000640000000003 */
[----:B01----:R-:W-:Y:S05]  /*17b90*/  ENDCOLLECTIVE ;  /* 0x000000000000791b */ /* 0x003fea0003800000 */
.L_x_2819:
[----:B------:R-:W-:-:S07]  /*17ba0*/  FMNMX R84, R82, R84, !PT ;  /* 0x0000005452547209 */ /* 0x000fce0007800000 */
[----:B------:R-:W-:Y:S05]  /*17bb0*/  WARPSYNC.COLLECTIVE R0, `(.L_x_2820) ;  /* 0x0000000000087348 */ /* 0x000fea0003c00000 */
[----:B------:R0:W1:Y:S02]  /*17bc0*/  SHFL.IDX P0, R84, R84, R89, R87 ;  /* 0x0000005954547389 */ /* 0x0000640000000057 */
[----:B01----:R-:W-:Y:S05]  /*17bd0*/  ENDCOLLECTIVE ;  /* 0x000000000000791b */ /* 0x003fea0003800000 */
.L_x_2820:
[----:B------:R-:W-:Y:S01]  /*17be0*/  IMAD.MOV.U32 R83, RZ, RZ, R84 ;  /* 0x000000ffff537224 */ /* 0x000fe200078e0054 */
[----:B------:R-:W-:Y:S06]  /*17bf0*/  BRA `(.L_x_2821) ;  /* 0xffffff4800647947 */ /* 0x000fec000383ffff */
.L_x_2461:
[----:B------:R-:W-:Y:S01]  /*17c00*/  BSSY B0, `(.L_x_2822) ;  /* 0x0000007000007945 */ /* 0x000fe20003800000 */
[----:B------:R-:W-:Y:S02]  /*17c10*/  IMAD.MOV.U32 R2, RZ, RZ, 0x10 ;  /* 0x00000010ff027424 */ /* 0x000fe400078e00ff */
[----:B------:R-:W-:Y:S02]  /*17c20*/  IMAD.MOV.U32 R3, RZ, RZ, 0x1f ;  /* 0x0000001fff037424 */ /* 0x000fe400078e00ff */
[----:B------:R-:W-:-:S07]  /*17c30*/  IMAD.MOV.U32 R0, RZ, RZ, -0x1 ;  /* 0xffffffffff007424 */ /* 0x000fce00078e00ff */
[----:B0-----:R-:W-:Y:S05]  /*17c40*/  WARPSYNC.COLLECTIVE R0, `(.L_x_2823) ;  /* 0x0000000000087348 */ /* 0x001fea0003c00000 */
[----:B0-----:R0:W1:Y:S02]  /*17c50*/  SHFL.DOWN P0, R84, R85, R2, R3 ;  /* 0x0800000255547389 */ /* 0x0010640000000003 */
[----:B01----:R-:W-:Y:S05]  /*17c60*/  ENDCOLLECTIVE ;  /* 0x000000000000791b */ /* 0x003fea0003800000 */
.L_x_2823:
[----:B------:R-:W-:Y:S05]  /*17c70*/  BSYNC B0 ;  /* 0x0000000000007941 */ /* 0x000fea0003800000 */
.L_x_2822:
        /* <DEDUP_REMOVED lines=9> */
.L_x_2824:
[----:B------:R-:W-:Y:S01]  /*17d10*/  IMAD.MOV.U32 R2, RZ, RZ, 0x4 ;  /* 0x00000004ff027424 */ /* 0x000fe200078e00ff */
[----:B------:R-:W-:-:S04]  /*17d20*/  FMNMX R81, R85, R84, !PT ;  /* 0x0000005455517209 */ /* 0x000fc80007800000 */
[----:B------:R-:W-:-:S07]  /*17d30*/  MOV R85, R81 ;  /* 0x0000005100557202 */ /* 0x000fce0000000f00 */
[----:B------:R-:W-:Y:S05]  /*17d40*/  WARPSYNC.COLLECTIVE R0, `(.L_x_2825) ;  /* 0x0000000000087348 */ /* 0x000fea0003c00000 */
[----:B------:R0:W1:Y:S02]  /*17d50*/  SHFL.DOWN P0, R84, R85, R2, R3 ;  /* 0x0800000255547389 */ /* 0x0000640000000003 */
[----:B01----:R-:W-:Y:S05]  /*17d60*/  ENDCOLLECTIVE ;  /* 0x000000000000791b */ /* 0x003fea0003800000 */
.L_x_2825:
[----:B------:R-:W-:Y:S01]  /*17d70*/  IMAD.MOV.U32 R2, RZ, RZ, 0x2 ;  /* 0x00000002ff027424 */ /* 0x000fe200078e00ff */
[----:B------:R-:W-:-:S05]  /*17d80*/  FMNMX R82, R81, R84, !PT ;  /* 0x0000005451527209 */ /* 0x000fca0007800000 */
[----:B------:R-:W-:-:S07]  /*17d90*/  IMAD.MOV.U32 R85, RZ, RZ, R82 ;  /* 0x000000ffff557224 */ /* 0x000fce00078e0052 */
[----:B------:R-:W-:Y:S05]  /*17da0*/  WARPSYNC.COLLECTIVE R0, `(.L_x_2826) ;  /* 0x0000000000087348 */ /* 0x000fea0003c00000 */
[----:B------:R0:W1:Y:S02]  /*17db0*/  SHFL.DOWN P0, R84, R85, R2, R3 ;  /* 0x0800000255547389 */ /* 0x0000640000000003 */
[----:B01----:R-:W-:Y:S05]  /*17dc0*/  ENDCOLLECTIVE ;  /* 0x000000000000791b */ /* 0x003fea0003800000 */
.L_x_2826:
[----:B------:R-:W-:Y:S01]  /*17dd0*/  IMAD.MOV.U32 R2, RZ, RZ, 0x1 ;  /* 0x00000001ff027424 */ /* 0x000fe200078e00ff */
[----:B------:R-:W-:-:S05]  /*17de0*/  FMNMX R83, R82, R84, !PT ;  /* 0x0000005452537209 */ /* 0x000fca0007800000 */
[----:B------:R-:W-:-:S07]  /*17df0*/  IMAD.MOV.U32 R85, RZ, RZ, R83 ;  /* 0x000000ffff557224 */ /* 0x000fce00078e0053 */
[----:B------:R-:W-:Y:S05]  /*17e00*/  WARPSYNC.COLLECTIVE R0, `(.L_x_2827) ;  /* 0x0000000000087348 */ /* 0x000fea0003c00000 */
[----:B------:R0:W1:Y:S02]  /*17e10*/  SHFL.DOWN P0, R84, R85, R2, R3 ;  /* 0x0800000255547389 */ /* 0x0000640000000003 */
[----:B01----:R-:W-:Y:S05]  /*17e20*/  ENDCOLLECTIVE ;  /* 0x000000000000791b */ /* 0x003fea0003800000 */
.L_x_2827:
[----:B------:R-:W-:-:S07]  /*17e30*/  FMNMX R84, R83, R84, !PT ;  /* 0x0000005453547209 */ /* 0x000fce0007800000 */
[----:B------:R-:W-:Y:S05]  /*17e40*/  WARPSYNC.COLLECTIVE R0, `(.L_x_2828) ;  /* 0x0000000000087348 */ /* 0x000fea0003c00000 */
[----:B------:R0:W1:Y:S02]  /*17e50*/  SHFL.IDX P0, R84, R84, R89, R87 ;  /* 0x0000005954547389 */ /* 0x0000640000000057 */
[----:B01----:R-:W-:Y:S05]  /*17e60*/  ENDCOLLECTIVE ;  /* 0x000000000000791b */ /* 0x003fea0003800000 */
.L_x_2828:
[----:B------:R-:W-:Y:S01]  /*17e70*/  IMAD.MOV.U32 R86, RZ, RZ, R84 ;  /* 0x000000ffff567224 */ /* 0x000fe200078e0054 */
[----:B------:R-:W-:Y:S06]  /*17e80*/  BRA `(.L_x_2829) ;  /* 0xffffff4800f87947 */ /* 0x000fec000383ffff */
.L_x_2469:
[----:B------:R-:W-:Y:S01]  /*17e90*/  BSSY B0, `(.L_x_2830) ;  /* 0x0000007000007945 */ /* 0x000fe20003800000 */
[----:B------:R-:W-:Y:S02]  /*17ea0*/  IMAD.MOV.U32 R2, RZ, RZ, 0x10 ;  /* 0x00000010ff027424 */ /* 0x000fe400078e00ff */
[----:B------:R-:W-:Y:S02]  /*17eb0*/  IMAD.MOV.U32 R3, RZ, RZ, 0x1f ;  /* 0x0000001fff037424 */ /* 0x000fe400078e00ff */
[----:B------:R-:W-:-:S07]  /*17ec0*/  IMAD.MOV.U32 R0, RZ, RZ, -0x1 ;  /* 0xffffffffff007424 */ /* 0x000fce00078e00ff */
[----:B0-----:R-:W-:Y:S05]  /*17ed0*/  WARPSYNC.COLLECTIVE R0, `(.L_x_2831) ;  /* 0x0000000000087348 */ /* 0x001fea0003c00000 */
[----:B0-----:R0:W1:Y:S02]  /*17ee0*/  SHFL.DOWN P0, R84, R85, R2, R3 ;  /* 0x0800000255547389 */ /* 0x0010640000000003 */
[----:B01----:R-:W-:Y:S05]  /*17ef0*/  ENDCOLLECTIVE ;  /* 0x000000000000791b */ /* 0x003fea0003800000 */
.L_x_2831:
[----:B------:R-:W-:Y:S05]  /*17f00*/  BSYNC B0 ;  /* 0x0000000000007941 */ /* 0x000fea0003800000 */
.L_x_2830:
        /* <DEDUP_REMOVED lines=9> */
.L_x_2832:
[----:B------:R-:W-:Y:S01]  /*17fa0*/  IMAD.MOV.U32 R2, RZ, RZ, 0x4 ;  /* 0x00000004ff027424 */ /* 0x000fe200078e00ff */
[----:B------:R-:W-:-:S05]  /*17fb0*/  FMNMX R82, R85, R84, !PT ;  /* 0x0000005455527209 */ /* 0x000fca0007800000 */
[----:B------:R-:W-:-:S07]  /*17fc0*/  IMAD.MOV.U32 R85, RZ, RZ, R82 ;  /* 0x000000ffff557224 */ /* 0x000fce00078e0052 */
[----:B------:R-:W-:Y:S05]  /*17fd0*/  WARPSYNC.COLLECTIVE R0, `(.L_x_2833) ;  /* 0x0000000000087348 */ /* 0x000fea0003c00000 */
[----:B------:R0:W1:Y:S02]  /*17fe0*/  SHFL.DOWN P0, R84, R85, R2, R3 ;  /* 0x0800000255547389 */ /* 0x0000640000000003 */
[----:B01----:R-:W-:Y:S05]  /*17ff0*/  ENDCOLLECTIVE ;  /* 0x000000000000791b */ /* 0x003fea0003800000 */
.L_x_2833:
[----:B------:R-:W-:Y:S01]  /*18000*/  IMAD.MOV.U32 R2, RZ, RZ, 0x2 ;  /* 0x00000002ff027424 */ /* 0x000fe200078e00ff */
[----:B------:R-:W-:-:S05]  /*18010*/  FMNMX R83, R82, R84, !PT ;  /* 0x0000005452537209 */ /* 0x000fca0007800000 */
[----:B------:R-:W-:-:S07]  /*18020*/  IMAD.MOV.U32 R85, RZ, RZ, R83 ;  /* 0x000000ffff557224 */ /* 0x000fce00078e0053 */
[----:B------:R-:W-:Y:S05]  /*18030*/  WARPSYNC.COLLECTIVE R0, `(.L_x_2834) ;  /* 0x0000000000087348 */ /* 0x000fea0003c00000 */
[----:B------:R0:W1:Y:S02]  /*18040*/  SHFL.DOWN P0, R84, R85, R2, R3 ;  /* 0x0800000255547389 */ /* 0x0000640000000003 */
[----:B01----:R-:W-:Y:S05]  /*18050*/  ENDCOLLECTIVE ;  /* 0x000000000000791b */ /* 0x003fea0003800000 */
.L_x_2834:
[----:B------:R-:W-:Y:S01]  /*18060*/  IMAD.MOV.U32 R2, RZ, RZ, 0x1 ;  /* 0x00000001ff027424 */ /* 0x000fe200078e00ff */
[----:B------:R-:W-:-:S05]  /*18070*/  FMNMX R86, R83, R84, !PT ;  /* 0x0000005453567209 */ /* 0x000fca0007800000 */
[----:B------:R-:W-:-:S07]  /*18080*/  IMAD.MOV.U32 R85, RZ, RZ, R86 ;  /* 0x000000ffff557224 */ /* 0x000fce00078e0056 */
[----:B------:R-:W-:Y:S05]  /*18090*/  WARPSYNC.COLLECTIVE R0, `(.L_x_2835) ;  /* 0x0000000000087348 */ /* 0x000fea0003c00000 */
[----:B------:R0:W1:Y:S02]  /*180a0*/  SHFL.DOWN P0, R84, R85, R2, R3 ;  /* 0x0800000255547389 */ /* 0x0000640000000003 */
[----:B01----:R-:W-:Y:S05]  /*180b0*/  ENDCOLLECTIVE ;  /* 0x000000000000791b */ /* 0x003fea0003800000 */
.L_x_2835:
[----:B------:R-:W-:-:S07]  /*180c0*/  FMNMX R84, R86, R84, !PT ;  /* 0x0000005456547209 */ /* 0x000fce0007800000 */
[----:B------:R-:W-:Y:S05]  /*180d0*/  WARPSYNC.COLLECTIVE R0, `(.L_x_2836) ;  /* 0x0000000000087348 */ /* 0x000fea0003c00000 */
[----:B------:R0:W1:Y:S02]  /*180e0*/  SHFL.IDX P0, R84, R84, R89, R87 ;  /* 0x0000005954547389 */ /* 0x0000640000000057 */
[----:B01----:R-:W-:Y:S05]  /*180f0*/  ENDCOLLECTIVE ;  /* 0x000000000000791b */ /* 0x003fea0003800000 */
.L_x_2836:
[----:B------:R-:W-:Y:S01]  /*18100*/  IMAD.MOV.U32 R88, RZ, RZ, R84 ;  /* 0x000000ffff587224 */ /* 0x000fe200078e0054 */
[----:B------:R-:W-:Y:S06]  /*18110*/  BRA `(.L_x_2837) ;  /* 0xffffff4c008c7947 */ /* 0x000fec000383ffff */
.L_x_2477:
[----:B------:R-:W-:Y:S01]  /*18120*/  BSSY B0, `(.L_x_2838) ;  /* 0x0000007000007945 */ /* 0x000fe20003800000 */
[----:B------:R-:W-:Y:S01]  /*18130*/  MOV R2, 0x10 ;  /* 0x0000001000027802 */ /* 0x000fe20000000f00 */
[----:B------:R-:W-:Y:S02]  /*18140*/  IMAD.MOV.U32 R3, RZ, RZ, 0x1f ;  /* 0x0000001fff037424 */ /* 0x000fe400078e00ff */
[----:B------:R-:W-:-:S07]  /*18150*/  IMAD.MOV.U32 R0, RZ, RZ, -0x1 ;  /* 0xffffffffff007424 */ /* 0x000fce00078e00ff */
[----:B0-----:R-:W-:Y:S05]  /*18160*/  WARPSYNC.COLLECTIVE R0, `(.L_x_2839) ;  /* 0x0000000000087348 */ /* 0x001fea0003c00000 */
[----:B0-----:R0:W1:Y:S02]  /*18170*/  SHFL.DOWN P0, R84, R85, R2, R3 ;  /* 0x0800000255547389 */ /* 0x0010640000000003 */
[----:B01----:R-:W-:Y:S05]  /*18180*/  ENDCOLLECTIVE ;  /* 0x000000000000791b */ /* 0x003fea0003800000 */
.L_x_2839:
[----:B------:R-:W-:Y:S05]  /*18190*/  BSYNC B0 ;  /* 0x0000000000007941 */ /* 0x000fea0003800000 */
.L_x_2838:
        /* <DEDUP_REMOVED lines=8> */
.L_x_2840:
[----:B------:R-:W-:Y:S01]  /*18220*/  IMAD.MOV.U32 R2, RZ, RZ, 0x4 ;  /* 0x00000004ff027424 */ /* 0x000fe200078e00ff */
[----:B------:R-:W-:-:S05]  /*18230*/  FMNMX R83, R85, R84, !PT ;  /* 0x0000005455537209 */ /* 0x000fca0007800000 */
[----:B------:R-:W-:-:S07]  /*18240*/  IMAD.MOV.U32 R85, RZ, RZ, R83 ;  /* 0x000000ffff557224 */ /* 0x000fce00078e0053 */
[----:B------:R-:W-:Y:S05]  /*18250*/  WARPSYNC.COLLECTIVE R0, `(.L_x_2841) ;  /* 0x0000000000087348 */ /* 0x000fea0003c00000 */
[----:B------:R0:W1:Y:S02]  /*18260*/  SHFL.DOWN P0, R84, R85, R2, R3 ;  /* 0x0800000255547389 */ /* 0x0000640000000003 */
[----:B01----:R-:W-:Y:S05]  /*18270*/  ENDCOLLECTIVE ;  /* 0x000000000000791b */ /* 0x003fea0003800000 */
.L_x_2841:
[----:B------:R-:W-:Y:S01]  /*18280*/  IMAD.MOV.U32 R2, RZ, RZ, 0x2 ;  /* 0x00000002ff027424 */ /* 0x000fe200078e00ff */
[----:B------:R-:W-:-:S05]  /*18290*/  FMNMX R86, R83, R84, !PT ;  /* 0x0000005453567209 */ /* 0x000fca0007800000 */
[----:B------:R-:W-:-:S07]  /*182a0*/  IMAD.MOV.U32 R85, RZ, RZ, R86 ;  /* 0x000000ffff557224 */ /* 0x000fce00078e0056 */
[----:B------:R-:W-:Y:S05]  /*182b0*/  WARPSYNC.COLLECTIVE R0, `(.L_x_2842) ;  /* 0x0000000000087348 */ /* 0x000fea0003c00000 */
[----:B------:R0:W1:Y:S02]  /*182c0*/  SHFL.DOWN P0, R84, R85, R2, R3 ;  /* 0x0800000255547389 */ /* 0x0000640000000003 */
[----:B01----:R-:W-:Y:S05]  /*182d0*/  ENDCOLLECTIVE ;  /* 0x000000000000791b */ /* 0x003fea0003800000 */
.L_x_2842:
[----:B------:R-:W-:Y:S01]  /*182e0*/  IMAD.MOV.U32 R2, RZ, RZ, 0x1 ;  /* 0x00000001ff027424 */ /* 0x000fe200078e00ff */
[----:B------:R-:W-:-:S05]  /*182f0*/  FMNMX R87, R86, R84, !PT ;  /* 0x0000005456577209 */ /* 0x000fca0007800000 */
[----:B------:R-:W-:-:S07]  /*18300*/  IMAD.MOV.U32 R85, RZ, RZ, R87 ;  /* 0x000000ffff557224 */ /* 0x000fce00078e0057 */
[----:B------:R-:W-:Y:S05]  /*18310*/  WARPSYNC.COLLECTIVE R0, `(.L_x_2843) ;  /* 0x0000000000087348 */ /* 0x000fea0003c00000 */
[----:B------:R0:W1:Y:S02]  /*18320*/  SHFL.DOWN P0, R84, R85, R2, R3 ;  /* 0x0800000255547389 */ /* 0x0000640000000003 */
[----:B01----:R-:W-:Y:S05]  /*18330*/  ENDCOLLECTIVE ;  /* 0x000000000000791b */ /* 0x003fea0003800000 */
.L_x_2843:
[----:B------:R-:W-:Y:S01]  /*18340*/  FMNMX R84, R87, R84, !PT ;  /* 0x0000005457547209 */ /* 0x000fe20007800000 */
[----:B------:R-:W-:-:S07]  /*18350*/  IMAD.MOV.U32 R87, RZ, RZ, 0x1f ;  /* 0x0000001fff577424 */ /* 0x000fce00078e00ff */
[----:B------:R-:W-:Y:S05]  /*18360*/  WARPSYNC.COLLECTIVE R0, `(.L_x_2844) ;  /* 0x0000000000087348 */ /* 0x000fea0003c00000 */
[----:B------:R0:W1:Y:S02]  /*18370*/  SHFL.IDX P0, R84, R84, R89, R87 ;  /* 0x0000005954547389 */ /* 0x0000640000000057 */
[----:B01----:R-:W-:Y:S05]  /*18380*/  ENDCOLLECTIVE ;  /* 0x000000000000791b */ /* 0x003fea0003800000 */
.L_x_2844:
[----:B------:R-:W-:Y:S01]  /*18390*/  IMAD.MOV.U32 R88, RZ, RZ, R84 ;  /* 0x000000ffff587224 */ /* 0x000fe200078e0054 */
[----:B------:R-:W-:Y:S06]  /*183a0*/  BRA `(.L_x_2845) ;  /* 0xffffff5000207947 */ /* 0x000fec000383ffff */
.L_x_2485:
[----:B------:R-:W-:Y:S01]  /*183b0*/  BSSY B0, `(.L_x_2846) ;  /* 0x0000007000007945 */ /* 0x000fe20003800000 */
[----:B------:R-:W-:Y:S02]  /*183c0*/  IMAD.MOV.U32 R2, RZ, RZ, 0x10 ;  /* 0x00000010ff027424 */ /* 0x000fe400078e00ff */
[----:B------:R-:W-:Y:S02]  /*183d0*/  IMAD.MOV.U32 R3, RZ, RZ, 0x1f ;  /* 0x0000001fff037424 */ /* 0x000fe400078e00ff */
[----:B------:R-:W-:-:S07]  /*183e0*/  IMAD.MOV.U32 R0, RZ, RZ, -0x1 ;  /* 0xffffffffff007424 */ /* 0x000fce00078e00ff */
[----:B0-----:R-:W-:Y:S05]  /*183f0*/  WARPSYNC.COLLECTIVE R0, `(.L_x_2847) ;  /* 0x0000000000087348 */ /* 0x001fea0003c00000 */
[----:B0-----:R0:W1:Y:S02]  /*18400*/  SHFL.DOWN P0, R84, R85, R2, R3 ;  /* 0x0800000255547389 */ /* 0x0010640000000003 */
[----:B01----:R-:W-:Y:S05]  /*18410*/  ENDCOLLECTIVE ;  /* 0x000000000000791b */ /* 0x003fea0003800000 */
.L_x_2847:
[----:B------:R-:W-:Y:S05]  /*18420*/  BSYNC B0 ;  /* 0x0000000000007941 */ /* 0x000fea0003800000 */
.L_x_2846:
        /* <DEDUP_REMOVED lines=8> */
.L_x_2848:
[----:B------:R-:W-:Y:S01]  /*184b0*/  IMAD.MOV.U32 R2, RZ, RZ, 0x4 ;  /* 0x00000004ff027424 */ /* 0x000fe200078e00ff */
[----:B------:R-:W-:-:S05]  /*184c0*/  FMNMX R86, R85, R84, !PT ;  /* 0x0000005455567209 */ /* 0x000fca0007800000 */
[----:B------:R-:W-:-:S07]  /*184d0*/  IMAD.MOV.U32 R85, RZ, RZ, R86 ;  /* 0x000000ffff557224 */ /* 0x000fce00078e0056 */
[----:B------:R-:W-:Y:S05]  /*184e0*/  WARPSYNC.COLLECTIVE R0, `(.L_x_2849) ;  /* 0x0000000000087348 */ /* 0x000fea0003c00000 */
[----:B------:R0:W1:Y:S02]  /*184f0*/  SHFL.DOWN P0, R84, R85, R2, R3 ;  /* 0x0800000255547389 */ /* 0x0000640000000003 */
[----:B01----:R-:W-:Y:S05]  /*18500*/  ENDCOLLECTIVE ;  /* 0x000000000000791b */ /* 0x003fea0003800000 */
.L_x_2849:
[----:B------:R-:W-:Y:S02]  /*18510*/  MOV R2, 0x2 ;  /* 0x0000000200027802 */ /* 0x000fe40000000f00 */
[----:B------:R-:W-:-:S05]  /*18520*/  FMNMX R87, R86, R84, !PT ;  /* 0x0000005456577209 */ /* 0x000fca0007800000 */
[----:B------:R-:W-:-:S07]  /*18530*/  IMAD.MOV.U32 R85, RZ, RZ, R87 ;  /* 0x000000ffff557224 */ /* 0x000fce00078e0057 */
[----:B------:R-:W-:Y:S05]  /*18540*/  WARPSYNC.COLLECTIVE R0, `(.L_x_2850) ;  /* 0x0000000000087348 */ /* 0x000fea0003c00000 */
[----:B------:R0:W1:Y:S02]  /*18550*/  SHFL.DOWN P0, R84, R85, R2, R3 ;  /* 0x0800000255547389 */ /* 0x0000640000000003 */
[----:B01----:R-:W-:Y:S05]  /*18560*/  ENDCOLLECTIVE ;  /* 0x000000000000791b */ /* 0x003fea0003800000 */
.L_x_2850:
[----:B------:R-:W-:Y:S01]  /*18570*/  IMAD.MOV.U32 R2, RZ, RZ, 0x1 ;  /* 0x00000001ff027424 */ /* 0x000fe200078e00ff */
[----:B------:R-:W-:Y:S01]  /*18580*/  FMNMX R88, R87, R84, !PT ;  /* 0x0000005457587209 */ /* 0x000fe20007800000 */
[----:B------:R-:W-:-:S04]  /*18590*/  IMAD.MOV.U32 R87, RZ, RZ, 0x1f ;  /* 0x0000001fff577424 */ /* 0x000fc800078e00ff */
[----:B------:R-:W-:-:S07]  /*185a0*/  IMAD.MOV.U32 R85, RZ, RZ, R88 ;  /* 0x000000ffff557224 */ /* 0x000fce00078e0058 */
[----:B------:R-:W-:Y:S05]  /*185b0*/  WARPSYNC.COLLECTIVE R0, `(.L_x_2851) ;  /* 0x0000000000087348 */ /* 0x000fea0003c00000 */
[----:B------:R0:W1:Y:S02]  /*185c0*/  SHFL.DOWN P0, R84, R85, R2, R3 ;  /* 0x0800000255547389 */ /* 0x0000640000000003 */
[----:B01----:R-:W-:Y:S05]  /*185d0*/  ENDCOLLECTIVE ;  /* 0x000000000000791b */ /* 0x003fea0003800000 */
.L_x_2851:
[----:B------:R-:W-:-:S07]  /*185e0*/  FMNMX R84, R88, R84, !PT ;  /* 0x0000005458547209 */ /* 0x000fce0007800000 */
[----:B------:R-:W-:Y:S05]  /*185f0*/  WARPSYNC.COLLECTIVE R0, `(.L_x_2852) ;  /* 0x0000000000087348 */ /* 0x000fea0003c00000 */
[----:B------:R0:W1:Y:S02]  /*18600*/  SHFL.IDX P0, R84, R84, R89, R87 ;  /* 0x0000005954547389 */ /* 0x0000640000000057 */
[----:B01----:R-:W-:Y:S05]  /*18610*/  ENDCOLLECTIVE ;  /* 0x000000000000791b */ /* 0x003fea0003800000 */
.L_x_2852:
[----:B------:R-:W-:Y:S01]  /*18620*/  IMAD.MOV.U32 R90, RZ, RZ, R84 ;  /* 0x000000ffff5a7224 */ /* 0x000fe200078e0054 */
[----:B------:R-:W-:Y:S06]  /*18630*/  BRA `(.L_x_2853) ;  /* 0xffffff5000b47947 */ /* 0x000fec000383ffff */
.L_x_2492:
[----:B------:R-:W-:Y:S01]  /*18640*/  BSSY B0, `(.L_x_2854) ;  /* 0x0000007000007945 */ /* 0x000fe20003800000 */
[----:B------:R-:W-:Y:S02]  /*18650*/  IMAD.MOV.U32 R2, RZ, RZ, 0x10 ;  /* 0x00000010ff027424 */ /* 0x000fe400078e00ff */
[----:B------:R-:W-:Y:S02]  /*18660*/  IMAD.MOV.U32 R3, RZ, RZ, 0x1f ;  /* 0x0000001fff037424 */ /* 0x000fe400078e00ff */
[----:B------:R-:W-:-:S07]  /*18670*/  IMAD.MOV.U32 R0, RZ, RZ, -0x1 ;  /* 0xffffffffff007424 */ /* 0x000fce00078e00ff */
[----:B------:R-:W-:Y:S05]  /*18680*/  WARPSYNC.COLLECTIVE R0, `(.L_x_2855) ;  /* 0x0000000000087348 */ /* 0x000fea0003c00000 */
[----:B------:R0:W1:Y:S02]  /*18690*/  SHFL.DOWN P0, R84, R85, R2, R3 ;  /* 0x0800000255547389 */ /* 0x0000640000000003 */
[----:B01----:R-:W-:Y:S05]  /*186a0*/  ENDCOLLECTIVE ;  /* 0x000000000000791b */ /* 0x003fea0003800000 */
.L_x_2855:
[----:B------:R-:W-:Y:S05]  /*186b0*/  BSYNC B0 ;  /* 0x0000000000007941 */ /* 0x000fea0003800000 */
.L_x_2854:
        /* <DEDUP_REMOVED lines=9> */
.L_x_2856:
[----:B------:R-:W-:Y:S01]  /*18750*/  IMAD.MOV.U32 R2, RZ, RZ, 0x4 ;  /* 0x00000004ff027424 */ /* 0x000fe200078e00ff */
[----:B------:R-:W-:-:S04]  /*18760*/  FMNMX R65, R85, R84, !PT ;  /* 0x0000005455417209 */ /* 0x000fc80007800000 */
[----:B------:R-:W-:-:S07]  /*18770*/  MOV R85, R65 ;  /* 0x0000004100557202 */ /* 0x000fce0000000f00 */
[----:B------:R-:W-:Y:S05]  /*18780*/  WARPSYNC.COLLECTIVE R0, `(.L_x_2857) ;  /* 0x0000000000087348 */ /* 0x000fea0003c00000 */
[----:B------:R0:W1:Y:S02]  /*18790*/  SHFL.DOWN P0, R84, R85, R2, R3 ;  /* 0x0800000255547389 */ /* 0x0000640000000003 */
[----:B01----:R-:W-:Y:S05]  /*187a0*/  ENDCOLLECTIVE ;  /* 0x000000000000791b */ /* 0x003fea0003800000 */
.L_x_2857:
[----:B------:R-:W-:Y:S01]  /*187b0*/  IMAD.MOV.U32 R2, RZ, RZ, 0x2 ;  /* 0x00000002ff027424 */ /* 0x000fe200078e00ff */
[----:B------:R-:W-:-:S05]  /*187c0*/  FMNMX R70, R65, R84, !PT ;  /* 0x0000005441467209 */ /* 0x000fca0007800000 */
[----:B------:R-:W-:-:S07]  /*187d0*/  IMAD.MOV.U32 R85, RZ, RZ, R70 ;  /* 0x000000ffff557224 */ /* 0x000fce00078e0046 */
[----:B------:R-:W-:Y:S05]  /*187e0*/  WARPSYNC.COLLECTIVE R0, `(.L_x_2858) ;  /* 0x0000000000087348 */ /* 0x000fea0003c00000 */
[----:B------:R0:W1:Y:S02]  /*187f0*/  SHFL.DOWN P0, R84, R85, R2, R3 ;  /* 0x0800000255547389 */ /* 0x0000640000000003 */
[----:B01----:R-:W-:Y:S05]  /*18800*/  ENDCOLLECTIVE ;  /* 0x000000000000791b */ /* 0x003fea0003800000 */
.L_x_2858:
[----:B------:R-:W-:Y:S01]  /*18810*/  IMAD.MOV.U32 R2, RZ, RZ, 0x1 ;  /* 0x00000001ff027424 */ /* 0x000fe200078e00ff */
[----:B------:R-:W-:-:S05]  /*18820*/  FMNMX R71, R70, R84, !PT ;  /* 0x0000005446477209 */ /* 0x000fca0007800000 */
[----:B------:R-:W-:-:S07]  /*18830*/  IMAD.MOV.U32 R85, RZ, RZ, R71 ;  /* 0x000000ffff557224 */ /* 0x000fce00078e0047 */
[----:B------:R-:W-:Y:S05]  /*18840*/  WARPSYNC.COLLECTIVE R0, `(.L_x_2859) ;  /* 0x0000000000087348 */ /* 0x000fea0003c00000 */
[----:B------:R0:W1:Y:S02]  /*18850*/  SHFL.DOWN P0, R84, R85, R2, R3 ;  /* 0x0800000255547389 */ /* 0x0000640000000003 */
[----:B01----:R-:W-:Y:S05]  /*18860*/  ENDCOLLECTIVE ;  /* 0x000000000000791b */ /* 0x003fea0003800000 */
.L_x_2859:
[----:B------:R-:W-:-:S07]  /*18870*/  FMNMX R84, R71, R84, !PT ;  /* 0x0000005447547209 */ /* 0x000fce0007800000 */
[----:B------:R-:W-:Y:S05]  /*18880*/  WARPSYNC.COLLECTIVE R0, `(.L_x_2860) ;  /* 0x0000000000087348 */ /* 0x000fea0003c00000 */
[----:B------:R0:W1:Y:S02]  /*18890*/  SHFL.IDX P0, R84, R84, R89, R87 ;  /* 0x0000005954547389 */ /* 0x0000640000000057 */
[----:B01----:R-:W-:Y:S05]  /*188a0*/  ENDCOLLECTIVE ;  /* 0x000000000000791b */ /* 0x003fea0003800000 */
.L_x_2860:
[----:B------:R-:W-:Y:S01]  /*188b0*/  IMAD.MOV.U32 R76, RZ, RZ, R84 ;  /* 0x000000ffff4c7224 */ /* 0x000fe200078e0054 */
[----:B------:R-:W-:Y:S06]  /*188c0*/  BRA `(.L_x_2861) ;  /* 0xffffff54003c7947 */ /* 0x000fec000383ffff */
.L_x_2500:
[----:B------:R-:W-:Y:S01]  /*188d0*/  BSSY B0, `(.L_x_2862) ;  /* 0x0000007000007945 */ /* 0x000fe20003800000 */
[----:B------:R-:W-:Y:S02]  /*188e0*/  IMAD.MOV.U32 R2, RZ, RZ, 0x10 ;  /* 0x00000010ff027424 */ /* 0x000fe400078e00ff */
[----:B------:R-:W-:Y:S02]  /*188f0*/  IMAD.MOV.U32 R3, RZ, RZ, 0x1f ;  /* 0x0000001fff037424 */ /* 0x000fe400078e00ff */
[----:B------:R-:W-:-:S07]  /*18900*/  IMAD.MOV.U32 R0, RZ, RZ, -0x1 ;  /* 0xffffffffff007424 */ /* 0x000fce00078e00ff */
[----:B0-----:R-:W-:Y:S05]  /*18910*/  WARPSYNC.COLLECTIVE R0, `(.L_x_2863) ;  /* 0x0000000000087348 */ /* 0x001fea0003c00000 */
[----:B0-----:R0:W1:Y:S02]  /*18920*/  SHFL.DOWN P0, R84, R85, R2, R3 ;  /* 0x0800000255547389 */ /* 0x0010640000000003 */
[----:B01----:R-:W-:Y:S05]  /*18930*/  ENDCOLLECTIVE ;  /* 0x000000000000791b */ /* 0x003fea0003800000 */
.L_x_2863:
[----:B------:R-:W-:Y:S05]  /*18940*/  BSYNC B0 ;  /* 0x0000000000007941 */ /* 0x000fea0003800000 */
.L_x_2862:
        /* <DEDUP_REMOVED lines=9> */
.L_x_2864:
[----:B------:R-:W-:Y:S01]  /*189e0*/  IMAD.MOV.U32 R2, RZ, RZ, 0x4 ;  /* 0x00000004ff027424 */ /* 0x000fe200078e00ff */
[----:B------:R-:W-:-:S05]  /*189f0*/  FMNMX R66, R85, R84, !PT ;  /* 0x0000005455427209 */ /* 0x000fca0007800000 */
[----:B------:R-:W-:-:S07]  /*18a00*/  IMAD.MOV.U32 R85, RZ, RZ, R66 ;  /* 0x000000ffff557224 */ /* 0x000fce00078e0042 */
[----:B------:R-:W-:Y:S05]  /*18a10*/  WARPSYNC.COLLECTIVE R0, `(.L_x_2865) ;  /* 0x0000000000087348 */ /* 0x000fea0003c00000 */
[----:B------:R0:W1:Y:S02]  /*18a20*/  SHFL.DOWN P0, R84, R85, R2, R3 ;  /* 0x0800000255547389 */ /* 0x0000640000000003 */
[----:B01----:R-:W-:Y:S05]  /*18a30*/  ENDCOLLECTIVE ;  /* 0x000000000000791b */ /* 0x003fea0003800000 */
.L_x_2865:
[----:B------:R-:W-:Y:S01]  /*18a40*/  IMAD.MOV.U32 R2, RZ, RZ, 0x2 ;  /* 0x00000002ff027424 */ /* 0x000fe200078e00ff */
[----:B------:R-:W-:-:S05]  /*18a50*/  FMNMX R67, R66, R84, !PT ;  /* 0x0000005442437209 */ /* 0x000fca0007800000 */
[----:B------:R-:W-:-:S07]  /*18a60*/  IMAD.MOV.U32 R85, RZ, RZ, R67 ;  /* 0x000000ffff557224 */ /* 0x000fce00078e0043 */
[----:B------:R-:W-:Y:S05]  /*18a70*/  WARPSYNC.COLLECTIVE R0, `(.L_x_2866) ;  /* 0x0000000000087348 */ /* 0x000fea0003c00000 */
[----:B------:R0:W1:Y:S02]  /*18a80*/  SHFL.DOWN P0, R84, R85, R2, R3 ;  /* 0x0800000255547389 */ /* 0x0000640000000003 */
[----:B01----:R-:W-:Y:S05]  /*18a90*/  ENDCOLLECTIVE ;  /* 0x000000000000791b */ /* 0x003fea0003800000 */
.L_x_2866:
[----:B------:R-:W-:Y:S01]  /*18aa0*/  IMAD.MOV.U32 R2, RZ, RZ, 0x1 ;  /* 0x00000001ff027424 */ /* 0x000fe200078e00ff */
[----:B------:R-:W-:-:S05]  /*18ab0*/  FMNMX R68, R67, R84, !PT ;  /* 0x0000005443447209 */ /* 0x000fca0007800000 */
[----:B------:R-:W-:-:S07]  /*18ac0*/  IMAD.MOV.U32 R85, RZ, RZ, R68 ;  /* 0x000000ffff557224 */ /* 0x000fce00078e0044 */
[----:B------:R-:W-:Y:S05]  /*18ad0*/  WARPSYNC.COLLECTIVE R0, `(.L_x_2867) ;  /* 0x0000000000087348 */ /* 0x000fea0003c00000 */
[----:B------:R0:W1:Y:S02]  /*18ae0*/  SHFL.DOWN P0, R84, R85, R2, R3 ;  /* 0x0800000255547389 */ /* 0x0000640000000003 */
[----:B01----:R-:W-:Y:S05]  /*18af0*/  ENDCOLLECTIVE ;  /* 0x000000000000791b */ /* 0x003fea0003800000 */
.L_x_2867:
[----:B------:R-:W-:-:S07]  /*18b00*/  FMNMX R84, R68, R84, !PT ;  /* 0x0000005444547209 */ /* 0x000fce0007800000 */
[----:B------:R-:W-:Y:S05]  /*18b10*/  WARPSYNC.COLLECTIVE R0, `(.L_x_2868) ;  /* 0x0000000000087348 */ /* 0x000fea0003c00000 */
[----:B------:R0:W1:Y:S02]  /*18b20*/  SHFL.IDX P0, R84, R84, R89, R87 ;  /* 0x0000005954547389 */ /* 0x0000640000000057 */
[----:B01----:R-:W-:Y:S05]  /*18b30*/  ENDCOLLECTIVE ;  /* 0x000000000000791b */ /* 0x003fea0003800000 */
.L_x_2868:
[----:B------:R-:W-:Y:S01]  /*18b40*/  IMAD.MOV.U32 R69, RZ, RZ, R84 ;  /* 0x000000ffff457224 */ /* 0x000fe200078e0054 */
[----:B------:R-:W-:Y:S06]  /*18b50*/  BRA `(.L_x_2869) ;  /* 0xffffff5400b87947 */ /* 0x000fec000383ffff */
.L_x_2508:
[----:B------:R-:W-:Y:S01]  /*18b60*/  BSSY B0, `(.L_x_2870) ;  /* 0x0000007000007945 */ /* 0x000fe20003800000 */
[----:B------:R-:W-:Y:S01]  /*18b70*/  MOV R2, 0x10 ;  /* 0x0000001000027802 */ /* 0x000fe20000000f00 */
[----:B------:R-:W-:Y:S02]  /*18b80*/  IMAD.MOV.U32 R3, RZ, RZ, 0x1f ;  /* 0x0000001fff037424 */ /* 0x000fe400078e00ff */
[----:B------:R-:W-:-:S07]  /*18b90*/  IMAD.MOV.U32 R0, RZ, RZ, -0x1 ;  /* 0xffffffffff007424 */ /* 0x000fce00078e00ff */
[----:B0-----:R-:W-:Y:S05]  /*18ba0*/  WARPSYNC.COLLECTIVE R0, `(.L_x_2871) ;  /* 0x0000000000087348 */ /* 0x001fea0003c00000 */
[----:B0-----:R0:W1:Y:S02]  /*18bb0*/  SHFL.DOWN P0, R84, R85, R2, R3 ;  /* 0x0800000255547389 */ /* 0x0010640000000003 */
[----:B01----:R-:W-:Y:S05]  /*18bc0*/  ENDCOLLECTIVE ;  /* 0x000000000000791b */ /* 0x003fea0003800000 */
.L_x_2871:
[----:B------:R-:W-:Y:S05]  /*18bd0*/  BSYNC B0 ;  /* 0x0000000000007941 */ /* 0x000fea0003800000 */
.L_x_2870:
        /* <DEDUP_REMOVED lines=9> */
.L_x_2872:
[----:B------:R-:W-:Y:S01]  /*18c70*/  IMAD.MOV.U32 R2, RZ, RZ, 0x4 ;  /* 0x00000004ff027424 */ /* 0x000fe200078e00ff */
[----:B------:R-:W-:-:S05]  /*18c80*/  FMNMX R66, R85, R84, !PT ;  /* 0x0000005455427209 */ /* 0x000fca0007800000 */
[----:B------:R-:W-:-:S07]  /*18c90*/  IMAD.MOV.U32 R85, RZ, RZ, R66 ;  /* 0x000000ffff557224 */ /* 0x000fce00078e0042 */
[----:B------:R-:W-:Y:S05]  /*18ca0*/  WARPSYNC.COLLECTIVE R0, `(.L_x_2873) ;  /* 0x0000000000087348 */ /* 0x000fea0003c00000 */
[----:B------:R0:W1:Y:S02]  /*18cb0*/  SHFL.DOWN P0, R84, R85, R2, R3 ;  /* 0x0800000255547389 */ /* 0x0000640000000003 */
[----:B01----:R-:W-:Y:S05]  /*18cc0*/  ENDCOLLECTIVE ;  /* 0x000000000000791b */ /* 0x003fea0003800000 */
.L_x_2873:
[----:B------:R-:W-:Y:S01]  /*18cd0*/  IMAD.MOV.U32 R2, RZ, RZ, 0x2 ;  /* 0x00000002ff027424 */ /* 0x000fe200078e00ff */
[----:B------:R-:W-:-:S05]  /*18ce0*/  FMNMX R67, R66, R84, !PT ;  /* 0x0000005442437209 */ /* 0x000fca0007800000 */
[----:B------:R-:W-:-:S07]  /*18cf0*/  IMAD.MOV.U32 R85, RZ, RZ, R67 ;  /* 0x000000ffff557224 */ /* 0x000fce00078e0043 */
[----:B------:R-:W-:Y:S05]  /*18d00*/  WARPSYNC.COLLECTIVE R0, `(.L_x_2874) ;  /* 0x0000000000087348 */ /* 0x000fea0003c00000 */
[----:B------:R0:W1:Y:S02]  /*18d10*/  SHFL.DOWN P0, R84, R85, R2, R3 ;  /* 0x0800000255547389 */ /* 0x0000640000000003 */
[----:B01----:R-:W-:Y:S05]  /*18d20*/  ENDCOLLECTIVE ;  /* 0x000000000000791b */ /* 0x003fea0003800000 */
.L_x_2874:
[----:B------:R-:W-:Y:S01]  /*18d30*/  IMAD.MOV.U32 R2, RZ, RZ, 0x1 ;  /* 0x00000001ff027424 */ /* 0x000fe200078e00ff */
[----:B------:R-:W-:-:S05]  /*18d40*/  FMNMX R68, R67, R84, !PT ;  /* 0x0000005443447209 */ /* 0x000fca0007800000 */
[----:B------:R-:W-:-:S07]  /*18d50*/  IMAD.MOV.U32 R85, RZ, RZ, R68 ;  /* 0x000000ffff557224 */ /* 0x000fce00078e0044 */
[----:B------:R-:W-:Y:S05]  /*18d60*/  WARPSYNC.COLLECTIVE R0, `(.L_x_2875) ;  /* 0x0000000000087348 */ /* 0x000fea0003c00000 */
[----:B------:R0:W1:Y:S02]  /*18d70*/  SHFL.DOWN P0, R84, R85, R2, R3 ;  /* 0x0800000255547389 */ /* 0x0000640000000003 */
[----:B01----:R-:W-:Y:S05]  /*18d80*/  ENDCOLLECTIVE ;  /* 0x000000000000791b */ /* 0x003fea0003800000 */
.L_x_2875:
[----:B------:R-:W-:-:S07]  /*18d90*/  FMNMX R84, R68, R84, !PT ;  /* 0x0000005444547209 */ /* 0x000fce0007800000 */
[----:B------:R-:W-:Y:S05]  /*18da0*/  WARPSYNC.COLLECTIVE R0, `(.L_x_2876) ;  /* 0x0000000000087348 */ /* 0x000fea0003c00000 */
[----:B------:R0:W1:Y:S02]  /*18db0*/  SHFL.IDX P0, R84, R84, R89, R87 ;  /* 0x0000005954547389 */ /* 0x0000640000000057 */
[----:B01----:R-:W-:Y:S05]  /*18dc0*/  ENDCOLLECTIVE ;  /* 0x000000000000791b */ /* 0x003fea0003800000 */
.L_x_2876:
[----:B------:R-:W-:Y:S01]  /*18dd0*/  IMAD.MOV.U32 R69, RZ, RZ, R84 ;  /* 0x000000ffff457224 */ /* 0x000fe200078e0054 */
[----:B------:R-:W-:Y:S06]  /*18de0*/  BRA `(.L_x_2877) ;  /* 0xffffff58004c7947 */ /* 0x000fec000383ffff */
.L_x_2516:
[----:B------:R-:W-:Y:S01]  /*18df0*/  BSSY B0, `(.L_x_2878) ;  /* 0x0000007000007945 */ /* 0x000fe20003800000 */
[----:B------:R-:W-:Y:S02]  /*18e00*/  IMAD.MOV.U32 R2, RZ, RZ, 0x10 ;  /* 0x00000010ff027424 */ /* 0x000fe400078e00ff */
[----:B------:R-:W-:Y:S02]  /*18e10*/  IMAD.MOV.U32 R3, RZ, RZ, 0x1f ;  /* 0x0000001fff037424 */ /* 0x000fe400078e00ff */
[----:B------:R-:W-:-:S07]  /*18e20*/  IMAD.MOV.U32 R0, RZ, RZ, -0x1 ;  /* 0xffffffffff007424 */ /* 0x000fce00078e00ff */
[----:B0-----:R-:W-:Y:S05]  /*18e30*/  WARPSYNC.COLLECTIVE R0, `(.L_x_2879) ;  /* 0x0000000000087348 */ /* 0x001fea0003c00000 */
[----:B0-----:R0:W1:Y:S02]  /*18e40*/  SHFL.DOWN P0, R84, R85, R2, R3 ;  /* 0x0800000255547389 */ /* 0x0010640000000003 */
[----:B01----:R-:W-:Y:S05]  /*18e50*/  ENDCOLLECTIVE ;  /* 0x000000000000791b */ /* 0x003fea0003800000 */
.L_x_2879:
[----:B------:R-:W-:Y:S05]  /*18e60*/  BSYNC B0 ;  /* 0x0000000000007941 */ /* 0x000fea0003800000 */
.L_x_2878:
        /* <DEDUP_REMOVED lines=9> */
.L_x_2880:
[----:B------:R-:W-:Y:S01]  /*18f00*/  IMAD.MOV.U32 R2, RZ, RZ, 0x4 ;  /* 0x00000004ff027424 */ /* 0x000fe200078e00ff */
[----:B------:R-:W-:-:S05]  /*18f10*/  FMNMX R66, R85, R84, !PT ;  /* 0x0000005455427209 */ /* 0x000fca0007800000 */
[----:B------:R-:W-:-:S07]  /*18f20*/  IMAD.MOV.U32 R85, RZ, RZ, R66 ;  /* 0x000000ffff557224 */ /* 0x000fce00078e0042 */
[----:B------:R-:W-:Y:S05]  /*18f30*/  WARPSYNC.COLLECTIVE R0, `(.L_x_2881) ;  /* 0x0000000000087348 */ /* 0x000fea0003c00000 */
[----:B------:R0:W1:Y:S02]  /*18f40*/  SHFL.DOWN P0, R84, R85, R2, R3 ;  /* 0x0800000255547389 */ /* 0x0000640000000003 */
[----:B01----:R-:W-:Y:S05]  /*18f50*/  ENDCOLLECTIVE ;  /* 0x000000000000791b */ /* 0x003fea0003800000 */
.L_x_2881:
[----:B------:R-:W-:Y:S02]  /*18f60*/  MOV R2, 0x2 ;  /* 0x0000000200027802 */ /* 0x000fe40000000f00 */
[----:B------:R-:W-:-:S05]  /*18f70*/  FMNMX R67, R66, R84, !PT ;  /* 0x0000005442437209 */ /* 0x000fca0007800000 */
[----:B------:R-:W-:-:S07]  /*18f80*/  IMAD.MOV.U32 R85, RZ, RZ, R67 ;  /* 0x000000ffff557224 */ /* 0x000fce00078e0043 */
[----:B------:R-:W-:Y:S05]  /*18f90*/  WARPSYNC.COLLECTIVE R0, `(.L_x_2882) ;  /* 0x0000000000087348 */ /* 0x000fea0003c00000 */
[----:B------:R0:W1:Y:S02]  /*18fa0*/  SHFL.DOWN P0, R84, R85, R2, R3 ;  /* 0x0800000255547389 */ /* 0x0000640000000003 */
[----:B01----:R-:W-:Y:S05]  /*18fb0*/  ENDCOLLECTIVE ;  /* 0x000000000000791b */ /* 0x003fea0003800000 */
.L_x_2882:
[----:B------:R-:W-:Y:S01]  /*18fc0*/  IMAD.MOV.U32 R2, RZ, RZ, 0x1 ;  /* 0x00000001ff027424 */ /* 0x000fe200078e00ff */
[----:B------:R-:W-:-:S05]  /*18fd0*/  FMNMX R68, R67, R84, !PT ;  /* 0x0000005443447209 */ /* 0x000fca0007800000 */
[----:B------:R-:W-:-:S07]  /*18fe0*/  IMAD.MOV.U32 R85, RZ, RZ, R68 ;  /* 0x000000ffff557224 */ /* 0x000fce00078e0044 */
[----:B------:R-:W-:Y:S05]  /*18ff0*/  WARPSYNC.COLLECTIVE R0, `(.L_x_2883) ;  /* 0x0000000000087348 */ /* 0x000fea0003c00000 */
[----:B------:R0:W1:Y:S02]  /*19000*/  SHFL.DOWN P0, R84, R85, R2, R3 ;  /* 0x0800000255547389 */ /* 0x0000640000000003 */
[----:B01----:R-:W-:Y:S05]  /*19010*/  ENDCOLLECTIVE ;  /* 0x000000000000791b */ /* 0x003fea0003800000 */
.L_x_2883:
[----:B------:R-:W-:-:S07]  /*19020*/  FMNMX R84, R68, R84, !PT ;  /* 0x0000005444547209 */ /* 0x000fce0007800000 */
[----:B------:R-:W-:Y:S05]  /*19030*/  WARPSYNC.COLLECTIVE R0, `(.L_x_2884) ;  /* 0x0000000000087348 */ /* 0x000fea0003c00000 */
[----:B------:R0:W1:Y:S02]  /*19040*/  SHFL.IDX P0, R84, R84, R89, R87 ;  /* 0x0000005954547389 */ /* 0x0000640000000057 */
[----:B01----:R-:W-:Y:S05]  /*19050*/  ENDCOLLECTIVE ;  /* 0x000000000000791b */ /* 0x003fea0003800000 */
.L_x_2884:
[----:B------:R-:W-:Y:S01]  /*19060*/  IMAD.MOV.U32 R69, RZ, RZ, R84 ;  /* 0x000000ffff457224 */ /* 0x000fe200078e0054 */
[----:B------:R-:W-:Y:S06]  /*19070*/  BRA `(.L_x_2885) ;  /* 0xffffff5800e47947 */ /* 0x000fec000383ffff */
.L_x_2524:
[----:B------:R-:W-:Y:S01]  /*19080*/  BSSY B0, `(.L_x_2886) ;  /* 0x0000007000007945 */ /* 0x000fe20003800000 */
[----:B------:R-:W-:Y:S02]  /*19090*/  IMAD.MOV.U32 R2, RZ, RZ, 0x10 ;  /* 0x00000010ff027424 */ /* 0x000fe400078e00ff */
[----:B------:R-:W-:Y:S02]  /*190a0*/  IMAD.MOV.U32 R3, RZ, RZ, 0x1f ;  /* 0x0000001fff037424 */ /* 0x000fe400078e00ff */
[----:B------:R-:W-:-:S07]  /*190b0*/  IMAD.MOV.U32 R0, RZ, RZ, -0x1 ;  /* 0xffffffffff007424 */ /* 0x000fce00078e00ff */
[----:B0-----:R-:W-:Y:S05]  /*190c0*/  WARPSYNC.COLLECTIVE R0, `(.L_x_2887) ;  /* 0x0000000000087348 */ /* 0x001fea0003c00000 */
[----:B0-----:R0:W1:Y:S02]  /*190d0*/  SHFL.DOWN P0, R84, R85, R2, R3 ;  /* 0x0800000255547389 */ /* 0x0010640000000003 */
[----:B01----:R-:W-:Y:S05]  /*190e0*/  ENDCOLLECTIVE ;  /* 0x000000000000791b */ /* 0x003fea0003800000 */
.L_x_2887:
[----:B------:R-:W-:Y:S05]  /*190f0*/  BSYNC B0 ;  /* 0x0000000000007941 */ /* 0x000fea0003800000 */
.L_x_2886:
        /* <DEDUP_REMOVED lines=9> */
.L_x_2888:
[----:B------:R-:W-:Y:S01]  /*19190*/  IMAD.MOV.U32 R2, RZ, RZ, 0x4 ;  /* 0x00000004ff027424 */ /* 0x000fe200078e00ff */
[----:B------:R-:W-:-:S04]  /*191a0*/  FMNMX R66, R85, R84, !PT ;  /* 0x0000005455427209 */ /* 0x000fc80007800000 */
[----:B------:R-:W-:-:S07]  /*191b0*/  MOV R85, R66 ;  /* 0x0000004200557202 */ /* 0x000fce0000000f00 */
[----:B------:R-:W-:Y:S05]  /*191c0*/  WARPSYNC.COLLECTIVE R0, `(.L_x_2889) ;  /* 0x0000000000087348 */ /* 0x000fea0003c00000 */
[----:B------:R0:W1:Y:S02]  /*191d0*/  SHFL.DOWN P0, R84, R85, R2, R3 ;  /* 0x0800000255547389 */ /* 0x0000640000000003 */
[----:B01----:R-:W-:Y:S05]  /*191e0*/  ENDCOLLECTIVE ;  /* 0x000000000000791b */ /* 0x003fea0003800000 */
.L_x_2889:
[----:B------:R-:W-:Y:S01]  /*191f0*/  IMAD.MOV.U32 R2, RZ, RZ, 0x2 ;  /* 0x00000002ff027424 */ /* 0x000fe200078e00ff */
[----:B------:R-:W-:-:S05]  /*19200*/  FMNMX R67, R66, R84, !PT ;  /* 0x0000005442437209 */ /* 0x000fca0007800000 */
[----:B------:R-:W-:-:S07]  /*19210*/  IMAD.MOV.U32 R85, RZ, RZ, R67 ;  /* 0x000000ffff557224 */ /* 0x000fce00078e0043 */
[----:B------:R-:W-:Y:S05]  /*19220*/  WARPSYNC.COLLECTIVE R0, `(.L_x_2890) ;  /* 0x0000000000087348 */ /* 0x000fea0003c00000 */
[----:B------:R0:W1:Y:S02]  /*19230*/  SHFL.DOWN P0, R84, R85, R2, R3 ;  /* 0x0800000255547389 */ /* 0x0000640000000003 */
[----:B01----:R-:W-:Y:S05]  /*19240*/  ENDCOLLECTIVE ;  /* 0x000000000000791b */ /* 0x003fea0003800000 */
.L_x_2890:
[----:B------:R-:W-:Y:S01]  /*19250*/  IMAD.MOV.U32 R2, RZ, RZ, 0x1 ;  /* 0x00000001ff027424 */ /* 0x000fe200078e00ff */
[----:B------:R-:W-:-:S05]  /*19260*/  FMNMX R68, R67, R84, !PT ;  /* 0x0000005443447209 */ /* 0x000fca0007800000 */
[----:B------:R-:W-:-:S07]  /*19270*/  IMAD.MOV.U32 R85, RZ, RZ, R68 ;  /* 0x000000ffff557224 */ /* 0x000fce00078e0044 */
[----:B------:R-:W-:Y:S05]  /*19280*/  WARPSYNC.COLLECTIVE R0, `(.L_x_2891) ;  /* 0x0000000000087348 */ /* 0x000fea0003c00000 */
[----:B------:R0:W1:Y:S02]  /*19290*/  SHFL.DOWN P0, R84, R85, R2, R3 ;  /* 0x0800000255547389 */ /* 0x0000640000000003 */
[----:B01----:R-:W-:Y:S05]  /*192a0*/  ENDCOLLECTIVE ;  /* 0x000000000000791b */ /* 0x003fea0003800000 */
.L_x_2891:
[----:B------:R-:W-:-:S07]  /*192b0*/  FMNMX R84, R68, R84, !PT ;  /* 0x0000005444547209 */ /* 0x000fce0007800000 */
[----:B------:R-:W-:Y:S05]  /*192c0*/  WARPSYNC.COLLECTIVE R0, `(.L_x_2892) ;  /* 0x0000000000087348 */ /* 0x000fea0003c00000 */
[----:B------:R0:W1:Y:S02]  /*192d0*/  SHFL.IDX P0, R84, R84, R89, R87 ;  /* 0x0000005954547389 */ /* 0x0000640000000057 */
[----:B01----:R-:W-:Y:S05]  /*192e0*/  ENDCOLLECTIVE ;  /* 0x000000000000791b */ /* 0x003fea0003800000 */
.L_x_2892:
[----:B------:R-:W-:Y:S01]  /*192f0*/  IMAD.MOV.U32 R69, RZ, RZ, R84 ;  /* 0x000000ffff457224 */ /* 0x000fe200078e0054 */
[----:B------:R-:W-:Y:S06]  /*19300*/  BRA `(.L_x_2893) ;  /* 0xffffff5c007c7947 */ /* 0x000fec000383ffff */
.L_x_2532:
[----:B------:R-:W-:Y:S01]  /*19310*/  BSSY B0, `(.L_x_2894) ;  /* 0x0000007000007945 */ /* 0x000fe20003800000 */
[----:B------:R-:W-:Y:S02]  /*19320*/  IMAD.MOV.U32 R2, RZ, RZ, 0x10 ;  /* 0x00000010ff027424 */ /* 0x000fe400078e00ff */
[----:B------:R-:W-:Y:S02]  /*19330*/  IMAD.MOV.U32 R3, RZ, RZ, 0x1f ;  /* 0x0000001fff037424 */ /* 0x000fe400078e00ff */
[----:B------:R-:W-:-:S07]  /*19340*/  IMAD.MOV.U32 R0, RZ, RZ, -0x1 ;  /* 0xffffffffff007424 */ /* 0x000fce00078e00ff */
[----:B0-----:R-:W-:Y:S05]  /*19350*/  WARPSYNC.COLLECTIVE R0, `(.L_x_2895) ;  /* 0x0000000000087348 */ /* 0x001fea0003c00000 */
[----:B0-----:R0:W1:Y:S02]  /*19360*/  SHFL.DOWN P0, R84, R85, R2, R3 ;  /* 0x0800000255547389 */ /* 0x0010640000000003 */
[----:B01----:R-:W-:Y:S05]  /*19370*/  ENDCOLLECTIVE ;  /* 0x000000000000791b */ /* 0x003fea0003800000 */
.L_x_2895:
[----:B------:R-:W-:Y:S05]  /*19380*/  BSYNC B0 ;  /* 0x0000000000007941 */ /* 0x000fea0003800000 */
.L_x_2894:
        /* <DEDUP_REMOVED lines=9> */
.L_x_2896:
[----:B------:R-:W-:Y:S01]  /*19420*/  IMAD.MOV.U32 R2, RZ, RZ, 0x4 ;  /* 0x00000004ff027424 */ /* 0x000fe200078e00ff */
[----:B------:R-:W-:-:S05]  /*19430*/  FMNMX R66, R85, R84, !PT ;  /* 0x0000005455427209 */ /* 0x000fca0007800000 */
[----:B------:R-:W-:-:S07]  /*19440*/  IMAD.MOV.U32 R85, RZ, RZ, R66 ;  /* 0x000000ffff557224 */ /* 0x000fce00078e0042 */
[----:B------:R-:W-:Y:S05]  /*19450*/  WARPSYNC.COLLECTIVE R0, `(.L_x_2897) ;  /* 0x0000000000087348 */ /* 0x000fea0003c00000 */
[----:B------:R0:W1:Y:S02]  /*19460*/  SHFL.DOWN P0, R84, R85, R2, R3 ;  /* 0x0800000255547389 */ /* 0x0000640000000003 */
[----:B01----:R-:W-:Y:S05]  /*19470*/  ENDCOLLECTIVE ;  /* 0x000000000000791b */ /* 0x003fea0003800000 */
.L_x_2897:
[----:B------:R-:W-:Y:S01]  /*19480*/  IMAD.MOV.U32 R2, RZ, RZ, 0x2 ;  /* 0x00000002ff027424 */ /* 0x000fe200078e00ff */
[----:B------:R-:W-:-:S05]  /*19490*/  FMNMX R67, R66, R84, !PT ;  /* 0x0000005442437209 */ /* 0x000fca0007800000 */
[----:B------:R-:W-:-:S07]  /*194a0*/  IMAD.MOV.U32 R85, RZ, RZ, R67 ;  /* 0x000000ffff557224 */ /* 0x000fce00078e0043 */
[----:B------:R-:W-:Y:S05]  /*194b0*/  WARPSYNC.COLLECTIVE R0, `(.L_x_2898) ;  /* 0x0000000000087348 */ /* 0x000fea0003c00000 */
[----:B------:R0:W1:Y:S02]  /*194c0*/  SHFL.DOWN P0, R84, R85, R2, R3 ;  /* 0x0800000255547389 */ /* 0x0000640000000003 */
[----:B01----:R-:W-:Y:S05]  /*194d0*/  ENDCOLLECTIVE ;  /* 0x000000000000791b */ /* 0x003fea0003800000 */
.L_x_2898:
[----:B------:R-:W-:Y:S01]  /*194e0*/  IMAD.MOV.U32 R2, RZ, RZ, 0x1 ;  /* 0x00000001ff027424 */ /* 0x000fe200078e00ff */
[----:B------:R-:W-:-:S05]  /*194f0*/  FMNMX R68, R67, R84, !PT ;  /* 0x0000005443447209 */ /* 0x000fca0007800000 */
[----:B------:R-:W-:-:S07]  /*19500*/  IMAD.MOV.U32 R85, RZ, RZ, R68 ;  /* 0x000000ffff557224 */ /* 0x000fce00078e0044 */
[----:B------:R-:W-:Y:S05]  /*19510*/  WARPSYNC.COLLECTIVE R0, `(.L_x_2899) ;  /* 0x0000000000087348 */ /* 0x000fea0003c00000 */
[----:B------:R0:W1:Y:S02]  /*19520*/  SHFL.DOWN P0, R84, R85, R2, R3 ;  /* 0x0800000255547389 */ /* 0x0000640000000003 */
[----:B01----:R-:W-:Y:S05]  /*19530*/  ENDCOLLECTIVE ;  /* 0x000000000000791b */ /* 0x003fea0003800000 */
.L_x_2899:
[----:B------:R-:W-:-:S07]  /*19540*/  FMNMX R84, R68, R84, !PT ;  /* 0x0000005444547209 */ /* 0x000fce0007800000 */
[----:B------:R-:W-:Y:S05]  /*19550*/  WARPSYNC.COLLECTIVE R0, `(.L_x_2900) ;  /* 0x0000000000087348 */ /* 0x000fea0003c00000 */
[----:B------:R0:W1:Y:S02]  /*19560*/  SHFL.IDX P0, R84, R84, R89, R87 ;  /* 0x0000005954547389 */ /* 0x0000640000000057 */
[----:B01----:R-:W-:Y:S05]  /*19570*/  ENDCOLLECTIVE ;  /* 0x000000000000791b */ /* 0x003fea0003800000 */
.L_x_2900:
[----:B------:R-:W-:Y:S01]  /*19580*/  IMAD.MOV.U32 R69, RZ, RZ, R84 ;  /* 0x000000ffff457224 */ /* 0x000fe200078e0054 */
[----:B------:R-:W-:Y:S06]  /*19590*/  BRA `(.L_x_2901) ;  /* 0xffffff6000147947 */ /* 0x000fec000383ffff */
.L_x_2540:
[----:B------:R-:W-:Y:S01]  /*195a0*/  BSSY B0, `(.L_x_2902) ;  /* 0x0000007000007945 */ /* 0x000fe20003800000 */
[----:B------:R-:W-:Y:S01]  /*195b0*/  MOV R2, 0x10 ;  /* 0x0000001000027802 */ /* 0x000fe20000000f00 */
[----:B------:R-:W-:Y:S02]  /*195c0*/  IMAD.MOV.U32 R3, RZ, RZ, 0x1f ;  /* 0x0000001fff037424 */ /* 0x000fe400078e00ff */
[----:B------:R-:W-:-:S07]  /*195d0*/  IMAD.MOV.U32 R0, RZ, RZ, -0x1 ;  /* 0xffffffffff007424 */ /* 0x000fce00078e00ff */
[----:B0-----:R-:W-:Y:S05]  /*195e0*/  WARPSYNC.COLLECTIVE R0, `(.L_x_2903) ;  /* 0x0000000000087348 */ /* 0x001fea0003c00000 */
[----:B0-----:R0:W1:Y:S02]  /*195f0*/  SHFL.DOWN P0, R84, R85, R2, R3 ;  /* 0x0800000255547389 */ /* 0x0010640000000003 */
[----:B01----:R-:W-:Y:S05]  /*19600*/  ENDCOLLECTIVE ;  /* 0x000000000000791b */ /* 0x003fea0003800000 */
.L_x_2903:
[----:B------:R-:W-:Y:S05]  /*19610*/  BSYNC B0 ;  /* 0x0000000000007941 */ /* 0x000fea0003800000 */
.L_x_2902:
        /* <DEDUP_REMOVED lines=9> */
.L_x_2904:
[----:B------:R-:W-:Y:S01]  /*196b0*/  IMAD.MOV.U32 R2, RZ, RZ, 0x4 ;  /* 0x00000004ff027424 */ /* 0x000fe200078e00ff */
[----:B------:R-:W-:-:S05]  /*196c0*/  FMNMX R66, R85, R84, !PT ;  /* 0x0000005455427209 */ /* 0x000fca0007800000 */
[----:B------:R-:W-:-:S07]  /*196d0*/  IMAD.MOV.U32 R85, RZ, RZ, R66 ;  /* 0x000000ffff557224 */ /* 0x000fce00078e0042 */
[----:B------:R-:W-:Y:S05]  /*196e0*/  WARPSYNC.COLLECTIVE R0, `(.L_x_2905) ;  /* 0x0000000000087348 */ /* 0x000fea0003c00000 */
[----:B------:R0:W1:Y:S02]  /*196f0*/  SHFL.DOWN P0, R84, R85, R2, R3 ;  /* 0x0800000255547389 */ /* 0x0000640000000003 */
[----:B01----:R-:W-:Y:S05]  /*19700*/  ENDCOLLECTIVE ;  /* 0x000000000000791b */ /* 0x003fea0003800000 */
.L_x_2905:
[----:B------:R-:W-:Y:S01]  /*19710*/  IMAD.MOV.U32 R2, RZ, RZ, 0x2 ;  /* 0x00000002ff027424 */ /* 0x000fe200078e00ff */
[----:B------:R-:W-:-:S05]  /*19720*/  FMNMX R67, R66, R84, !PT ;  /* 0x0000005442437209 */ /* 0x000fca0007800000 */
[----:B------:R-:W-:-:S07]  /*19730*/  IMAD.MOV.U32 R85, RZ, RZ, R67 ;  /* 0x000000ffff557224 */ /* 0x000fce00078e0043 */
[----:B------:R-:W-:Y:S05]  /*19740*/  WARPSYNC.COLLECTIVE R0, `(.L_x_2906) ;  /* 0x0000000000087348 */ /* 0x000fea0003c00000 */
[----:B------:R0:W1:Y:S02]  /*19750*/  SHFL.DOWN P0, R84, R85, R2, R3 ;  /* 0x0800000255547389 */ /* 0x0000640000000003 */
[----:B01----:R-:W-:Y:S05]  /*19760*/  ENDCOLLECTIVE ;  /* 0x000000000000791b */ /* 0x003fea0003800000 */
.L_x_2906:
[----:B------:R-:W-:Y:S01]  /*19770*/  IMAD.MOV.U32 R2, RZ, RZ, 0x1 ;  /* 0x00000001ff027424 */ /* 0x000fe200078e00ff */
[----:B------:R-:W-:-:S05]  /*19780*/  FMNMX R68, R67, R84, !PT ;  /* 0x0000005443447209 */ /* 0x000fca0007800000 */
[----:B------:R-:W-:-:S07]  /*19790*/  IMAD.MOV.U32 R85, RZ, RZ, R68 ;  /* 0x000000ffff557224 */ /* 0x000fce00078e0044 */
[----:B------:R-:W-:Y:S05]  /*197a0*/  WARPSYNC.COLLECTIVE R0, `(.L_x_2907) ;  /* 0x0000000000087348 */ /* 0x000fea0003c00000 */
[----:B------:R0:W1:Y:S02]  /*197b0*/  SHFL.DOWN P0, R84, R85, R2, R3 ;  /* 0x0800000255547389 */ /* 0x0000640000000003 */
[----:B01----:R-:W-:Y:S05]  /*197c0*/  ENDCOLLECTIVE ;  /* 0x000000000000791b */ /* 0x003fea0003800000 */
.L_x_2907:
[----:B------:R-:W-:-:S07]  /*197d0*/  FMNMX R84, R68, R84, !PT ;  /* 0x0000005444547209 */ /* 0x000fce0007800000 */
[----:B------:R-:W-:Y:S05]  /*197e0*/  WARPSYNC.COLLECTIVE R0, `(.L_x_2908) ;  /* 0x0000000000087348 */ /* 0x000fea0003c00000 */
[----:B------:R0:W1:Y:S02]  /*197f0*/  SHFL.IDX P0, R84, R84, R89, R87 ;  /* 0x0000005954547389 */ /* 0x0000640000000057 */
[----:B01----:R-:W-:Y:S05]  /*19800*/  ENDCOLLECTIVE ;  /* 0x000000000000791b */ /* 0x003fea0003800000 */
.L_x_2908:
[----:B------:R-:W-:Y:S01]  /*19810*/  IMAD.MOV.U32 R69, RZ, RZ, R84 ;  /* 0x000000ffff457224 */ /* 0x000fe200078e0054 */
[----:B------:R-:W-:Y:S06]  /*19820*/  BRA `(.L_x_2909) ;  /* 0xffffff6000ac7947 */ /* 0x000fec000383ffff */
.L_x_2548:
[----:B------:R-:W-:Y:S01]  /*19830*/  BSSY B0, `(.L_x_2910) ;  /* 0x0000007000007945 */ /* 0x000fe20003800000 */
[----:B------:R-:W-:Y:S02]  /*19840*/  IMAD.MOV.U32 R2, RZ, RZ, 0x10 ;  /* 0x00000010ff027424 */ /* 0x000fe400078e00ff */
[----:B------:R-:W-:Y:S02]  /*19850*/  IMAD.MOV.U32 R3, RZ, RZ, 0x1f ;  /* 0x0000001fff037424 */ /* 0x000fe400078e00ff */
[----:B------:R-:W-:-:S07]  /*19860*/  IMAD.MOV.U32 R0, RZ, RZ, -0x1 ;  /* 0xffffffffff007424 */ /* 0x000fce00078e00ff */
[----:B0-----:R-:W-:Y:S05]  /*19870*/  WARPSYNC.COLLECTIVE R0, `(.L_x_2911) ;  /* 0x0000000000087348 */ /* 0x001fea0003c00000 */
[----:B0-----:R0:W1:Y:S02]  /*19880*/  SHFL.DOWN P0, R84, R85, R2, R3 ;  /* 0x0800000255547389 */ /* 0x0010640000000003 */
[----:B01----:R-:W-:Y:S05]  /*19890*/  ENDCOLLECTIVE ;  /* 0x000000000000791b */ /* 0x003fea0003800000 */
.L_x_2911:
[----:B------:R-:W-:Y:S05]  /*198a0*/  BSYNC B0 ;  /* 0x0000000000007941 */ /* 0x000fea0003800000 */
.L_x_2910:
        /* <DEDUP_REMOVED lines=9> */
.L_x_2912:
[----:B------:R-:W-:Y:S01]  /*19940*/  IMAD.MOV.U32 R2, RZ, RZ, 0x4 ;  /* 0x00000004ff027424 */ /* 0x000fe200078e00ff */
[----:B------:R-:W-:-:S05]  /*19950*/  FMNMX R66, R85, R84, !PT ;  /* 0x0000005455427209 */ /* 0x000fca0007800000 */
[----:B------:R-:W-:-:S07]  /*19960*/  IMAD.MOV.U32 R85, RZ, RZ, R66 ;  /* 0x000000ffff557224 */ /* 0x000fce00078e0042 */
[----:B------:R-:W-:Y:S05]  /*19970*/  WARPSYNC.COLLECTIVE R0, `(.L_x_2913) ;  /* 0x0000000000087348 */ /* 0x000fea0003c00000 */
[----:B------:R0:W1:Y:S02]  /*19980*/  SHFL.DOWN P0, R84, R85, R2, R3 ;  /* 0x0800000255547389 */ /* 0x0000640000000003 */
[----:B01----:R-:W-:Y:S05]  /*19990*/  ENDCOLLECTIVE ;  /* 0x000000000000791b */ /* 0x003fea0003800000 */
.L_x_2913:
[----:B------:R-:W-:Y:S02]  /*199a0*/  MOV R2, 0x2 ;  /* 0x0000000200027802 */ /* 0x000fe40000000f00 */
[----:B------:R-:W-:-:S05]  /*199b0*/  FMNMX R67, R66, R84, !PT ;  /* 0x0000005442437209 */ /* 0x000fca0007800000 */
[----:B------:R-:W-:-:S07]  /*199c0*/  IMAD.MOV.U32 R85, RZ, RZ, R67 ;  /* 0x000000ffff557224 */ /* 0x000fce00078e0043 */
[----:B------:R-:W-:Y:S05]  /*199d0*/  WARPSYNC.COLLECTIVE R0, `(.L_x_2914) ;  /* 0x0000000000087348 */ /* 0x000fea0003c00000 */
[----:B------:R0:W1:Y:S02]  /*199e0*/  SHFL.DOWN P0, R84, R85, R2, R3 ;  /* 0x0800000255547389 */ /* 0x0000640000000003 */
[----:B01----:R-:W-:Y:S05]  /*199f0*/  ENDCOLLECTIVE ;  /* 0x000000000000791b */ /* 0x003fea0003800000 */
.L_x_2914:
[----:B------:R-:W-:Y:S01]  /*19a00*/  IMAD.MOV.U32 R2, RZ, RZ, 0x1 ;  /* 0x00000001ff027424 */ /* 0x000fe200078e00ff */
[----:B------:R-:W-:-:S05]  /*19a10*/  FMNMX R68, R67, R84, !PT ;  /* 0x0000005443447209 */ /* 0x000fca0007800000 */
[----:B------:R-:W-:-:S07]  /*19a20*/  IMAD.MOV.U32 R85, RZ, RZ, R68 ;  /* 0x000000ffff557224 */ /* 0x000fce00078e0044 */
[----:B------:R-:W-:Y:S05]  /*19a30*/  WARPSYNC.COLLECTIVE R0, `(.L_x_2915) ;  /* 0x0000000000087348 */ /* 0x000fea0003c00000 */
[----:B------:R0:W1:Y:S02]  /*19a40*/  SHFL.DOWN P0, R84, R85, R2, R3 ;  /* 0x0800000255547389 */ /* 0x0000640000000003 */
[----:B01----:R-:W-:Y:S05]  /*19a50*/  ENDCOLLECTIVE ;  /* 0x000000000000791b */ /* 0x003fea0003800000 */
.L_x_2915:
[----:B------:R-:W-:-:S07]  /*19a60*/  FMNMX R84, R68, R84, !PT ;  /* 0x0000005444547209 */ /* 0x000fce0007800000 */
[----:B------:R-:W-:Y:S05]  /*19a70*/  WARPSYNC.COLLECTIVE R0, `(.L_x_2916) ;  /* 0x0000000000087348 */ /* 0x000fea0003c00000 */
[----:B------:R0:W1:Y:S02]  /*19a80*/  SHFL.IDX P0, R84, R84, R89, R87 ;  /* 0x0000005954547389 */ /* 0x0000640000000057 */
[----:B01----:R-:W-:Y:S05]  /*19a90*/  ENDCOLLECTIVE ;  /* 0x000000000000791b */ /* 0x003fea0003800000 */
.L_x_2916:
[----:B------:R-:W-:Y:S01]  /*19aa0*/  IMAD.MOV.U32 R69, RZ, RZ, R84 ;  /* 0x000000ffff457224 */ /* 0x000fe200078e0054 */
[----:B------:R-:W-:Y:S06]  /*19ab0*/  BRA `(.L_x_2917) ;  /* 0xffffff6400447947 */ /* 0x000fec000383ffff */
.L_x_2556:
[----:B------:R-:W-:Y:S01]  /*19ac0*/  BSSY B0, `(.L_x_2918) ;  /* 0x0000007000007945 */ /* 0x000fe20003800000 */
[----:B------:R-:W-:Y:S02]  /*19ad0*/  IMAD.MOV.U32 R2, RZ, RZ, 0x10 ;  /* 0x00000010ff027424 */ /* 0x000fe400078e00ff */
[----:B------:R-:W-:Y:S02]  /*19ae0*/  IMAD.MOV.U32 R3, RZ, RZ, 0x1f ;  /* 0x0000001fff037424 */ /* 0x000fe400078e00ff */
[----:B------:R-:W-:-:S07]  /*19af0*/  IMAD.MOV.U32 R0, RZ, RZ, -0x1 ;  /* 0xffffffffff007424 */ /* 0x000fce00078e00ff */
[----:B0-----:R-:W-:Y:S05]  /*19b00*/  WARPSYNC.COLLECTIVE R0, `(.L_x_2919) ;  /* 0x0000000000087348 */ /* 0x001fea0003c00000 */
[----:B0-----:R0:W1:Y:S02]  /*19b10*/  SHFL.DOWN P0, R84, R85, R2, R3 ;  /* 0x0800000255547389 */ /* 0x0010640000000003 */
[----:B01----:R-:W-:Y:S05]  /*19b20*/  ENDCOLLECTIVE ;  /* 0x000000000000791b */ /* 0x003fea0003800000 */
.L_x_2919:
[----:B------:R-:W-:Y:S05]  /*19b30*/  BSYNC B0 ;  /* 0x0000000000007941 */ /* 0x000fea0003800000 */
.L_x_2918:
        /* <DEDUP_REMOVED lines=9> */
.L_x_2920:
[----:B------:R-:W-:Y:S01]  /*19bd0*/  IMAD.MOV.U32 R2, RZ, RZ, 0x4 ;  /* 0x00000004ff027424 */ /* 0x000fe200078e00ff */
[----:B------:R-:W-:-:S04]  /*19be0*/  FMNMX R66, R85, R84, !PT ;  /* 0x0000005455427209 */ /* 0x000fc80007800000 */
[----:B------:R-:W-:-:S07]  /*19bf0*/  MOV R85, R66 ;  /* 0x0000004200557202 */ /* 0x000fce0000000f00 */
[----:B------:R-:W-:Y:S05]  /*19c00*/  WARPSYNC.COLLECTIVE R0, `(.L_x_2921) ;  /* 0x0000000000087348 */ /* 0x000fea0003c00000 */
[----:B------:R0:W1:Y:S02]  /*19c10*/  SHFL.DOWN P0, R84, R85, R2, R3 ;  /* 0x0800000255547389 */ /* 0x0000640000000003 */
[----:B01----:R-:W-:Y:S05]  /*19c20*/  ENDCOLLECTIVE ;  /* 0x000000000000791b */ /* 0x003fea0003800000 */
.L_x_2921:
[----:B------:R-:W-:Y:S01]  /*19c30*/  IMAD.MOV.U32 R2, RZ, RZ, 0x2 ;  /* 0x00000002ff027424 */ /* 0x000fe200078e00ff */
[----:B------:R-:W-:-:S05]  /*19c40*/  FMNMX R67, R66, R84, !PT ;  /* 0x0000005442437209 */ /* 0x000fca0007800000 */
[----:B------:R-:W-:-:S07]  /*19c50*/  IMAD.MOV.U32 R85, RZ, RZ, R67 ;  /* 0x000000ffff557224 */ /* 0x000fce00078e0043 */
[----:B------:R-:W-:Y:S05]  /*19c60*/  WARPSYNC.COLLECTIVE R0, `(.L_x_2922) ;  /* 0x0000000000087348 */ /* 0x000fea0003c00000 */
[----:B------:R0:W1:Y:S02]  /*19c70*/  SHFL.DOWN P0, R84, R85, R2, R3 ;  /* 0x0800000255547389 */ /* 0x0000640000000003 */
[----:B01----:R-:W-:Y:S05]  /*19c80*/  ENDCOLLECTIVE ;  /* 0x000000000000791b */ /* 0x003fea0003800000 */
.L_x_2922:
[----:B------:R-:W-:Y:S01]  /*19c90*/  IMAD.MOV.U32 R2, RZ, RZ, 0x1 ;  /* 0x00000001ff027424 */ /* 0x000fe200078e00ff */
[----:B------:R-:W-:-:S05]  /*19ca0*/  FMNMX R68, R67, R84, !PT ;  /* 0x0000005443447209 */ /* 0x000fca0007800000 */
[----:B------:R-:W-:-:S07]  /*19cb0*/  IMAD.MOV.U32 R85, RZ, RZ, R68 ;  /* 0x000000ffff557224 */ /* 0x000fce00078e0044 */
[----:B------:R-:W-:Y:S05]  /*19cc0*/  WARPSYNC.COLLECTIVE R0, `(.L_x_2923) ;  /* 0x0000000000087348 */ /* 0x000fea0003c00000 */
[----:B------:R0:W1:Y:S02]  /*19cd0*/  SHFL.DOWN P0, R84, R85, R2, R3 ;  /* 0x0800000255547389 */ /* 0x0000640000000003 */
[----:B01----:R-:W-:Y:S05]  /*19ce0*/  ENDCOLLECTIVE ;  /* 0x000000000000791b */ /* 0x003fea0003800000 */
.L_x_2923:
[----:B------:R-:W-:-:S07]  /*19cf0*/  FMNMX R84, R68, R84, !PT ;  /* 0x0000005444547209 */ /* 0x000fce0007800000 */
[----:B------:R-:W-:Y:S05]  /*19d00*/  WARPSYNC.COLLECTIVE R0, `(.L_x_2924) ;  /* 0x0000000000087348 */ /* 0x000fea0003c00000 */
[----:B------:R0:W1:Y:S02]  /*19d10*/  SHFL.IDX P0, R84, R84, R89, R87 ;  /* 0x0000005954547389 */ /* 0x0000640000000057 */
[----:B01----:R-:W-:Y:S05]  /*19d20*/  ENDCOLLECTIVE ;  /* 0x000000000000791b */ /* 0x003fea0003800000 */
.L_x_2924:
[----:B------:R-:W-:Y:S01]  /*19d30*/  IMAD.MOV.U32 R80, RZ, RZ, R84 ;  /* 0x000000ffff507224 */ /* 0x000fe200078e0054 */
[----:B------:R-:W-:Y:S06]  /*19d40*/  BRA `(.L_x_2925) ;  /* 0xffffff6400dc7947 */ /* 0x000fec000383ffff */
.L_x_2564:
[----:B------:R-:W-:Y:S01]  /*19d50*/  BSSY B0, `(.L_x_2926) ;  /* 0x0000007000007945 */ /* 0x000fe20003800000 */
[----:B------:R-:W-:Y:S02]  /*19d60*/  IMAD.MOV.U32 R2, RZ, RZ, 0x10 ;  /* 0x00000010ff027424 */ /* 0x000fe400078e00ff */
[----:B------:R-:W-:Y:S02]  /*19d70*/  IMAD.MOV.U32 R3, RZ, RZ, 0x1f ;  /* 0x0000001fff037424 */ /* 0x000fe400078e00ff */
[----:B------:R-:W-:-:S07]  /*19d80*/  IMAD.MOV.U32 R0, RZ, RZ, -0x1 ;  /* 0xffffffffff007424 */ /* 0x000fce00078e00ff */
[----:B0-----:R-:W-:Y:S05]  /*19d90*/  WARPSYNC.COLLECTIVE R0, `(.L_x_2927) ;  /* 0x0000000000087348 */ /* 0x001fea0003c00000 */
[----:B0-----:R0:W1:Y:S02]  /*19da0*/  SHFL.DOWN P0, R84, R85, R2, R3 ;  /* 0x0800000255547389 */ /* 0x0010640000000003 */
[----:B01----:R-:W-:Y:S05]  /*19db0*/  ENDCOLLECTIVE ;  /* 0x000000000000791b */ /* 0x003fea0003800000 */
.L_x_2927:
[----:B------:R-:W-:Y:S05]  /*19dc0*/  BSYNC B0 ;  /* 0x0000000000007941 */ /* 0x000fea0003800000 */
.L_x_2926:
        /* <DEDUP_REMOVED lines=9> */
.L_x_2928:
[----:B------:R-:W-:Y:S01]  /*19e60*/  IMAD.MOV.U32 R2, RZ, RZ, 0x4 ;  /* 0x00000004ff027424 */ /* 0x000fe200078e00ff */
[----:B------:R-:W-:-:S05]  /*19e70*/  FMNMX R66, R85, R84, !PT ;  /* 0x0000005455427209 */ /* 0x000fca0007800000 */
[----:B------:R-:W-:-:S07]  /*19e80*/  IMAD.MOV.U32 R85, RZ, RZ, R66 ;  /* 0x000000ffff557224 */ /* 0x000fce00078e0042 */
[----:B------:R-:W-:Y:S05]  /*19e90*/  WARPSYNC.COLLECTIVE R0, `(.L_x_2929) ;  /* 0x0000000000087348 */ /* 0x000fea0003c00000 */
[----:B------:R0:W1:Y:S02]  /*19ea0*/  SHFL.DOWN P0, R84, R85, R2, R3 ;  /* 0x0800000255547389 */ /* 0x0000640000000003 */
[----:B01----:R-:W-:Y:S05]  /*19eb0*/  ENDCOLLECTIVE ;  /* 0x000000000000791b */ /* 0x003fea0003800000 */
.L_x_2929:
[----:B------:R-:W-:Y:S01]  /*19ec0*/  IMAD.MOV.U32 R2, RZ, RZ, 0x2 ;  /* 0x00000002ff027424 */ /* 0x000fe200078e00ff */
[----:B------:R-:W-:-:S05]  /*19ed0*/  FMNMX R67, R66, R84, !PT ;  /* 0x0000005442437209 */ /* 0x000fca0007800000 */
[----:B------:R-:W-:-:S07]  /*19ee0*/  IMAD.MOV.U32 R85, RZ, RZ, R67 ;  /* 0x000000ffff557224 */ /* 0x000fce00078e0043 */
[----:B------:R-:W-:Y:S05]  /*19ef0*/  WARPSYNC.COLLECTIVE R0, `(.L_x_2930) ;  /* 0x0000000000087348 */ /* 0x000fea0003c00000 */
[----:B------:R0:W1:Y:S02]  /*19f00*/  SHFL.DOWN P0, R84, R85, R2, R3 ;  /* 0x0800000255547389 */ /* 0x0000640000000003 */
[----:B01----:R-:W-:Y:S05]  /*19f10*/  ENDCOLLECTIVE ;  /* 0x000000000000791b */ /* 0x003fea0003800000 */
.L_x_2930:
[----:B------:R-:W-:Y:S01]  /*19f20*/  IMAD.MOV.U32 R2, RZ, RZ, 0x1 ;  /* 0x00000001ff027424 */ /* 0x000fe200078e00ff */
[----:B------:R-:W-:-:S05]  /*19f30*/  FMNMX R80, R67, R84, !PT ;  /* 0x0000005443507209 */ /* 0x000fca0007800000 */
[----:B------:R-:W-:-:S07]  /*19f40*/  IMAD.MOV.U32 R85, RZ, RZ, R80 ;  /* 0x000000ffff557224 */ /* 0x000fce00078e0050 */
[----:B------:R-:W-:Y:S05]  /*19f50*/  WARPSYNC.COLLECTIVE R0, `(.L_x_2931) ;  /* 0x0000000000087348 */ /* 0x000fea0003c00000 */
[----:B------:R0:W1:Y:S02]  /*19f60*/  SHFL.DOWN P0, R84, R85, R2, R3 ;  /* 0x0800000255547389 */ /* 0x0000640000000003 */
[----:B01----:R-:W-:Y:S05]  /*19f70*/  ENDCOLLECTIVE ;  /* 0x000000000000791b */ /* 0x003fea0003800000 */
.L_x_2931:
[----:B------:R-:W-:-:S07]  /*19f80*/  FMNMX R84, R80, R84, !PT ;  /* 0x0000005450547209 */ /* 0x000fce0007800000 */
[----:B------:R-:W-:Y:S05]  /*19f90*/  WARPSYNC.COLLECTIVE R0, `(.L_x_2932) ;  /* 0x0000000000087348 */ /* 0x000fea0003c00000 */
[----:B------:R0:W1:Y:S02]  /*19fa0*/  SHFL.IDX P0, R84, R84, R89, R87 ;  /* 0x0000005954547389 */ /* 0x0000640000000057 */
[----:B01----:R-:W-:Y:S05]  /*19fb0*/  ENDCOLLECTIVE ;  /* 0x000000000000791b */ /* 0x003fea0003800000 */
.L_x_2932:
[----:B------:R-:W-:Y:S01]  /*19fc0*/  IMAD.MOV.U32 R81, RZ, RZ, R84 ;  /* 0x000000ffff517224 */ /* 0x000fe200078e0054 */
[----:B------:R-:W-:Y:S06]  /*19fd0*/  BRA `(.L_x_2933) ;  /* 0xffffff6800747947 */ /* 0x000fec000383ffff */
.L_x_2572:
[----:B------:R-:W-:Y:S01]  /*19fe0*/  BSSY B0, `(.L_x_2934) ;  /* 0x0000007000007945 */ /* 0x000fe20003800000 */
[----:B------:R-:W-:Y:S01]  /*19ff0*/  MOV R2, 0x10 ;  /* 0x0000001000027802 */ /* 0x000fe20000000f00 */
[----:B------:R-:W-:Y:S02]  /*1a000*/  IMAD.MOV.U32 R3, RZ, RZ, 0x1f ;  /* 0x0000001fff037424 */ /* 0x000fe400078e00ff */
[----:B------:R-:W-:-:S07]  /*1a010*/  IMAD.MOV.U32 R0, RZ, RZ, -0x1 ;  /* 0xffffffffff007424 */ /* 0x000fce00078e00ff */
[----:B0-----:R-:W-:Y:S05]  /*1a020*/  WARPSYNC.COLLECTIVE R0, `(.L_x_2935) ;  /* 0x0000000000087348 */ /* 0x001fea0003c00000 */
[----:B0-----:R0:W1:Y:S02]  /*1a030*/  SHFL.DOWN P0, R84, R85, R2, R3 ;  /* 0x0800000255547389 */ /* 0x0010640000000003 */
[----:B01----:R-:W-:Y:S05]  /*1a040*/  ENDCOLLECTIVE ;  /* 0x000000000000791b */ /* 0x003fea0003800000 */
.L_x_2935:
[----:B------:R-:W-:Y:S05]  /*1a050*/  BSYNC B0 ;  /* 0x0000000000007941 */ /* 0x000fea0003800000 */
.L_x_2934:
        /* <DEDUP_REMOVED lines=9> */
.L_x_2936:
[----:B------:R-:W-:Y:S01]  /*1a0f0*/  IMAD.MOV.U32 R2, RZ, RZ, 0x4 ;  /* 0x00000004ff027424 */ /* 0x000fe200078e00ff */
[----:B------:R-:W-:-:S05]  /*1a100*/  FMNMX R66, R85, R84, !PT ;  /* 0x0000005455427209 */ /* 0x000fca0007800000 */
[----:B------:R-:W-:-:S07]  /*1a110*/  IMAD.MOV.U32 R85, RZ, RZ, R66 ;  /* 0x000000ffff557224 */ /* 0x000fce00078e0042 */
[----:B------:R-:W-:Y:S05]  /*1a120*/  WARPSYNC.COLLECTIVE R0, `(.L_x_2937) ;  /* 0x0000000000087348 */ /* 0x000fea0003c00000 */
[----:B------:R0:W1:Y:S02]  /*1a130*/  SHFL.DOWN P0, R84, R85, R2, R3 ;  /* 0x0800000255547389 */ /* 0x0000640000000003 */
[----:B01----:R-:W-:Y:S05]  /*1a140*/  ENDCOLLECTIVE ;  /* 0x000000000000791b */ /* 0x003fea0003800000 */
.L_x_2937:
[----:B------:R-:W-:Y:S01]  /*1a150*/  IMAD.MOV.U32 R2, RZ, RZ, 0x2 ;  /* 0x00000002ff027424 */ /* 0x000fe200078e00ff */
[----:B------:R-:W-:-:S05]  /*1a160*/  FMNMX R80, R66, R84, !PT ;  /* 0x0000005442507209 */ /* 0x000fca0007800000 */
[----:B------:R-:W-:-:S07]  /*1a170*/  IMAD.MOV.U32 R85, RZ, RZ, R80 ;  /* 0x000000ffff557224 */ /* 0x000fce00078e0050 */
[----:B------:R-:W-:Y:S05]  /*1a180*/  WARPSYNC.COLLECTIVE R0, `(.L_x_2938) ;  /* 0x0000000000087348 */ /* 0x000fea0003c00000 */
[----:B------:R0:W1:Y:S02]  /*1a190*/  SHFL.DOWN P0, R84, R85, R2, R3 ;  /* 0x0800000255547389 */ /* 0x0000640000000003 */
[----:B01----:R-:W-:Y:S05]  /*1a1a0*/  ENDCOLLECTIVE ;  /* 0x000000000000791b */ /* 0x003fea0003800000 */
.L_x_2938:
[----:B------:R-:W-:Y:S01]  /*1a1b0*/  IMAD.MOV.U32 R2, RZ, RZ, 0x1 ;  /* 0x00000001ff027424 */ /* 0x000fe200078e00ff */
[----:B------:R-:W-:-:S05]  /*1a1c0*/  FMNMX R81, R80, R84, !PT ;  /* 0x0000005450517209 */ /* 0x000fca0007800000 */
[----:B------:R-:W-:-:S07]  /*1a1d0*/  IMAD.MOV.U32 R85, RZ, RZ, R81 ;  /* 0x000000ffff557224 */ /* 0x000fce00078e0051 */
[----:B------:R-:W-:Y:S05]  /*1a1e0*/  WARPSYNC.COLLECTIVE R0, `(.L_x_2939) ;  /* 0x0000000000087348 */ /* 0x000fea0003c00000 */
[----:B------:R0:W1:Y:S02]  /*1a1f0*/  SHFL.DOWN P0, R84, R85, R2, R3 ;  /* 0x0800000255547389 */ /* 0x0000640000000003 */
[----:B01----:R-:W-:Y:S05]  /*1a200*/  ENDCOLLECTIVE ;  /* 0x000000000000791b */ /* 0x003fea0003800000 */
.L_x_2939:
[----:B------:R-:W-:-:S07]  /*1a210*/  FMNMX R84, R81, R84, !PT ;  /* 0x0000005451547209 */ /* 0x000fce0007800000 */
[----:B------:R-:W-:Y:S05]  /*1a220*/  WARPSYNC.COLLECTIVE R0, `(.L_x_2940) ;  /* 0x0000000000087348 */ /* 0x000fea0003c00000 */
[----:B------:R0:W1:Y:S02]  /*1a230*/  SHFL.IDX P0, R84, R84, R89, R87 ;  /* 0x0000005954547389 */ /* 0x0000640000000057 */
[----:B01----:R-:W-:Y:S05]  /*1a240*/  ENDCOLLECTIVE ;  /* 0x000000000000791b */ /* 0x003fea0003800000 */
.L_x_2940:
[----:B------:R-:W-:Y:S01]  /*1a250*/  IMAD.MOV.U32 R82, RZ, RZ, R84 ;  /* 0x000000ffff527224 */ /* 0x000fe200078e0054 */
[----:B------:R-:W-:Y:S06]  /*1a260*/  BRA `(.L_x_2941) ;  /* 0xffffff6c000c7947 */ /* 0x000fec000383ffff */
.L_x_2580:
[----:B------:R-:W-:Y:S01]  /*1a270*/  BSSY B0, `(.L_x_2942) ;  /* 0x0000007000007945 */ /* 0x000fe20003800000 */
[----:B------:R-:W-:Y:S02]  /*1a280*/  IMAD.MOV.U32 R2, RZ, RZ, 0x10 ;  /* 0x00000010ff027424 */ /* 0x000fe400078e00ff */
[----:B------:R-:W-:Y:S02]  /*1a290*/  IMAD.MOV.U32 R3, RZ, RZ, 0x1f ;  /* 0x0000001fff037424 */ /* 0x000fe400078e00ff */
[----:B------:R-:W-:-:S07]  /*1a2a0*/  IMAD.MOV.U32 R0, RZ, RZ, -0x1 ;  /* 0xffffffffff007424 */ /* 0x000fce00078e00ff */
[----:B0-----:R-:W-:Y:S05]  /*1a2b0*/  WARPSYNC.COLLECTIVE R0, `(.L_x_2943) ;  /* 0x0000000000087348 */ /* 0x001fea0003c00000 */
[----:B0-----:R0:W1:Y:S02]  /*1a2c0*/  SHFL.DOWN P0, R84, R85, R2, R3 ;  /* 0x0800000255547389 */ /* 0x0010640000000003 */
[----:B01----:R-:W-:Y:S05]  /*1a2d0*/  ENDCOLLECTIVE ;  /* 0x000000000000791b */ /* 0x003fea0003800000 */
.L_x_2943:
[----:B------:R-:W-:Y:S05]  /*1a2e0*/  BSYNC B0 ;  /* 0x0000000000007941 */ /* 0x000fea0003800000 */
.L_x_2942:
        /* <DEDUP_REMOVED lines=9> */
.L_x_2944:
[----:B------:R-:W-:Y:S01]  /*1a380*/  IMAD.MOV.U32 R2, RZ, RZ, 0x4 ;  /* 0x00000004ff027424 */ /* 0x000fe200078e00ff */
[----:B------:R-:W-:-:S05]  /*1a390*/  FMNMX R80, R85, R84, !PT ;  /* 0x0000005455507209 */ /* 0x000fca0007800000 */
[----:B------:R-:W-:-:S07]  /*1a3a0*/  IMAD.MOV.U32 R85, RZ, RZ, R80 ;  /* 0x000000ffff557224 */ /* 0x000fce00078e0050 */
[----:B------:R-:W-:Y:S05]  /*1a3b0*/  WARPSYNC.COLLECTIVE R0, `(.L_x_2945) ;  /* 0x0000000000087348 */ /* 0x000fea0003c00000 */
[----:B------:R0:W1:Y:S02]  /*1a3c0*/  SHFL.DOWN P0, R84, R85, R2, R3 ;  /* 0x0800000255547389 */ /* 0x0000640000000003 */
[----:B01----:R-:W-:Y:S05]  /*1a3d0*/  ENDCOLLECTIVE ;  /* 0x000000000000791b */ /* 0x003fea0003800000 */
.L_x_2945:
[----:B------:R-:W-:Y:S02]  /*1a3e0*/  MOV R2, 0x2 ;  /* 0x0000000200027802 */ /* 0x000fe40000000f00 */
[----:B------:R-:W-:-:S05]  /*1a3f0*/  FMNMX R81, R80, R84, !PT ;  /* 0x0000005450517209 */ /* 0x000fca0007800000 */
[----:B------:R-:W-:-:S07]  /*1a400*/  IMAD.MOV.U32 R85, RZ, RZ, R81 ;  /* 0x000000ffff557224 */ /* 0x000fce00078e0051 */
[----:B------:R-:W-:Y:S05]  /*1a410*/  WARPSYNC.COLLECTIVE R0, `(.L_x_2946) ;  /* 0x0000000000087348 */ /* 0x000fea0003c00000 */
[----:B------:R0:W1:Y:S02]  /*1a420*/  SHFL.DOWN P0, R84, R85, R2, R3 ;  /* 0x0800000255547389 */ /* 0x0000640000000003 */
[----:B01----:R-:W-:Y:S05]  /*1a430*/  ENDCOLLECTIVE ;  /* 0x000000000000791b */ /* 0x003fea0003800000 */
.L_x_2946:
[----:B------:R-:W-:Y:S01]  /*1a440*/  IMAD.MOV.U32 R2, RZ, RZ, 0x1 ;  /* 0x00000001ff027424 */ /* 0x000fe200078e00ff */
[----:B------:R-:W-:-:S05]  /*1a450*/  FMNMX R82, R81, R84, !PT ;  /* 0x0000005451527209 */ /* 0x000fca0007800000 */
[----:B------:R-:W-:-:S07]  /*1a460*/  IMAD.MOV.U32 R85, RZ, RZ, R82 ;  /* 0x000000ffff557224 */ /* 0x000fce00078e0052 */
[----:B------:R-:W-:Y:S05]  /*1a470*/  WARPSYNC.COLLECTIVE R0, `(.L_x_2947) ;  /* 0x0000000000087348 */ /* 0x000fea0003c00000 */
[----:B------:R0:W1:Y:S02]  /*1a480*/  SHFL.DOWN P0, R84, R85, R2, R3 ;  /* 0x0800000255547389 */ /* 0x0000640000000003 */
[----:B01----:R-:W-:Y:S05]  /*1a490*/  ENDCOLLECTIVE ;  /* 0x000000000000791b */ /* 0x003fea0003800000 */
.L_x_2947:
[----:B------:R-:W-:-:S07]  /*1a4a0*/  FMNMX R84, R82, R84, !PT ;  /* 0x0000005452547209 */ /* 0x000fce0007800000 */
[----:B------:R-:W-:Y:S05]  /*1a4b0*/  WARPSYNC.COLLECTIVE R0, `(.L_x_2948) ;  /* 0x0000000000087348 */ /* 0x000fea0003c00000 */
[----:B------:R0:W1:Y:S02]  /*1a4c0*/  SHFL.IDX P0, R84, R84, R89, R87 ;  /* 0x0000005954547389 */ /* 0x0000640000000057 */
[----:B01----:R-:W-:Y:S05]  /*1a4d0*/  ENDCOLLECTIVE ;  /* 0x000000000000791b */ /* 0x003fea0003800000 */
.L_x_2948:
[----:B------:R-:W-:Y:S01]  /*1a4e0*/  IMAD.MOV.U32 R83, RZ, RZ, R84 ;  /* 0x000000ffff537224 */ /* 0x000fe200078e0054 */
[----:B------:R-:W-:Y:S06]  /*1a4f0*/  BRA `(.L_x_2949) ;  /* 0xffffff6c00a47947 */ /* 0x000fec000383ffff */
.L_x_2588:
[----:B------:R-:W-:Y:S01]  /*1a500*/  BSSY B0, `(.L_x_2950) ;  /* 0x0000007000007945 */ /* 0x000fe20003800000 */
[----:B------:R-:W-:Y:S02]  /*1a510*/  IMAD.MOV.U32 R2, RZ, RZ, 0x10 ;  /* 0x00000010ff027424 */ /* 0x000fe400078e00ff */
[----:B------:R-:W-:Y:S02]  /*1a520*/  IMAD.MOV.U32 R3, RZ, RZ, 0x1f ;  /* 0x0000001fff037424 */ /* 0x000fe400078e00ff */
[----:B------:R-:W-:-:S07]  /*1a530*/  IMAD.MOV.U32 R0, RZ, RZ, -0x1 ;  /* 0xffffffffff007424 */ /* 0x000fce00078e00ff */
[----:B0-----:R-:W-:Y:S05]  /*1a540*/  WARPSYNC.COLLECTIVE R0, `(.L_x_2951) ;  /* 0x0000000000087348 */ /* 0x001fea0003c00000 */
[----:B0-----:R0:W1:Y:S02]  /*1a550*/  SHFL.DOWN P0, R84, R85, R2, R3 ;  /* 0x0800000255547389 */ /* 0x0010640000000003 */
[----:B01----:R-:W-:Y:S05]  /*1a560*/  ENDCOLLECTIVE ;  /* 0x000000000000791b */ /* 0x003fea0003800000 */
.L_x_2951:
[----:B------:R-:W-:Y:S05]  /*1a570*/  BSYNC B0 ;  /* 0x0000000000007941 */ /* 0x000fea0003800000 */
.L_x_2950:
        /* <DEDUP_REMOVED lines=9> */
.L_x_2952:
[----:B------:R-:W-:Y:S01]  /*1a610*/  IMAD.MOV.U32 R2, RZ, RZ, 0x4 ;  /* 0x00000004ff027424 */ /* 0x000fe200078e00ff */
[----:B------:R-:W-:-:S04]  /*1a620*/  FMNMX R81, R85, R84, !PT ;  /* 0x0000005455517209 */ /* 0x000fc80007800000 */
[----:B------:R-:W-:-:S07]  /*1a630*/  MOV R85, R81 ;  /* 0x0000005100557202 */ /* 0x000fce0000000f00 */
[----:B------:R-:W-:Y:S05]  /*1a640*/  WARPSYNC.COLLECTIVE R0, `(.L_x_2953) ;  /* 0x0000000000087348 */ /* 0x000fea0003c00000 */
[----:B------:R0:W1:Y:S02]  /*1a650*/  SHFL.DOWN P0, R84, R85, R2, R3 ;  /* 0x0800000255547389 */ /* 0x0000640000000003 */
[----:B01----:R-:W-:Y:S05]  /*1a660*/  ENDCOLLECTIVE ;  /* 0x000000000000791b */ /* 0x003fea0003800000 */
.L_x_2953:
[----:B------:R-:W-:Y:S01]  /*1a670*/  IMAD.MOV.U32 R2, RZ, RZ, 0x2 ;  /* 0x00000002ff027424 */ /* 0x000fe200078e00ff */
[----:B------:R-:W-:-:S05]  /*1a680*/  FMNMX R82, R81, R84, !PT ;  /* 0x0000005451527209 */ /* 0x000fca0007800000 */
[----:B------:R-:W-:-:S07]  /*1a690*/  IMAD.MOV.U32 R85, RZ, RZ, R82 ;  /* 0x000000ffff557224 */ /* 0x000fce00078e0052 */
[----:B------:R-:W-:Y:S05]  /*1a6a0*/  WARPSYNC.COLLECTIVE R0, `(.L_x_2954) ;  /* 0x0000000000087348 */ /* 0x000fea0003c00000 */
[----:B------:R0:W1:Y:S02]  /*1a6b0*/  SHFL.DOWN P0, R84, R85, R2, R3 ;  /* 0x0800000255547389 */ /* 0x0000640000000003 */
[----:B01----:R-:W-:Y:S05]  /*1a6c0*/  ENDCOLLECTIVE ;  /* 0x000000000000791b */ /* 0x003fea0003800000 */
.L_x_2954:
[----:B------:R-:W-:Y:S01]  /*1a6d0*/  IMAD.MOV.U32 R2, RZ, RZ, 0x1 ;  /* 0x00000001ff027424 */ /* 0x000fe200078e00ff */
[----:B------:R-:W-:-:S05]  /*1a6e0*/  FMNMX R83, R82, R84, !PT ;  /* 0x0000005452537209 */ /* 0x000fca0007800000 */
[----:B------:R-:W-:-:S07]  /*1a6f0*/  IMAD.MOV.U32 R85, RZ, RZ, R83 ;  /* 0x000000ffff557224 */ /* 0x000fce00078e0053 */
[----:B------:R-:W-:Y:S05]  /*1a700*/  WARPSYNC.COLLECTIVE R0, `(.L_x_2955) ;  /* 0x0000000000087348 */ /* 0x000fea0003c00000 */
[----:B------:R0:W1:Y:S02]  /*1a710*/  SHFL.DOWN P0, R84, R85, R2, R3 ;  /* 0x0800000255547389 */ /* 0x0000640000000003 */
[----:B01----:R-:W-:Y:S05]  /*1a720*/  ENDCOLLECTIVE ;  /* 0x000000000000791b */ /* 0x003fea0003800000 */
.L_x_2955:
[----:B------:R-:W-:-:S07]  /*1a730*/  FMNMX R84, R83, R84, !PT ;  /* 0x0000005453547209 */ /* 0x000fce0007800000 */
[----:B------:R-:W-:Y:S05]  /*1a740*/  WARPSYNC.COLLECTIVE R0, `(.L_x_2956) ;  /* 0x0000000000087348 */ /* 0x000fea0003c00000 */
[----:B------:R0:W1:Y:S02]  /*1a750*/  SHFL.IDX P0, R84, R84, R89, R87 ;  /* 0x0000005954547389 */ /* 0x0000640000000057 */
[----:B01----:R-:W-:Y:S05]  /*1a760*/  ENDCOLLECTIVE ;  /* 0x000000000000791b */ /* 0x003fea0003800000 */
.L_x_2956:
[----:B------:R-:W-:Y:S01]  /*1a770*/  IMAD.MOV.U32 R86, RZ, RZ, R84 ;  /* 0x000000ffff567224 */ /* 0x000fe200078e0054 */
[----:B------:R-:W-:Y:S06]  /*1a780*/  BRA `(.L_x_2957) ;  /* 0xffffff70003c7947 */ /* 0x000fec000383ffff */
.L_x_2596:
[----:B------:R-:W-:Y:S01]  /*1a790*/  BSSY B0, `(.L_x_2958) ;  /* 0x0000007000007945 */ /* 0x000fe20003800000 */
[----:B------:R-:W-:Y:S02]  /*1a7a0*/  IMAD.MOV.U32 R2, RZ, RZ, 0x10 ;  /* 0x00000010ff027424 */ /* 0x000fe400078e00ff */
[----:B------:R-:W-:Y:S02]  /*1a7b0*/  IMAD.MOV.U32 R3, RZ, RZ, 0x1f ;  /* 0x0000001fff037424 */ /* 0x000fe400078e00ff */
[----:B------:R-:W-:-:S07]  /*1a7c0*/  IMAD.MOV.U32 R0, RZ, RZ, -0x1 ;  /* 0xffffffffff007424 */ /* 0x000fce00078e00ff */
[----:B0-----:R-:W-:Y:S05]  /*1a7d0*/  WARPSYNC.COLLECTIVE R0, `(.L_x_2959) ;  /* 0x0000000000087348 */ /* 0x001fea0003c00000 */
[----:B0-----:R0:W1:Y:S02]  /*1a7e0*/  SHFL.DOWN P0, R84, R85, R2, R3 ;  /* 0x0800000255547389 */ /* 0x0010640000000003 */
[----:B01----:R-:W-:Y:S05]  /*1a7f0*/  ENDCOLLECTIVE ;  /* 0x000000000000791b */ /* 0x003fea0003800000 */
.L_x_2959:
[----:B------:R-:W-:Y:S05]  /*1a800*/  BSYNC B0 ;  /* 0x0000000000007941 */ /* 0x000fea0003800000 */
.L_x_2958:
        /* <DEDUP_REMOVED lines=9> */
.L_x_2960:
[----:B------:R-:W-:Y:S01]  /*1a8a0*/  IMAD.MOV.U32 R2, RZ, RZ, 0x4 ;  /* 0x00000004ff027424 */ /* 0x000fe200078e00ff */
[----:B------:R-:W-:-:S05]  /*1a8b0*/  FMNMX R82, R85, R84, !PT ;  /* 0x0000005455527209 */ /* 0x000fca0007800000 */
[----:B------:R-:W-:-:S07]  /*1a8c0*/  IMAD.MOV.U32 R85, RZ, RZ, R82 ;  /* 0x000000ffff557224 */ /* 0x000fce00078e0052 */
[----:B------:R-:W-:Y:S05]  /*1a8d0*/  WARPSYNC.COLLECTIVE R0, `(.L_x_2961) ;  /* 0x0000000000087348 */ /* 0x000fea0003c00000 */
[----:B------:R0:W1:Y:S02]  /*1a8e0*/  SHFL.DOWN P0, R84, R85, R2, R3 ;  /* 0x0800000255547389 */ /* 0x0000640000000003 */
[----:B01----:R-:W-:Y:S05]  /*1a8f0*/  ENDCOLLECTIVE ;  /* 0x000000000000791b */ /* 0x003fea0003800000 */
.L_x_2961:
[----:B------:R-:W-:Y:S01]  /*1a900*/  IMAD.MOV.U32 R2, RZ, RZ, 0x2 ;  /* 0x00000002ff027424 */ /* 0x000fe200078e00ff */
[----:B------:R-:W-:-:S05]  /*1a910*/  FMNMX R83, R82, R84, !PT ;  /* 0x0000005452537209 */ /* 0x000fca0007800000 */
[----:B------:R-:W-:-:S07]  /*1a920*/  IMAD.MOV.U32 R85, RZ, RZ, R83 ;  /* 0x000000ffff557224 */ /* 0x000fce00078e0053 */
[----:B------:R-:W-:Y:S05]  /*1a930*/  WARPSYNC.COLLECTIVE R0, `(.L_x_2962) ;  /* 0x0000000000087348 */ /* 0x000fea0003c00000 */
[----:B------:R0:W1:Y:S02]  /*1a940*/  SHFL.DOWN P0, R84, R85, R2, R3 ;  /* 0x0800000255547389 */ /* 0x0000640000000003 */
[----:B01----:R-:W-:Y:S05]  /*1a950*/  ENDCOLLECTIVE ;  /* 0x000000000000791b */ /* 0x003fea0003800000 */
.L_x_2962:
[----:B------:R-:W-:Y:S01]  /*1a960*/  IMAD.MOV.U32 R2, RZ, RZ, 0x1 ;  /* 0x00000001ff027424 */ /* 0x000fe200078e00ff */
[----:B------:R-:W-:-:S05]  /*1a970*/  FMNMX R86, R83, R84, !PT ;  /* 0x0000005453567209 */ /* 0x000fca0007800000 */
[----:B------:R-:W-:-:S07]  /*1a980*/  IMAD.MOV.U32 R85, RZ, RZ, R86 ;  /* 0x000000ffff557224 */ /* 0x000fce00078e0056 */
[----:B------:R-:W-:Y:S05]  /*1a990*/  WARPSYNC.COLLECTIVE R0, `(.L_x_2963) ;  /* 0x0000000000087348 */ /* 0x000fea0003c00000 */
[----:B------:R0:W1:Y:S02]  /*1a9a0*/  SHFL.DOWN P0, R84, R85, R2, R3 ;  /* 0x0800000255547389 */ /* 0x0000640000000003 */
[----:B01----:R-:W-:Y:S05]  /*1a9b0*/  ENDCOLLECTIVE ;  /* 0x000000000000791b */ /* 0x003fea0003800000 */
.L_x_2963:
[----:B------:R-:W-:-:S07]  /*1a9c0*/  FMNMX R84, R86, R84, !PT ;  /* 0x0000005456547209 */ /* 0x000fce0007800000 */
[----:B------:R-:W-:Y:S05]  /*1a9d0*/  WARPSYNC.COLLECTIVE R0, `(.L_x_2964) ;  /* 0x0000000000087348 */ /* 0x000fea0003c00000 */
[----:B------:R0:W1:Y:S02]  /*1a9e0*/  SHFL.IDX P0, R84, R84, R89, R87 ;  /* 0x0000005954547389 */ /* 0x0000640000000057 */
[----:B01----:R-:W-:Y:S05]  /*1a9f0*/  ENDCOLLECTIVE ;  /* 0x000000000000791b */ /* 0x003fea0003800000 */
.L_x_2964:
[----:B------:R-:W-:Y:S01]  /*1aa00*/  IMAD.MOV.U32 R88, RZ, RZ, R84 ;  /* 0x000000ffff587224 */ /* 0x000fe200078e0054 */
[----:B------:R-:W-:Y:S06]  /*1aa10*/  BRA `(.L_x_2965) ;  /* 0xffffff7000d47947 */ /* 0x000fec000383ffff */
.L_x_2604:
[----:B------:R-:W-:Y:S01]  /*1aa20*/  BSSY B0, `(.L_x_2966) ;  /* 0x0000007000007945 */ /* 0x000fe20003800000 */
[----:B------:R-:W-:Y:S01]  /*1aa30*/  MOV R2, 0x10 ;  /* 0x0000001000027802 */ /* 0x000fe20000000f00 */
[----:B------:R-:W-:Y:S02]  /*1aa40*/  IMAD.MOV.U32 R3, RZ, RZ, 0x1f ;  /* 0x0000001fff037424 */ /* 0x000fe400078e00ff */
[----:B------:R-:W-:-:S07]  /*1aa50*/  IMAD.MOV.U32 R0, RZ, RZ, -0x1 ;  /* 0xffffffffff007424 */ /* 0x000fce00078e00ff */
[----:B0-----:R-:W-:Y:S05]  /*1aa60*/  WARPSYNC.COLLECTIVE R0, `(.L_x_2967) ;  /* 0x0000000000087348 */ /* 0x001fea0003c00000 */
[----:B0-----:R0:W1:Y:S02]  /*1aa70*/  SHFL.DOWN P0, R84, R85, R2, R3 ;  /* 0x0800000255547389 */ /* 0x0010640000000003 */
[----:B01----:R-:W-:Y:S05]  /*1aa80*/  ENDCOLLECTIVE ;  /* 0x000000000000791b */ /* 0x003fea0003800000 */
.L_x_2967:
[----:B------:R-:W-:Y:S05]  /*1aa90*/  BSYNC B0 ;  /* 0x0000000000007941 */ /* 0x000fea0003800000 */
.L_x_2966:
        /* <DEDUP_REMOVED lines=8> */
.L_x_2968:
[----:B------:R-:W-:Y:S01]  /*1ab20*/  IMAD.MOV.U32 R2, RZ, RZ, 0x4 ;  /* 0x00000004ff027424 */ /* 0x000fe200078e00ff */
[----:B------:R-:W-:-:S05]  /*1ab30*/  FMNMX R83, R85, R84, !PT ;  /* 0x0000005455537209 */ /* 0x000fca0007800000 */
[----:B------:R-:W-:-:S07]  /*1ab40*/  IMAD.MOV.U32 R85, RZ, RZ, R83 ;  /* 0x000000ffff557224 */ /* 0x000fce00078e0053 */
[----:B------:R-:W-:Y:S05]  /*1ab50*/  WARPSYNC.COLLECTIVE R0, `(.L_x_2969) ;  /* 0x0000000000087348 */ /* 0x000fea0003c00000 */
[----:B------:R0:W1:Y:S02]  /*1ab60*/  SHFL.DOWN P0, R84, R85, R2, R3 ;  /* 0x0800000255547389 */ /* 0x0000640000000003 */
[----:B01----:R-:W-:Y:S05]  /*1ab70*/  ENDCOLLECTIVE ;  /* 0x000000000000791b */ /* 0x003fea0003800000 */
.L_x_2969:
[----:B------:R-:W-:Y:S01]  /*1ab80*/  IMAD.MOV.U32 R2, RZ, RZ, 0x2 ;  /* 0x00000002ff027424 */ /* 0x000fe200078e00ff */
[----:B------:R-:W-:-:S05]  /*1ab90*/  FMNMX R86, R83, R84, !PT ;  /* 0x0000005453567209 */ /* 0x000fca0007800000 */
[----:B------:R-:W-:-:S07]  /*1aba0*/  IMAD.MOV.U32 R85, RZ, RZ, R86 ;  /* 0x000000ffff557224 */ /* 0x000fce00078e0056 */
[----:B------:R-:W-:Y:S05]  /*1abb0*/  WARPSYNC.COLLECTIVE R0, `(.L_x_2970) ;  /* 0x0000000000087348 */ /* 0x000fea0003c00000 */
[----:B------:R0:W1:Y:S02]  /*1abc0*/  SHFL.DOWN P0, R84, R85, R2, R3 ;  /* 0x0800000255547389 */ /* 0x0000640000000003 */
[----:B01----:R-:W-:Y:S05]  /*1abd0*/  ENDCOLLECTIVE ;  /* 0x000000000000791b */ /* 0x003fea0003800000 */
.L_x_2970:
[----:B------:R-:W-:Y:S01]  /*1abe0*/  IMAD.MOV.U32 R2, RZ, RZ, 0x1 ;  /* 0x00000001ff027424 */ /* 0x000fe200078e00ff */
[----:B------:R-:W-:-:S05]  /*1abf0*/  FMNMX R87, R86, R84, !PT ;  /* 0x0000005456577209 */ /* 0x000fca0007800000 */
[----:B------:R-:W-:-:S07]  /*1ac00*/  IMAD.MOV.U32 R85, RZ, RZ, R87 ;  /* 0x000000ffff557224 */ /* 0x000fce00078e0057 */
[----:B------:R-:W-:Y:S05]  /*1ac10*/  WARPSYNC.COLLECTIVE R0, `(.L_x_2971) ;  /* 0x0000000000087348 */ /* 0x000fea0003c00000 */
[----:B------:R0:W1:Y:S02]  /*1ac20*/  SHFL.DOWN P0, R84, R85, R2, R3 ;  /* 0x0800000255547389 */ /* 0x0000640000000003 */
[----:B01----:R-:W-:Y:S05]  /*1ac30*/  ENDCOLLECTIVE ;  /* 0x000000000000791b */ /* 0x003fea0003800000 */
.L_x_2971:
[----:B------:R-:W-:Y:S01]  /*1ac40*/  FMNMX R84, R87, R84, !PT ;  /* 0x0000005457547209 */ /* 0x000fe20007800000 */
[----:B------:R-:W-:-:S07]  /*1ac50*/  IMAD.MOV.U32 R87, RZ, RZ, 0x1f ;  /* 0x0000001fff577424 */ /* 0x000fce00078e00ff */
[----:B------:R-:W-:Y:S05]  /*1ac60*/  WARPSYNC.COLLECTIVE R0, `(.L_x_2972) ;  /* 0x0000000000087348 */ /* 0x000fea0003c00000 */
[----:B------:R0:W1:Y:S02]  /*1ac70*/  SHFL.IDX P0, R84, R84, R89, R87 ;  /* 0x0000005954547389 */ /* 0x0000640000000057 */
[----:B01----:R-:W-:Y:S05]  /*1ac80*/  ENDCOLLECTIVE ;  /* 0x000000000000791b */ /* 0x003fea0003800000 */
.L_x_2972:
[----:B------:R-:W-:Y:S01]  /*1ac90*/  IMAD.MOV.U32 R88, RZ, RZ, R84 ;  /* 0x000000ffff587224 */ /* 0x000fe200078e0054 */
[----:B------:R-:W-:Y:S06]  /*1aca0*/  BRA `(.L_x_2973) ;  /* 0xffffff74006c7947 */ /* 0x000fec000383ffff */
.L_x_2612:
[----:B------:R-:W-:Y:S01]  /*1acb0*/  BSSY B0, `(.L_x_2974) ;  /* 0x0000007000007945 */ /* 0x000fe20003800000 */
[----:B------:R-:W-:Y:S02]  /*1acc0*/  IMAD.MOV.U32 R2, RZ, RZ, 0x10 ;  /* 0x00000010ff027424 */ /* 0x000fe400078e00ff */
[----:B------:R-:W-:Y:S02]  /*1acd0*/  IMAD.MOV.U32 R3, RZ, RZ, 0x1f ;  /* 0x0000001fff037424 */ /* 0x000fe400078e00ff */
[----:B------:R-:W-:-:S07]  /*1ace0*/  IMAD.MOV.U32 R0, RZ, RZ, -0x1 ;  /* 0xffffffffff007424 */ /* 0x000fce00078e00ff */
[----:B0-----:R-:W-:Y:S05]  /*1acf0*/  WARPSYNC.COLLECTIVE R0, `(.L_x_2975) ;  /* 0x0000000000087348 */ /* 0x001fea0003c00000 */
[----:B0-----:R0:W1:Y:S02]  /*1ad00*/  SHFL.DOWN P0, R84, R85, R2, R3 ;  /* 0x0800000255547389 */ /* 0x0010640000000003 */
[----:B01----:R-:W-:Y:S05]  /*1ad10*/  ENDCOLLECTIVE ;  /* 0x000000000000791b */ /* 0x003fea0003800000 */
.L_x_2975:
[----:B------:R-:W-:Y:S05]  /*1ad20*/  BSYNC B0 ;  /* 0x0000000000007941 */ /* 0x000fea0003800000 */
.L_x_2974:
        /* <DEDUP_REMOVED lines=8> */
.L_x_2976:
[----:B------:R-:W-:Y:S01]  /*1adb0*/  IMAD.MOV.U32 R2, RZ, RZ, 0x4 ;  /* 0x00000004ff027424 */ /* 0x000fe200078e00ff */
[----:B------:R-:W-:-:S05]  /*1adc0*/  FMNMX R86, R85, R84, !PT ;  /* 0x0000005455567209 */ /* 0x000fca0007800000 */
[----:B------:R-:W-:-:S07]  /*1add0*/  IMAD.MOV.U32 R85, RZ, RZ, R86 ;  /* 0x000000ffff557224 */ /* 0x000fce00078e0056 */
[----:B------:R-:W-:Y:S05]  /*1ade0*/  WARPSYNC.COLLECTIVE R0, `(.L_x_2977) ;  /* 0x0000000000087348 */ /* 0x000fea0003c00000 */
[----:B------:R0:W1:Y:S02]  /*1adf0*/  SHFL.DOWN P0, R84, R85, R2, R3 ;  /* 0x0800000255547389 */ /* 0x0000640000000003 */
[----:B01----:R-:W-:Y:S05]  /*1ae00*/  ENDCOLLECTIVE ;  /* 0x000000000000791b */ /* 0x003fea0003800000 */
.L_x_2977:
[----:B------:R-:W-:Y:S02]  /*1ae10*/  MOV R2, 0x2 ;  /* 0x0000000200027802 */ /* 0x000fe40000000f00 */
[----:B------:R-:W-:-:S05]  /*1ae20*/  FMNMX R87, R86, R84, !PT ;  /* 0x0000005456577209 */ /* 0x000fca0007800000 */
[----:B------:R-:W-:-:S07]  /*1ae30*/  IMAD.MOV.U32 R85, RZ, RZ, R87 ;  /* 0x000000ffff557224 */ /* 0x000fce00078e0057 */
[----:B------:R-:W-:Y:S05]  /*1ae40*/  WARPSYNC.COLLECTIVE R0, `(.L_x_2978) ;  /* 0x0000000000087348 */ /* 0x000fea0003c00000 */
[----:B------:R0:W1:Y:S02]  /*1ae50*/  SHFL.DOWN P0, R84, R85, R2, R3 ;  /* 0x0800000255547389 */ /* 0x0000640000000003 */
[----:B01----:R-:W-:Y:S05]  /*1ae60*/  ENDCOLLECTIVE ;  /* 0x000000000000791b */ /* 0x003fea0003800000 */
.L_x_2978:
[----:B------:R-:W-:Y:S01]  /*1ae70*/  IMAD.MOV.U32 R2, RZ, RZ, 0x1 ;  /* 0x00000001ff027424 */ /* 0x000fe200078e00ff */
[----:B------:R-:W-:Y:S01]  /*1ae80*/  FMNMX R88, R87, R84, !PT ;  /* 0x0000005457587209 */ /* 0x000fe20007800000 */
[----:B------:R-:W-:-:S04]  /*1ae90*/  IMAD.MOV.U32 R87, RZ, RZ, 0x1f ;  /* 0x0000001fff577424 */ /* 0x000fc800078e00ff */
[----:B------:R-:W-:-:S07]  /*1aea0*/  IMAD.MOV.U32 R85, RZ, RZ, R88 ;  /* 0x000000ffff557224 */ /* 0x000fce00078e0058 */
[----:B------:R-:W-:Y:S05]  /*1aeb0*/  WARPSYNC.COLLECTIVE R0, `(.L_x_2979) ;  /* 0x0000000000087348 */ /* 0x000fea0003c00000 */
[----:B------:R0:W1:Y:S02]  /*1aec0*/  SHFL.DOWN P0, R84, R85, R2, R3 ;  /* 0x0800000255547389 */ /* 0x0000640000000003 */
[----:B01----:R-:W-:Y:S05]  /*1aed0*/  ENDCOLLECTIVE ;  /* 0x000000000000791b */ /* 0x003fea0003800000 */
.L_x_2979:
[----:B------:R-:W-:-:S07]  /*1aee0*/  FMNMX R84, R88, R84, !PT ;  /* 0x0000005458547209 */ /* 0x000fce0007800000 */
[----:B------:R-:W-:Y:S05]  /*1aef0*/  WARPSYNC.COLLECTIVE R0, `(.L_x_2980) ;  /* 0x0000000000087348 */ /* 0x000fea0003c00000 */
[----:B------:R0:W1:Y:S02]  /*1af00*/  SHFL.IDX P0, R84, R84, R89, R87 ;  /* 0x0000005954547389 */ /* 0x0000640000000057 */
[----:B01----:R-:W-:Y:S05]  /*1af10*/  ENDCOLLECTIVE ;  /* 0x000000000000791b */ /* 0x003fea0003800000 */
.L_x_2980:
[----:B------:R-:W-:Y:S01]  /*1af20*/  IMAD.MOV.U32 R90, RZ, RZ, R84 ;  /* 0x000000ffff5a7224 */ /* 0x000fe200078e0054 */
[----:B------:R-:W-:Y:S06]  /*1af30*/  BRA `(.L_x_2981) ;  /* 0xffffff7800047947 */ /* 0x000fec000383ffff */
        .weak           $__internal_6_$__cuda_sm20_rcp_rn_f32_slowpath
        .type           $__internal_6_$__cuda_sm20_rcp_rn_f32_slowpath,@function
        .size           $__internal_6_$__cuda_sm20_rcp_rn_f32_slowpath,($__internal_7_$__cuda_sm3x_div_rn_noftz_f32_slowpath - $__internal_6_$__cuda_sm20_rcp_rn_f32_slowpath)
$__internal_6_$__cuda_sm20_rcp_rn_f32_slowpath:
        /* <DEDUP_REMOVED lines=15> */
.L_x_2983:
        /* <DEDUP_REMOVED lines=33> */
.L_x_2985:
[----:B------:R0:W1:Y:S02]  /*1b240*/  MUFU.RCP R3, R0 ;  /* 0x0000000000037308 */ /* 0x0000640000001000 */
.L_x_2984:
[----:B------:R-:W-:Y:S05]  /*1b250*/  BSYNC.RECONVERGENT B0 ;  /* 0x0000000000007941 */ /* 0x000fea0003800200 */
.L_x_2982:
[----:B------:R-:W-:-:S04]  /*1b260*/  IMAD.MOV.U32 R85, RZ, RZ, 0x0 ;  /* 0x00000000ff557424 */ /* 0x000fc800078e00ff */
[----:B01----:R-:W-:Y:S05]  /*1b270*/  RET.REL.NODEC R84 `(_ZN18transformer_engine71_GLOBAL__N__fadcdbdc_38_quantize_transpose_vector_blockwise_cu_d4a478bd37block_scaled_1d_cast_transpose_kernelILb1Ef13__nv_bfloat1613__nv_fp8_e5m2EEvPKT1_PT2_S8_PT0_SA_mmmmmmfNS_6detail25FP8BlockwiseRowwiseOptionENSB_28FP8BlockwiseColumnwiseOptionEbPKf) ;  /* 0xfffffe4c54607950 */ /* 0x003fea0003c3ffff */
        .weak           $__internal_7_$__cuda_sm3x_div_rn_noftz_f32_slowpath
        .type           $__internal_7_$__cuda_sm3x_div_rn_noftz_f32_slowpath,@function
        .size           $__internal_7_$__cuda_sm3x_div_rn_noftz_f32_slowpath,(.L_x_9003 - $__internal_7_$__cuda_sm3x_div_rn_noftz_f32_slowpath)
$__internal_7_$__cuda_sm3x_div_rn_noftz_f32_slowpath:
        /* <DEDUP_REMOVED lines=36> */
.L_x_2987:
        /* <DEDUP_REMOVED lines=51> */
.L_x_2994:
[----:B------:R-:W-:-:S04]  /*1b7f0*/  LOP3.LUT R3, R3, 0x80000000, RZ, 0xc0, !PT ;  /* 0x8000000003037812 */ /* 0x000fc800078ec0ff */
[----:B------:R-:W-:Y:S01]  /*1b800*/  LOP3.LUT R3, R3, 0x7f800000, RZ, 0xfc, !PT ;  /* 0x7f80000003037812 */ /* 0x000fe200078efcff */
[----:B------:R-:W-:Y:S06]  /*1b810*/  BRA `(.L_x_2995) ;  /* 0x0000000000047947 */ /* 0x000fec0003800000 */
.L_x_2993:
[----:B------:R-:W-:-:S07]  /*1b820*/  IMAD R3, R86, 0x800000, R3 ;  /* 0x0080000056037824 */ /* 0x000fce00078e0203 */
.L_x_2995:
[----:B------:R-:W-:Y:S05]  /*1b830*/  BSYNC B1 ;  /* 0x0000000000017941 */ /* 0x000fea0003800000 */
.L_x_2992:
[----:B------:R-:W-:Y:S01]  /*1b840*/  IMAD.MOV.U32 R0, RZ, RZ, R3 ;  /* 0x000000ffff007224 */ /* 0x000fe200078e0003 */
[----:B------:R-:W-:Y:S06]  /*1b850*/  BRA `(.L_x_2996) ;  /* 0x0000000000207947 */ /* 0x000fec0003800000 */
.L_x_2991:
[----:B------:R-:W-:-:S04]  /*1b860*/  LOP3.LUT R0, R0, 0x80000000, R85, 0x48, !PT ;  /* 0x8000000000007812 */ /* 0x000fc800078e4855 */
[----:B------:R-:W-:Y:S01]  /*1b870*/  LOP3.LUT R0, R0, 0x7f800000, RZ, 0xfc, !PT ;  /* 0x7f80000000007812 */ /* 0x000fe200078efcff */
[----:B------:R-:W-:Y:S06]  /*1b880*/  BRA `(.L_x_2996) ;  /* 0x0000000000147947 */ /* 0x000fec0003800000 */
.L_x_2990:
[----:B------:R-:W-:Y:S01]  /*1b890*/  LOP3.LUT R0, R0, 0x80000000, R85, 0x48, !PT ;  /* 0x8000000000007812 */ /* 0x000fe200078e4855 */
[----:B------:R-:W-:Y:S06]  /*1b8a0*/  BRA `(.L_x_2996) ;  /* 0x00000000000c7947 */ /* 0x000fec0003800000 */
.L_x_2989:
[----:B------:R-:W0:Y:S01]  /*1b8b0*/  MUFU.RSQ R0, -QNAN ;  /* 0xffc0000000007908 */ /* 0x000e220000001400 */
[----:B------:R-:W-:Y:S05]  /*1b8c0*/  BRA `(.L_x_2996) ;  /* 0x0000000000047947 */ /* 0x000fea0003800000 */
.L_x_2988:
[----:B------:R-:W-:-:S07]  /*1b8d0*/  FADD.FTZ R0, R3, R0 ;  /* 0x0000000003007221 */ /* 0x000fce0000010000 */
.L_x_2996:
[----:B------:R-:W-:Y:S05]  /*1b8e0*/  BSYNC B0 ;  /* 0x0000000000007941 */ /* 0x000fea0003800000 */
.L_x_2986:
[----:B------:R-:W-:-:S04]  /*1b8f0*/  IMAD.MOV.U32 R3, RZ, RZ, 0x0 ;  /* 0x00000000ff037424 */ /* 0x000fc800078e00ff */
[----:B0-----:R-:W-:Y:S05]  /*1b900*/  RET.REL.NODEC R2 `(_ZN18transformer_engine71_GLOBAL__N__fadcdbdc_38_quantize_transpose_vector_blockwise_cu_d4a478bd37block_scaled_1d_cast_transpose_kernelILb1Ef13__nv_bfloat1613__nv_fp8_e5m2EEvPKT1_PT2_S8_PT0_SA_mmmmmmfNS_6detail25FP8BlockwiseRowwiseOptionENSB_28FP8BlockwiseColumnwiseOptionEbPKf) ;  /* 0xfffffe4402bc7950 */ /* 0x001fea0003c3ffff */
.L_x_2997:
        /* <DEDUP_REMOVED lines=15> */
.L_x_9003:


//--------------------- .text._ZN18transformer_engine71_GLOBAL__N__fadcdbdc_38_quantize_transpose_vector_blockwise_cu_d4a478bd37block_scaled_1d_cast_transpose_kernelILb0Ef6__half13__nv_fp8_e4m3EEvPKT1_PT2_S8_PT0_SA_mmmmmmfNS_6detail25FP8BlockwiseRowwiseOptionENSB_28FP8BlockwiseColumnwiseOptionEbPKf --------------------------
	.section	.text._ZN18transformer_engine71_GLOBAL__N__fadcdbdc_38_quantize_transpose_vector_blockwise_cu_d4a478bd37block_scaled_1d_cast_transpose_kernelILb0Ef6__half13__nv_fp8_e4m3EEvPKT1_PT2_S8_PT0_SA_mmmmmmfNS_6detail25FP8BlockwiseRowwiseOptionENSB_28FP8BlockwiseColumnwiseOptionEbPKf,"ax",@progbits
	.align	128
.text._ZN18transformer_engine71_GLOBAL__N__fadcdbdc_38_quantize_transpose_vector_blockwise_cu_d4a478bd37block_scaled_1d_cast_transpose_kernelILb0Ef6__half13__nv_fp8_e4m3EEvPKT1_PT2_S8_PT0_SA_mmmmmmfNS_6detail25FP8BlockwiseRowwiseOptionENSB_28FP8BlockwiseColumnwiseOptionEbPKf:
        .type           _ZN18transformer_engine71_GLOBAL__N__fadcdbdc_38_quantize_transpose_vector_blockwise_cu_d4a478bd37block_scaled_1d_cast_transpose_kernelILb0Ef6__half13__nv_fp8_e4m3EEvPKT1_PT2_S8_PT0_SA_mmmmmmfNS_6detail25FP8BlockwiseRowwiseOptionENSB_28FP8BlockwiseColumnwiseOptionEbPKf,@function
        .size           _ZN18transformer_engine71_GLOBAL__N__fadcdbdc_38_quantize_transpose_vector_blockwise_cu_d4a478bd37block_scaled_1d_cast_transpose_kernelILb0Ef6__half13__nv_fp8_e4m3EEvPKT1_PT2_S8_PT0_SA_mmmmmmfNS_6detail25FP8BlockwiseRowwiseOptionENSB_28FP8BlockwiseColumnwiseOptionEbPKf,(.L_x_9006 - _ZN18transformer_engine71_GLOBAL__N__fadcdbdc_38_quantize_transpose_vector_blockwise_cu_d4a478bd37block_scaled_1d_cast_transpose_kernelILb0Ef6__half13__nv_fp8_e4m3EEvPKT1_PT2_S8_PT0_SA_mmmmmmfNS_6detail25FP8BlockwiseRowwiseOptionENSB_28FP8BlockwiseColumnwiseOptionEbPKf)
        .other          _ZN18transformer_engine71_GLOBAL__N__fadcdbdc_38_quantize_transpose_vector_blockwise_cu_d4a478bd37block_scaled_1d_cast_transpose_kernelILb0Ef6__half13__nv_fp8_e4m3EEvPKT1_PT2_S8_PT0_SA_mmmmmmfNS_6detail25FP8BlockwiseRowwiseOptionENSB_28FP8BlockwiseColumnwiseOptionEbPKf,@"STO_CUDA_ENTRY STV_DEFAULT"
_ZN18transformer_engine71_GLOBAL__N__fadcdbdc_38_quantize_transpose_vector_blockwise_cu_d4a478bd37block_scaled_1d_cast_transpose_kernelILb0Ef6__half13__nv_fp8_e4m3EEvPKT1_PT2_S8_PT0_SA_mmmmmmfNS_6detail25FP8BlockwiseRowwiseOptionENSB_28FP8BlockwiseColumnwiseOptionEbPKf:
        /* <DEDUP_REMOVED lines=10> */
.L_x_2998:
        /* <DEDUP_REMOVED lines=17> */
[----:B------:R-:W-:Y:S02]  /*01b0*/  LOP3.LUT R0, R16, UR12, RZ, 0xfc, !PT ;  /* 0x0000000c10007c12 */ /* 0x000fe4000f8efcff */
[----:B------:R-:W-:Y:S02]  /*01c0*/  LOP3.LUT R10, R4, 0x78, R7, 0xf8, !PT ;  /* 0x00000078040a7812 */ /* 0x000fe400078ef807 */
[----:B------:R-:W-:Y:S02]  /*01d0*/  ISETP.GE.U32.AND P1, PT, R0, R35, PT ;  /* 0x000000230000720c */ /* 0x000fe40003f26070 */
[----:B------:R-:W-:Y:S01]  /*01e0*/  ISETP.GE.U32.AND P0, PT, R10, UR8, PT ;  /* 0x000000080a007c0c */ /* 0x000fe2000bf06070 */
[----:B------:R-:W-:Y:S01]  /*01f0*/  IMAD.WIDE.U32 R8, R0, UR8, R10 ;  /* 0x0000000800087c25 */ /* 0x000fe2000f8e000a */
[----:B------:R-:W-:-:S02]  /*0200*/  IADD3 R10, P3, PT, -R10, UR8, RZ ;  /* 0x000000080a0a7c10 */ /* 0x000fc4000ff7e1ff */
[----:B------:R-:W-:Y:S01]  /*0210*/  ISETP.GE.U32.AND.EX P1, PT, RZ, R3, PT, P1 ;  /* 0x00000003ff00720c */ /* 0x000fe20003f26110 */
[----:B------:R-:W-:Y:S01]  /*0220*/  IMAD R9, R0, UR9, R9 ;  /* 0x0000000900097c24 */ /* 0x000fe2000f8e0209 */
[----:B------:R-:W-:Y:S02]  /*0230*/  ISETP.LT.U32.AND P2, PT, R10, 0x8, PT ;  /* 0x000000080a00780c */ /* 0x000fe40003f41070 */
[----:B------:R-:W-:Y:S02]  /*0240*/  IADD3.X R12, PT, PT, ~R5, UR9, RZ, P3, !PT ;  /* 0x00000009050c7c10 */ /* 0x000fe40009ffe5ff */
[----:B-----5:R-:W-:Y:S02]  /*0250*/  LEA R14, P4, R8, UR6, 0x1 ;  /* 0x00000006080e7c11 */ /* 0x020fe4000f8808ff */
[----:B------:R-:W-:Y:S02]  /*0260*/  ISETP.LT.U32.AND.EX P2, PT, R12, RZ, PT, P2 ;  /* 0x000000ff0c00720c */ /* 0x000fe40003f41120 */
[----:B------:R-:W-:-:S02]  /*0270*/  SHF.L.U64.HI R8, R8, 0x1, R9 ;  /* 0x0000000108087819 */ /* 0x000fc40000010209 */
[----:B------:R-:W-:Y:S02]  /*0280*/  LOP3.LUT R13, R6, 0x3c, RZ, 0xc0, !PT ;  /* 0x0000003c060d7812 */ /* 0x000fe400078ec0ff */
[----:B------:R-:W-:Y:S02]  /*0290*/  ISETP.GE.U32.AND.EX P0, PT, R5, UR9, PT, P0 ;  /* 0x0000000905007c0c */ /* 0x000fe4000bf06100 */
[----:B------:R-:W-:Y:S02]  /*02a0*/  SEL R6, R10, 0x8, P2 ;  /* 0x000000080a067807 */ /* 0x000fe40001000000 */
[----:B------:R-:W-:Y:S02]  /*02b0*/  @P1 CS2R R10, SRZ ;  /* 0x00000000000a1805 */ /* 0x000fe4000001ff00 */
[----:B------:R-:W-:Y:S02]  /*02c0*/  SEL R12, R12, RZ, P2 ;  /* 0x000000ff0c0c7207 */ /* 0x000fe40001000000 */
[----:B------:R-:W-:-:S02]  /*02d0*/  IADD3.X R15, PT, PT, R8, UR7, RZ, P4, !PT ;  /* 0x00000007080f7c10 */ /* 0x000fc4000a7fe4ff */
[----:B------:R-:W-:Y:S02]  /*02e0*/  @P1 CS2R R8, SRZ ;  /* 0x0000000000081805 */ /* 0x000fe4000001ff00 */
        /* <DEDUP_REMOVED lines=11> */
[C---:B------:R-:W-:Y:S02]  /*03a0*/  ISETP.NE.U32.AND P0, PT, R6.reuse, RZ, PT ;  /* 0x000000ff0600720c */ /* 0x040fe40003f05070 */
[----:B------:R-:W-:-:S02]  /*03b0*/  ISETP.GT.U32.AND P5, PT, R6, 0x4, PT ;  /* 0x000000040600780c */ /* 0x000fc40003fa4070 */
[----:B------:R-:W-:Y:S02]  /*03c0*/  ISETP.GT.U32.AND P3, PT, R6, 0x5, PT ;  /* 0x000000050600780c */ /* 0x000fe40003f64070 */
[----:B------:R-:W-:-:S03]  /*03d0*/  ISETP.GT.U32.AND.EX P1, PT, R12, RZ, PT, P1 ;  /* 0x000000ff0c00720c */ /* 0x000fc60003f24110 */
[----:B------:R-:W-:Y:S02]  /*03e0*/  @!P2 PRMT R9, RZ, 0x7610, R9 ;  /* 0x00007610ff09a816 */ /* 0x000fe40000000009 */
[----:B------:R-:W-:-:S04]  /*03f0*/  ISETP.GT.U32.AND.EX P4, PT, R12, RZ, PT, P4 ;  /* 0x000000ff0c00720c */ /* 0x000fc80003f84140 */
[----:B------:R-:W2:Y:S01]  /*0400*/  @P2 LDG.E.U16 R9, desc[UR10][R14.64+0x2] ;  /* 0x0000020a0e092981 */ /* 0x000ea2000c1e1500 */
[----:B------:R-:W-:Y:S02]  /*0410*/  ISETP.GT.U32.AND P2, PT, R6, 0x6, PT ;  /* 0x000000060600780c */ /* 0x000fe40003f44070 */
[C---:B------:R-:W-:Y:S02]  /*0420*/  ISETP.GT.U32.AND.EX P6, PT, R12.reuse, RZ, PT, P6 ;  /* 0x000000ff0c00720c */ /* 0x040fe40003fc4160 */
[C---:B------:R-:W-:Y:S02]  /*0430*/  ISETP.NE.AND.EX P0, PT, R12.reuse, RZ, PT, P0 ;  /* 0x000000ff0c00720c */ /* 0x040fe40003f05300 */
[C---:B------:R-:W-:Y:S02]  /*0440*/  ISETP.GT.U32.AND.EX P5, PT, R12.reuse, RZ, PT, P5 ;  /* 0x000000ff0c00720c */ /* 0x040fe40003fa4150 */
[C---:B------:R-:W-:Y:S02]  /*0450*/  ISETP.GT.U32.AND.EX P3, PT, R12.reuse, RZ, PT, P3 ;  /* 0x000000ff0c00720c */ /* 0x040fe40003f64130 */
[----:B------:R-:W-:-:S02]  /*0460*/  ISETP.GT.U32.AND.EX P2, PT, R12, RZ, PT, P2 ;  /* 0x000000ff0c00720c */ /* 0x000fc40003f44120 */
[----:B------:R-:W-:Y:S02]  /*0470*/  @!P4 PRMT R10, RZ, 0x7610, R10 ;  /* 0x00007610ff0ac816 */ /* 0x000fe4000000000a */
[----:B------:R-:W-:Y:S02]  /*0480*/  @!P1 PRMT R20, RZ, 0x7610, R20 ;  /* 0x00007610ff149816 */ /* 0x000fe40000000014 */
[----:B------:R-:W-:Y:S01]  /*0490*/  @!P6 PRMT R11, RZ, 0x7610, R11 ;  /* 0x00007610ff0be816 */ /* 0x000fe2000000000b */
[----:B------:R-:W2:Y:S02]  /*04a0*/  @P0 LDG.E.U16 R8, desc[UR10][R14.64] ;  /* 0x0000000a0e080981 */ /* 0x000ea4000c1e1500 */
[----:B------:R-:W-:Y:S02]  /*04b0*/  @!P5 PRMT R17, RZ, 0x7610, R17 ;  /* 0x00007610ff11d816 */ /* 0x000fe40000000011 */
[----:B------:R-:W-:Y:S01]  /*04c0*/  @!P3 PRMT R18, RZ, 0x7610, R18 ;  /* 0x00007610ff12b816 */ /* 0x000fe20000000012 */
[----:B------:R-:W3:Y:S01]  /*04d0*/  @P4 LDG.E.U16 R10, desc[UR10][R14.64+0x4] ;  /* 0x0000040a0e0a4981 */ /* 0x000ee2000c1e1500 */
[----:B------:R-:W-:-:S03]  /*04e0*/  @!P2 PRMT R19, RZ, 0x7610, R19 ;  /* 0x00007610ff13a816 */ /* 0x000fc60000000013 */
[----:B------:R-:W3:Y:S04]  /*04f0*/  @P6 LDG.E.U16 R11, desc[UR10][R14.64+0x6] ;  /* 0x0000060a0e0b6981 */ /* 0x000ee8000c1e1500 */
[----:B------:R-:W4:Y:S04]  /*0500*/  @P1 LDG.E.U16 R20, desc[UR10][R14.64+0xe] ;  /* 0x00000e0a0e141981 */ /* 0x000f28000c1e1500 */
[----:B------:R-:W5:Y:S04]  /*0510*/  @P5 LDG.E.U16 R17, desc[UR10][R14.64+0x8] ;  /* 0x0000080a0e115981 */ /* 0x000f68000c1e1500 */
[----:B------:R-:W5:Y:S04]  /*0520*/  @P3 LDG.E.U16 R18, desc[UR10][R14.64+0xa] ;  /* 0x00000a0a0e123981 */ /* 0x000f68000c1e1500 */
[----:B------:R-:W4:Y:S01]  /*0530*/  @P2 LDG.E.U16 R19, desc[UR10][R14.64+0xc] ;  /* 0x00000c0a0e132981 */ /* 0x000f22000c1e1500 */
[----:B------:R-:W-:-:S04]  /*0540*/  @!P0 PRMT R8, RZ, 0x7610, R8 ;  /* 0x00007610ff088816 */ /* 0x000fc80000000008 */
[----:B--2---:R-:W-:Y:S02]  /*0550*/  PRMT R8, R8, 0x5410, R9 ;  /* 0x0000541008087816 */ /* 0x004fe40000000009 */
[----:B---3--:R-:W-:Y:S02]  /*0560*/  PRMT R9, R10, 0x5410, R11 ;  /* 0x000054100a097816 */ /* 0x008fe4000000000b */
[----:B-----5:R-:W-:Y:S02]  /*0570*/  PRMT R10, R17, 0x5410, R18 ;  /* 0x00005410110a7816 */ /* 0x020fe40000000012 */
[----:B----4-:R-:W-:Y:S01]  /*0580*/  PRMT R11, R19, 0x5410, R20 ;  /* 0x00005410130b7816 */ /* 0x010fe20000000014 */
[----:B------:R-:W-:Y:S06]  /*0590*/  BRA `(.L_x_3000) ;  /* 0x0000000000047947 */ /* 0x000fec0003800000 */
.L_x_3001:
[----:B------:R0:W5:Y:S02]  /*05a0*/  LDG.E.128 R8, desc[UR10][R14.64] ;  /* 0x0000000a0e087981 */ /* 0x000164000c1e1d00 */
.L_x_3000:
[----:B------:R-:W-:Y:S05]  /*05b0*/  BSYNC.RECONVERGENT B0 ;  /* 0x0000000000007941 */ /* 0x000fea0003800200 */
.L_x_2999:
        /* <DEDUP_REMOVED lines=25> */
.L_x_3004:
        /* <DEDUP_REMOVED lines=18> */
[----:B0-----:R-:W-:Y:S02]  /*0870*/  @!P4 PRMT R9, RZ, 0x7610, R9 ;  /* 0x00007610ff09c816 */ /* 0x001fe40000000009 */
        /* <DEDUP_REMOVED lines=17> */
.L_x_3003:
[----:B------:R-:W-:Y:S05]  /*0990*/  BSYNC.RECONVERGENT B0 ;  /* 0x0000000000007941 */ /* 0x000fea0003800200 */
.L_x_3002:
        /* <DEDUP_REMOVED lines=20> */
.L_x_3007:
        /* <DEDUP_REMOVED lines=36> */
.L_x_3006:
[----:B------:R-:W-:Y:S05]  /*0d20*/  BSYNC.RECONVERGENT B0 ;  /* 0x0000000000007941 */ /* 0x000fea0003800200 */
.L_x_3005:
        /* <DEDUP_REMOVED lines=20> */
.L_x_3010:
        /* <DEDUP_REMOVED lines=36> */
.L_x_3009:
[----:B------:R-:W-:Y:S05]  /*10b0*/  BSYNC.RECONVERGENT B0 ;  /* 0x0000000000007941 */ /* 0x000fea0003800200 */
.L_x_3008:
        /* <DEDUP_REMOVED lines=20> */
.L_x_3013:
        /* <DEDUP_REMOVED lines=36> */
.L_x_3012:
[----:B------:R-:W-:Y:S05]  /*1440*/  BSYNC.RECONVERGENT B0 ;  /* 0x0000000000007941 */ /* 0x000fea0003800200 */
.L_x_3011:
        /* <DEDUP_REMOVED lines=20> */
.L_x_3016:
        /* <DEDUP_REMOVED lines=36> */
.L_x_3015:
[----:B------:R-:W-:Y:S05]  /*17d0*/  BSYNC.RECONVERGENT B0 ;  /* 0x0000000000007941 */ /* 0x000fea0003800200 */
.L_x_3014:
        /* <DEDUP_REMOVED lines=20> */
.L_x_3019:
        /* <DEDUP_REMOVED lines=36> */
.L_x_3018:
[----:B------:R-:W-:Y:S05]  /*1b60*/  BSYNC.RECONVERGENT B0 ;  /* 0x0000000000007941 */ /* 0x000fea0003800200 */
.L_x_3017:
        /* <DEDUP_REMOVED lines=12> */
[----:B------:R-:W-:Y:S02]  /*1c30*/  IADD3 R8, P2, PT, R14, UR14, RZ ;  /* 0x0000000e0e087c10 */ /* 0x000fe4000ff5e0ff */
[----:B------:R-:W-:Y:S02]  /*1c40*/  ISETP.LT.U32.AND P1, PT, R6, 0x8, PT ;  /* 0x000000080600780c */ /* 0x000fe40003f21070 */
[----:B------:R-:W-:Y:S02]  /*1c50*/  LOP3.LUT P0, RZ, R8, 0xf, RZ, 0xc0, !PT ;  /* 0x0000000f08ff7812 */ /* 0x000fe4000780c0ff */
[----:B------:R-:W-:Y:S02]  /*1c60*/  IADD3.X R9, PT, PT, R15, UR13, RZ, P2, !PT ;  /* 0x0000000d0f097c10 */ /* 0x000fe400097fe4ff */
[----:B------:R-:W-:-:S13]  /*1c70*/  ISETP.LT.U32.OR.EX P0, PT, R12, RZ, P0, P1 ;  /* 0x000000ff0c00720c */ /* 0x000fda0000701510 */
[----:B------:R-:W-:Y:S05]  /*1c80*/  @P0 BRA `(.L_x_3022) ;  /* 0x0000000000080947 */ /* 0x000fea0003800000 */
[----:B------:R1:W5:Y:S01]  /*1c90*/  LDG.E.128 R16, desc[UR10][R8.64] ;  /* 0x0000000a08107981 */ /* 0x000362000c1e1d00 */
[----:B------:R-:W-:Y:S05]  /*1ca0*/  BRA `(.L_x_3021) ;  /* 0x0000000000907947 */ /* 0x000fea0003800000 */
.L_x_3022:
        /* <DEDUP_REMOVED lines=23> */
[----:B0-----:R-:W-:-:S02]  /*1e20*/  @!P2 PRMT R15, RZ, 0x7610, R15 ;  /* 0x00007610ff0fa816 */ /* 0x001fc4000000000f */
        /* <DEDUP_REMOVED lines=12> */
.L_x_3021:
[----:B------:R-:W-:Y:S05]  /*1ef0*/  BSYNC.RECONVERGENT B0 ;  /* 0x0000000000007941 */ /* 0x000fea0003800200 */
.L_x_3020:
        /* <DEDUP_REMOVED lines=18> */
[----:B------:R-:W-:Y:S01]  /*2020*/  VOTEU.ANY UR15, UPT, PT ;  /* 0x00000000000f7886 */ /* 0x000fe200038e0100 */
[----:B------:R-:W-:Y:S01]  /*2030*/  LOP3.LUT R37, R0, 0x70, RZ, 0xc0, !PT ;  /* 0x0000007000257812 */ /* 0x000fe200078ec0ff */
[----:B------:R-:W-:Y:S01]  /*2040*/  VIADD R28, R28, UR12 ;  /* 0x0000000c1c1c7c36 */ /* 0x000fe20008000000 */
        /* <DEDUP_REMOVED lines=9> */
[----:B------:R-:W2:Y:S01]  /*20e0*/  REDUX.OR UR6, R29 ;  /* 0x000000001d0673c4 */ /* 0x000ea20000004000 */
[----:B------:R-:W-:Y:S01]  /*20f0*/  ISETP.LT.U32.AND P1, PT, R7, 0x10, PT ;  /* 0x000000100700780c */ /* 0x000fe20003f21070 */
[----:B------:R-:W2:Y:S01]  /*2100*/  LDS R19, [R26+0x8] ;  /* 0x000008001a137984 */ /* 0x000ea20000000800 */
[----:B------:R-:W-:Y:S01]  /*2110*/  ISETP.GE.U32.AND.EX P0, PT, R37, UR9, PT, P0 ;  /* 0x0000000925007c0c */ /* 0x000fe2000bf06100 */
[----:B------:R-:W-:-:S02]  /*2120*/  IMAD R33, R33, UR7, R35 ;  /* 0x0000000721217c24 */ /* 0x000fc4000f8e0223 */
[----:B------:R-:W2:Y:S04]  /*2130*/  LDS R17, [R26+0xc] ;  /* 0x00000c001a117984 */ /* 0x000ea80000000800 */
[----:B0-----:R-:W0:Y:S04]  /*2140*/  LDS R15, [R26+0x10] ;  /* 0x000010001a0f7984 */ /* 0x001e280000000800 */
[----:B------:R-:W0:Y:S01]  /*2150*/  LDS R13, [R26+0x14] ;  /* 0x000014001a0d7984 */ /* 0x000e220000000800 */
[----:B---3--:R-:W-:Y:S02]  /*2160*/  LOP3.LUT P3, RZ, R29, UR15, R6, 0x40, !PT ;  /* 0x0000000f1dff7c12 */ /* 0x008fe4000f864006 */
[----:B------:R-:W-:Y:S01]  /*2170*/  IADD3.X R6, PT, PT, ~R37, UR9, RZ, P2, !PT ;  /* 0x0000000925067c10 */ /* 0x000fe200097fe5ff */
[----:B------:R-:W3:Y:S01]  /*2180*/  LDS R11, [R26+0x18] ;  /* 0x000018001a0b7984 */ /* 0x000ee20000000800 */
[----:B------:R-:W-:-:S02]  /*2190*/  IMAD.WIDE.U32 R36, R28, UR8, R36 ;  /* 0x000000081c247c25 */ /* 0x000fc4000f8e0024 */
[----:B------:R-:W-:Y:S01]  /*21a0*/  ISETP.LT.U32.AND.EX P1, PT, R6, RZ, PT, P1 ;  /* 0x000000ff0600720c */ /* 0x000fe20003f21110 */
[----:B-1----:R-:W1:Y:S01]  /*21b0*/  LDS R9, [R26+0x1c] ;  /* 0x00001c001a097984 */ /* 0x002e620000000800 */
[----:B------:R-:W-:Y:S02]  /*21c0*/  IMAD R8, R28, UR9, R37 ;  /* 0x000000091c087c24 */ /* 0x000fe4000f8e0225 */
[----:B------:R-:W-:Y:S02]  /*21d0*/  SEL R7, R7, 0x10, P1 ;  /* 0x0000001007077807 */ /* 0x000fe40000800000 */
[----:B------:R-:W-:Y:S02]  /*21e0*/  SEL R6, R6, RZ, P1 ;  /* 0x000000ff06067207 */ /* 0x000fe40000800000 */
[----:B------:R-:W-:Y:S02]  /*21f0*/  SEL R7, R7, RZ, !P0 ;  /* 0x000000ff07077207 */ /* 0x000fe40004000000 */
[----:B------:R-:W-:Y:S01]  /*2200*/  SEL R6, R6, RZ, !P0 ;  /* 0x000000ff06067207 */ /* 0x000fe20004000000 */
[----:B----4-:R-:W-:-:S02]  /*2210*/  HADD2.F32 R24, -RZ, R23.H0_H0 ;  /* 0x20000017ff187230 */ /* 0x010fc40000004100 */
[----:B------:R-:W-:Y:S02]  /*2220*/  HADD2.F32 R23, -RZ, R23.H1_H1 ;  /* 0x30000017ff177230 */ /* 0x000fe40000004100 */
[--C-:B-----5:R-:W-:Y:S02]  /*2230*/  HADD2.F32 R22, -RZ, R21.reuse.H0_H0 ;  /* 0x20000015ff167230 */ /* 0x120fe40000004100 */
[----:B------:R-:W-:Y:S01]  /*2240*/  HADD2.F32 R21, -RZ, R21.H1_H1 ;  /* 0x30000015ff157230 */ /* 0x000fe20000004100 */
[----:B------:R-:W-:Y:S01]  /*2250*/  FMNMX3 R0, |R24|, RZ, |R23|, !PT ;  /* 0x000000ff18007276 */ /* 0x000fe20007800617 */
[--C-:B--2---:R-:W-:Y:S02]  /*2260*/  HADD2.F32 R20, -RZ, R19.reuse.H0_H0 ;  /* 0x20000013ff147230 */ /* 0x104fe40000004100 */
[----:B------:R-:W-:Y:S01]  /*2270*/  HADD2.F32 R19, -RZ, R19.H1_H1 ;  /* 0x30000013ff137230 */ /* 0x000fe20000004100 */
[----:B------:R-:W-:Y:S01]  /*2280*/  FMNMX3 R0, R0, |R22|, |R21|, !PT ;  /* 0x4000001600007276 */ /* 0x000fe20007800415 */
[----:B------:R-:W-:-:S02]  /*2290*/  HADD2.F32 R18, -RZ, R17.H0_H0 ;  /* 0x20000011ff127230 */ /* 0x000fc40000004100 */
[----:B------:R-:W-:Y:S01]  /*22a0*/  HADD2.F32 R17, -RZ, R17.H1_H1 ;  /* 0x30000011ff117230 */ /* 0x000fe20000004100 */
[----:B------:R-:W-:Y:S01]  /*22b0*/  FMNMX3 R0, R0, |R20|, |R19|, !PT ;  /* 0x4000001400007276 */ /* 0x000fe20007800413 */
[--C-:B0-----:R-:W-:Y:S02]  /*22c0*/  HADD2.F32 R16, -RZ, R15.reuse.H0_H0 ;  /* 0x2000000fff107230 */ /* 0x101fe40000004100 */
[----:B------:R-:W-:Y:S01]  /*22d0*/  HADD2.F32 R15, -RZ, R15.H1_H1 ;  /* 0x3000000fff0f7230 */ /* 0x000fe20000004100 */
[----:B------:R-:W-:Y:S01]  /*22e0*/  FMNMX3 R0, R0, |R18|, |R17|, !PT ;  /* 0x4000001200007276 */ /* 0x000fe20007800411 */
[--C-:B------:R-:W-:Y:S02]  /*22f0*/  HADD2.F32 R14, -RZ, R13.reuse.H0_H0 ;  /* 0x2000000dff0e7230 */ /* 0x100fe40000004100 */
[----:B------:R-:W-:Y:S01]  /*2300*/  HADD2.F32 R13, -RZ, R13.H1_H1 ;  /* 0x3000000dff0d7230 */ /* 0x000fe20000004100 */
[----:B------:R-:W-:Y:S01]  /*2310*/  FMNMX3 R0, R0, |R16|, |R15|, !PT ;  /* 0x4000001000007276 */ /* 0x000fe2000780040f */
[----:B---3--:R-:W-:-:S02]  /*2320*/  HADD2.F32 R12, -RZ, R11.H0_H0 ;  /* 0x2000000bff0c7230 */ /* 0x008fc40000004100 */
[----:B------:R-:W-:Y:S01]  /*2330*/  HADD2.F32 R11, -RZ, R11.H1_H1 ;  /* 0x3000000bff0b7230 */ /* 0x000fe20000004100 */
[----:B------:R-:W-:Y:S01]  /*2340*/  FMNMX3 R0, R0, |R14|, |R13|, !PT ;  /* 0x4000000e00007276 */ /* 0x000fe2000780040d */
[--C-:B-1----:R-:W-:Y:S02]  /*2350*/  HADD2.F32 R10, -RZ, R9.reuse.H0_H0 ;  /* 0x20000009ff0a7230 */ /* 0x102fe40000004100 */
[----:B------:R-:W-:Y:S01]  /*2360*/  HADD2.F32 R9, -RZ, R9.H1_H1 ;  /* 0x30000009ff097230 */ /* 0x000fe20000004100 */
        /* <DEDUP_REMOVED lines=10> */
.L_x_3401:
        /* <DEDUP_REMOVED lines=20> */
[----:B------:R-:W-:-:S07]  /*2550*/  MOV R54, 0x2570 ;  /* 0x0000257000367802 */ /* 0x000fce0000000f00 */
[----:B0-----:R-:W-:Y:S05]  /*2560*/  CALL.REL.NOINC `($__internal_9_$__cuda_sm3x_div_rn_noftz_f32_slowpath) ;  /* 0x000001a8006c7944 */ /* 0x001fea0003c00000 */
.L_x_3028:
[----:B------:R-:W-:Y:S05]  /*2570*/  BSYNC.RECONVERGENT B3 ;  /* 0x0000000000037941 */ /* 0x000fea0003800200 */
.L_x_3027:
[----:B------:R-:W-:-:S04]  /*2580*/  FSETP.NEU.AND P0, PT, |R0|, +INF , PT ;  /* 0x7f8000000000780b */ /* 0x000fc80003f0d200 */
[----:B------:R-:W-:-:S04]  /*2590*/  FSEL R0, R0, 65504, P0 ;  /* 0x477fe00000007808 */ /* 0x000fc80000000000 */
[----:B------:R-:W-:-:S07]  /*25a0*/  @P3 LOP3.LUT R0, R0, 0xff800000, RZ, 0xc0, !PT ;  /* 0xff80000000003812 */ /* 0x000fce00078ec0ff */
.L_x_3026:
[----:B------:R-:W-:Y:S05]  /*25b0*/  BSYNC.RECONVERGENT B2 ;  /* 0x0000000000027941 */ /* 0x000fea0003800200 */
.L_x_3025:
        /* <DEDUP_REMOVED lines=12> */
[----:B0-----:R-:W-:Y:S05]  /*2680*/  CALL.REL.NOINC `($__internal_8_$__cuda_sm20_rcp_rn_f32_slowpath) ;  /* 0x000001a400547944 */ /* 0x001fea0003c00000 */
[----:B------:R-:W-:Y:S05]  /*2690*/  BRA `(.L_x_3033) ;  /* 0x0000000000107947 */ /* 0x000fea0003800000 */
.L_x_3032:
[----:B------:R-:W1:Y:S02]  /*26a0*/  MUFU.RCP R49, R0 ;  /* 0x0000000000317308 */ /* 0x000e640000001000 */
[----:B-1----:R-:W-:-:S04]  /*26b0*/  FFMA R3, R49, R0, -1 ;  /* 0xbf80000031037423 */ /* 0x002fc80000000000 */
[----:B------:R-:W-:-:S04]  /*26c0*/  FADD.FTZ R38, -R3, -RZ ;  /* 0x800000ff03267221 */ /* 0x000fc80000010100 */
[----:B------:R-:W-:-:S07]  /*26d0*/  FFMA R49, R49, R38, R49 ;  /* 0x0000002631317223 */ /* 0x000fce0000000031 */
.L_x_3033:
[----:B------:R-:W-:Y:S05]  /*26e0*/  BSYNC.RECONVERGENT B2 ;  /* 0x0000000000027941 */ /* 0x000fea0003800200 */
.L_x_3031:
        /* <DEDUP_REMOVED lines=8> */
.L_x_3030:
[----:B------:R-:W-:Y:S05]  /*2770*/  BSYNC.RECONVERGENT B1 ;  /* 0x0000000000017941 */ /* 0x000fea0003800200 */
.L_x_3029:
        /* <DEDUP_REMOVED lines=94> */
.L_x_3036:
        /* <DEDUP_REMOVED lines=33> */
.L_x_3035:
[----:B------:R-:W-:Y:S05]  /*2f70*/  BSYNC.RECONVERGENT B0 ;  /* 0x0000000000007941 */ /* 0x000fea0003800200 */
.L_x_3034:
[----:B---3--:R-:W3:Y:S01]  /*2f80*/  LDS R23, [R26+0x2080] ;  /* 0x002080001a177984 */ /* 0x008ee20000000800 */
[----:B--2---:R-:W2:Y:S08]  /*2f90*/  MATCH.ANY R8, R29 ;  /* 0x000000001d0873a1 */ /* 0x004eb000000e8000 */
[----:B------:R-:W5:Y:S01]  /*2fa0*/  REDUX.OR UR6, R29 ;  /* 0x000000001d0673c4 */ /* 0x000f620000004000 */
[----:B------:R-:W-:Y:S01]  /*2fb0*/  VOTEU.ANY UR7, UPT, PT ;  /* 0x0000000000077886 */ /* 0x000fe200038e0100 */
[----:B------:R-:W0:Y:S01]  /*2fc0*/  LDS R21, [R26+0x2084] ;  /* 0x002084001a157984 */ /* 0x000e220000000800 */
[----:B------:R-:W-:-:S03]  /*2fd0*/  IADD3 R25, P0, PT, R28, 0x20, RZ ;  /* 0x000000201c197810 */ /* 0x000fc60007f1e0ff */
[----:B------:R-:W1:Y:S04]  /*2fe0*/  LDS R19, [R26+0x2088] ;  /* 0x002088001a137984 */ /* 0x000e680000000800 */
[----:B------:R-:W4:Y:S04]  /*2ff0*/  LDS R17, [R26+0x208c] ;  /* 0x00208c001a117984 */ /* 0x000f280000000800 */
[----:B------:R-:W5:Y:S04]  /*3000*/  LDS R15, [R26+0x2090] ;  /* 0x002090001a0f7984 */ /* 0x000f680000000800 */
[----:B------:R-:W5:Y:S04]  /*3010*/  LDS R13, [R26+0x2094] ;  /* 0x002094001a0d7984 */ /* 0x000f680000000800 */
[----:B------:R-:W5:Y:S01]  /*3020*/  LDS R11, [R26+0x2098] ;  /* 0x002098001a0b7984 */ /* 0x000f620000000800 */
[----:B--2---:R-:W-:Y:S01]  /*3030*/  LOP3.LUT P1, RZ, R29, UR7, R8, 0x40, !PT ;  /* 0x000000071dff7c12 */ /* 0x004fe2000f824008 */
[----:B------:R-:W-:-:S02]  /*3040*/  IMAD.X R8, RZ, RZ, RZ, P0 ;  /* 0x000000ffff087224 */ /* 0x000fc400000e06ff */
[----:B------:R-:W2:Y:S01]  /*3050*/  LDS R9, [R26+0x209c] ;  /* 0x00209c001a097984 */ /* 0x000ea20000000800 */
[--C-:B---3--:R-:W-:Y:S02]  /*3060*/  HADD2.F32 R24, -RZ, R23.reuse.H0_H0 ;  /* 0x20000017ff187230 */ /* 0x108fe40000004100 */
[----:B------:R-:W-:Y:S02]  /*3070*/  HADD2.F32 R23, -RZ, R23.H1_H1 ;  /* 0x30000017ff177230 */ /* 0x000fe40000004100 */
[--C-:B0-----:R-:W-:Y:S02]  /*3080*/  HADD2.F32 R22, -RZ, R21.reuse.H0_H0 ;  /* 0x20000015ff167230 */ /* 0x101fe40000004100 */
[----:B------:R-:W-:Y:S01]  /*3090*/  HADD2.F32 R21, -RZ, R21.H1_H1 ;  /* 0x30000015ff157230 */ /* 0x000fe20000004100 */
[----:B------:R-:W-:Y:S01]  /*30a0*/  FMNMX3 R0, |R24|, RZ, |R23|, !PT ;  /* 0x000000ff18007276 */ /* 0x000fe20007800617 */
[--C-:B-1----:R-:W-:Y:S02]  /*30b0*/  HADD2.F32 R20, -RZ, R19.reuse.H0_H0 ;  /* 0x20000013ff147230 */ /* 0x102fe40000004100 */
[----:B------:R-:W-:Y:S01]  /*30c0*/  HADD2.F32 R19, -RZ, R19.H1_H1 ;  /* 0x30000013ff137230 */ /* 0x000fe20000004100 */
[----:B------:R-:W-:Y:S01]  /*30d0*/  FMNMX3 R0, R0, |R22|, |R21|, !PT ;  /* 0x4000001600007276 */ /* 0x000fe20007800415 */
[----:B----4-:R-:W-:-:S02]  /*30e0*/  HADD2.F32 R18, -RZ, R17.H0_H0 ;  /* 0x20000011ff127230 */ /* 0x010fc40000004100 */
[----:B------:R-:W-:Y:S01]  /*30f0*/  HADD2.F32 R17, -RZ, R17.H1_H1 ;  /* 0x30000011ff117230 */ /* 0x000fe20000004100 */
[----:B------:R-:W-:Y:S01]  /*3100*/  FMNMX3 R0, R0, |R20|, |R19|, !PT ;  /* 0x4000001400007276 */ /* 0x000fe20007800413 */
[--C-:B-----5:R-:W-:Y:S02]  /*3110*/  HADD2.F32 R16, -RZ, R15.reuse.H0_H0 ;  /* 0x2000000fff107230 */ /* 0x120fe40000004100 */
[----:B------:R-:W-:Y:S01]  /*3120*/  HADD2.F32 R15, -RZ, R15.H1_H1 ;  /* 0x3000000fff0f7230 */ /* 0x000fe20000004100 */
[----:B------:R-:W-:Y:S01]  /*3130*/  FMNMX3 R0, R0, |R18|, |R17|, !PT ;  /* 0x4000001200007276 */ /* 0x000fe20007800411 */
[--C-:B------:R-:W-:Y:S02]  /*3140*/  HADD2.F32 R14, -RZ, R13.reuse.H0_H0 ;  /* 0x2000000dff0e7230 */ /* 0x100fe40000004100 */
[----:B------:R-:W-:Y:S01]  /*3150*/  HADD2.F32 R13, -RZ, R13.H1_H1 ;  /* 0x3000000dff0d7230 */ /* 0x000fe20000004100 */
[----:B------:R-:W-:Y:S01]  /*3160*/  FMNMX3 R0, R0, |R16|, |R15|, !PT ;  /* 0x4000001000007276 */ /* 0x000fe2000780040f */
[----:B------:R-:W-:-:S02]  /*3170*/  HADD2.F32 R12, -RZ, R11.H0_H0 ;  /* 0x2000000bff0c7230 */ /* 0x000fc40000004100 */
[----:B------:R-:W-:Y:S01]  /*3180*/  HADD2.F32 R11, -RZ, R11.H1_H1 ;  /* 0x3000000bff0b7230 */ /* 0x000fe20000004100 */
[----:B------:R-:W-:Y:S01]  /*3190*/  FMNMX3 R0, R0, |R14|, |R13|, !PT ;  /* 0x4000000e00007276 */ /* 0x000fe2000780040d */
[--C-:B--2---:R-:W-:Y:S02]  /*31a0*/  HADD2.F32 R10, -RZ, R9.reuse.H0_H0 ;  /* 0x20000009ff0a7230 */ /* 0x104fe40000004100 */
        /* <DEDUP_REMOVED lines=11> */
.L_x_3410:
        /* <DEDUP_REMOVED lines=22> */
.L_x_3041:
[----:B------:R-:W-:Y:S05]  /*33c0*/  BSYNC.RECONVERGENT B3 ;  /* 0x0000000000037941 */ /* 0x000fea0003800200 */
.L_x_3040:
[----:B------:R-:W-:-:S04]  /*33d0*/  FSETP.NEU.AND P0, PT, |R0|, +INF , PT ;  /* 0x7f8000000000780b */ /* 0x000fc80003f0d200 */
[----:B------:R-:W-:-:S04]  /*33e0*/  FSEL R0, R0, 65504, P0 ;  /* 0x477fe00000007808 */ /* 0x000fc80000000000 */
[----:B------:R-:W-:-:S07]  /*33f0*/  @P3 LOP3.LUT R0, R0, 0xff800000, RZ, 0xc0, !PT ;  /* 0xff80000000003812 */ /* 0x000fce00078ec0ff */
.L_x_3039:
[----:B------:R-:W-:Y:S05]  /*3400*/  BSYNC.RECONVERGENT B2 ;  /* 0x0000000000027941 */ /* 0x000fea0003800200 */
.L_x_3038:
        /* <DEDUP_REMOVED lines=14> */
.L_x_3045:
[----:B------:R-:W1:Y:S02]  /*34f0*/  MUFU.RCP R49, R0 ;  /* 0x0000000000317308 */ /* 0x000e640000001000 */
[----:B-1----:R-:W-:-:S04]  /*3500*/  FFMA R3, R49, R0, -1 ;  /* 0xbf80000031037423 */ /* 0x002fc80000000000 */
[----:B------:R-:W-:-:S04]  /*3510*/  FADD.FTZ R38, -R3, -RZ ;  /* 0x800000ff03267221 */ /* 0x000fc80000010100 */
[----:B------:R-:W-:-:S07]  /*3520*/  FFMA R49, R49, R38, R49 ;  /* 0x0000002631317223 */ /* 0x000fce0000000031 */
.L_x_3046:
[----:B------:R-:W-:Y:S05]  /*3530*/  BSYNC.RECONVERGENT B2 ;  /* 0x0000000000027941 */ /* 0x000fea0003800200 */
.L_x_3044:
        /* <DEDUP_REMOVED lines=10> */
.L_x_3043:
[----:B------:R-:W-:Y:S05]  /*35e0*/  BSYNC.RECONVERGENT B1 ;  /* 0x0000000000017941 */ /* 0x000fea0003800200 */
.L_x_3042:
        /* <DEDUP_REMOVED lines=77> */
.L_x_3049:
        /* <DEDUP_REMOVED lines=48> */
.L_x_3048:
[----:B------:R-:W-:Y:S05]  /*3dc0*/  BSYNC.RECONVERGENT B0 ;  /* 0x0000000000007941 */ /* 0x000fea0003800200 */
.L_x_3047:
[----:B------:R-:W4:Y:S01]  /*3dd0*/  LDS R24, [R26+0x4100] ;  /* 0x004100001a187984 */ /* 0x000f220000000800 */
[----:B---3--:R-:W3:Y:S08]  /*3de0*/  MATCH.ANY R8, R29 ;  /* 0x000000001d0873a1 */ /* 0x008ef000000e8000 */
[----:B------:R-:W5:Y:S01]  /*3df0*/  REDUX.OR UR6, R29 ;  /* 0x000000001d0673c4 */ /* 0x000f620000004000 */
[----:B------:R-:W-:Y:S01]  /*3e00*/  VOTEU.ANY UR7, UPT, PT ;  /* 0x0000000000077886 */ /* 0x000fe200038e0100 */
[----:B------:R-:W0:Y:S01]  /*3e10*/  LDS R22, [R26+0x4104] ;  /* 0x004104001a167984 */ /* 0x000e220000000800 */
[----:B--2---:R-:W-:-:S03]  /*3e20*/  IADD3 R9, P0, PT, R28, 0x40, RZ ;  /* 0x000000401c097810 */ /* 0x004fc60007f1e0ff */
[----:B------:R-:W2:Y:S04]  /*3e30*/  LDS R20, [R26+0x4108] ;  /* 0x004108001a147984 */ /* 0x000ea80000000800 */
[----:B------:R-:W1:Y:S04]  /*3e40*/  LDS R18, [R26+0x410c] ;  /* 0x00410c001a127984 */ /* 0x000e680000000800 */
[----:B------:R-:W5:Y:S04]  /*3e50*/  LDS R16, [R26+0x4110] ;  /* 0x004110001a107984 */ /* 0x000f680000000800 */
[----:B------:R-:W5:Y:S04]  /*3e60*/  LDS R14, [R26+0x4114] ;  /* 0x004114001a0e7984 */ /* 0x000f680000000800 */
[----:B------:R-:W5:Y:S01]  /*3e70*/  LDS R12, [R26+0x4118] ;  /* 0x004118001a0c7984 */ /* 0x000f620000000800 */
[----:B---3--:R-:W-:Y:S01]  /*3e80*/  LOP3.LUT P1, RZ, R29, UR7, R8, 0x40, !PT ;  /* 0x000000071dff7c12 */ /* 0x008fe2000f824008 */
[----:B------:R-:W-:-:S02]  /*3e90*/  IMAD.X R8, RZ, RZ, RZ, P0 ;  /* 0x000000ffff087224 */ /* 0x000fc400000e06ff */
[----:B------:R-:W3:Y:S01]  /*3ea0*/  LDS R10, [R26+0x411c] ;  /* 0x00411c001a0a7984 */ /* 0x000ee20000000800 */
[--C-:B----4-:R-:W-:Y:S02]  /*3eb0*/  HADD2.F32 R25, -RZ, R24.reuse.H0_H0 ;  /* 0x20000018ff197230 */ /* 0x110fe40000004100 */
[----:B------:R-:W-:Y:S02]  /*3ec0*/  HADD2.F32 R24, -RZ, R24.H1_H1 ;  /* 0x30000018ff187230 */ /* 0x000fe40000004100 */
[--C-:B0-----:R-:W-:Y:S02]  /*3ed0*/  HADD2.F32 R23, -RZ, R22.reuse.H0_H0 ;  /* 0x20000016ff177230 */ /* 0x101fe40000004100 */
[----:B------:R-:W-:Y:S01]  /*3ee0*/  HADD2.F32 R22, -RZ, R22.H1_H1 ;  /* 0x30000016ff167230 */ /* 0x000fe20000004100 */
[----:B------:R-:W-:Y:S01]  /*3ef0*/  FMNMX3 R0, |R25|, RZ, |R24|, !PT ;  /* 0x000000ff19007276 */ /* 0x000fe20007800618 */
[--C-:B--2---:R-:W-:Y:S02]  /*3f00*/  HADD2.F32 R21, -RZ, R20.reuse.H0_H0 ;  /* 0x20000014ff157230 */ /* 0x104fe40000004100 */
[----:B------:R-:W-:Y:S01]  /*3f10*/  HADD2.F32 R20, -RZ, R20.H1_H1 ;  /* 0x30000014ff147230 */ /* 0x000fe20000004100 */
[----:B------:R-:W-:Y:S01]  /*3f20*/  FMNMX3 R0, R0, |R23|, |R22|, !PT ;  /* 0x4000001700007276 */ /* 0x000fe20007800416 */
[----:B-1----:R-:W-:-:S02]  /*3f30*/  HADD2.F32 R19, -RZ, R18.H0_H0 ;  /* 0x20000012ff137230 */ /* 0x002fc40000004100 */
        /* <DEDUP_REMOVED lines=11> */
[--C-:B---3--:R-:W-:Y:S02]  /*3ff0*/  HADD2.F32 R11, -RZ, R10.reuse.H0_H0 ;  /* 0x2000000aff0b7230 */ /* 0x108fe40000004100 */
        /* <DEDUP_REMOVED lines=11> */
.L_x_3419:
        /* <DEDUP_REMOVED lines=22> */
.L_x_3054:
[----:B------:R-:W-:Y:S05]  /*4210*/  BSYNC.RECONVERGENT B3 ;  /* 0x0000000000037941 */ /* 0x000fea0003800200 */
.L_x_3053:
[----:B------:R-:W-:-:S04]  /*4220*/  FSETP.NEU.AND P0, PT, |R0|, +INF , PT ;  /* 0x7f8000000000780b */ /* 0x000fc80003f0d200 */
[----:B------:R-:W-:-:S04]  /*4230*/  FSEL R0, R0, 65504, P0 ;  /* 0x477fe00000007808 */ /* 0x000fc80000000000 */
[----:B------:R-:W-:-:S07]  /*4240*/  @P3 LOP3.LUT R0, R0, 0xff800000, RZ, 0xc0, !PT ;  /* 0xff80000000003812 */ /* 0x000fce00078ec0ff */
.L_x_3052:
[----:B------:R-:W-:Y:S05]  /*4250*/  BSYNC.RECONVERGENT B2 ;  /* 0x0000000000027941 */ /* 0x000fea0003800200 */
.L_x_3051:
        /* <DEDUP_REMOVED lines=14> */
.L_x_3058:
[----:B------:R-:W1:Y:S02]  /*4340*/  MUFU.RCP R49, R0 ;  /* 0x0000000000317308 */ /* 0x000e640000001000 */
[----:B-1----:R-:W-:-:S04]  /*4350*/  FFMA R3, R49, R0, -1 ;  /* 0xbf80000031037423 */ /* 0x002fc80000000000 */
[----:B------:R-:W-:-:S04]  /*4360*/  FADD.FTZ R38, -R3, -RZ ;  /* 0x800000ff03267221 */ /* 0x000fc80000010100 */
[----:B------:R-:W-:-:S07]  /*4370*/  FFMA R49, R49, R38, R49 ;  /* 0x0000002631317223 */ /* 0x000fce0000000031 */
.L_x_3059:
[----:B------:R-:W-:Y:S05]  /*4380*/  BSYNC.RECONVERGENT B2 ;  /* 0x0000000000027941 */ /* 0x000fea0003800200 */
.L_x_3057:
        /* <DEDUP_REMOVED lines=10> */
.L_x_3056:
[----:B------:R-:W-:Y:S05]  /*4430*/  BSYNC.RECONVERGENT B1 ;  /* 0x0000000000017941 */ /* 0x000fea0003800200 */
.L_x_3055:
        /* <DEDUP_REMOVED lines=35> */
[----:B-1----:R-:W-:Y:S02]  /*4670*/  F2FP.SATFINITE.E4M3.F32.PACK_AB_MERGE_C R41, RZ, R16, RZ ;  /* 0x00000010ff29723e */ /* 0x002fe400048070ff */
        /* <DEDUP_REMOVED lines=41> */
.L_x_3062:
        /* <DEDUP_REMOVED lines=48> */
.L_x_3061:
[----:B------:R-:W-:Y:S05]  /*4c10*/  BSYNC.RECONVERGENT B0 ;  /* 0x0000000000007941 */ /* 0x000fea0003800200 */
.L_x_3060:
[----:B------:R-:W4:Y:S01]  /*4c20*/  LDS R24, [R26+0x6180] ;  /* 0x006180001a187984 */ /* 0x000f220000000800 */
[----:B--2---:R-:W2:Y:S08]  /*4c30*/  MATCH.ANY R8, R29 ;  /* 0x000000001d0873a1 */ /* 0x004eb000000e8000 */
[----:B------:R-:W5:Y:S01]  /*4c40*/  REDUX.OR UR6, R29 ;  /* 0x000000001d0673c4 */ /* 0x000f620000004000 */
[----:B------:R-:W-:Y:S01]  /*4c50*/  VOTEU.ANY UR7, UPT, PT ;  /* 0x0000000000077886 */ /* 0x000fe200038e0100 */
[----:B------:R-:W0:Y:S01]  /*4c60*/  LDS R22, [R26+0x6184] ;  /* 0x006184001a167984 */ /* 0x000e220000000800 */
[----:B---3--:R-:W-:-:S02]  /*4c70*/  IADD3 R9, P1, PT, R28, 0x60, RZ ;  /* 0x000000601c097810 */ /* 0x008fc40007f3e0ff */
[----:B------:R-:W-:Y:S01]  /*4c80*/  IADD3 R36, P0, PT, R36, UR14, RZ ;  /* 0x0000000e24247c10 */ /* 0x000fe2000ff1e0ff */
[----:B------:R-:W3:Y:S03]  /*4c90*/  LDS R20, [R26+0x6188] ;  /* 0x006188001a147984 */ /* 0x000ee60000000800 */
[----:B------:R-:W-:Y:S01]  /*4ca0*/  IADD3.X R37, PT, PT, R37, UR13, RZ, P0, !PT ;  /* 0x0000000d25257c10 */ /* 0x000fe200087fe4ff */
[----:B------:R-:W1:Y:S04]  /*4cb0*/  LDS R18, [R26+0x618c] ;  /* 0x00618c001a127984 */ /* 0x000e680000000800 */
[----:B------:R-:W5:Y:S04]  /*4cc0*/  LDS R16, [R26+0x6190] ;  /* 0x006190001a107984 */ /* 0x000f680000000800 */
[----:B------:R-:W5:Y:S04]  /*4cd0*/  LDS R14, [R26+0x6194] ;  /* 0x006194001a0e7984 */ /* 0x000f680000000800 */
[----:B------:R-:W5:Y:S01]  /*4ce0*/  LDS R12, [R26+0x6198] ;  /* 0x006198001a0c7984 */ /* 0x000f620000000800 */
[----:B--2---:R-:W-:Y:S01]  /*4cf0*/  LOP3.LUT P2, RZ, R29, UR7, R8, 0x40, !PT ;  /* 0x000000071dff7c12 */ /* 0x004fe2000f844008 */
[----:B------:R-:W-:-:S02]  /*4d00*/  IMAD.X R8, RZ, RZ, RZ, P1 ;  /* 0x000000ffff087224 */ /* 0x000fc400008e06ff */
[----:B------:R-:W2:Y:S01]  /*4d10*/  LDS R10, [R26+0x619c] ;  /* 0x00619c001a0a7984 */ /* 0x000ea20000000800 */
[--C-:B----4-:R-:W-:Y:S02]  /*4d20*/  HADD2.F32 R25, -RZ, R24.reuse.H0_H0 ;  /* 0x20000018ff197230 */ /* 0x110fe40000004100 */
[----:B------:R-:W-:Y:S02]  /*4d30*/  HADD2.F32 R24, -RZ, R24.H1_H1 ;  /* 0x30000018ff187230 */ /* 0x000fe40000004100 */
[--C-:B0-----:R-:W-:Y:S02]  /*4d40*/  HADD2.F32 R23, -RZ, R22.reuse.H0_H0 ;  /* 0x20000016ff177230 */ /* 0x101fe40000004100 */
[----:B------:R-:W-:Y:S01]  /*4d50*/  HADD2.F32 R22, -RZ, R22.H1_H1 ;  /* 0x30000016ff167230 */ /* 0x000fe20000004100 */
[----:B------:R-:W-:Y:S01]  /*4d60*/  FMNMX3 R0, |R25|, RZ, |R24|, !PT ;  /* 0x000000ff19007276 */ /* 0x000fe20007800618 */
[--C-:B---3--:R-:W-:Y:S02]  /*4d70*/  HADD2.F32 R21, -RZ, R20.reuse.H0_H0 ;  /* 0x20000014ff157230 */ /* 0x108fe40000004100 */
        /* <DEDUP_REMOVED lines=26> */
.L_x_3428:
        /* <DEDUP_REMOVED lines=22> */
.L_x_3067:
[----:B------:R-:W-:Y:S05]  /*5080*/  BSYNC.RECONVERGENT B3 ;  /* 0x0000000000037941 */ /* 0x000fea0003800200 */
.L_x_3066:
[----:B------:R-:W-:-:S04]  /*5090*/  FSETP.NEU.AND P0, PT, |R0|, +INF , PT ;  /* 0x7f8000000000780b */ /* 0x000fc80003f0d200 */
[----:B------:R-:W-:-:S04]  /*50a0*/  FSEL R0, R0, 65504, P0 ;  /* 0x477fe00000007808 */ /* 0x000fc80000000000 */
[----:B------:R-:W-:-:S07]  /*50b0*/  @P3 LOP3.LUT R0, R0, 0xff800000, RZ, 0xc0, !PT ;  /* 0xff80000000003812 */ /* 0x000fce00078ec0ff */
.L_x_3065:
[----:B------:R-:W-:Y:S05]  /*50c0*/  BSYNC.RECONVERGENT B2 ;  /* 0x0000000000027941 */ /* 0x000fea0003800200 */
.L_x_3064:
        /* <DEDUP_REMOVED lines=14> */
.L_x_3071:
[----:B------:R-:W1:Y:S02]  /*51b0*/  MUFU.RCP R49, R0 ;  /* 0x0000000000317308 */ /* 0x000e640000001000 */
[----:B-1----:R-:W-:-:S04]  /*51c0*/  FFMA R3, R49, R0, -1 ;  /* 0xbf80000031037423 */ /* 0x002fc80000000000 */
[----:B------:R-:W-:-:S04]  /*51d0*/  FADD.FTZ R26, -R3, -RZ ;  /* 0x800000ff031a7221 */ /* 0x000fc80000010100 */
[----:B------:R-:W-:-:S07]  /*51e0*/  FFMA R49, R49, R26, R49 ;  /* 0x0000001a31317223 */ /* 0x000fce0000000031 */
.L_x_3072:
[----:B------:R-:W-:Y:S05]  /*51f0*/  BSYNC.RECONVERGENT B2 ;  /* 0x0000000000027941 */ /* 0x000fea0003800200 */
.L_x_3070:
        /* <DEDUP_REMOVED lines=10> */
.L_x_3069:
[----:B------:R-:W-:Y:S05]  /*52a0*/  BSYNC.RECONVERGENT B1 ;  /* 0x0000000000017941 */ /* 0x000fea0003800200 */
.L_x_3068:
        /* <DEDUP_REMOVED lines=50> */
[----:B------:R-:W-:-:S02]  /*55d0*/  IMAD R13, R41, 0x100, R10 ;  /* 0x00000100290d7824 */ /* 0x000fc400078e020a */
[----:B------:R-:W-:Y:S02]  /*55e0*/  IMAD.U32 R6, R19, 0x10000, RZ ;  /* 0x0001000013067824 */ /* 0x000fe400078e00ff */
[----:B------:R-:W-:Y:S02]  /*55f0*/  IMAD.U32 R8, R15, 0x10000, RZ ;  /* 0x000100000f087824 */ /* 0x000fe400078e00ff */
[----:B------:R-:W-:Y:S01]  /*5600*/  IMAD.U32 R10, R43, 0x10000, RZ ;  /* 0x000100002b0a7824 */ /* 0x000fe200078e00ff */
[----:B------:R-:W-:Y:S01]  /*5610*/  LOP3.LUT R6, R6, 0xff0000, RZ, 0xc0, !PT ;  /* 0x00ff000006067812 */ /* 0x000fe200078ec0ff */
[----:B------:R-:W-:Y:S01]  /*5620*/  IMAD.U32 R0, R23, 0x10000, RZ ;  /* 0x0001000017007824 */ /* 0x000fe200078e00ff */
[----:B------:R-:W-:Y:S02]  /*5630*/  LOP3.LUT R8, R8, 0xff0000, RZ, 0xc0, !PT ;  /* 0x00ff000008087812 */ /* 0x000fe400078ec0ff */
[----:B------:R-:W-:Y:S02]  /*5640*/  LOP3.LUT R12, R10, 0xff0000, RZ, 0xc0, !PT ;  /* 0x00ff00000a0c7812 */ /* 0x000fe400078ec0ff */
[----:B------:R-:W-:-:S02]  /*5650*/  LOP3.LUT R9, R6, 0xffff, R9, 0xf8, !PT ;  /* 0x0000ffff06097812 */ /* 0x000fc400078ef809 */
[----:B------:R-:W-:Y:S02]  /*5660*/  LOP3.LUT R10, R8, 0xffff, R11, 0xf8, !PT ;  /* 0x0000ffff080a7812 */ /* 0x000fe400078ef80b */
[----:B------:R-:W-:Y:S02]  /*5670*/  LOP3.LUT R0, R0, 0xff0000, RZ, 0xc0, !PT ;  /* 0x00ff000000007812 */ /* 0x000fe400078ec0ff */
[----:B------:R-:W-:Y:S02]  /*5680*/  LOP3.LUT R12, R12, 0xffff, R13, 0xf8, !PT ;  /* 0x0000ffff0c0c7812 */ /* 0x000fe400078ef80d */
[----:B------:R-:W-:Y:S02]  /*5690*/  LOP3.LUT R6, R27, 0xffff, RZ, 0xc0, !PT ;  /* 0x0000ffff1b067812 */ /* 0x000fe400078ec0ff */
[----:B------:R-:W-:Y:S02]  /*56a0*/  LOP3.LUT R11, R39, 0xffff, RZ, 0xc0, !PT ;  /* 0x0000ffff270b7812 */ /* 0x000fe400078ec0ff */
[----:B------:R-:W-:-:S02]  /*56b0*/  LOP3.LUT R8, R31, 0xffff, RZ, 0xc0, !PT ;  /* 0x0000ffff1f087812 */ /* 0x000fc400078ec0ff */
[----:B------:R-:W-:Y:S01]  /*56c0*/  LOP3.LUT R13, R45, 0xffff, RZ, 0xc0, !PT ;  /* 0x0000ffff2d0d7812 */ /* 0x000fe200078ec0ff */
[----:B------:R-:W-:Y:S01]  /*56d0*/  IMAD.SHL.U32 R11, R11, 0x1000000, RZ ;  /* 0x010000000b0b7824 */ /* 0x000fe200078e00ff */
[----:B------:R-:W-:Y:S01]  /*56e0*/  LOP3.LUT R0, R0, 0xffff, R7, 0xf8, !PT ;  /* 0x0000ffff00007812 */ /* 0x000fe200078ef807 */
[----:B------:R-:W-:Y:S02]  /*56f0*/  IMAD.SHL.U32 R7, R6, 0x1000000, RZ ;  /* 0x0100000006077824 */ /* 0x000fe400078e00ff */
[----:B------:R-:W-:Y:S01]  /*5700*/  IMAD.SHL.U32 R6, R8, 0x1000000, RZ ;  /* 0x0100000008067824 */ /* 0x000fe200078e00ff */
[----:B------:R-:W-:Y:S01]  /*5710*/  LOP3.LUT R10, R10, R11, RZ, 0xfc, !PT ;  /* 0x0000000b0a0a7212 */ /* 0x000fe200078efcff */
[----:B------:R-:W-:Y:S01]  /*5720*/  IMAD.SHL.U32 R13, R13, 0x1000000, RZ ;  /* 0x010000000d0d7824 */ /* 0x000fe200078e00ff */
[----:B------:R-:W-:Y:S02]  /*5730*/  LOP3.LUT R8, R0, R7, RZ, 0xfc, !PT ;  /* 0x0000000700087212 */ /* 0x000fe400078efcff */
[----:B------:R-:W-:-:S02]  /*5740*/  LOP3.LUT R9, R9, R6, RZ, 0xfc, !PT ;  /* 0x0000000609097212 */ /* 0x000fc400078efcff */
[----:B------:R-:W-:-:S05]  /*5750*/  LOP3.LUT R11, R12, R13, RZ, 0xfc, !PT ;  /* 0x0000000d0c0b7212 */ /* 0x000fca00078efcff */
[----:B------:R3:W-:Y:S01]  /*5760*/  STG.E.128 desc[UR10][R36.64], R8 ;  /* 0x0000000824007986 */ /* 0x0007e2000c101d0a */
[----:B------:R-:W-:Y:S05]  /*5770*/  BRA `(.L_x_3073) ;  /* 0x0000000000c07947 */ /* 0x000fea0003800000 */
.L_x_3074:
        /* <DEDUP_REMOVED lines=48> */
.L_x_3073:
[----:B------:R-:W-:Y:S05]  /*5a80*/  BSYNC.RECONVERGENT B0 ;  /* 0x0000000000007941 */ /* 0x000fea0003800200 */
.L_x_3023:
[----:B------:R-:W4:Y:S02]  /*5a90*/  LDC R0, c[0x0][0x3e0] ;  /* 0x0000f800ff007b82 */ /* 0x000f240000000800 */
[----:B----4-:R-:W-:-:S13]  /*5aa0*/  ISETP.NE.AND P0, PT, R0, 0x2, PT ;  /* 0x000000020000780c */ /* 0x010fda0003f05270 */
[----:B------:R-:W-:Y:S05]  /*5ab0*/  @!P0 BRA `(.L_x_3075) ;  /* 0x0000003800f88947 */ /* 0x000fea0003800000 */
[----:B------:R-:W-:-:S13]  /*5ac0*/  ISETP.NE.AND P0, PT, R0, 0x1, PT ;  /* 0x000000010000780c */ /* 0x000fda0003f05270 */
[----:B------:R-:W-:Y:S05]  /*5ad0*/  @P0 EXIT ;  /* 0x000000000000094d */ /* 0x000fea0003800000 */
[C---:B------:R-:W-:Y:S01]  /*5ae0*/  IMAD.SHL.U32 R0, R2.reuse, 0x10, RZ ;  /* 0x0000001002007824 */ /* 0x040fe200078e00ff */
[----:B-123--:R-:W-:Y:S01]  /*5af0*/  SHF.R.U32.HI R9, RZ, 0x3, R2 ;  /* 0x00000003ff097819 */ /* 0x00efe20000011602 */
[----:B------:R-:W-:Y:S01]  /*5b00*/  IMAD.MOV.U32 R11, RZ, RZ, 0xff ;  /* 0x000000ffff0b7424 */ /* 0x000fe200078e00ff */
[----:B------:R-:W-:Y:S01]  /*5b10*/  LOP3.LUT R12, R2, 0x18, RZ, 0xc0, !PT ;  /* 0x00000018020c7812 */ /* 0x000fe200078ec0ff */
[----:B------:R-:W-:Y:S01]  /*5b20*/  VOTEU.ANY UR6, UPT, PT ;  /* 0x0000000000067886 */ /* 0x000fe200038e0100 */
[----:B------:R-:W-:Y:S01]  /*5b30*/  LOP3.LUT R0, R0, 0x70, RZ, 0xc0, !PT ;  /* 0x0000007000007812 */ /* 0x000fe200078ec0ff */
[----:B------:R-:W1:Y:S01]  /*5b40*/  LDC.64 R52, c[0x0][0x3c8] ;  /* 0x0000f200ff347b82 */ /* 0x000e620000000a00 */
[----:B------:R-:W-:Y:S02]  /*5b50*/  SHF.L.U32 R11, R11, R12, RZ ;  /* 0x0000000c0b0b7219 */ /* 0x000fe400000006ff */
[----:B------:R-:W-:Y:S01]  /*5b60*/  LOP3.LUT R10, R2, 0x7, RZ, 0xc0, !PT ;  /* 0x00000007020a7812 */ /* 0x000fe200078ec0ff */
[C---:B------:R-:W-:Y:S01]  /*5b70*/  IMAD R20, R0.reuse, 0x41, R9 ;  /* 0x0000004100147824 */ /* 0x040fe200078e0209 */
[----:B------:R-:W-:Y:S01]  /*5b80*/  LEA R9, P2, R9, R4, 0x1 ;  /* 0x0000000409097211 */ /* 0x000fe200078408ff */
[----:B------:R-:W-:-:S02]  /*5b90*/  VIADD R46, R0, UR12 ;  /* 0x0000000c002e7c36 */ /* 0x000fc40008000000 */
[----:B------:R-:W2:Y:S01]  /*5ba0*/  MATCH.ANY R6, R11 ;  /* 0x000000000b0673a1 */ /* 0x000ea200000e8000 */
[----:B------:R-:W-:Y:S01]  /*5bb0*/  LEA R20, R20, UR4, 0x2 ;  /* 0x0000000414147c11 */ /* 0x000fe2000f8e10ff */
[----:B------:R-:W-:Y:S01]  /*5bc0*/  IMAD.X R8, RZ, RZ, R5, P2 ;  /* 0x000000ffff087224 */ /* 0x000fe200010e0605 */
[CC--:B------:R-:W-:Y:S02]  /*5bd0*/  ISETP.GE.U32.AND P0, PT, R46.reuse, R35.reuse, PT ;  /* 0x000000232e00720c */ /* 0x0c0fe40003f06070 */
[----:B------:R-:W-:Y:S01]  /*5be0*/  IADD3 R7, P1, PT, -R46, R35, RZ ;  /* 0x000000232e077210 */ /* 0x000fe20007f3e1ff */
[----:B------:R-:W3:Y:S01]  /*5bf0*/  LDS R33, [R20] ;  /* 0x0000000014217984 */ /* 0x000ee20000000800 */
[----:B------:R-:W-:Y:S02]  /*5c00*/  ISETP.GE.U32.AND.EX P0, PT, RZ, R3, PT, P0 ;  /* 0x00000003ff00720c */ /* 0x000fe40003f06100 */
[----:B------:R-:W-:Y:S01]  /*5c10*/  IADD3.X R3, PT, PT, R3, -0x1, RZ, P1, !PT ;  /* 0xffffffff03037810 */ /* 0x000fe20000ffe4ff */
[----:B------:R-:W4:Y:S01]  /*5c20*/  LDS R32, [R20+0x104] ;  /* 0x0001040014207984 */ /* 0x000f220000000800 */
[----:B------:R-:W-:-:S03]  /*5c30*/  ISETP.LT.U32.AND P1, PT, R7, 0x10, PT ;  /* 0x000000100700780c */ /* 0x000fc60003f21070 */
[----:B------:R-:W5:Y:S01]  /*5c40*/  LDS R31, [R20+0x208] ;  /* 0x00020800141f7984 */ /* 0x000f620000000800 */
[----:B------:R-:W-:Y:S01]  /*5c50*/  ISETP.LT.U32.AND.EX P1, PT, R3, RZ, PT, P1 ;  /* 0x000000ff0300720c */ /* 0x000fe20003f21110 */
[----:B-1----:R-:W-:Y:S02]  /*5c60*/  IMAD.WIDE.U32 R62, R52, UR5, RZ ;  /* 0x00000005343e7c25 */ /* 0x002fe4000f8e00ff */
[----:B0-----:R-:W0:Y:S01]  /*5c70*/  LDS R30, [R20+0x30c] ;  /* 0x00030c00141e7984 */ /* 0x001e220000000800 */
[----:B------:R-:W-:Y:S01]  /*5c80*/  SEL R7, R7, 0x10, P1 ;  /* 0x0000001007077807 */ /* 0x000fe20000800000 */
[----:B------:R-:W-:Y:S02]  /*5c90*/  IMAD R53, R53, UR5, R63 ;  /* 0x0000000535357c24 */ /* 0x000fe4000f8e023f */
[----:B------:R-:W1:Y:S01]  /*5ca0*/  LDS R29, [R20+0x410] ;  /* 0x00041000141d7984 */ /* 0x000e620000000800 */
[----:B------:R-:W-:Y:S02]  /*5cb0*/  SEL R7, R7, RZ, !P0 ;  /* 0x000000ff07077207 */ /* 0x000fe40004000000 */
[----:B--2---:R-:W-:Y:S01]  /*5cc0*/  LOP3.LUT P3, RZ, R11, UR6, R6, 0x40, !PT ;  /* 0x000000060bff7c12 */ /* 0x004fe2000f864006 */
[----:B------:R-:W2:Y:S01]  /*5cd0*/  LDS R28, [R20+0x514] ;  /* 0x00051400141c7984 */ /* 0x000ea20000000800 */
[----:B------:R-:W2:Y:S01]  /*5ce0*/  REDUX.OR UR6, R11 ;  /* 0x000000000b0673c4 */ /* 0x000ea20000004000 */
[----:B------:R-:W-:-:S02]  /*5cf0*/  SEL R6, R3, RZ, P1 ;  /* 0x000000ff03067207 */ /* 0x000fc40000800000 */
[----:B------:R-:W2:Y:S02]  /*5d00*/  LDS R27, [R20+0x618] ;  /* 0x00061800141b7984 */ /* 0x000ea40000000800 */
[----:B------:R-:W-:Y:S02]  /*5d10*/  SEL R6, R6, RZ, !P0 ;  /* 0x000000ff06067207 */ /* 0x000fe40004000000 */
[----:B------:R-:W2:Y:S04]  /*5d20*/  LDS R26, [R20+0x71c] ;  /* 0x00071c00141a7984 */ /* 0x000ea80000000800 */
[----:B------:R-:W2:Y:S04]  /*5d30*/  LDS R25, [R20+0x820] ;  /* 0x0008200014197984 */ /* 0x000ea80000000800 */
[----:B------:R-:W2:Y:S04]  /*5d40*/  LDS R24, [R20+0x924] ;  /* 0x0009240014187984 */ /* 0x000ea80000000800 */
[----:B------:R-:W2:Y:S01]  /*5d50*/  LDS R23, [R20+0xa28] ;  /* 0x000a280014177984 */ /* 0x000ea20000000800 */
[----:B---3--:R-:W-:-:S03]  /*5d60*/  HADD2.F32 R45, -RZ, R33.H0_H0 ;  /* 0x20000021ff2d7230 */ /* 0x008fc60000004100 */
[----:B------:R-:W3:Y:S01]  /*5d70*/  LDS R22, [R20+0xb2c] ;  /* 0x000b2c0014167984 */ /* 0x000ee20000000800 */
[----:B----4-:R-:W-:-:S03]  /*5d80*/  HADD2.F32 R44, -RZ, R32.H0_H0 ;  /* 0x20000020ff2c7230 */ /* 0x010fc60000004100 */
[----:B------:R-:W4:Y:S01]  /*5d90*/  LDS R21, [R20+0xc30] ;  /* 0x000c300014157984 */ /* 0x000f220000000800 */
[----:B-----5:R-:W-:Y:S01]  /*5da0*/  HADD2.F32 R43, -RZ, R31.H0_H0 ;  /* 0x2000001fff2b7230 */ /* 0x020fe20000004100 */
[----:B------:R-:W-:Y:S02]  /*5db0*/  FMNMX3 R0, |R45|, RZ, |R44|, !PT ;  /* 0x000000ff2d007276 */ /* 0x000fe4000780062c */
[----:B------:R-:W5:Y:S01]  /*5dc0*/  LDS R15, [R20+0xd34] ;  /* 0x000d3400140f7984 */ /* 0x000f620000000800 */
[----:B0-----:R-:W-:-:S03]  /*5dd0*/  HADD2.F32 R42, -RZ, R30.H0_H0 ;  /* 0x2000001eff2a7230 */ /* 0x001fc60000004100 */
[----:B------:R-:W0:Y:S01]  /*5de0*/  LDS R14, [R20+0xe38] ;  /* 0x000e3800140e7984 */ /* 0x000e220000000800 */
[----:B-1----:R-:W-:Y:S01]  /*5df0*/  HADD2.F32 R41, -RZ, R29.H0_H0 ;  /* 0x2000001dff297230 */ /* 0x002fe20000004100 */
[----:B------:R-:W-:Y:S02]  /*5e00*/  FMNMX3 R0, R0, |R43|, |R42|, !PT ;  /* 0x4000002b00007276 */ /* 0x000fe4000780042a */
[----:B------:R-:W1:Y:S01]  /*5e10*/  LDS R13, [R20+0xf3c] ;  /* 0x000f3c00140d7984 */ /* 0x000e620000000800 */
[----:B--2---:R-:W-:Y:S02]  /*5e20*/  HADD2.F32 R40, -RZ, R28.H0_H0 ;  /* 0x2000001cff287230 */ /* 0x004fe40000004100 */
[----:B------:R-:W-:-:S03]  /*5e30*/  HADD2.F32 R39, -RZ, R27.H0_H0 ;  /* 0x2000001bff277230 */ /* 0x000fc60000004100 */
[----:B------:R-:W-:Y:S01]  /*5e40*/  FMNMX3 R0, R0, |R41|, |R40|, !PT ;  /* 0x4000002900007276 */ /* 0x000fe20007800428 */
[----:B------:R-:W-:Y:S02]  /*5e50*/  HADD2.F32 R38, -RZ, R26.H0_H0 ;  /* 0x2000001aff267230 */ /* 0x000fe40000004100 */
[----:B------:R-:W-:-:S03]  /*5e60*/  HADD2.F32 R37, -RZ, R25.H0_H0 ;  /* 0x20000019ff257230 */ /* 0x000fc60000004100 */
[----:B------:R-:W-:Y:S01]  /*5e70*/  FMNMX3 R0, R0, |R39|, |R38|, !PT ;  /* 0x4000002700007276 */ /* 0x000fe20007800426 */
[----:B------:R-:W-:Y:S02]  /*5e80*/  HADD2.F32 R36, -RZ, R24.H0_H0 ;  /* 0x20000018ff247230 */ /* 0x000fe40000004100 */
[----:B------:R-:W-:-:S03]  /*5e90*/  HADD2.F32 R35, -RZ, R23.H0_H0 ;  /* 0x20000017ff237230 */ /* 0x000fc60000004100 */
[----:B------:R-:W-:Y:S01]  /*5ea0*/  FMNMX3 R0, R0, |R37|, |R36|, !PT ;  /* 0x4000002500007276 */ /* 0x000fe20007800424 */
[----:B---3--:R-:W-:Y:S02]  /*5eb0*/  HADD2.F32 R34, -RZ, R22.H0_H0 ;  /* 0x20000016ff227230 */ /* 0x008fe40000004100 */
[----:B----4-:R-:W-:-:S03]  /*5ec0*/  HADD2.F32 R19, -RZ, R21.H0_H0 ;  /* 0x20000015ff137230 */ /* 0x010fc60000004100 */
[----:B------:R-:W-:Y:S01]  /*5ed0*/  FMNMX3 R0, R0, |R35|, |R34|, !PT ;  /* 0x4000002300007276 */ /* 0x000fe20007800422 */
[----:B-----5:R-:W-:Y:S02]  /*5ee0*/  HADD2.F32 R18, -RZ, R15.H0_H0 ;  /* 0x2000000fff127230 */ /* 0x020fe40000004100 */
[----:B0-----:R-:W-:-:S03]  /*5ef0*/  HADD2.F32 R17, -RZ, R14.H0_H0 ;  /* 0x2000000eff117230 */ /* 0x001fc60000004100 */
[----:B------:R-:W-:Y:S01]  /*5f00*/  FMNMX3 R0, R0, |R19|, |R18|, !PT ;  /* 0x4000001300007276 */ /* 0x000fe20007800412 */
[----:B-1----:R-:W-:-:S05]  /*5f10*/  HADD2.F32 R16, -RZ, R13.H0_H0 ;  /* 0x2000000dff107230 */ /* 0x002fca0000004100 */
        /* <DEDUP_REMOVED lines=9> */
.L_x_3437:
        /* <DEDUP_REMOVED lines=22> */
.L_x_3080:
[----:B------:R-:W-:Y:S05]  /*6110*/  BSYNC.RECONVERGENT B3 ;  /* 0x0000000000037941 */ /* 0x000fea0003800200 */
.L_x_3079:
[----:B------:R-:W-:-:S04]  /*6120*/  FSETP.NEU.AND P0, PT, |R0|, +INF , PT ;  /* 0x7f8000000000780b */ /* 0x000fc80003f0d200 */
[----:B------:R-:W-:-:S04]  /*6130*/  FSEL R0, R0, 65504, P0 ;  /* 0x477fe00000007808 */ /* 0x000fc80000000000 */
[----:B------:R-:W-:-:S07]  /*6140*/  @P3 LOP3.LUT R0, R0, 0xff800000, RZ, 0xc0, !PT ;  /* 0xff80000000003812 */ /* 0x000fce00078ec0ff */
.L_x_3078:
[----:B------:R-:W-:Y:S05]  /*6150*/  BSYNC.RECONVERGENT B2 ;  /* 0x0000000000027941 */ /* 0x000fea0003800200 */
.L_x_3077:
        /* <DEDUP_REMOVED lines=14> */
.L_x_3084:
[----:B------:R-:W1:Y:S02]  /*6240*/  MUFU.RCP R49, R0 ;  /* 0x0000000000317308 */ /* 0x000e640000001000 */
[----:B-1----:R-:W-:-:S04]  /*6250*/  FFMA R3, R49, R0, -1 ;  /* 0xbf80000031037423 */ /* 0x002fc80000000000 */
[----:B------:R-:W-:-:S04]  /*6260*/  FADD.FTZ R50, -R3, -RZ ;  /* 0x800000ff03327221 */ /* 0x000fc80000010100 */
[----:B------:R-:W-:-:S07]  /*6270*/  FFMA R49, R49, R50, R49 ;  /* 0x0000003231317223 */ /* 0x000fce0000000031 */
.L_x_3085:
[----:B------:R-:W-:Y:S05]  /*6280*/  BSYNC.RECONVERGENT B2 ;  /* 0x0000000000027941 */ /* 0x000fea0003800200 */
.L_x_3083:
        /* <DEDUP_REMOVED lines=10> */
.L_x_3082:
[----:B------:R-:W-:Y:S05]  /*6330*/  BSYNC.RECONVERGENT B1 ;  /* 0x0000000000017941 */ /* 0x000fea0003800200 */
.L_x_3081:
[----:B------:R-:W2:Y:S01]  /*6340*/  LDCU.64 UR18, c[0x0][0x3a8] ;  /* 0x00007500ff1277ac */ /* 0x000ea20008000a00 */
[----:B------:R-:W-:Y:S01]  /*6350*/  IMAD.MOV.U32 R47, RZ, RZ, RZ ;  /* 0x000000ffff2f7224 */ /* 0x000fe200078e00ff */
[----:B------:R-:W-:Y:S01]  /*6360*/  BSSY.RECONVERGENT B0, `(.L_x_3086) ;  /* 0x0000082000007945 */ /* 0x000fe20003800200 */
[----:B------:R-:W3:Y:S01]  /*6370*/  LDCU.64 UR16, c[0x0][0x3b0] ;  /* 0x00007600ff1077ac */ /* 0x000ee20008000a00 */
[----:B------:R-:W4:Y:S01]  /*6380*/  LDCU.64 UR6, c[0x0][0x390] ;  /* 0x00007200ff0677ac */ /* 0x000f220008000a00 */
[----:B--2---:R-:W-:-:S04]  /*6390*/  ISETP.GE.U32.AND P0, PT, R9, UR18, PT ;  /* 0x0000001209007c0c */ /* 0x004fc8000bf06070 */
[----:B------:R-:W-:Y:S01]  /*63a0*/  ISETP.GE.U32.AND.EX P0, PT, R8, UR19, PT, P0 ;  /* 0x0000001308007c0c */ /* 0x000fe2000bf06100 */
[----:B---3--:R-:W-:-:S04]  /*63b0*/  IMAD.WIDE.U32 R46, R9, UR16, R46 ;  /* 0x00000010092e7c25 */ /* 0x008fc8000f8e002e */
[----:B-1----:R-:W-:Y:S01]  /*63c0*/  IMAD R50, R8, UR16, RZ ;  /* 0x0000001008327c24 */ /* 0x002fe2000f8e02ff */
[----:B----4-:R-:W-:-:S03]  /*63d0*/  IADD3 R64, P1, PT, R46, UR6, RZ ;  /* 0x000000062e407c10 */ /* 0x010fc6000ff3e0ff */
[----:B------:R-:W-:-:S05]  /*63e0*/  IMAD R3, R9, UR17, R50 ;  /* 0x0000001109037c24 */ /* 0x000fca000f8e0232 */
[----:B------:R-:W-:Y:S01]  /*63f0*/  IADD3.X R65, PT, PT, R47, UR7, R3, P1, !PT ;  /* 0x000000072f417c10 */ /* 0x000fe20008ffe403 */
[----:B------:R-:W-:Y:S06]  /*6400*/  @P0 BRA `(.L_x_3087) ;  /* 0x0000000400dc0947 */ /* 0x000fec0003800000 */
        /* <DEDUP_REMOVED lines=86> */
.L_x_3088:
[----:B------:R-:W-:Y:S02]  /*6970*/  LOP3.LUT R16, R41, 0xff, RZ, 0xc0, !PT ;  /* 0x000000ff29107812 */ /* 0x000fe400078ec0ff */
[----:B------:R-:W-:Y:S02]  /*6980*/  LOP3.LUT R0, R45, 0xff, RZ, 0xc0, !PT ;  /* 0x000000ff2d007812 */ /* 0x000fe400078ec0ff */
[----:B------:R-:W-:Y:S01]  /*6990*/  LOP3.LUT R18, R37, 0xff, RZ, 0xc0, !PT ;  /* 0x000000ff25127812 */ /* 0x000fe200078ec0ff */
[----:B------:R-:W-:Y:S01]  /*69a0*/  IMAD R35, R49, 0x100, R16 ;  /* 0x0000010031237824 */ /* 0x000fe200078e0210 */
[----:B------:R-:W-:Y:S01]  /*69b0*/  LOP3.LUT R34, R19, 0xff, RZ, 0xc0, !PT ;  /* 0x000000ff13227812 */ /* 0x000fe200078ec0ff */
[----:B------:R-:W-:Y:S01]  /*69c0*/  IMAD.U32 R16, R51, 0x10000, RZ ;  /* 0x0001000033107824 */ /* 0x000fe200078e00ff */
[----:B------:R-:W-:Y:S01]  /*69d0*/  LOP3.LUT R17, R17, 0xffff, RZ, 0xc0, !PT ;  /* 0x0000ffff11117812 */ /* 0x000fe200078ec0ff */
[----:B------:R-:W-:Y:S01]  /*69e0*/  IMAD R19, R47, 0x100, R0 ;  /* 0x000001002f137824 */ /* 0x000fe200078e0200 */
[----:B------:R-:W-:Y:S01]  /*69f0*/  LOP3.LUT R3, R3, 0xffff, RZ, 0xc0, !PT ;  /* 0x0000ffff03037812 */ /* 0x000fe200078ec0ff */
[----:B------:R-:W-:Y:S01]  /*6a00*/  IMAD R37, R39, 0x100, R18 ;  /* 0x0000010027257824 */ /* 0x000fe200078e0212 */
[----:B------:R-:W-:Y:S01]  /*6a10*/  LOP3.LUT R16, R16, 0xff0000, RZ, 0xc0, !PT ;  /* 0x00ff000010107812 */ /* 0x000fe200078ec0ff */
[----:B------:R-:W-:Y:S01]  /*6a20*/  IMAD R39, R59, 0x100, R34 ;  /* 0x000001003b277824 */ /* 0x000fe200078e0222 */
[----:B------:R-:W-:Y:S01]  /*6a30*/  LOP3.LUT R36, R67, 0xffff, RZ, 0xc0, !PT ;  /* 0x0000ffff43247812 */ /* 0x000fe200078ec0ff */
[----:B------:R-:W-:Y:S01]  /*6a40*/  IMAD.U32 R0, R43, 0x10000, RZ ;  /* 0x000100002b007824 */ /* 0x000fe200078e00ff */
[----:B------:R-:W-:Y:S01]  /*6a50*/  LOP3.LUT R35, R16, 0xffff, R35, 0xf8, !PT ;  /* 0x0000ffff10237812 */ /* 0x000fe200078ef823 */
[----:B------:R-:W-:Y:S01]  /*6a60*/  IMAD.U32 R18, R55, 0x10000, RZ ;  /* 0x0001000037127824 */ /* 0x000fe200078e00ff */
[----:B------:R-:W-:Y:S01]  /*6a70*/  LOP3.LUT R16, R57, 0xffff, RZ, 0xc0, !PT ;  /* 0x0000ffff39107812 */ /* 0x000fe200078ec0ff */
[----:B------:R-:W-:Y:S01]  /*6a80*/  IMAD.U32 R34, R61, 0x10000, RZ ;  /* 0x000100003d227824 */ /* 0x000fe200078e00ff */
[----:B------:R-:W-:Y:S01]  /*6a90*/  LOP3.LUT R0, R0, 0xff0000, RZ, 0xc0, !PT ;  /* 0x00ff000000007812 */ /* 0x000fe200078ec0ff */
[----:B------:R-:W-:Y:S01]  /*6aa0*/  IMAD.SHL.U32 R3, R3, 0x1000000, RZ ;  /* 0x0100000003037824 */ /* 0x000fe200078e00ff */
[----:B------:R-:W-:Y:S01]  /*6ab0*/  LOP3.LUT R18, R18, 0xff0000, RZ, 0xc0, !PT ;  /* 0x00ff000012127812 */ /* 0x000fe200078ec0ff */
[----:B------:R-:W-:Y:S01]  /*6ac0*/  IMAD.SHL.U32 R36, R36, 0x1000000, RZ ;  /* 0x0100000024247824 */ /* 0x000fe200078e00ff */
[----:B------:R-:W-:-:S02]  /*6ad0*/  LOP3.LUT R34, R34, 0xff0000, RZ, 0xc0, !PT ;  /* 0x00ff000022227812 */ /* 0x000fc400078ec0ff */
[----:B------:R-:W-:Y:S02]  /*6ae0*/  LOP3.LUT R0, R0, 0xffff, R19, 0xf8, !PT ;  /* 0x0000ffff00007812 */ /* 0x000fe400078ef813 */
[----:B------:R-:W-:Y:S01]  /*6af0*/  LOP3.LUT R37, R18, 0xffff, R37, 0xf8, !PT ;  /* 0x0000ffff12257812 */ /* 0x000fe200078ef825 */
[----:B------:R-:W-:Y:S01]  /*6b00*/  IMAD.SHL.U32 R18, R17, 0x1000000, RZ ;  /* 0x0100000011127824 */ /* 0x000fe200078e00ff */
[----:B------:R-:W-:Y:S01]  /*6b10*/  LOP3.LUT R19, R34, 0xffff, R39, 0xf8, !PT ;  /* 0x0000ffff22137812 */ /* 0x000fe200078ef827 */
[----:B------:R-:W-:Y:S01]  /*6b20*/  IMAD.SHL.U32 R34, R16, 0x1000000, RZ ;  /* 0x0100000010227824 */ /* 0x000fe200078e00ff */
[----:B------:R-:W-:Y:S02]  /*6b30*/  LOP3.LUT R16, R0, R3, RZ, 0xfc, !PT ;  /* 0x0000000300107212 */ /* 0x000fe400078efcff */
[----:B------:R-:W-:Y:S02]  /*6b40*/  LOP3.LUT R17, R35, R18, RZ, 0xfc, !PT ;  /* 0x0000001223117212 */ /* 0x000fe400078efcff */
[----:B------:R-:W-:-:S02]  /*6b50*/  LOP3.LUT R18, R37, R34, RZ, 0xfc, !PT ;  /* 0x0000002225127212 */ /* 0x000fc400078efcff */
[----:B------:R-:W-:-:S05]  /*6b60*/  LOP3.LUT R19, R19, R36, RZ, 0xfc, !PT ;  /* 0x0000002413137212 */ /* 0x000fca00078efcff */
[----:B------:R1:W-:Y:S02]  /*6b70*/  STG.E.128 desc[UR10][R64.64], R16 ;  /* 0x0000001040007986 */ /* 0x0003e4000c101d0a */
.L_x_3087:
[----:B------:R-:W-:Y:S05]  /*6b80*/  BSYNC.RECONVERGENT B0 ;  /* 0x0000000000007941 */ /* 0x000fea0003800200 */
.L_x_3086:
[----:B-1----:R-:W1:Y:S01]  /*6b90*/  MATCH.ANY R18, R11 ;  /* 0x000000000b1273a1 */ /* 0x002e6200000e8000 */
[----:B------:R-:W-:-:S07]  /*6ba0*/  HADD2.F32 R33, -RZ, R33.H1_H1 ;  /* 0x30000021ff217230 */ /* 0x000fce0000004100 */
[----:B------:R-:W4:Y:S01]  /*6bb0*/  REDUX.OR UR6, R11 ;  /* 0x000000000b0673c4 */ /* 0x000f220000004000 */
[----:B------:R-:W-:Y:S01]  /*6bc0*/  HADD2.F32 R32, -RZ, R32.H1_H1 ;  /* 0x30000020ff207230 */ /* 0x000fe20000004100 */
[----:B------:R-:W-:Y:S01]  /*6bd0*/  VOTEU.ANY UR7, UPT, PT ;  /* 0x0000000000077886 */ /* 0x000fe200038e0100 */
[----:B------:R-:W-:Y:S02]  /*6be0*/  HADD2.F32 R31, -RZ, R31.H1_H1 ;  /* 0x3000001fff1f7230 */ /* 0x000fe40000004100 */
[----:B------:R-:W-:Y:S01]  /*6bf0*/  HADD2.F32 R30, -RZ, R30.H1_H1 ;  /* 0x3000001eff1e7230 */ /* 0x000fe20000004100 */
[----:B------:R-:W-:Y:S01]  /*6c00*/  FMNMX3 R0, |R33|, RZ, |R32|, !PT ;  /* 0x000000ff21007276 */ /* 0x000fe20007800620 */
[----:B------:R-:W-:Y:S02]  /*6c10*/  HADD2.F32 R29, -RZ, R29.H1_H1 ;  /* 0x3000001dff1d7230 */ /* 0x000fe40000004100 */
[----:B------:R-:W-:Y:S01]  /*6c20*/  HADD2.F32 R28, -RZ, R28.H1_H1 ;  /* 0x3000001cff1c7230 */ /* 0x000fe20000004100 */
[----:B------:R-:W-:Y:S01]  /*6c30*/  FMNMX3 R0, R0, |R31|, |R30|, !PT ;  /* 0x4000001f00007276 */ /* 0x000fe2000780041e */
[----:B------:R-:W-:-:S02]  /*6c40*/  HADD2.F32 R27, -RZ, R27.H1_H1 ;  /* 0x3000001bff1b7230 */ /* 0x000fc40000004100 */
[----:B------:R-:W-:Y:S01]  /*6c50*/  HADD2.F32 R26, -RZ, R26.H1_H1 ;  /* 0x3000001aff1a7230 */ /* 0x000fe20000004100 */
[----:B------:R-:W-:Y:S01]  /*6c60*/  FMNMX3 R0, R0, |R29|, |R28|, !PT ;  /* 0x4000001d00007276 */ /* 0x000fe2000780041c */
[----:B------:R-:W-:Y:S02]  /*6c70*/  HADD2.F32 R25, -RZ, R25.H1_H1 ;  /* 0x30000019ff197230 */ /* 0x000fe40000004100 */
[----:B------:R-:W-:Y:S01]  /*6c80*/  HADD2.F32 R24, -RZ, R24.H1_H1 ;  /* 0x30000018ff187230 */ /* 0x000fe20000004100 */
[----:B------:R-:W-:Y:S01]  /*6c90*/  FMNMX3 R0, R0, |R27|, |R26|, !PT ;  /* 0x4000001b00007276 */ /* 0x000fe2000780041a */
[----:B------:R-:W-:Y:S02]  /*6ca0*/  HADD2.F32 R23, -RZ, R23.H1_H1 ;  /* 0x30000017ff177230 */ /* 0x000fe40000004100 */
[----:B------:R-:W-:Y:S01]  /*6cb0*/  HADD2.F32 R22, -RZ, R22.H1_H1 ;  /* 0x30000016ff167230 */ /* 0x000fe20000004100 */
[----:B-1----:R-:W-:Y:S01]  /*6cc0*/  LOP3.LUT P0, RZ, R11, UR7, R18, 0x40, !PT ;  /* 0x000000070bff7c12 */ /* 0x002fe2000f804012 */
[----:B------:R-:W-:Y:S01]  /*6cd0*/  HADD2.F32 R21, -RZ, R21.H1_H1 ;  /* 0x30000015ff157230 */ /* 0x000fe20000004100 */
[----:B------:R-:W-:Y:S01]  /*6ce0*/  FMNMX3 R0, R0, |R25|, |R24|, !PT ;  /* 0x4000001900007276 */ /* 0x000fe20007800418 */
[----:B------:R-:W-:-:S02]  /*6cf0*/  HADD2.F32 R16, -RZ, R15.H1_H1 ;  /* 0x3000000fff107230 */ /* 0x000fc40000004100 */
[----:B------:R-:W-:Y:S01]  /*6d00*/  HADD2.F32 R14, -RZ, R14.H1_H1 ;  /* 0x3000000eff0e7230 */ /* 0x000fe20000004100 */
[----:B------:R-:W-:Y:S01]  /*6d10*/  FMNMX3 R0, R0, |R23|, |R22|, !PT ;  /* 0x4000001700007276 */ /* 0x000fe20007800416 */
[----:B------:R-:W-:-:S03]  /*6d20*/  HADD2.F32 R13, -RZ, R13.H1_H1 ;  /* 0x3000000dff0d7230 */ /* 0x000fc60000004100 */
[----:B------:R-:W-:-:S04]  /*6d30*/  FMNMX3 R0, R0, |R21|, |R16|, !PT ;  /* 0x4000001500007276 */ /* 0x000fc80007800410 */
[----:B--2---:R-:W-:Y:S01]  /*6d40*/  FMNMX3 R49, R0, |R14|, |R13|, !PT ;  /* 0x4000000e00317276 */ /* 0x004fe2000780040d */
[----:B----4-:R-:W-:Y:S06]  /*6d50*/  @!P0 BRA.DIV UR6, `(.L_x_3089) ;  /* 0x0000010606048947 */ /* 0x010fec000b800000 */
[----:B------:R-:W1:Y:S02]  /*6d60*/  SHFL.DOWN PT, R55, R49, 0x4, 0x1f ;  /* 0x08801f0031377f89 */ /* 0x000e6400000e0000 */
[----:B-1----:R-:W-:-:S05]  /*6d70*/  FMNMX R18, R49, R55, !PT ;  /* 0x0000003731127209 */ /* 0x002fca0007800000 */
[----:B------:R-:W1:Y:S02]  /*6d80*/  SHFL.DOWN PT, R55, R18, 0x2, 0x1f ;  /* 0x08401f0012377f89 */ /* 0x000e6400000e0000 */
[----:B-1----:R-:W-:-:S05]  /*6d90*/  FMNMX R34, R18, R55, !PT ;  /* 0x0000003712227209 */ /* 0x002fca0007800000 */
[----:B------:R-:W1:Y:S02]  /*6da0*/  SHFL.DOWN PT, R55, R34, 0x1, 0x1f ;  /* 0x08201f0022377f89 */ /* 0x000e6400000e0000 */
[----:B-1----:R-:W-:-:S05]  /*6db0*/  FMNMX R56, R34, R55, !PT ;  /* 0x0000003722387209 */ /* 0x002fca0007800000 */
[----:B------:R1:W2:Y:S02]  /*6dc0*/  SHFL.IDX PT, R55, R56, R12, 0x1f ;  /* 0x00001f0c38377589 */ /* 0x0002a400000e0000 */
.L_x_3446:
        /* <DEDUP_REMOVED lines=9> */
[----:B------:R-:W4:Y:S01]  /*6e60*/  LDCU.U8 UR6, c[0x0][0x3e4] ;  /* 0x00007c80ff0677ac */ /* 0x000f220008000000 */
[----:B------:R-:W-:Y:S06]  /*6e70*/  BSSY.RECONVERGENT B3, `(.L_x_3092) ;  /* 0x000000c000037945 */ /* 0x000fec0003800200 */
[----:B------:R-:W5:Y:S01]  /*6e80*/  FCHK P0, R48, R3 ;  /* 0x0000000330007302 */ /* 0x000f620000000000 */
[----:B--2---:R-:W-:Y:S01]  /*6e90*/  FFMA R15, -R3, R0, 1 ;  /* 0x3f800000030f7423 */ /* 0x004fe20000000100 */
[----:B----4-:R-:W-:-:S03]  /*6ea0*/  UPRMT UR6, UR6, 0x8880, URZ ;  /* 0x0000888006067896 */ /* 0x010fc600080000ff */
[----:B------:R-:W-:-:S04]  /*6eb0*/  FFMA R0, R0, R15, R0 ;  /* 0x0000000f00007223 */ /* 0x000fc80000000000 */
[----:B------:R-:W-:Y:S01]  /*6ec0*/  FFMA R15, R0, 448, RZ ;  /* 0x43e00000000f7823 */ /* 0x000fe200000000ff */
[----:B------:R-:W-:-:S03]  /*6ed0*/  ISETP.NE.AND P3, PT, RZ, UR6, PT ;  /* 0x00000006ff007c0c */ /* 0x000fc6000bf65270 */
[----:B------:R-:W-:-:S04]  /*6ee0*/  FFMA R18, -R3, R15, 448 ;  /* 0x43e0000003127423 */ /* 0x000fc8000000010f */
[----:B------:R-:W-:Y:S01]  /*6ef0*/  FFMA R0, R0, R18, R15 ;  /* 0x0000001200007223 */ /* 0x000fe2000000000f */
[----:B-----5:R-:W-:Y:S06]  /*6f00*/  @!P0 BRA `(.L_x_3093) ;  /* 0x0000000000088947 */ /* 0x020fec0003800000 */
[----:B------:R-:W-:-:S07]  /*6f10*/  MOV R54, 0x6f30 ;  /* 0x00006f3000367802 */ /* 0x000fce0000000f00 */
[----:B01-3--:R-:W-:Y:S05]  /*6f20*/  CALL.REL.NOINC `($__internal_9_$__cuda_sm3x_div_rn_noftz_f32_slowpath) ;  /* 0x0000015c00fc7944 */ /* 0x00bfea0003c00000 */
.L_x_3093:
[----:B------:R-:W-:Y:S05]  /*6f30*/  BSYNC.RECONVERGENT B3 ;  /* 0x0000000000037941 */ /* 0x000fea0003800200 */
.L_x_3092:
[----:B------:R-:W-:-:S04]  /*6f40*/  FSETP.NEU.AND P0, PT, |R0|, +INF , PT ;  /* 0x7f8000000000780b */ /* 0x000fc80003f0d200 */
[----:B------:R-:W-:-:S04]  /*6f50*/  FSEL R0, R0, 65504, P0 ;  /* 0x477fe00000007808 */ /* 0x000fc80000000000 */
[----:B------:R-:W-:-:S07]  /*6f60*/  @P3 LOP3.LUT R0, R0, 0xff800000, RZ, 0xc0, !PT ;  /* 0xff80000000003812 */ /* 0x000fce00078ec0ff */
.L_x_3091:
[----:B------:R-:W-:Y:S05]  /*6f70*/  BSYNC.RECONVERGENT B2 ;  /* 0x0000000000027941 */ /* 0x000fea0003800200 */
.L_x_3090:
[----:B------:R-:W2:Y:S01]  /*6f80*/  LDCU.64 UR6, c[0x0][0x3a8] ;  /* 0x00007500ff0677ac */ /* 0x000ea20008000a00 */
[----:B------:R-:W-:Y:S01]  /*6f90*/  IADD3 R15, P1, PT, R9, 0x1, RZ ;  /* 0x00000001090f7810 */ /* 0x000fe20007f3e0ff */
[----:B------:R-:W-:Y:S04]  /*6fa0*/  BSSY.RECONVERGENT B1, `(.L_x_3094) ;  /* 0x000001e000017945 */ /* 0x000fe80003800200 */
[----:B------:R-:W-:Y:S01]  /*6fb0*/  IMAD.X R17, RZ, RZ, R8, P1 ;  /* 0x000000ffff117224 */ /* 0x000fe200008e0608 */
[----:B--2---:R-:W-:-:S04]  /*6fc0*/  ISETP.GE.U32.AND P0, PT, R15, UR6, PT ;  /* 0x000000060f007c0c */ /* 0x004fc8000bf06070 */
        /* <DEDUP_REMOVED lines=9> */
[----:B01-3--:R-:W-:Y:S05]  /*7060*/  CALL.REL.NOINC `($__internal_8_$__cuda_sm20_rcp_rn_f32_slowpath) ;  /* 0x0000015800dc7944 */ /* 0x00bfea0003c00000 */
[----:B------:R-:W-:Y:S05]  /*7070*/  BRA `(.L_x_3098) ;  /* 0x0000000000107947 */ /* 0x000fea0003800000 */
.L_x_3097:
[----:B------:R-:W2:Y:S02]  /*7080*/  MUFU.RCP R49, R0 ;  /* 0x0000000000317308 */ /* 0x000ea40000001000 */
[----:B--2---:R-:W-:-:S04]  /*7090*/  FFMA R3, R49, R0, -1 ;  /* 0xbf80000031037423 */ /* 0x004fc80000000000 */
[----:B------:R-:W-:-:S04]  /*70a0*/  FADD.FTZ R18, -R3, -RZ ;  /* 0x800000ff03127221 */ /* 0x000fc80000010100 */
[----:B------:R-:W-:-:S07]  /*70b0*/  FFMA R49, R49, R18, R49 ;  /* 0x0000001231317223 */ /* 0x000fce0000000031 */
.L_x_3098:
[----:B------:R-:W-:Y:S05]  /*70c0*/  BSYNC.RECONVERGENT B2 ;  /* 0x0000000000027941 */ /* 0x000fea0003800200 */
.L_x_3096:
[----:B------:R-:W2:Y:S01]  /*70d0*/  LDCU.64 UR6, c[0x0][0x3d0] ;  /* 0x00007a00ff0677ac */ /* 0x000ea20008000a00 */
[----:B------:R-:W-:Y:S02]  /*70e0*/  IMAD.MOV.U32 R18, RZ, RZ, R62 ;  /* 0x000000ffff127224 */ /* 0x000fe400078e003e */
[----:B------:R-:W-:Y:S01]  /*70f0*/  IMAD.MOV.U32 R19, RZ, RZ, R53 ;  /* 0x000000ffff137224 */ /* 0x000fe200078e0035 */
[----:B------:R-:W4:Y:S01]  /*7100*/  LDCU.64 UR16, c[0x0][0x3a0] ;  /* 0x00007400ff1077ac */ /* 0x000f220008000a00 */
[----:B--2---:R-:W-:Y:S02]  /*7110*/  IMAD R34, R17, UR6, RZ ;  /* 0x0000000611227c24 */ /* 0x004fe4000f8e02ff */
[----:B------:R-:W-:-:S04]  /*7120*/  IMAD.WIDE.U32 R18, R15, UR6, R18 ;  /* 0x000000060f127c25 */ /* 0x000fc8000f8e0012 */
[----:B------:R-:W-:Y:S01]  /*7130*/  IMAD R3, R15, UR7, R34 ;  /* 0x000000070f037c24 */ /* 0x000fe2000f8e0222 */
[----:B----4-:R-:W-:-:S03]  /*7140*/  LEA R34, P0, R18, UR16, 0x2 ;  /* 0x0000001012227c11 */ /* 0x010fc6000f8010ff */
[----:B------:R-:W-:-:S05]  /*7150*/  IMAD.IADD R3, R19, 0x1, R3 ;  /* 0x0000000113037824 */ /* 0x000fca00078e0203 */
[----:B------:R-:W-:-:S05]  /*7160*/  LEA.HI.X R35, R18, UR17, R3, 0x2, P0 ;  /* 0x0000001112237c11 */ /* 0x000fca00080f1403 */
[----:B------:R2:W-:Y:S02]  /*7170*/  STG.E desc[UR10][R34.64], R49 ;  /* 0x0000003122007986 */ /* 0x0005e4000c10190a */
.L_x_3095:
[----:B------:R-:W-:Y:S05]  /*7180*/  BSYNC.RECONVERGENT B1 ;  /* 0x0000000000017941 */ /* 0x000fea0003800200 */
.L_x_3094:
[----:B------:R-:W4:Y:S01]  /*7190*/  LDCU.64 UR6, c[0x0][0x3a8] ;  /* 0x00007500ff0677ac */ /* 0x000f220008000a00 */
[----:B------:R-:W-:Y:S01]  /*71a0*/  BSSY.RECONVERGENT B0, `(.L_x_3099) ;  /* 0x000007d000007945 */ /* 0x000fe20003800200 */
[----:B----4-:R-:W-:-:S04]  /*71b0*/  ISETP.GE.U32.AND P0, PT, R15, UR6, PT ;  /* 0x000000060f007c0c */ /* 0x010fc8000bf06070 */
[----:B------:R-:W-:-:S13]  /*71c0*/  ISETP.GE.U32.AND.EX P0, PT, R17, UR7, PT, P0 ;  /* 0x0000000711007c0c */ /* 0x000fda000bf06100 */
[----:B------:R-:W-:Y:S05]  /*71d0*/  @P0 BRA `(.L_x_3100) ;  /* 0x0000000400e40947 */ /* 0x000fea0003800000 */
[----:B------:R-:W4:Y:S01]  /*71e0*/  LDCU.64 UR6, c[0x0][0x3b0] ;  /* 0x00007600ff0677ac */ /* 0x000f220008000a00 */
        /* <DEDUP_REMOVED lines=17> */
[----:B----4-:R-:W-:-:S02]  /*7300*/  IADD3 R18, P0, PT, R64, UR6, RZ ;  /* 0x0000000640127c10 */ /* 0x010fc4000ff1e0ff */
[----:B------:R-:W-:Y:S02]  /*7310*/  F2FP.SATFINITE.E4M3.F32.PACK_AB_MERGE_C R39, RZ, R22, RZ ;  /* 0x00000016ff27723e */ /* 0x000fe400048070ff */
[----:B------:R-:W-:Y:S02]  /*7320*/  IADD3.X R19, PT, PT, R65, UR7, RZ, P0, !PT ;  /* 0x0000000741137c10 */ /* 0x000fe400087fe4ff */
[----:B------:R-:W-:Y:S02]  /*7330*/  LOP3.LUT P0, RZ, R18, 0xf, RZ, 0xc0, !PT ;  /* 0x0000000f12ff7812 */ /* 0x000fe4000780c0ff */
[----:B------:R-:W-:Y:S02]  /*7340*/  F2FP.SATFINITE.E4M3.F32.PACK_AB_MERGE_C R33, RZ, R33, RZ ;  /* 0x00000021ff21723e */ /* 0x000fe400048070ff */
[----:B------:R-:W-:Y:S02]  /*7350*/  ISETP.LT.U32.OR.EX P0, PT, R6, RZ, P0, P1 ;  /* 0x000000ff0600720c */ /* 0x000fe40000701510 */
[----:B------:R-:W-:-:S02]  /*7360*/  F2FP.SATFINITE.E4M3.F32.PACK_AB_MERGE_C R3, RZ, R32, RZ ;  /* 0x00000020ff03723e */ /* 0x000fc400048070ff */
[----:B------:R-:W-:Y:S02]  /*7370*/  F2FP.SATFINITE.E4M3.F32.PACK_AB_MERGE_C R31, RZ, R31, RZ ;  /* 0x0000001fff1f723e */ /* 0x000fe400048070ff */
[----:B--2---:R-:W-:Y:S02]  /*7380*/  F2FP.SATFINITE.E4M3.F32.PACK_AB_MERGE_C R35, RZ, R30, RZ ;  /* 0x0000001eff23723e */ /* 0x004fe400048070ff */
        /* <DEDUP_REMOVED lines=46> */
.L_x_3101:
        /* <DEDUP_REMOVED lines=48> */
.L_x_3100:
[----:B------:R-:W-:Y:S05]  /*7970*/  BSYNC.RECONVERGENT B0 ;  /* 0x0000000000007941 */ /* 0x000fea0003800200 */
.L_x_3099:
[----:B------:R-:W5:Y:S01]  /*7980*/  LDS R32, [R20+0x80] ;  /* 0x0000800014207984 */ /* 0x000f620000000800 */
[----:B--2---:R-:W2:Y:S08]  /*7990*/  MATCH.ANY R22, R11 ;  /* 0x000000000b1673a1 */ /* 0x004eb000000e8000 */
[----:B------:R-:W0:Y:S01]  /*79a0*/  REDUX.OR UR6, R11 ;  /* 0x000000000b0673c4 */ /* 0x000e220000004000 */
[----:B------:R-:W-:Y:S01]  /*79b0*/  VOTEU.ANY UR7, UPT, PT ;  /* 0x0000000000077886 */ /* 0x000fe200038e0100 */
[----:B------:R-:W1:Y:S01]  /*79c0*/  LDS R31, [R20+0x184] ;  /* 0x00018400141f7984 */ /* 0x000e620000000800 */
[----:B------:R-:W-:-:S03]  /*79d0*/  IADD3 R21, P0, PT, R9, 0x40, RZ ;  /* 0x0000004009157810 */ /* 0x000fc60007f1e0ff */
[----:B------:R-:W3:Y:S04]  /*79e0*/  LDS R30, [R20+0x288] ;  /* 0x00028800141e7984 */ /* 0x000ee80000000800 */
[----:B------:R-:W0:Y:S04]  /*79f0*/  LDS R29, [R20+0x38c] ;  /* 0x00038c00141d7984 */ /* 0x000e280000000800 */
[----:B------:R-:W0:Y:S04]  /*7a00*/  LDS R28, [R20+0x490] ;  /* 0x00049000141c7984 */ /* 0x000e280000000800 */
[----:B----4-:R-:W4:Y:S04]  /*7a10*/  LDS R27, [R20+0x594] ;  /* 0x00059400141b7984 */ /* 0x010f280000000800 */
[----:B------:R-:W4:Y:S01]  /*7a20*/  LDS R13, [R20+0x698] ;  /* 0x00069800140d7984 */ /* 0x000f220000000800 */
[----:B--2---:R-:W-:-:S03]  /*7a30*/  LOP3.LUT P1, RZ, R11, UR7, R22, 0x40, !PT ;  /* 0x000000070bff7c12 */ /* 0x004fc6000f824016 */
[----:B------:R-:W2:Y:S04]  /*7a40*/  LDS R14, [R20+0x79c] ;  /* 0x00079c00140e7984 */ /* 0x000ea80000000800 */
[----:B------:R-:W2:Y:S04]  /*7a50*/  LDS R15, [R20+0x8a0] ;  /* 0x0008a000140f7984 */ /* 0x000ea80000000800 */
[----:B------:R-:W2:Y:S04]  /*7a60*/  LDS R16, [R20+0x9a4] ;  /* 0x0009a40014107984 */ /* 0x000ea80000000800 */
[----:B------:R-:W2:Y:S01]  /*7a70*/  LDS R17, [R20+0xaa8] ;  /* 0x000aa80014117984 */ /* 0x000ea20000000800 */
[----:B-----5:R-:W-:-:S03]  /*7a80*/  HADD2.F32 R50, -RZ, R32.H0_H0 ;  /* 0x20000020ff327230 */ /* 0x020fc60000004100 */
[----:B------:R-:W5:Y:S01]  /*7a90*/  LDS R18, [R20+0xbac] ;  /* 0x000bac0014127984 */ /* 0x000f620000000800 */
[----:B-1----:R-:W-:-:S03]  /*7aa0*/  HADD2.F32 R47, -RZ, R31.H0_H0 ;  /* 0x2000001fff2f7230 */ /* 0x002fc60000004100 */
[----:B------:R-:W1:Y:S01]  /*7ab0*/  LDS R19, [R20+0xcb0] ;  /* 0x000cb00014137984 */ /* 0x000e620000000800 */
[----:B---3--:R-:W-:Y:S01]  /*7ac0*/  HADD2.F32 R46, -RZ, R30.H0_H0 ;  /* 0x2000001eff2e7230 */ /* 0x008fe20000004100 */
[----:B------:R-:W-:Y:S02]  /*7ad0*/  FMNMX3 R0, |R50|, RZ, |R47|, !PT ;  /* 0x000000ff32007276 */ /* 0x000fe4000780062f */
[----:B------:R-:W3:Y:S01]  /*7ae0*/  LDS R24, [R20+0xdb4] ;  /* 0x000db40014187984 */ /* 0x000ee20000000800 */
[----:B0-----:R-:W-:-:S03]  /*7af0*/  HADD2.F32 R45, -RZ, R29.H0_H0 ;  /* 0x2000001dff2d7230 */ /* 0x001fc60000004100 */
[----:B------:R-:W0:Y:S01]  /*7b00*/  LDS R25, [R20+0xeb8] ;  /* 0x000eb80014197984 */ /* 0x000e220000000800 */
[----:B------:R-:W-:Y:S01]  /*7b10*/  HADD2.F32 R44, -RZ, R28.H0_H0 ;  /* 0x2000001cff2c7230 */ /* 0x000fe20000004100 */
[----:B------:R-:W-:Y:S02]  /*7b20*/  FMNMX3 R0, R0, |R46|, |R45|, !PT ;  /* 0x4000002e00007276 */ /* 0x000fe4000780042d */
[----:B------:R2:W0:Y:S01]  /*7b30*/  LDS R26, [R20+0xfbc] ;  /* 0x000fbc00141a7984 */ /* 0x0004220000000800 */
[----:B----4-:R-:W-:Y:S02]  /*7b40*/  HADD2.F32 R43, -RZ, R27.H0_H0 ;  /* 0x2000001bff2b7230 */ /* 0x010fe40000004100 */
[----:B------:R-:W-:-:S03]  /*7b50*/  HADD2.F32 R42, -RZ, R13.H0_H0 ;  /* 0x2000000dff2a7230 */ /* 0x000fc60000004100 */
[----:B------:R-:W-:Y:S01]  /*7b60*/  FMNMX3 R0, R0, |R44|, |R43|, !PT ;  /* 0x4000002c00007276 */ /* 0x000fe2000780042b */
[----:B--2---:R-:W-:Y:S02]  /*7b70*/  HADD2.F32 R39, -RZ, R14.H0_H0 ;  /* 0x2000000eff277230 */ /* 0x004fe40000004100 */
[----:B------:R-:W-:Y:S02]  /*7b80*/  IMAD.X R20, RZ, RZ, R8, P0 ;  /* 0x000000ffff147224 */ /* 0x000fe400000e0608 */
[----:B------:R-:W-:Y:S01]  /*7b90*/  HADD2.F32 R38, -RZ, R15.H0_H0 ;  /* 0x2000000fff267230 */ /* 0x000fe20000004100 */
[----:B------:R-:W-:Y:S01]  /*7ba0*/  FMNMX3 R0, R0, |R42|, |R39|, !PT ;  /* 0x4000002a00007276 */ /* 0x000fe20007800427 */
[----:B------:R-:W-:Y:S02]  /*7bb0*/  HADD2.F32 R37, -RZ, R16.H0_H0 ;  /* 0x20000010ff257230 */ /* 0x000fe40000004100 */
[----:B------:R-:W-:-:S03]  /*7bc0*/  HADD2.F32 R36, -RZ, R17.H0_H0 ;  /* 0x20000011ff247230 */ /* 0x000fc60000004100 */
[----:B------:R-:W-:Y:S01]  /*7bd0*/  FMNMX3 R0, R0, |R38|, |R37|, !PT ;  /* 0x4000002600007276 */ /* 0x000fe20007800425 */
[----:B-----5:R-:W-:Y:S02]  /*7be0*/  HADD2.F32 R35, -RZ, R18.H0_H0 ;  /* 0x20000012ff237230 */ /* 0x020fe40000004100 */
[----:B-1----:R-:W-:-:S03]  /*7bf0*/  HADD2.F32 R34, -RZ, R19.H0_H0 ;  /* 0x20000013ff227230 */ /* 0x002fc60000004100 */
[----:B------:R-:W-:Y:S01]  /*7c00*/  FMNMX3 R0, R0, |R36|, |R35|, !PT ;  /* 0x4000002400007276 */ /* 0x000fe20007800423 */
[----:B---3--:R-:W-:Y:S02]  /*7c10*/  HADD2.F32 R33, -RZ, R24.H0_H0 ;  /* 0x20000018ff217230 */ /* 0x008fe40000004100 */
[----:B0-----:R-:W-:-:S03]  /*7c20*/  HADD2.F32 R23, -RZ, R25.H0_H0 ;  /* 0x20000019ff177230 */ /* 0x001fc60000004100 */
[----:B------:R-:W-:Y:S01]  /*7c30*/  FMNMX3 R0, R0, |R34|, |R33|, !PT ;  /* 0x4000002200007276 */ /* 0x000fe20007800421 */
[----:B------:R-:W-:-:S05]  /*7c40*/  HADD2.F32 R22, -RZ, R26.H0_H0 ;  /* 0x2000001aff167230 */ /* 0x000fca0000004100 */
        /* <DEDUP_REMOVED lines=9> */
.L_x_3455:
        /* <DEDUP_REMOVED lines=22> */
.L_x_3106:
[----:B------:R-:W-:Y:S05]  /*7e40*/  BSYNC.RECONVERGENT B3 ;  /* 0x0000000000037941 */ /* 0x000fea0003800200 */
.L_x_3105:
[----:B------:R-:W-:-:S04]  /*7e50*/  FSETP.NEU.AND P0, PT, |R0|, +INF , PT ;  /* 0x7f8000000000780b */ /* 0x000fc80003f0d200 */
[----:B------:R-:W-:-:S04]  /*7e60*/  FSEL R0, R0, 65504, P0 ;  /* 0x477fe00000007808 */ /* 0x000fc80000000000 */
[----:B------:R-:W-:-:S07]  /*7e70*/  @P3 LOP3.LUT R0, R0, 0xff800000, RZ, 0xc0, !PT ;  /* 0xff80000000003812 */ /* 0x000fce00078ec0ff */
.L_x_3104:
[----:B------:R-:W-:Y:S05]  /*7e80*/  BSYNC.RECONVERGENT B2 ;  /* 0x0000000000027941 */ /* 0x000fea0003800200 */
.L_x_3103:
        /* <DEDUP_REMOVED lines=14> */
.L_x_3110:
[----:B------:R-:W1:Y:S02]  /*7f70*/  MUFU.RCP R49, R0 ;  /* 0x0000000000317308 */ /* 0x000e640000001000 */
[----:B-1----:R-:W-:-:S04]  /*7f80*/  FFMA R3, R49, R0, -1 ;  /* 0xbf80000031037423 */ /* 0x002fc80000000000 */
[----:B------:R-:W-:-:S04]  /*7f90*/  FADD.FTZ R40, -R3, -RZ ;  /* 0x800000ff03287221 */ /* 0x000fc80000010100 */
[----:B------:R-:W-:-:S07]  /*7fa0*/  FFMA R49, R49, R40, R49 ;  /* 0x0000002831317223 */ /* 0x000fce0000000031 */
.L_x_3111:
[----:B------:R-:W-:Y:S05]  /*7fb0*/  BSYNC.RECONVERGENT B2 ;  /* 0x0000000000027941 */ /* 0x000fea0003800200 */
.L_x_3109:
        /* <DEDUP_REMOVED lines=11> */
.L_x_3108:
[----:B------:R-:W-:Y:S05]  /*8070*/  BSYNC.RECONVERGENT B1 ;  /* 0x0000000000017941 */ /* 0x000fea0003800200 */
.L_x_3107:
[----:B------:R-:W2:Y:S01]  /*8080*/  LDCU.64 UR6, c[0x0][0x3a8] ;  /* 0x00007500ff0677ac */ /* 0x000ea20008000a00 */
[----:B-1----:R-:W1:Y:S01]  /*8090*/  LDC.64 R40, c[0x0][0x3b0] ;  /* 0x0000ec00ff287b82 */ /* 0x002e620000000a00 */
[----:B------:R-:W-:Y:S01]  /*80a0*/  BSSY.RECONVERGENT B0, `(.L_x_3112) ;  /* 0x000007d000007945 */ /* 0x000fe20003800200 */
[----:B--2---:R-:W-:-:S04]  /*80b0*/  ISETP.GE.U32.AND P0, PT, R21, UR6, PT ;  /* 0x0000000615007c0c */ /* 0x004fc8000bf06070 */
[----:B------:R-:W-:Y:S02]  /*80c0*/  ISETP.GE.U32.AND.EX P0, PT, R20, UR7, PT, P0 ;  /* 0x0000000714007c0c */ /* 0x000fe4000bf06100 */
[C---:B-1----:R-:W-:Y:S02]  /*80d0*/  LEA R64, P1, R40.reuse, R64, 0x6 ;  /* 0x0000004028407211 */ /* 0x042fe400078230ff */
[----:B------:R-:W-:-:S05]  /*80e0*/  SHF.L.U64.HI R41, R40, 0x6, R41 ;  /* 0x0000000628297819 */ /* 0x000fca0000010229 */
[----:B------:R-:W-:-:S04]  /*80f0*/  IMAD.X R65, R41, 0x1, R65, P1 ;  /* 0x0000000129417824 */ /* 0x000fc800008e0641 */
        /* <DEDUP_REMOVED lines=69> */
[----:B------:R2:W-:Y:S01]  /*8550*/  STG.E.128 desc[UR10][R64.64], R20 ;  /* 0x0000001440007986 */ /* 0x0005e2000c101d0a */
[----:B------:R-:W-:Y:S05]  /*8560*/  BRA `(.L_x_3113) ;  /* 0x0000000000c07947 */ /* 0x000fea0003800000 */
.L_x_3114:
        /* <DEDUP_REMOVED lines=48> */
.L_x_3113:
[----:B------:R-:W-:Y:S05]  /*8870*/  BSYNC.RECONVERGENT B0 ;  /* 0x0000000000007941 */ /* 0x000fea0003800200 */
.L_x_3112:
[----:B--2---:R-:W2:Y:S01]  /*8880*/  MATCH.ANY R20, R11 ;  /* 0x000000000b1473a1 */ /* 0x004ea200000e8000 */
[----:B------:R-:W-:-:S07]  /*8890*/  HADD2.F32 R32, -RZ, R32.H1_H1 ;  /* 0x30000020ff207230 */ /* 0x000fce0000004100 */
[----:B------:R-:W3:Y:S01]  /*88a0*/  REDUX.OR UR6, R11 ;  /* 0x000000000b0673c4 */ /* 0x000ee20000004000 */
        /* <DEDUP_REMOVED lines=16> */
[----:B--2---:R-:W-:Y:S01]  /*89b0*/  LOP3.LUT P0, RZ, R11, UR7, R20, 0x40, !PT ;  /* 0x000000070bff7c12 */ /* 0x004fe2000f804014 */
[----:B------:R-:W-:Y:S01]  /*89c0*/  HADD2.F32 R19, -RZ, R19.H1_H1 ;  /* 0x30000013ff137230 */ /* 0x000fe20000004100 */
[----:B------:R-:W-:Y:S01]  /*89d0*/  FMNMX3 R0, R0, |R15|, |R16|, !PT ;  /* 0x4000000f00007276 */ /* 0x000fe20007800410 */
[----:B------:R-:W-:-:S02]  /*89e0*/  HADD2.F32 R24, -RZ, R24.H1_H1 ;  /* 0x30000018ff187230 */ /* 0x000fc40000004100 */
[----:B------:R-:W-:Y:S01]  /*89f0*/  HADD2.F32 R25, -RZ, R25.H1_H1 ;  /* 0x30000019ff197230 */ /* 0x000fe20000004100 */
[----:B------:R-:W-:Y:S01]  /*8a00*/  FMNMX3 R0, R0, |R17|, |R18|, !PT ;  /* 0x4000001100007276 */ /* 0x000fe20007800412 */
[----:B------:R-:W-:-:S03]  /*8a10*/  HADD2.F32 R26, -RZ, R26.H1_H1 ;  /* 0x3000001aff1a7230 */ /* 0x000fc60000004100 */
[----:B------:R-:W-:-:S04]  /*8a20*/  FMNMX3 R0, R0, |R19|, |R24|, !PT ;  /* 0x4000001300007276 */ /* 0x000fc80007800418 */
[----:B-1----:R-:W-:Y:S01]  /*8a30*/  FMNMX3 R49, R0, |R25|, |R26|, !PT ;  /* 0x4000001900317276 */ /* 0x002fe2000780041a */
[----:B---3--:R-:W-:Y:S06]  /*8a40*/  @!P0 BRA.DIV UR6, `(.L_x_3115) ;  /* 0x000000ea06fc8947 */ /* 0x008fec000b800000 */
[----:B------:R-:W1:Y:S02]  /*8a50*/  SHFL.DOWN PT, R55, R49, 0x4, 0x1f ;  /* 0x08801f0031377f89 */ /* 0x000e6400000e0000 */
[----:B-1----:R-:W-:-:S05]  /*8a60*/  FMNMX R20, R49, R55, !PT ;  /* 0x0000003731147209 */ /* 0x002fca0007800000 */
[----:B------:R-:W1:Y:S02]  /*8a70*/  SHFL.DOWN PT, R55, R20, 0x2, 0x1f ;  /* 0x08401f0014377f89 */ /* 0x000e6400000e0000 */
[----:B-1----:R-:W-:-:S05]  /*8a80*/  FMNMX R22, R20, R55, !PT ;  /* 0x0000003714167209 */ /* 0x002fca0007800000 */
[----:B------:R-:W1:Y:S02]  /*8a90*/  SHFL.DOWN PT, R55, R22, 0x1, 0x1f ;  /* 0x08201f0016377f89 */ /* 0x000e6400000e0000 */
[----:B-1----:R-:W-:-:S05]  /*8aa0*/  FMNMX R56, R22, R55, !PT ;  /* 0x0000003716387209 */ /* 0x002fca0007800000 */
[----:B------:R1:W2:Y:S02]  /*8ab0*/  SHFL.IDX PT, R55, R56, R12, 0x1f ;  /* 0x00001f0c38377589 */ /* 0x0002a400000e0000 */
.L_x_3464:
        /* <DEDUP_REMOVED lines=17> */
[----:B01----:R-:W-:-:S04]  /*8bd0*/  FFMA R12, -R3, R11, 448 ;  /* 0x43e00000030c7423 */ /* 0x003fc8000000010b */
[----:B------:R-:W-:Y:S01]  /*8be0*/  FFMA R0, R0, R12, R11 ;  /* 0x0000000c00007223 */ /* 0x000fe2000000000b */
[----:B----4-:R-:W-:Y:S06]  /*8bf0*/  @!P0 BRA `(.L_x_3119) ;  /* 0x0000000000088947 */ /* 0x010fec0003800000 */
[----:B------:R-:W-:-:S07]  /*8c00*/  MOV R54, 0x8c20 ;  /* 0x00008c2000367802 */ /* 0x000fce0000000f00 */
[----:B------:R-:W-:Y:S05]  /*8c10*/  CALL.REL.NOINC `($__internal_9_$__cuda_sm3x_div_rn_noftz_f32_slowpath) ;  /* 0x0000014000c07944 */ /* 0x000fea0003c00000 */
.L_x_3119:
[----:B------:R-:W-:Y:S05]  /*8c20*/  BSYNC.RECONVERGENT B3 ;  /* 0x0000000000037941 */ /* 0x000fea0003800200 */
.L_x_3118:
[----:B------:R-:W-:-:S04]  /*8c30*/  FSETP.NEU.AND P0, PT, |R0|, +INF , PT ;  /* 0x7f8000000000780b */ /* 0x000fc80003f0d200 */
[----:B------:R-:W-:-:S04]  /*8c40*/  FSEL R0, R0, 65504, P0 ;  /* 0x477fe00000007808 */ /* 0x000fc80000000000 */
[----:B------:R-:W-:-:S07]  /*8c50*/  @P3 LOP3.LUT R0, R0, 0xff800000, RZ, 0xc0, !PT ;  /* 0xff80000000003812 */ /* 0x000fce00078ec0ff */
.L_x_3117:
[----:B------:R-:W-:Y:S05]  /*8c60*/  BSYNC.RECONVERGENT B2 ;  /* 0x0000000000027941 */ /* 0x000fea0003800200 */
.L_x_3116:
        /* <DEDUP_REMOVED lines=14> */
[----:B01----:R-:W-:Y:S05]  /*8d50*/  CALL.REL.NOINC `($__internal_8_$__cuda_sm20_rcp_rn_f32_slowpath) ;  /* 0x0000013c00a07944 */ /* 0x003fea0003c00000 */
[----:B------:R-:W-:Y:S05]  /*8d60*/  BRA `(.L_x_3124) ;  /* 0x0000000000107947 */ /* 0x000fea0003800000 */
.L_x_3123:
[----:B------:R-:W2:Y:S02]  /*8d70*/  MUFU.RCP R49, R0 ;  /* 0x0000000000317308 */ /* 0x000ea40000001000 */
[----:B--2---:R-:W-:-:S04]  /*8d80*/  FFMA R3, R49, R0, -1 ;  /* 0xbf80000031037423 */ /* 0x004fc80000000000 */
[----:B------:R-:W-:-:S04]  /*8d90*/  FADD.FTZ R10, -R3, -RZ ;  /* 0x800000ff030a7221 */ /* 0x000fc80000010100 */
[----:B------:R-:W-:-:S07]  /*8da0*/  FFMA R49, R49, R10, R49 ;  /* 0x0000000a31317223 */ /* 0x000fce0000000031 */
.L_x_3124:
[----:B------:R-:W-:Y:S05]  /*8db0*/  BSYNC.RECONVERGENT B2 ;  /* 0x0000000000027941 */ /* 0x000fea0003800200 */
.L_x_3122:
[----:B------:R-:W0:Y:S01]  /*8dc0*/  LDCU.64 UR6, c[0x0][0x3d0] ;  /* 0x00007a00ff0677ac */ /* 0x000e220008000a00 */
[----:B------:R-:W-:Y:S02]  /*8dd0*/  IMAD.MOV.U32 R10, RZ, RZ, R62 ;  /* 0x000000ffff0a7224 */ /* 0x000fe400078e003e */
[----:B------:R-:W-:Y:S01]  /*8de0*/  IMAD.MOV.U32 R11, RZ, RZ, R53 ;  /* 0x000000ffff0b7224 */ /* 0x000fe200078e0035 */
[----:B------:R-:W2:Y:S01]  /*8df0*/  LDCU.64 UR16, c[0x0][0x3a0] ;  /* 0x00007400ff1077ac */ /* 0x000ea20008000a00 */
[----:B01----:R-:W-:Y:S02]  /*8e00*/  IMAD R12, R8, UR6, RZ ;  /* 0x00000006080c7c24 */ /* 0x003fe4000f8e02ff */
[----:B------:R-:W-:-:S04]  /*8e10*/  IMAD.WIDE.U32 R10, R9, UR6, R10 ;  /* 0x00000006090a7c25 */ /* 0x000fc8000f8e000a */
[----:B------:R-:W-:Y:S01]  /*8e20*/  IMAD R3, R9, UR7, R12 ;  /* 0x0000000709037c24 */ /* 0x000fe2000f8e020c */
[----:B--2---:R-:W-:-:S03]  /*8e30*/  LEA R20, P0, R10, UR16, 0x2 ;  /* 0x000000100a147c11 */ /* 0x004fc6000f8010ff */
[----:B------:R-:W-:-:S05]  /*8e40*/  IMAD.IADD R3, R11, 0x1, R3 ;  /* 0x000000010b037824 */ /* 0x000fca00078e0203 */
[----:B------:R-:W-:-:S05]  /*8e50*/  LEA.HI.X R21, R10, UR17, R3, 0x2, P0 ;  /* 0x000000110a157c11 */ /* 0x000fca00080f1403 */
[----:B------:R2:W-:Y:S02]  /*8e60*/  STG.E desc[UR10][R20.64], R49 ;  /* 0x0000003114007986 */ /* 0x0005e4000c10190a */
.L_x_3121:
[----:B------:R-:W-:Y:S05]  /*8e70*/  BSYNC.RECONVERGENT B1 ;  /* 0x0000000000017941 */ /* 0x000fea0003800200 */
.L_x_3120:
[----:B------:R-:W3:Y:S01]  /*8e80*/  LDCU.64 UR6, c[0x0][0x3a8] ;  /* 0x00007500ff0677ac */ /* 0x000ee20008000a00 */
[----:B------:R-:W-:Y:S01]  /*8e90*/  BSSY.RECONVERGENT B0, `(.L_x_3125) ;  /* 0x000007d000007945 */ /* 0x000fe20003800200 */
[----:B---3--:R-:W-:-:S04]  /*8ea0*/  ISETP.GE.U32.AND P0, PT, R9, UR6, PT ;  /* 0x0000000609007c0c */ /* 0x008fc8000bf06070 */
[----:B------:R-:W-:-:S13]  /*8eb0*/  ISETP.GE.U32.AND.EX P0, PT, R8, UR7, PT, P0 ;  /* 0x0000000708007c0c */ /* 0x000fda000bf06100 */
[----:B------:R-:W-:Y:S05]  /*8ec0*/  @P0 BRA `(.L_x_3126) ;  /* 0x0000000400e40947 */ /* 0x000fea0003800000 */
[----:B------:R-:W3:Y:S01]  /*8ed0*/  LDCU.64 UR6, c[0x0][0x3b0] ;  /* 0x00007600ff0677ac */ /* 0x000ee20008000a00 */
        /* <DEDUP_REMOVED lines=17> */
[----:B---3--:R-:W-:-:S02]  /*8ff0*/  IADD3 R8, P0, PT, R64, UR6, RZ ;  /* 0x0000000640087c10 */ /* 0x008fc4000ff1e0ff */
[----:B------:R-:W-:Y:S02]  /*9000*/  F2FP.SATFINITE.E4M3.F32.PACK_AB_MERGE_C R23, RZ, R13, RZ ;  /* 0x0000000dff17723e */ /* 0x000fe400048070ff */
[----:B------:R-:W-:Y:S02]  /*9010*/  IADD3.X R9, PT, PT, R65, UR7, RZ, P0, !PT ;  /* 0x0000000741097c10 */ /* 0x000fe400087fe4ff */
[----:B------:R-:W-:Y:S02]  /*9020*/  LOP3.LUT P0, RZ, R8, 0xf, RZ, 0xc0, !PT ;  /* 0x0000000f08ff7812 */ /* 0x000fe4000780c0ff */
[----:B------:R-:W-:Y:S02]  /*9030*/  F2FP.SATFINITE.E4M3.F32.PACK_AB_MERGE_C R3, RZ, R32, RZ ;  /* 0x00000020ff03723e */ /* 0x000fe400048070ff */
[----:B------:R-:W-:Y:S02]  /*9040*/  ISETP.LT.U32.OR.EX P0, PT, R6, RZ, P0, P1 ;  /* 0x000000ff0600720c */ /* 0x000fe40000701510 */
[----:B------:R-:W-:-:S02]  /*9050*/  F2FP.SATFINITE.E4M3.F32.PACK_AB_MERGE_C R31, RZ, R31, RZ ;  /* 0x0000001fff1f723e */ /* 0x000fc400048070ff */
[----:B--2---:R-:W-:Y:S02]  /*9060*/  F2FP.SATFINITE.E4M3.F32.PACK_AB_MERGE_C R21, RZ, R30, RZ ;  /* 0x0000001eff15723e */ /* 0x004fe400048070ff */
        /* <DEDUP_REMOVED lines=17> */
[----:B01----:R-:W-:Y:S01]  /*9180*/  LOP3.LUT R12, R19, 0xff, RZ, 0xc0, !PT ;  /* 0x000000ff130c7812 */ /* 0x003fe200078ec0ff */
        /* <DEDUP_REMOVED lines=10> */
[----:B------:R-:W-:-:S02]  /*9230*/  LOP3.LUT R12, R12, 0xff0000, RZ, 0xc0, !PT ;  /* 0x00ff00000c0c7812 */ /* 0x000fc400078ec0ff */
[----:B------:R-:W-:Y:S02]  /*9240*/  LOP3.LUT R0, R0, 0xffff, R3, 0xf8, !PT ;  /* 0x0000ffff00007812 */ /* 0x000fe400078ef803 */
[----:B------:R-:W-:Y:S02]  /*9250*/  LOP3.LUT R6, R6, 0xffff, R7, 0xf8, !PT ;  /* 0x0000ffff06067812 */ /* 0x000fe400078ef807 */
[----:B------:R-:W-:Y:S02]  /*9260*/  LOP3.LUT R10, R10, 0xffff, R11, 0xf8, !PT ;  /* 0x0000ffff0a0a7812 */ /* 0x000fe400078ef80b */
[----:B------:R-:W-:Y:S02]  /*9270*/  LOP3.LUT R15, R12, 0xffff, R13, 0xf8, !PT ;  /* 0x0000ffff0c0f7812 */ /* 0x000fe400078ef80d */
[----:B------:R-:W-:Y:S02]  /*9280*/  LOP3.LUT R3, R29, 0xffff, RZ, 0xc0, !PT ;  /* 0x0000ffff1d037812 */ /* 0x000fe400078ec0ff */
[----:B------:R-:W-:-:S02]  /*9290*/  LOP3.LUT R7, R33, 0xffff, RZ, 0xc0, !PT ;  /* 0x0000ffff21077812 */ /* 0x000fc400078ec0ff */
[----:B------:R-:W-:Y:S01]  /*92a0*/  LOP3.LUT R11, R35, 0xffff, RZ, 0xc0, !PT ;  /* 0x0000ffff230b7812 */ /* 0x000fe200078ec0ff */
[----:B------:R-:W-:Y:S01]  /*92b0*/  IMAD.SHL.U32 R3, R3, 0x1000000, RZ ;  /* 0x0100000003037824 */ /* 0x000fe200078e00ff */
[----:B------:R-:W-:Y:S01]  /*92c0*/  LOP3.LUT R12, R39, 0xffff, RZ, 0xc0, !PT ;  /* 0x0000ffff270c7812 */ /* 0x000fe200078ec0ff */
[----:B------:R-:W-:Y:S02]  /*92d0*/  IMAD.SHL.U32 R7, R7, 0x1000000, RZ ;  /* 0x0100000007077824 */ /* 0x000fe400078e00ff */
[----:B------:R-:W-:Y:S02]  /*92e0*/  IMAD.SHL.U32 R11, R11, 0x1000000, RZ ;  /* 0x010000000b0b7824 */ /* 0x000fe400078e00ff */
[----:B------:R-:W-:Y:S01]  /*92f0*/  IMAD.SHL.U32 R16, R12, 0x1000000, RZ ;  /* 0x010000000c107824 */ /* 0x000fe200078e00ff */
[----:B------:R-:W-:Y:S02]  /*9300*/  LOP3.LUT R12, R0, R3, RZ, 0xfc, !PT ;  /* 0x00000003000c7212 */ /* 0x000fe400078efcff */
[----:B------:R-:W-:-:S02]  /*9310*/  LOP3.LUT R13, R6, R7, RZ, 0xfc, !PT ;  /* 0x00000007060d7212 */ /* 0x000fc400078efcff */
[----:B------:R-:W-:Y:S02]  /*9320*/  LOP3.LUT R14, R10, R11, RZ, 0xfc, !PT ;  /* 0x0000000b0a0e7212 */ /* 0x000fe400078efcff */
[----:B------:R-:W-:-:S05]  /*9330*/  LOP3.LUT R15, R15, R16, RZ, 0xfc, !PT ;  /* 0x000000100f0f7212 */ /* 0x000fca00078efcff */
[----:B------:R3:W-:Y:S01]  /*9340*/  STG.E.128 desc[UR10][R8.64], R12 ;  /* 0x0000000c08007986 */ /* 0x0007e2000c101d0a */
[----:B------:R-:W-:Y:S05]  /*9350*/  BRA `(.L_x_3126) ;  /* 0x0000000000c07947 */ /* 0x000fea0003800000 */
.L_x_3127:
        /* <DEDUP_REMOVED lines=48> */
.L_x_3126:
[----:B------:R-:W-:Y:S05]  /*9660*/  BSYNC.RECONVERGENT B0 ;  /* 0x0000000000007941 */ /* 0x000fea0003800200 */
.L_x_3125:
[----:B------:R-:W5:Y:S02]  /*9670*/  LDC R0, c[0x0][0x3e0] ;  /* 0x0000f800ff007b82 */ /* 0x000f640000000800 */
[----:B-----5:R-:W-:-:S13]  /*9680*/  ISETP.NE.AND P0, PT, R0, 0x2, PT ;  /* 0x000000020000780c */ /* 0x020fda0003f05270 */
[----:B------:R-:W-:Y:S05]  /*9690*/  @P0 EXIT ;  /* 0x000000000000094d */ /* 0x000fea0003800000 */
.L_x_3075:
[--C-:B----4-:R-:W-:Y:S01]  /*96a0*/  SHF.R.U32.HI R3, RZ, 0x2, R2.reuse ;  /* 0x00000002ff037819 */ /* 0x110fe20000011602 */
[----:B------:R-:W4:Y:S01]  /*96b0*/  LDCU.64 UR16, c[0x0][0x3a8] ;  /* 0x00007500ff1077ac */ /* 0x000f220008000a00 */
[----:B------:R-:W-:Y:S01]  /*96c0*/  LOP3.LUT R0, R2, 0x1f, RZ, 0xc0, !PT ;  /* 0x0000001f02007812 */ /* 0x000fe200078ec0ff */
[----:B------:R-:W-:Y:S01]  /*96d0*/  BSSY B2, `(.L_x_3128) ;  /* 0x0000aa8000027945 */ /* 0x000fe20003800000 */
[----:B------:R-:W-:Y:S01]  /*96e0*/  LOP3.LUT R3, R3, 0x38, RZ, 0xc0, !PT ;  /* 0x0000003803037812 */ /* 0x000fe200078ec0ff */
[----:B------:R-:W5:Y:S04]  /*96f0*/  LDCU.U8 UR6, c[0x0][0x3e4] ;  /* 0x00007c80ff0677ac */ /* 0x000f680008000000 */
[----:B------:R-:W-:Y:S01]  /*9700*/  IMAD R0, R0, 0x104, R3 ;  /* 0x0000010400007824 */ /* 0x000fe200078e0203 */
[----:B------:R-:W-:-:S04]  /*9710*/  SHF.R.U32.HI R3, RZ, 0x1, R2 ;  /* 0x00000001ff037819 */ /* 0x000fc80000011602 */
[----:B------:R-:W-:Y:S02]  /*9720*/  LEA R0, R0, UR4, 0x2 ;  /* 0x0000000400007c11 */ /* 0x000fe4000f8e10ff */
[----:B------:R-:W-:-:S03]  /*9730*/  LOP3.LUT R2, R4, 0x70, R3, 0xf8, !PT ;  /* 0x0000007004027812 */ /* 0x000fc600078ef803 */
[----:B--23--:R2:W3:Y:S01]  /*9740*/  LDS.128 R36, [R0+0x100] ;  /* 0x0001000000247984 */ /* 0x00c4e20000000c00 */
[----:B----4-:R-:W-:-:S03]  /*9750*/  IADD3 R51, P0, PT, -R2, UR16, RZ ;  /* 0x0000001002337c10 */ /* 0x010fc6000ff1e1ff */
[----:B------:R2:W4:Y:S01]  /*9760*/  LDS.128 R32, [R0+0x320] ;  /* 0x0003200000207984 */ /* 0x0005220000000c00 */
[----:B-----5:R-:W-:Y:S01]  /*9770*/  UPRMT UR6, UR6, 0x8880, URZ ;  /* 0x0000888006067896 */ /* 0x020fe200080000ff */
[----:B------:R-:W-:Y:S02]  /*9780*/  ISETP.LT.U32.AND P1, PT, R51, 0x10, PT ;  /* 0x000000103300780c */ /* 0x000fe40003f21070 */
[----:B------:R2:W2:Y:S01]  /*9790*/  LDS R53, [R0+0x120] ;  /* 0x0001200000357984 */ /* 0x0004a20000000800 */
[C---:B------:R-:W-:Y:S01]  /*97a0*/  IADD3.X R50, PT, PT, ~R5.reuse, UR17, RZ, P0, !PT ;  /* 0x0000001105327c10 */ /* 0x040fe200087fe5ff */
[----:B------:R-:W-:Y:S01]  /*97b0*/  UISETP.NE.AND UP0, UPT, UR6, URZ, UPT ;  /* 0x000000ff0600728c */ /* 0x000fe2000bf05270 */
[----:B------:R-:W-:Y:S01]  /*97c0*/  ISETP.GE.U32.AND P0, PT, R2, UR16, PT ;  /* 0x0000001002007c0c */ /* 0x000fe2000bf06070 */
[----:B------:R0:W2:Y:S01]  /*97d0*/  LDS R52, [R0+0x30c] ;  /* 0x00030c0000347984 */ /* 0x0000a20000000800 */
[----:B------:R-:W-:Y:S02]  /*97e0*/  ISETP.LT.U32.AND.EX P1, PT, R50, RZ, PT, P1 ;  /* 0x000000ff3200720c */ /* 0x000fe40003f21110 */
[----:B------:R-:W-:Y:S01]  /*97f0*/  ISETP.GE.U32.AND.EX P0, PT, R5, UR17, PT, P0 ;  /* 0x0000001105007c0c */ /* 0x000fe2000bf06100 */
[----:B------:R0:W2:Y:S01]  /*9800*/  LDS.64 R46, [R0+0x208] ;  /* 0x00020800002e7984 */ /* 0x0000a20000000a00 */
[----:B------:R-:W-:-:S02]  /*9810*/  SEL R51, R51, 0x10, P1 ;  /* 0x0000001033337807 */ /* 0x000fc40000800000 */
[----:B------:R-:W-:Y:S01]  /*9820*/  SEL R50, R50, RZ, P1 ;  /* 0x000000ff32327207 */ /* 0x000fe20000800000 */
[----:B------:R2:W2:Y:S01]  /*9830*/  LDS.64 R44, [R0+0x220] ;  /* 0x00022000002c7984 */ /* 0x0004a20000000a00 */
[----:B------:R-:W-:Y:S02]  /*9840*/  SEL R51, R51, RZ, !P0 ;  /* 0x000000ff33337207 */ /* 0x000fe40004000000 */
[----:B------:R-:W-:Y:S01]  /*9850*/  SEL R50, R50, RZ, !P0 ;  /* 0x000000ff32327207 */ /* 0x000fe20004000000 */
[----:B01----:R0:W1:Y:S04]  /*9860*/  LDS.128 R28, [R0] ;  /* 0x00000000001c7984 */ /* 0x0030680000000c00 */
[----:B------:R0:W0:Y:S04]  /*9870*/  LDS.128 R24, [R0+0x10] ;  /* 0x0000100000187984 */ /* 0x0000280000000c00 */
[----:B------:R0:W0:Y:S04]  /*9880*/  LDS.128 R20, [R0+0x110] ;  /* 0x0001100000147984 */ /* 0x0000280000000c00 */
[----:B------:R0:W0:Y:S04]  /*9890*/  LDS.128 R16, [R0+0x210] ;  /* 0x0002100000107984 */ /* 0x0000280000000c00 */
[----:B------:R0:W0:Y:S01]  /*98a0*/  LDS.128 R12, [R0+0x310] ;  /* 0x00031000000c7984 */ /* 0x0000220000000c00 */
[----:B---3--:R-:W-:Y:S05]  /*98b0*/  BRA.U UP0, `(.L_x_3129) ;  /* 0x0000005100f47547 */ /* 0x008fea000b800000 */
[----:B012---:R-:W-:Y:S01]  /*98c0*/  HADD2.F32 R0, -RZ, R28.H0_H0 ;  /* 0x2000001cff007230 */ /* 0x007fe20000004100 */
[----:B------:R-:W-:Y:S01]  /*98d0*/  UMOV UR6, 0xffffffff ;  /* 0xffffffff00067882 */ /* 0x000fe20000000000 */
[----:B------:R-:W-:Y:S02]  /*98e0*/  HADD2.F32 R3, -RZ, R37.H0_H0 ;  /* 0x20000025ff037230 */ /* 0x000fe40000004100 */
[----:B------:R-:W-:Y:S02]  /*98f0*/  HADD2.F32 R7, -RZ, R46.H0_H0 ;  /* 0x2000002eff077230 */ /* 0x000fe40000004100 */
[----:B------:R-:W-:Y:S01]  /*9900*/  HADD2.F32 R6, -RZ, R52.H0_H0 ;  /* 0x20000034ff067230 */ /* 0x000fe20000004100 */
        /* <DEDUP_REMOVED lines=14> */
.L_x_3472:
        /* <DEDUP_REMOVED lines=15> */
[----:B------:R-:W-:-:S07]  /*9ae0*/  MOV R54, 0x9b00 ;  /* 0x00009b0000367802 */ /* 0x000fce0000000f00 */
[----:B0---4-:R-:W-:Y:S05]  /*9af0*/  CALL.REL.NOINC `($__internal_9_$__cuda_sm3x_div_rn_noftz_f32_slowpath) ;  /* 0x0000013400087944 */ /* 0x011fea0003c00000 */
.L_x_3132:
[----:B------:R-:W-:-:S04]  /*9b00*/  FSETP.NEU.AND P0, PT, |R0|, +INF , PT ;  /* 0x7f8000000000780b */ /* 0x000fc80003f0d200 */
[----:B------:R-:W-:-:S09]  /*9b10*/  FSEL R43, R0, 65504, P0 ;  /* 0x477fe000002b7808 */ /* 0x000fd20000000000 */
.L_x_3131:
        /* <DEDUP_REMOVED lines=14> */
[----:B0---4-:R-:W-:Y:S05]  /*9c00*/  CALL.REL.NOINC `($__internal_8_$__cuda_sm20_rcp_rn_f32_slowpath) ;  /* 0x0000012c00f47944 */ /* 0x011fea0003c00000 */
[----:B------:R-:W-:Y:S05]  /*9c10*/  BRA `(.L_x_3137) ;  /* 0x0000000000107947 */ /* 0x000fea0003800000 */
.L_x_3136:
[----:B------:R-:W1:Y:S02]  /*9c20*/  MUFU.RCP R0, R43 ;  /* 0x0000002b00007308 */ /* 0x000e640000001000 */
[----:B-1----:R-:W-:-:S04]  /*9c30*/  FFMA R2, R43, R0, -1 ;  /* 0xbf8000002b027423 */ /* 0x002fc80000000000 */
[----:B------:R-:W-:-:S04]  /*9c40*/  FADD.FTZ R49, -R2, -RZ ;  /* 0x800000ff02317221 */ /* 0x000fc80000010100 */
[----:B------:R-:W-:-:S07]  /*9c50*/  FFMA R49, R0, R49, R0 ;  /* 0x0000003100317223 */ /* 0x000fce0000000000 */
.L_x_3137:
[----:B------:R-:W-:Y:S05]  /*9c60*/  BSYNC.RECONVERGENT B3 ;  /* 0x0000000000037941 */ /* 0x000fea0003800200 */
.L_x_3135:
[----:B------:R-:W1:Y:S01]  /*9c70*/  S2R R2, SR_CTAID.X ;  /* 0x0000000000027919 */ /* 0x000e620000002500 */
[----:B------:R-:W2:Y:S01]  /*9c80*/  S2UR UR15, SR_CTAID.Y ;  /* 0x00000000000f79c3 */ /* 0x000ea20000002600 */
[----:B------:R-:W2:Y:S01]  /*9c90*/  LDCU.64 UR16, c[0x0][0x3d0] ;  /* 0x00007a00ff1077ac */ /* 0x000ea20008000a00 */
[----:B------:R-:W3:Y:S01]  /*9ca0*/  S2R R0, SR_TID.X ;  /* 0x0000000000007919 */ /* 0x000ee20000002100 */
[----:B------:R-:W5:Y:S05]  /*9cb0*/  LDCU.64 UR18, c[0x0][0x3a0] ;  /* 0x00007400ff1277ac */ /* 0x000f6a0008000a00 */
[----:B------:R-:W0:Y:S01]  /*9cc0*/  LDC.64 R8, c[0x0][0x3c8] ;  /* 0x0000f200ff087b82 */ /* 0x000e220000000a00 */
[----:B--2---:R-:W-:-:S04]  /*9cd0*/  UIMAD.WIDE.U32 UR6, UR15, UR16, URZ ;  /* 0x000000100f0672a5 */ /* 0x004fc8000f8e00ff */
[----:B------:R-:W-:Y:S01]  /*9ce0*/  UIMAD UR7, UR15, UR17, UR7 ;  /* 0x000000110f0772a4 */ /* 0x000fe2000f8e0207 */
[----:B-1----:R-:W-:Y:S01]  /*9cf0*/  IMAD.WIDE.U32 R2, R2, 0x80, RZ ;  /* 0x0000008002027825 */ /* 0x002fe200078e00ff */
[----:B---3--:R-:W-:-:S04]  /*9d00*/  SHF.R.U32.HI R5, RZ, 0x1, R0 ;  /* 0x00000001ff057819 */ /* 0x008fc80000011600 */
[----:B------:R-:W-:Y:S01]  /*9d10*/  LOP3.LUT R7, R2, 0x70, R5, 0xf8, !PT ;  /* 0x0000007002077812 */ /* 0x000fe200078ef805 */
[----:B0-----:R-:W-:-:S04]  /*9d20*/  IMAD R2, R3, R8, RZ ;  /* 0x0000000803027224 */ /* 0x001fc800078e02ff */
[C---:B------:R-:W-:Y:S02]  /*9d30*/  IMAD R5, R7.reuse, R9, R2 ;  /* 0x0000000907057224 */ /* 0x040fe400078e0202 */
[----:B------:R-:W-:-:S04]  /*9d40*/  IMAD.WIDE.U32 R2, R7, R8, UR6 ;  /* 0x0000000607027e25 */ /* 0x000fc8000f8e0008 */
[----:B------:R-:W-:Y:S01]  /*9d50*/  IMAD.IADD R3, R3, 0x1, R5 ;  /* 0x0000000103037824 */ /* 0x000fe200078e0205 */
[----:B-----5:R-:W-:-:S04]  /*9d60*/  LEA R4, P0, R2, UR18, 0x2 ;  /* 0x0000001202047c11 */ /* 0x020fc8000f8010ff */
[----:B------:R-:W-:-:S05]  /*9d70*/  LEA.HI.X R5, R2, UR19, R3, 0x2, P0 ;  /* 0x0000001302057c11 */ /* 0x000fca00080f1403 */
[----:B------:R1:W-:Y:S04]  /*9d80*/  STG.E desc[UR10][R4.64], R49 ;  /* 0x0000003104007986 */ /* 0x0003e8000c10190a */
.L_x_3134:
[----:B------:R-:W-:Y:S05]  /*9d90*/  BSYNC.RECONVERGENT B1 ;  /* 0x0000000000017941 */ /* 0x000fea0003800200 */
.L_x_3133:
[----:B------:R-:W-:Y:S01]  /*9da0*/  HADD2.F32 R0, -RZ, R28.H1_H1 ;  /* 0x3000001cff007230 */ /* 0x000fe20000004100 */
[----:B------:R-:W-:Y:S01]  /*9db0*/  UMOV UR6, 0xffffffff ;  /* 0xffffffff00067882 */ /* 0x000fe20000000000 */
[----:B------:R-:W-:Y:S02]  /*9dc0*/  HADD2.F32 R3, -RZ, R37.H1_H1 ;  /* 0x30000025ff037230 */ /* 0x000fe40000004100 */
[----:B-1----:R-:W-:Y:S02]  /*9dd0*/  HADD2.F32 R5, -RZ, R46.H1_H1 ;  /* 0x3000002eff057230 */ /* 0x002fe40000004100 */
[----:B------:R-:W-:Y:S01]  /*9de0*/  HADD2.F32 R2, -RZ, R52.H1_H1 ;  /* 0x30000034ff027230 */ /* 0x000fe20000004100 */
        /* <DEDUP_REMOVED lines=14> */
.L_x_3480:
        /* <DEDUP_REMOVED lines=17> */
.L_x_3140:
[----:B------:R-:W-:-:S04]  /*9fe0*/  FSETP.NEU.AND P0, PT, |R0|, +INF , PT ;  /* 0x7f8000000000780b */ /* 0x000fc80003f0d200 */
[----:B------:R-:W-:-:S09]  /*9ff0*/  FSEL R42, R0, 65504, P0 ;  /* 0x477fe000002a7808 */ /* 0x000fd20000000000 */
.L_x_3139:
        /* <DEDUP_REMOVED lines=21> */
.L_x_3144:
[----:B------:R-:W1:Y:S02]  /*a150*/  MUFU.RCP R49, R42 ;  /* 0x0000002a00317308 */ /* 0x000e640000001000 */
[----:B-1----:R-:W-:-:S04]  /*a160*/  FFMA R0, R42, R49, -1 ;  /* 0xbf8000002a007423 */ /* 0x002fc80000000031 */
[----:B------:R-:W-:-:S04]  /*a170*/  FADD.FTZ R0, -R0, -RZ ;  /* 0x800000ff00007221 */ /* 0x000fc80000010100 */
[----:B------:R-:W-:-:S07]  /*a180*/  FFMA R49, R49, R0, R49 ;  /* 0x0000000031317223 */ /* 0x000fce0000000031 */
.L_x_3145:
[----:B------:R-:W-:Y:S05]  /*a190*/  BSYNC.RECONVERGENT B3 ;  /* 0x0000000000037941 */ /* 0x000fea0003800200 */
.L_x_3143:
[----:B------:R-:W1:Y:S01]  /*a1a0*/  S2R R4, SR_CTAID.X ;  /* 0x0000000000047919 */ /* 0x000e620000002500 */
[----:B------:R-:W2:Y:S01]  /*a1b0*/  LDC.64 R2, c[0x0][0x3c8] ;  /* 0x0000f200ff027b82 */ /* 0x000ea20000000a00 */
[----:B------:R-:W3:Y:S01]  /*a1c0*/  LDCU.64 UR6, c[0x0][0x3c8] ;  /* 0x00007900ff0677ac */ /* 0x000ee20008000a00 */
[----:B------:R-:W5:Y:S01]  /*a1d0*/  S2R R0, SR_TID.X ;  /* 0x0000000000007919 */ /* 0x000f620000002100 */
[----:B------:R-:W0:Y:S05]  /*a1e0*/  LDCU.64 UR16, c[0x0][0x3a0] ;  /* 0x00007400ff1077ac */ /* 0x000e2a0008000a00 */
[----:B------:R-:W4:Y:S08]  /*a1f0*/  S2UR UR15, SR_CTAID.Y ;  /* 0x00000000000f79c3 */ /* 0x000f300000002600 */
[----:B------:R-:W4:Y:S01]  /*a200*/  LDC.64 R8, c[0x0][0x3d0] ;  /* 0x0000f400ff087b82 */ /* 0x000f220000000a00 */
[----:B-1----:R-:W-:Y:S01]  /*a210*/  IMAD.WIDE.U32 R4, R4, 0x80, RZ ;  /* 0x0000008004047825 */ /* 0x002fe200078e00ff */
[----:B-----5:R-:W-:-:S04]  /*a220*/  SHF.R.U32.HI R7, RZ, 0x1, R0 ;  /* 0x00000001ff077819 */ /* 0x020fc80000011600 */
[----:B------:R-:W-:Y:S01]  /*a230*/  LOP3.LUT R7, R4, 0x70, R7, 0xf8, !PT ;  /* 0x0000007004077812 */ /* 0x000fe200078ef807 */
[----:B---3--:R-:W-:-:S04]  /*a240*/  IMAD R4, R5, UR6, RZ ;  /* 0x0000000605047c24 */ /* 0x008fc8000f8e02ff */
[C---:B------:R-:W-:Y:S02]  /*a250*/  IMAD R5, R7.reuse, UR7, R4 ;  /* 0x0000000707057c24 */ /* 0x040fe4000f8e0204 */
[----:B--2---:R-:W-:-:S04]  /*a260*/  IMAD.WIDE.U32 R2, R7, UR6, R2 ;  /* 0x0000000607027c25 */ /* 0x004fc8000f8e0002 */
[----:B------:R-:W-:Y:S02]  /*a270*/  IMAD.IADD R3, R5, 0x1, R3 ;  /* 0x0000000105037824 */ /* 0x000fe400078e0203 */
[----:B----4-:R-:W-:-:S04]  /*a280*/  IMAD.WIDE.U32 R2, R8, UR15, R2 ;  /* 0x0000000f08027c25 */ /* 0x010fc8000f8e0002 */
[----:B------:R-:W-:Y:S01]  /*a290*/  IMAD R3, R9, UR15, R3 ;  /* 0x0000000f09037c24 */ /* 0x000fe2000f8e0203 */
[----:B0-----:R-:W-:-:S04]  /*a2a0*/  LEA R4, P0, R2, UR16, 0x2 ;  /* 0x0000001002047c11 */ /* 0x001fc8000f8010ff */
[----:B------:R-:W-:-:S05]  /*a2b0*/  LEA.HI.X R5, R2, UR17, R3, 0x2, P0 ;  /* 0x0000001102057c11 */ /* 0x000fca00080f1403 */
[----:B------:R1:W-:Y:S04]  /*a2c0*/  STG.E desc[UR10][R4.64], R49 ;  /* 0x0000003104007986 */ /* 0x0003e8000c10190a */
.L_x_3142:
[----:B------:R-:W-:Y:S05]  /*a2d0*/  BSYNC.RECONVERGENT B1 ;  /* 0x0000000000017941 */ /* 0x000fea0003800200 */
.L_x_3141:
[----:B------:R-:W-:Y:S01]  /*a2e0*/  HADD2.F32 R0, -RZ, R29.H0_H0 ;  /* 0x2000001dff007230 */ /* 0x000fe20000004100 */
[----:B------:R-:W-:Y:S01]  /*a2f0*/  UMOV UR6, 0xffffffff ;  /* 0xffffffff00067882 */ /* 0x000fe20000000000 */
[----:B------:R-:W-:Y:S02]  /*a300*/  HADD2.F32 R3, -RZ, R38.H0_H0 ;  /* 0x20000026ff037230 */ /* 0x000fe40000004100 */
[----:B-1----:R-:W-:Y:S02]  /*a310*/  HADD2.F32 R5, -RZ, R47.H0_H0 ;  /* 0x2000002fff057230 */ /* 0x002fe40000004100 */
[----:B------:R-:W-:Y:S01]  /*a320*/  HADD2.F32 R2, -RZ, R12.H0_H0 ;  /* 0x2000000cff027230 */ /* 0x000fe20000004100 */
        /* <DEDUP_REMOVED lines=14> */
.L_x_3488:
        /* <DEDUP_REMOVED lines=17> */
.L_x_3148:
[----:B------:R-:W-:-:S04]  /*a520*/  FSETP.NEU.AND P0, PT, |R0|, +INF , PT ;  /* 0x7f8000000000780b */ /* 0x000fc80003f0d200 */
[----:B------:R-:W-:-:S09]  /*a530*/  FSEL R41, R0, 65504, P0 ;  /* 0x477fe00000297808 */ /* 0x000fd20000000000 */
.L_x_3147:
        /* <DEDUP_REMOVED lines=21> */
.L_x_3152:
[----:B------:R-:W1:Y:S02]  /*a690*/  MUFU.RCP R0, R41 ;  /* 0x0000002900007308 */ /* 0x000e640000001000 */
[----:B-1----:R-:W-:-:S04]  /*a6a0*/  FFMA R2, R41, R0, -1 ;  /* 0xbf80000029027423 */ /* 0x002fc80000000000 */
[----:B------:R-:W-:-:S04]  /*a6b0*/  FADD.FTZ R49, -R2, -RZ ;  /* 0x800000ff02317221 */ /* 0x000fc80000010100 */
[----:B------:R-:W-:-:S07]  /*a6c0*/  FFMA R49, R0, R49, R0 ;  /* 0x0000003100317223 */ /* 0x000fce0000000000 */
.L_x_3153:
[----:B------:R-:W-:Y:S05]  /*a6d0*/  BSYNC.RECONVERGENT B3 ;  /* 0x0000000000037941 */ /* 0x000fea0003800200 */
.L_x_3151:
        /* <DEDUP_REMOVED lines=10> */
[----:B------:R-:W-:-:S04]  /*a780*/  LOP3.LUT R5, R2, 0x70, R5, 0xf8, !PT ;  /* 0x0000007002057812 */ /* 0x000fc800078ef805 */
[----:B------:R-:W-:Y:S01]  /*a790*/  LOP3.LUT R2, R5, 0x2, RZ, 0xfc, !PT ;  /* 0x0000000205027812 */ /* 0x000fe200078efcff */
[----:B0-----:R-:W-:-:S04]  /*a7a0*/  IMAD R5, R3, R6, RZ ;  /* 0x0000000603057224 */ /* 0x001fc800078e02ff */
[C---:B------:R-:W-:Y:S02]  /*a7b0*/  IMAD R5, R2.reuse, R7, R5 ;  /* 0x0000000702057224 */ /* 0x040fe400078e0205 */
[----:B------:R-:W-:-:S04]  /*a7c0*/  IMAD.WIDE.U32 R2, R2, R6, UR6 ;  /* 0x0000000602027e25 */ /* 0x000fc8000f8e0006 */
[----:B------:R-:W-:Y:S01]  /*a7d0*/  IMAD.IADD R3, R3, 0x1, R5 ;  /* 0x0000000103037824 */ /* 0x000fe200078e0205 */
[----:B-----5:R-:W-:-:S04]  /*a7e0*/  LEA R4, P0, R2, UR18, 0x2 ;  /* 0x0000001202047c11 */ /* 0x020fc8000f8010ff */
[----:B------:R-:W-:-:S05]  /*a7f0*/  LEA.HI.X R5, R2, UR19, R3, 0x2, P0 ;  /* 0x0000001302057c11 */ /* 0x000fca00080f1403 */
[----:B------:R1:W-:Y:S04]  /*a800*/  STG.E desc[UR10][R4.64], R49 ;  /* 0x0000003104007986 */ /* 0x0003e8000c10190a */
.L_x_3150:
[----:B------:R-:W-:Y:S05]  /*a810*/  BSYNC.RECONVERGENT B1 ;  /* 0x0000000000017941 */ /* 0x000fea0003800200 */
.L_x_3149:
        /* <DEDUP_REMOVED lines=19> */
.L_x_3496:
        /* <DEDUP_REMOVED lines=17> */
.L_x_3156:
[----:B------:R-:W-:-:S04]  /*aa60*/  FSETP.NEU.AND P0, PT, |R0|, +INF , PT ;  /* 0x7f8000000000780b */ /* 0x000fc80003f0d200 */
[----:B------:R-:W-:-:S09]  /*aa70*/  FSEL R40, R0, 65504, P0 ;  /* 0x477fe00000287808 */ /* 0x000fd20000000000 */
.L_x_3155:
        /* <DEDUP_REMOVED lines=21> */
.L_x_3160:
[----:B------:R-:W1:Y:S02]  /*abd0*/  MUFU.RCP R49, R40 ;  /* 0x0000002800317308 */ /* 0x000e640000001000 */
[----:B-1----:R-:W-:-:S04]  /*abe0*/  FFMA R0, R40, R49, -1 ;  /* 0xbf80000028007423 */ /* 0x002fc80000000031 */
[----:B------:R-:W-:-:S04]  /*abf0*/  FADD.FTZ R0, -R0, -RZ ;  /* 0x800000ff00007221 */ /* 0x000fc80000010100 */
[----:B------:R-:W-:-:S07]  /*ac00*/  FFMA R49, R49, R0, R49 ;  /* 0x0000000031317223 */ /* 0x000fce0000000031 */
.L_x_3161:
[----:B------:R-:W-:Y:S05]  /*ac10*/  BSYNC.RECONVERGENT B3 ;  /* 0x0000000000037941 */ /* 0x000fea0003800200 */
.L_x_3159:
        /* <DEDUP_REMOVED lines=19> */
.L_x_3158:
[----:B------:R-:W-:Y:S05]  /*ad50*/  BSYNC.RECONVERGENT B1 ;  /* 0x0000000000017941 */ /* 0x000fea0003800200 */
.L_x_3157:
        /* <DEDUP_REMOVED lines=19> */
.L_x_3504:
        /* <DEDUP_REMOVED lines=17> */
.L_x_3164:
[----:B------:R-:W-:-:S04]  /*afa0*/  FSETP.NEU.AND P0, PT, |R0|, +INF , PT ;  /* 0x7f8000000000780b */ /* 0x000fc80003f0d200 */
[----:B------:R-:W-:-:S09]  /*afb0*/  FSEL R36, R0, 65504, P0 ;  /* 0x477fe00000247808 */ /* 0x000fd20000000000 */
.L_x_3163:
        /* <DEDUP_REMOVED lines=21> */
.L_x_3168:
[----:B------:R-:W1:Y:S02]  /*b110*/  MUFU.RCP R49, R36 ;  /* 0x0000002400317308 */ /* 0x000e640000001000 */
[----:B-1----:R-:W-:-:S04]  /*b120*/  FFMA R0, R36, R49, -1 ;  /* 0xbf80000024007423 */ /* 0x002fc80000000031 */
[----:B------:R-:W-:-:S04]  /*b130*/  FADD.FTZ R0, -R0, -RZ ;  /* 0x800000ff00007221 */ /* 0x000fc80000010100 */
[----:B------:R-:W-:-:S07]  /*b140*/  FFMA R49, R49, R0, R49 ;  /* 0x0000000031317223 */ /* 0x000fce0000000031 */
.L_x_3169:
[----:B------:R-:W-:Y:S05]  /*b150*/  BSYNC.RECONVERGENT B3 ;  /* 0x0000000000037941 */ /* 0x000fea0003800200 */
.L_x_3167:
        /* <DEDUP_REMOVED lines=19> */
.L_x_3166:
[----:B------:R-:W-:Y:S05]  /*b290*/  BSYNC.RECONVERGENT B1 ;  /* 0x0000000000017941 */ /* 0x000fea0003800200 */
.L_x_3165:
        /* <DEDUP_REMOVED lines=19> */
.L_x_3512:
[----:B------:R-:W1:Y:S01]  /*b3d0*/  LDCU UR6, c[0x0][0x3d8] ;  /* 0x00007b00ff0677ac */ /* 0x000e620008000800 */
[----:B----4-:R-:W-:Y:S01]  /*b3e0*/  IMAD.MOV.U32 R35, RZ, RZ, 0x3f800000 ;  /* 0x3f800000ff237424 */ /* 0x010fe200078e00ff */
        /* <DEDUP_REMOVED lines=14> */
[----:B0-----:R-:W-:Y:S05]  /*b4d0*/  CALL.REL.NOINC `($__internal_9_$__cuda_sm3x_div_rn_noftz_f32_slowpath) ;  /* 0x0000011800907944 */ /* 0x001fea0003c00000 */
.L_x_3172:
[----:B------:R-:W-:-:S04]  /*b4e0*/  FSETP.NEU.AND P0, PT, |R0|, +INF , PT ;  /* 0x7f8000000000780b */ /* 0x000fc80003f0d200 */
[----:B------:R-:W-:-:S09]  /*b4f0*/  FSEL R35, R0, 65504, P0 ;  /* 0x477fe00000237808 */ /* 0x000fd20000000000 */
.L_x_3171:
        /* <DEDUP_REMOVED lines=19> */
[----:B0-----:R-:W-:Y:S05]  /*b630*/  CALL.REL.NOINC `($__internal_8_$__cuda_sm20_rcp_rn_f32_slowpath) ;  /* 0x0000011400687944 */ /* 0x001fea0003c00000 */
[----:B------:R-:W-:Y:S05]  /*b640*/  BRA `(.L_x_3177) ;  /* 0x0000000000107947 */ /* 0x000fea0003800000 */
.L_x_3176:
[----:B------:R-:W1:Y:S02]  /*b650*/  MUFU.RCP R0, R35 ;  /* 0x0000002300007308 */ /* 0x000e640000001000 */
[----:B-1----:R-:W-:-:S04]  /*b660*/  FFMA R2, R35, R0, -1 ;  /* 0xbf80000023027423 */ /* 0x002fc80000000000 */
[----:B------:R-:W-:-:S04]  /*b670*/  FADD.FTZ R49, -R2, -RZ ;  /* 0x800000ff02317221 */ /* 0x000fc80000010100 */
[----:B------:R-:W-:-:S07]  /*b680*/  FFMA R49, R0, R49, R0 ;  /* 0x0000003100317223 */ /* 0x000fce0000000000 */
.L_x_3177:
[----:B------:R-:W-:Y:S05]  /*b690*/  BSYNC.RECONVERGENT B3 ;  /* 0x0000000000037941 */ /* 0x000fea0003800200 */
.L_x_3175:
        /* <DEDUP_REMOVED lines=10> */
[----:B------:R-:W-:-:S04]  /*b740*/  LOP3.LUT R5, R2, 0x70, R5, 0xf8, !PT ;  /* 0x0000007002057812 */ /* 0x000fc800078ef805 */
[----:B------:R-:W-:Y:S01]  /*b750*/  LOP3.LUT R2, R5, 0x5, RZ, 0xfc, !PT ;  /* 0x0000000505027812 */ /* 0x000fe200078efcff */
[----:B-----5:R-:W-:-:S04]  /*b760*/  IMAD R5, R3, R6, RZ ;  /* 0x0000000603057224 */ /* 0x020fc800078e02ff */
[C---:B------:R-:W-:Y:S02]  /*b770*/  IMAD R5, R2.reuse, R7, R5 ;  /* 0x0000000702057224 */ /* 0x040fe400078e0205 */
[----:B------:R-:W-:-:S04]  /*b780*/  IMAD.WIDE.U32 R2, R2, R6, UR6 ;  /* 0x0000000602027e25 */ /* 0x000fc8000f8e0006 */
[----:B------:R-:W-:Y:S01]  /*b790*/  IMAD.IADD R3, R3, 0x1, R5 ;  /* 0x0000000103037824 */ /* 0x000fe200078e0205 */
[----:B----4-:R-:W-:-:S04]  /*b7a0*/  LEA R4, P0, R2, UR18, 0x2 ;  /* 0x0000001202047c11 */ /* 0x010fc8000f8010ff */
[----:B------:R-:W-:-:S05]  /*b7b0*/  LEA.HI.X R5, R2, UR19, R3, 0x2, P0 ;  /* 0x0000001302057c11 */ /* 0x000fca00080f1403 */
[----:B------:R1:W-:Y:S04]  /*b7c0*/  STG.E desc[UR10][R4.64], R49 ;  /* 0x0000003104007986 */ /* 0x0003e8000c10190a */
.L_x_3174:
[----:B------:R-:W-:Y:S05]  /*b7d0*/  BSYNC.RECONVERGENT B1 ;  /* 0x0000000000017941 */ /* 0x000fea0003800200 */
.L_x_3173:
        /* <DEDUP_REMOVED lines=19> */
.L_x_3520:
        /* <DEDUP_REMOVED lines=17> */
.L_x_3180:
[----:B------:R-:W-:-:S04]  /*ba20*/  FSETP.NEU.AND P0, PT, |R0|, +INF , PT ;  /* 0x7f8000000000780b */ /* 0x000fc80003f0d200 */
[----:B------:R-:W-:-:S09]  /*ba30*/  FSEL R11, R0, 65504, P0 ;  /* 0x477fe000000b7808 */ /* 0x000fd20000000000 */
.L_x_3179:
        /* <DEDUP_REMOVED lines=21> */
.L_x_3184:
[----:B------:R-:W1:Y:S02]  /*bb90*/  MUFU.RCP R0, R11 ;  /* 0x0000000b00007308 */ /* 0x000e640000001000 */
[----:B-1----:R-:W-:-:S04]  /*bba0*/  FFMA R2, R11, R0, -1 ;  /* 0xbf8000000b027423 */ /* 0x002fc80000000000 */
[----:B------:R-:W-:-:S04]  /*bbb0*/  FADD.FTZ R49, -R2, -RZ ;  /* 0x800000ff02317221 */ /* 0x000fc80000010100 */
[----:B------:R-:W-:-:S07]  /*bbc0*/  FFMA R49, R0, R49, R0 ;  /* 0x0000003100317223 */ /* 0x000fce0000000000 */
.L_x_3185:
[----:B------:R-:W-:Y:S05]  /*bbd0*/  BSYNC.RECONVERGENT B3 ;  /* 0x0000000000037941 */ /* 0x000fea0003800200 */
.L_x_3183:
        /* <DEDUP_REMOVED lines=19> */
.L_x_3182:
[----:B------:R-:W-:Y:S05]  /*bd10*/  BSYNC.RECONVERGENT B1 ;  /* 0x0000000000017941 */ /* 0x000fea0003800200 */
.L_x_3181:
        /* <DEDUP_REMOVED lines=19> */
.L_x_3528:
        /* <DEDUP_REMOVED lines=17> */
.L_x_3188:
[----:B------:R-:W-:-:S04]  /*bf60*/  FSETP.NEU.AND P0, PT, |R0|, +INF , PT ;  /* 0x7f8000000000780b */ /* 0x000fc80003f0d200 */
[----:B------:R-:W-:-:S09]  /*bf70*/  FSEL R10, R0, 65504, P0 ;  /* 0x477fe000000a7808 */ /* 0x000fd20000000000 */
.L_x_3187:
        /* <DEDUP_REMOVED lines=21> */
.L_x_3192:
[----:B------:R-:W1:Y:S02]  /*c0d0*/  MUFU.RCP R49, R10 ;  /* 0x0000000a00317308 */ /* 0x000e640000001000 */
[----:B-1----:R-:W-:-:S04]  /*c0e0*/  FFMA R0, R10, R49, -1 ;  /* 0xbf8000000a007423 */ /* 0x002fc80000000031 */
[----:B------:R-:W-:-:S04]  /*c0f0*/  FADD.FTZ R0, -R0, -RZ ;  /* 0x800000ff00007221 */ /* 0x000fc80000010100 */
[----:B------:R-:W-:-:S07]  /*c100*/  FFMA R49, R49, R0, R49 ;  /* 0x0000000031317223 */ /* 0x000fce0000000031 */
.L_x_3193:
[----:B------:R-:W-:Y:S05]  /*c110*/  BSYNC.RECONVERGENT B3 ;  /* 0x0000000000037941 */ /* 0x000fea0003800200 */
.L_x_3191:
        /* <DEDUP_REMOVED lines=19> */
.L_x_3190:
[----:B------:R-:W-:Y:S05]  /*c250*/  BSYNC.RECONVERGENT B1 ;  /* 0x0000000000017941 */ /* 0x000fea0003800200 */
.L_x_3189:
        /* <DEDUP_REMOVED lines=19> */
.L_x_3536:
        /* <DEDUP_REMOVED lines=17> */
.L_x_3196:
[----:B------:R-:W-:-:S04]  /*c4a0*/  FSETP.NEU.AND P0, PT, |R0|, +INF , PT ;  /* 0x7f8000000000780b */ /* 0x000fc80003f0d200 */
[----:B------:R-:W-:-:S09]  /*c4b0*/  FSEL R9, R0, 65504, P0 ;  /* 0x477fe00000097808 */ /* 0x000fd20000000000 */
.L_x_3195:
        /* <DEDUP_REMOVED lines=21> */
.L_x_3200:
[----:B------:R-:W1:Y:S02]  /*c610*/  MUFU.RCP R0, R9 ;  /* 0x0000000900007308 */ /* 0x000e640000001000 */
[----:B-1----:R-:W-:-:S04]  /*c620*/  FFMA R2, R9, R0, -1 ;  /* 0xbf80000009027423 */ /* 0x002fc80000000000 */
[----:B------:R-:W-:-:S04]  /*c630*/  FADD.FTZ R49, -R2, -RZ ;  /* 0x800000ff02317221 */ /* 0x000fc80000010100 */
[----:B------:R-:W-:-:S07]  /*c640*/  FFMA R49, R0, R49, R0 ;  /* 0x0000003100317223 */ /* 0x000fce0000000000 */
.L_x_3201:
[----:B------:R-:W-:Y:S05]  /*c650*/  BSYNC.RECONVERGENT B3 ;  /* 0x0000000000037941 */ /* 0x000fea0003800200 */
.L_x_3199:
        /* <DEDUP_REMOVED lines=19> */
.L_x_3198:
[----:B------:R-:W-:Y:S05]  /*c790*/  BSYNC.RECONVERGENT B1 ;  /* 0x0000000000017941 */ /* 0x000fea0003800200 */
.L_x_3197:
        /* <DEDUP_REMOVED lines=19> */
.L_x_3544:
        /* <DEDUP_REMOVED lines=17> */
.L_x_3204:
[----:B------:R-:W-:-:S04]  /*c9e0*/  FSETP.NEU.AND P0, PT, |R0|, +INF , PT ;  /* 0x7f8000000000780b */ /* 0x000fc80003f0d200 */
[----:B------:R-:W-:-:S09]  /*c9f0*/  FSEL R8, R0, 65504, P0 ;  /* 0x477fe00000087808 */ /* 0x000fd20000000000 */
.L_x_3203:
        /* <DEDUP_REMOVED lines=21> */
.L_x_3208:
[----:B------:R-:W1:Y:S02]  /*cb50*/  MUFU.RCP R49, R8 ;  /* 0x0000000800317308 */ /* 0x000e640000001000 */
[----:B-1----:R-:W-:-:S04]  /*cb60*/  FFMA R0, R8, R49, -1 ;  /* 0xbf80000008007423 */ /* 0x002fc80000000031 */
[----:B------:R-:W-:-:S04]  /*cb70*/  FADD.FTZ R0, -R0, -RZ ;  /* 0x800000ff00007221 */ /* 0x000fc80000010100 */
[----:B------:R-:W-:-:S07]  /*cb80*/  FFMA R49, R49, R0, R49 ;  /* 0x0000000031317223 */ /* 0x000fce0000000031 */
.L_x_3209:
[----:B------:R-:W-:Y:S05]  /*cb90*/  BSYNC.RECONVERGENT B3 ;  /* 0x0000000000037941 */ /* 0x000fea0003800200 */
.L_x_3207:
        /* <DEDUP_REMOVED lines=19> */
.L_x_3206:
[----:B------:R-:W-:Y:S05]  /*ccd0*/  BSYNC.RECONVERGENT B1 ;  /* 0x0000000000017941 */ /* 0x000fea0003800200 */
.L_x_3205:
        /* <DEDUP_REMOVED lines=19> */
.L_x_3552:
        /* <DEDUP_REMOVED lines=17> */
.L_x_3212:
[----:B------:R-:W-:-:S04]  /*cf20*/  FSETP.NEU.AND P0, PT, |R0|, +INF , PT ;  /* 0x7f8000000000780b */ /* 0x000fc80003f0d200 */
[----:B------:R-:W-:-:S09]  /*cf30*/  FSEL R7, R0, 65504, P0 ;  /* 0x477fe00000077808 */ /* 0x000fd20000000000 */
.L_x_3211:
        /* <DEDUP_REMOVED lines=21> */
.L_x_3216:
[----:B------:R-:W1:Y:S02]  /*d090*/  MUFU.RCP R0, R7 ;  /* 0x0000000700007308 */ /* 0x000e640000001000 */
[----:B-1----:R-:W-:-:S04]  /*d0a0*/  FFMA R2, R7, R0, -1 ;  /* 0xbf80000007027423 */ /* 0x002fc80000000000 */
[----:B------:R-:W-:-:S04]  /*d0b0*/  FADD.FTZ R49, -R2, -RZ ;  /* 0x800000ff02317221 */ /* 0x000fc80000010100 */
[----:B------:R-:W-:-:S07]  /*d0c0*/  FFMA R49, R0, R49, R0 ;  /* 0x0000003100317223 */ /* 0x000fce0000000000 */
.L_x_3217:
[----:B------:R-:W-:Y:S05]  /*d0d0*/  BSYNC.RECONVERGENT B3 ;  /* 0x0000000000037941 */ /* 0x000fea0003800200 */
.L_x_3215:
        /* <DEDUP_REMOVED lines=19> */
.L_x_3214:
[----:B------:R-:W-:Y:S05]  /*d210*/  BSYNC.RECONVERGENT B1 ;  /* 0x0000000000017941 */ /* 0x000fea0003800200 */
.L_x_3213:
        /* <DEDUP_REMOVED lines=19> */
.L_x_3560:
        /* <DEDUP_REMOVED lines=17> */
.L_x_3220:
[----:B------:R-:W-:-:S04]  /*d460*/  FSETP.NEU.AND P0, PT, |R0|, +INF , PT ;  /* 0x7f8000000000780b */ /* 0x000fc80003f0d200 */
[----:B------:R-:W-:-:S09]  /*d470*/  FSEL R6, R0, 65504, P0 ;  /* 0x477fe00000067808 */ /* 0x000fd20000000000 */
.L_x_3219:
        /* <DEDUP_REMOVED lines=21> */
.L_x_3224:
[----:B------:R-:W1:Y:S02]  /*d5d0*/  MUFU.RCP R49, R6 ;  /* 0x0000000600317308 */ /* 0x000e640000001000 */
[----:B-1----:R-:W-:-:S04]  /*d5e0*/  FFMA R0, R6, R49, -1 ;  /* 0xbf80000006007423 */ /* 0x002fc80000000031 */
[----:B------:R-:W-:-:S04]  /*d5f0*/  FADD.FTZ R0, -R0, -RZ ;  /* 0x800000ff00007221 */ /* 0x000fc80000010100 */
[----:B------:R-:W-:-:S07]  /*d600*/  FFMA R49, R49, R0, R49 ;  /* 0x0000000031317223 */ /* 0x000fce0000000031 */
.L_x_3225:
[----:B------:R-:W-:Y:S05]  /*d610*/  BSYNC.RECONVERGENT B3 ;  /* 0x0000000000037941 */ /* 0x000fea0003800200 */
.L_x_3223:
        /* <DEDUP_REMOVED lines=19> */
.L_x_3222:
[----:B------:R-:W-:Y:S05]  /*d750*/  BSYNC.RECONVERGENT B1 ;  /* 0x0000000000017941 */ /* 0x000fea0003800200 */
.L_x_3221:
        /* <DEDUP_REMOVED lines=19> */
.L_x_3568:
        /* <DEDUP_REMOVED lines=17> */
.L_x_3228:
[----:B------:R-:W-:-:S04]  /*d9a0*/  FSETP.NEU.AND P0, PT, |R0|, +INF , PT ;  /* 0x7f8000000000780b */ /* 0x000fc80003f0d200 */
[----:B------:R-:W-:-:S09]  /*d9b0*/  FSEL R5, R0, 65504, P0 ;  /* 0x477fe00000057808 */ /* 0x000fd20000000000 */
.L_x_3227:
        /* <DEDUP_REMOVED lines=21> */
.L_x_3232:
[----:B------:R-:W1:Y:S02]  /*db10*/  MUFU.RCP R0, R5 ;  /* 0x0000000500007308 */ /* 0x000e640000001000 */
[----:B-1----:R-:W-:-:S04]  /*db20*/  FFMA R2, R5, R0, -1 ;  /* 0xbf80000005027423 */ /* 0x002fc80000000000 */
[----:B------:R-:W-:-:S04]  /*db30*/  FADD.FTZ R49, -R2, -RZ ;  /* 0x800000ff02317221 */ /* 0x000fc80000010100 */
[----:B------:R-:W-:-:S07]  /*db40*/  FFMA R49, R0, R49, R0 ;  /* 0x0000003100317223 */ /* 0x000fce0000000000 */
.L_x_3233:
[----:B------:R-:W-:Y:S05]  /*db50*/  BSYNC.RECONVERGENT B3 ;  /* 0x0000000000037941 */ /* 0x000fea0003800200 */
.L_x_3231:
        /* <DEDUP_REMOVED lines=19> */
.L_x_3230:
[----:B------:R-:W-:Y:S05]  /*dc90*/  BSYNC.RECONVERGENT B1 ;  /* 0x0000000000017941 */ /* 0x000fea0003800200 */
.L_x_3229:
        /* <DEDUP_REMOVED lines=19> */
.L_x_3576:
        /* <DEDUP_REMOVED lines=17> */
.L_x_3236:
[----:B------:R-:W-:-:S04]  /*dee0*/  FSETP.NEU.AND P0, PT, |R0|, +INF , PT ;  /* 0x7f8000000000780b */ /* 0x000fc80003f0d200 */
[----:B------:R-:W-:-:S09]  /*def0*/  FSEL R4, R0, 65504, P0 ;  /* 0x477fe00000047808 */ /* 0x000fd20000000000 */
.L_x_3235:
        /* <DEDUP_REMOVED lines=21> */
.L_x_3240:
[----:B------:R-:W1:Y:S02]  /*e050*/  MUFU.RCP R49, R4 ;  /* 0x0000000400317308 */ /* 0x000e640000001000 */
[----:B-1----:R-:W-:-:S04]  /*e060*/  FFMA R0, R4, R49, -1 ;  /* 0xbf80000004007423 */ /* 0x002fc80000000031 */
[----:B------:R-:W-:-:S04]  /*e070*/  FADD.FTZ R0, -R0, -RZ ;  /* 0x800000ff00007221 */ /* 0x000fc80000010100 */
[----:B------:R-:W-:-:S07]  /*e080*/  FFMA R49, R49, R0, R49 ;  /* 0x0000000031317223 */ /* 0x000fce0000000031 */
.L_x_3241:
[----:B------:R-:W-:Y:S05]  /*e090*/  BSYNC.RECONVERGENT B3 ;  /* 0x0000000000037941 */ /* 0x000fea0003800200 */
.L_x_3239:
        /* <DEDUP_REMOVED lines=19> */
.L_x_3238:
[----:B------:R-:W-:Y:S05]  /*e1d0*/  BSYNC.RECONVERGENT B1 ;  /* 0x0000000000017941 */ /* 0x000fea0003800200 */
.L_x_3237:
        /* <DEDUP_REMOVED lines=16> */
[----:B------:R-:W0:Y:S02]  /*e2e0*/  SHFL.DOWN PT, R55, R57, 0x1, 0x1f ;  /* 0x08201f0039377f89 */ /* 0x000e2400000e0000 */
[----:B0-----:R-:W-:-:S05]  /*e2f0*/  FMNMX R55, R57, R55, !PT ;  /* 0x0000003739377209 */ /* 0x001fca0007800000 */
[----:B------:R0:W1:Y:S02]  /*e300*/  SHFL.IDX PT, R58, R55, RZ, 0x1f ;  /* 0x00001fff373a7589 */ /* 0x00006400000e0000 */
.L_x_3584:
        /* <DEDUP_REMOVED lines=17> */
.L_x_3244:
[----:B------:R-:W-:-:S04]  /*e420*/  FSETP.NEU.AND P0, PT, |R0|, +INF , PT ;  /* 0x7f8000000000780b */ /* 0x000fc80003f0d200 */
[----:B------:R-:W-:-:S09]  /*e430*/  FSEL R2, R0, 65504, P0 ;  /* 0x477fe00000027808 */ /* 0x000fd20000000000 */
.L_x_3243:
[----:B------:R-:W0:Y:S01]  /*e440*/  S2R R54, SR_CTAID.X ;  /* 0x0000000000367919 */ /* 0x000e220000002500 */
[----:B------:R-:W1:Y:S01]  /*e450*/  LDCU.64 UR6, c[0x0][0x3a8] ;  /* 0x00007500ff0677ac */ /* 0x000e620008000a00 */
[----:B------:R-:W-:Y:S01]  /*e460*/  BSSY.RECONVERGENT B1, `(.L_x_3245) ;  /* 0x000002b000017945 */ /* 0x000fe20003800200 */
[----:B------:R-:W2:Y:S01]  /*e470*/  S2R R49, SR_TID.X ;  /* 0x0000000000317919 */ /* 0x000ea20000002100 */
[----:B0-----:R-:W-:Y:S01]  /*e480*/  IMAD.WIDE.U32 R54, R54, 0x80, RZ ;  /* 0x0000008036367825 */ /* 0x001fe200078e00ff */
[----:B--2---:R-:W-:Y:S02]  /*e490*/  SHF.R.U32.HI R3, RZ, 0x1, R49 ;  /* 0x00000001ff037819 */ /* 0x004fe40000011631 */
[----:B------:R-:W-:Y:S02]  /*e4a0*/  LOP3.LUT P1, RZ, R49, 0x1f, RZ, 0xc0, !PT ;  /* 0x0000001f31ff7812 */ /* 0x000fe4000782c0ff */
[----:B------:R-:W-:-:S04]  /*e4b0*/  LOP3.LUT R0, R54, 0x70, R3, 0xf8, !PT ;  /* 0x0000007036007812 */ /* 0x000fc800078ef803 */
[----:B------:R-:W-:-:S04]  /*e4c0*/  LOP3.LUT R0, R0, 0xe, RZ, 0xfc, !PT ;  /* 0x0000000e00007812 */ /* 0x000fc800078efcff */
[----:B-1----:R-:W-:-:S04]  /*e4d0*/  ISETP.GE.U32.AND P0, PT, R0, UR6, PT ;  /* 0x0000000600007c0c */ /* 0x002fc8000bf06070 */
        /* <DEDUP_REMOVED lines=9> */
[----:B------:R-:W-:Y:S05]  /*e570*/  CALL.REL.NOINC `($__internal_8_$__cuda_sm20_rcp_rn_f32_slowpath) ;  /* 0x000000e400987944 */ /* 0x000fea0003c00000 */
[----:B------:R-:W-:Y:S05]  /*e580*/  BRA `(.L_x_3249) ;  /* 0x0000000000107947 */ /* 0x000fea0003800000 */
.L_x_3248:
[----:B------:R-:W0:Y:S02]  /*e590*/  MUFU.RCP R49, R2 ;  /* 0x0000000200317308 */ /* 0x000e240000001000 */
[----:B0-----:R-:W-:-:S04]  /*e5a0*/  FFMA R0, R2, R49, -1 ;  /* 0xbf80000002007423 */ /* 0x001fc80000000031 */
[----:B------:R-:W-:-:S04]  /*e5b0*/  FADD.FTZ R0, -R0, -RZ ;  /* 0x800000ff00007221 */ /* 0x000fc80000010100 */
[----:B------:R-:W-:-:S07]  /*e5c0*/  FFMA R49, R49, R0, R49 ;  /* 0x0000000031317223 */ /* 0x000fce0000000031 */
.L_x_3249:
[----:B------:R-:W-:Y:S05]  /*e5d0*/  BSYNC.RECONVERGENT B3 ;  /* 0x0000000000037941 */ /* 0x000fea0003800200 */
.L_x_3247:
        /* <DEDUP_REMOVED lines=10> */
[----:B------:R-:W-:-:S04]  /*e680*/  LOP3.LUT R3, R56, 0x70, R3, 0xf8, !PT ;  /* 0x0000007038037812 */ /* 0x000fc800078ef803 */
        /* <DEDUP_REMOVED lines=8> */
.L_x_3246:
[----:B------:R-:W-:Y:S05]  /*e710*/  BSYNC.RECONVERGENT B1 ;  /* 0x0000000000017941 */ /* 0x000fea0003800200 */
.L_x_3245:
[----:B------:R-:W-:Y:S01]  /*e720*/  HADD2.F32 R0, -RZ, R27.H1_H1 ;  /* 0x3000001bff007230 */ /* 0x000fe20000004100 */
[----:B------:R-:W-:Y:S01]  /*e730*/  UMOV UR6, 0xffffffff ;  /* 0xffffffff00067882 */ /* 0x000fe20000000000 */
[----:B------:R-:W-:Y:S02]  /*e740*/  HADD2.F32 R3, -RZ, R53.H1_H1 ;  /* 0x30000035ff037230 */ /* 0x000fe40000004100 */
[----:B0-----:R-:W-:Y:S02]  /*e750*/  HADD2.F32 R49, -RZ, R45.H1_H1 ;  /* 0x3000002dff317230 */ /* 0x001fe40000004100 */
[----:B------:R-:W-:Y:S01]  /*e760*/  HADD2.F32 R54, -RZ, R34.H1_H1 ;  /* 0x30000022ff367230 */ /* 0x000fe20000004100 */
        /* <DEDUP_REMOVED lines=14> */
.L_x_3592:
        /* <DEDUP_REMOVED lines=17> */
.L_x_3252:
[----:B------:R-:W-:-:S04]  /*e960*/  FSETP.NEU.AND P0, PT, |R0|, +INF , PT ;  /* 0x7f8000000000780b */ /* 0x000fc80003f0d200 */
[----:B------:R-:W-:-:S09]  /*e970*/  FSEL R0, R0, 65504, P0 ;  /* 0x477fe00000007808 */ /* 0x000fd20000000000 */
.L_x_3251:
[----:B------:R-:W1:Y:S01]  /*e980*/  S2R R3, SR_TID.X ;  /* 0x0000000000037919 */ /* 0x000e620000002100 */
[----:B------:R-:W2:Y:S01]  /*e990*/  S2UR UR6, SR_CTAID.X ;  /* 0x00000000000679c3 */ /* 0x000ea20000002500 */
[----:B------:R-:W3:Y:S01]  /*e9a0*/  LDCU.64 UR16, c[0x0][0x3a8] ;  /* 0x00007500ff1077ac */ /* 0x000ee20008000a00 */
[----:B--2---:R-:W-:-:S06]  /*e9b0*/  UIMAD.WIDE.U32 UR6, UR6, 0x80, URZ ;  /* 0x00000080060678a5 */ /* 0x004fcc000f8e00ff */
[----:B------:R-:W-:Y:S01]  /*e9c0*/  IMAD.U32 R54, RZ, RZ, UR6 ;  /* 0x00000006ff367e24 */ /* 0x000fe2000f8e00ff */
[----:B-1----:R-:W-:Y:S01]  /*e9d0*/  SHF.R.U32.HI R59, RZ, 0x1, R3 ;  /* 0x00000001ff3b7819 */ /* 0x002fe20000011603 */
[----:B0-----:R-:W-:Y:S01]  /*e9e0*/  IMAD.U32 R55, RZ, RZ, UR7 ;  /* 0x00000007ff377e24 */ /* 0x001fe2000f8e00ff */
[----:B------:R-:W-:Y:S02]  /*e9f0*/  LOP3.LUT P1, RZ, R3, 0x1f, RZ, 0xc0, !PT ;  /* 0x0000001f03ff7812 */ /* 0x000fe4000782c0ff */
[----:B------:R-:W-:-:S04]  /*ea00*/  LOP3.LUT R48, R54, R59, RZ, 0xfc, !PT ;  /* 0x0000003b36307212 */ /* 0x000fc800078efcff */
        /* <DEDUP_REMOVED lines=10> */
[----:B------:R-:W-:Y:S05]  /*eab0*/  CALL.REL.NOINC `($__internal_8_$__cuda_sm20_rcp_rn_f32_slowpath) ;  /* 0x000000e000487944 */ /* 0x000fea0003c00000 */
[----:B------:R-:W-:Y:S01]  /*eac0*/  IMAD.MOV.U32 R61, RZ, RZ, R49 ;  /* 0x000000ffff3d7224 */ /* 0x000fe200078e0031 */
[----:B------:R-:W-:Y:S06]  /*ead0*/  BRA `(.L_x_3256) ;  /* 0x0000000000107947 */ /* 0x000fec0003800000 */
.L_x_3255:
[----:B------:R-:W0:Y:S02]  /*eae0*/  MUFU.RCP R61, R0 ;  /* 0x00000000003d7308 */ /* 0x000e240000001000 */
[----:B0-----:R-:W-:-:S04]  /*eaf0*/  FFMA R3, R0, R61, -1 ;  /* 0xbf80000000037423 */ /* 0x001fc8000000003d */
[----:B------:R-:W-:-:S04]  /*eb00*/  FADD.FTZ R48, -R3, -RZ ;  /* 0x800000ff03307221 */ /* 0x000fc80000010100 */
[----:B------:R-:W-:-:S07]  /*eb10*/  FFMA R61, R61, R48, R61 ;  /* 0x000000303d3d7223 */ /* 0x000fce000000003d */
.L_x_3256:
[----:B------:R-:W-:Y:S05]  /*eb20*/  BSYNC.RECONVERGENT B1 ;  /* 0x0000000000017941 */ /* 0x000fea0003800200 */
.L_x_3254:
        /* <DEDUP_REMOVED lines=9> */
[----:B------:R-:W-:Y:S01]  /*ebc0*/  IMAD.U32 R55, RZ, RZ, UR7 ;  /* 0x00000007ff377e24 */ /* 0x000fe2000f8e00ff */
[----:B--2---:R-:W-:Y:S02]  /*ebd0*/  UIMAD.WIDE.U32 UR6, UR15, UR16, URZ ;  /* 0x000000100f0672a5 */ /* 0x004fe4000f8e00ff */
[----:B------:R-:W-:Y:S02]  /*ebe0*/  LOP3.LUT R48, R54, R59, RZ, 0xfc, !PT ;  /* 0x0000003b36307212 */ /* 0x000fe400078efcff */
[----:B------:R-:W-:Y:S02]  /*ebf0*/  UIMAD UR7, UR15, UR17, UR7 ;  /* 0x000000110f0772a4 */ /* 0x000fe4000f8e0207 */
        /* <DEDUP_REMOVED lines=9> */
.L_x_3129:
        /* <DEDUP_REMOVED lines=19> */
.L_x_3600:
        /* <DEDUP_REMOVED lines=17> */
.L_x_3259:
[----:B------:R-:W-:-:S04]  /*eed0*/  FSETP.NEU.AND P0, PT, |R0|, +INF , PT ;  /* 0x7f8000000000780b */ /* 0x000fc80003f0d200 */
[----:B------:R-:W-:-:S04]  /*eee0*/  FSEL R0, R0, 65504, P0 ;  /* 0x477fe00000007808 */ /* 0x000fc80000000000 */
[----:B------:R-:W-:-:S07]  /*eef0*/  LOP3.LUT R43, R0, 0xff800000, RZ, 0xc0, !PT ;  /* 0xff800000002b7812 */ /* 0x000fce00078ec0ff */
.L_x_3258:
        /* <DEDUP_REMOVED lines=16> */
.L_x_3263:
[----:B------:R-:W1:Y:S02]  /*f000*/  MUFU.RCP R0, R43 ;  /* 0x0000002b00007308 */ /* 0x000e640000001000 */
[----:B-1----:R-:W-:-:S04]  /*f010*/  FFMA R2, R43, R0, -1 ;  /* 0xbf8000002b027423 */ /* 0x002fc80000000000 */
[----:B------:R-:W-:-:S04]  /*f020*/  FADD.FTZ R49, -R2, -RZ ;  /* 0x800000ff02317221 */ /* 0x000fc80000010100 */
[----:B------:R-:W-:-:S07]  /*f030*/  FFMA R49, R0, R49, R0 ;  /* 0x0000003100317223 */ /* 0x000fce0000000000 */
.L_x_3264:
[----:B------:R-:W-:Y:S05]  /*f040*/  BSYNC.RECONVERGENT B3 ;  /* 0x0000000000037941 */ /* 0x000fea0003800200 */
.L_x_3262:
        /* <DEDUP_REMOVED lines=18> */
.L_x_3261:
[----:B------:R-:W-:Y:S05]  /*f170*/  BSYNC.RECONVERGENT B1 ;  /* 0x0000000000017941 */ /* 0x000fea0003800200 */
.L_x_3260:
        /* <DEDUP_REMOVED lines=19> */
.L_x_3608:
        /* <DEDUP_REMOVED lines=17> */
.L_x_3267:
[----:B------:R-:W-:-:S04]  /*f3c0*/  FSETP.NEU.AND P0, PT, |R0|, +INF , PT ;  /* 0x7f8000000000780b */ /* 0x000fc80003f0d200 */
[----:B------:R-:W-:-:S04]  /*f3d0*/  FSEL R0, R0, 65504, P0 ;  /* 0x477fe00000007808 */ /* 0x000fc80000000000 */
[----:B------:R-:W-:-:S07]  /*f3e0*/  LOP3.LUT R42, R0, 0xff800000, RZ, 0xc0, !PT ;  /* 0xff800000002a7812 */ /* 0x000fce00078ec0ff */
.L_x_3266:
        /* <DEDUP_REMOVED lines=21> */
.L_x_3271:
[----:B------:R-:W1:Y:S02]  /*f540*/  MUFU.RCP R49, R42 ;  /* 0x0000002a00317308 */ /* 0x000e640000001000 */
[----:B-1----:R-:W-:-:S04]  /*f550*/  FFMA R0, R42, R49, -1 ;  /* 0xbf8000002a007423 */ /* 0x002fc80000000031 */
[----:B------:R-:W-:-:S04]  /*f560*/  FADD.FTZ R0, -R0, -RZ ;  /* 0x800000ff00007221 */ /* 0x000fc80000010100 */
[----:B------:R-:W-:-:S07]  /*f570*/  FFMA R49, R49, R0, R49 ;  /* 0x0000000031317223 */ /* 0x000fce0000000031 */
.L_x_3272:
[----:B------:R-:W-:Y:S05]  /*f580*/  BSYNC.RECONVERGENT B3 ;  /* 0x0000000000037941 */ /* 0x000fea0003800200 */
.L_x_3270:
        /* <DEDUP_REMOVED lines=19> */
.L_x_3269:
[----:B------:R-:W-:Y:S05]  /*f6c0*/  BSYNC.RECONVERGENT B1 ;  /* 0x0000000000017941 */ /* 0x000fea0003800200 */
.L_x_3268:
[----:B------:R-:W-:Y:S01]  /*f6d0*/  HADD2.F32 R0, -RZ, R29.H0_H0 ;  /* 0x2000001dff007230 */ /* 0x000fe20000004100 */
[----:B------:R-:W-:Y:S01]  /*f6e0*/  UMOV UR6, 0xffffffff ;  /* 0xffffffff00067882 */ /* 0x000fe20000000000 */
[----:B-1----:R-:W-:Y:S02]  /*f6f0*/  HADD2.F32 R3, -RZ, R38.H0_H0 ;  /* 0x20000026ff037230 */ /* 0x002fe40000004100 */
[----:B------:R-:W-:Y:S02]  /*f700*/  HADD2.F32 R5, -RZ, R47.H0_H0 ;  /* 0x2000002fff057230 */ /* 0x000fe40000004100 */
        /* <DEDUP_REMOVED lines=15> */
.L_x_3616:
        /* <DEDUP_REMOVED lines=17> */
.L_x_3275:
[----:B------:R-:W-:-:S04]  /*f910*/  FSETP.NEU.AND P0, PT, |R0|, +INF , PT ;  /* 0x7f8000000000780b */ /* 0x000fc80003f0d200 */
[----:B------:R-:W-:-:S04]  /*f920*/  FSEL R0, R0, 65504, P0 ;  /* 0x477fe00000007808 */ /* 0x000fc80000000000 */
[----:B------:R-:W-:-:S07]  /*f930*/  LOP3.LUT R41, R0, 0xff800000, RZ, 0xc0, !PT ;  /* 0xff80000000297812 */ /* 0x000fce00078ec0ff */
.L_x_3274:
        /* <DEDUP_REMOVED lines=21> */
.L_x_3279:
[----:B------:R-:W1:Y:S02]  /*fa90*/  MUFU.RCP R0, R41 ;  /* 0x0000002900007308 */ /* 0x000e640000001000 */
[----:B-1----:R-:W-:-:S04]  /*faa0*/  FFMA R2, R41, R0, -1 ;  /* 0xbf80000029027423 */ /* 0x002fc80000000000 */
[----:B------:R-:W-:-:S04]  /*fab0*/  FADD.FTZ R49, -R2, -RZ ;  /* 0x800000ff02317221 */ /* 0x000fc80000010100 */
[----:B------:R-:W-:-:S07]  /*fac0*/  FFMA R49, R0, R49, R0 ;  /* 0x0000003100317223 */ /* 0x000fce0000000000 */
.L_x_3280:
[----:B------:R-:W-:Y:S05]  /*fad0*/  BSYNC.RECONVERGENT B3 ;  /* 0x0000000000037941 */ /* 0x000fea0003800200 */
.L_x_3278:
        /* <DEDUP_REMOVED lines=11> */
[----:B0-----:R-:W-:-:S03]  /*fb90*/  IMAD R2, R3, R6, RZ ;  /* 0x0000000603027224 */ /* 0x001fc600078e02ff */
[----:B------:R-:W-:-:S05]  /*fba0*/  LOP3.LUT R5, R5, 0x2, RZ, 0xfc, !PT ;  /* 0x0000000205057812 */ /* 0x000fca00078efcff */
[C---:B------:R-:W-:Y:S02]  /*fbb0*/  IMAD R7, R5.reuse, R7, R2 ;  /* 0x0000000705077224 */ /* 0x040fe400078e0202 */
[----:B------:R-:W-:-:S04]  /*fbc0*/  IMAD.WIDE.U32 R2, R5, R6, UR6 ;  /* 0x0000000605027e25 */ /* 0x000fc8000f8e0006 */
[----:B------:R-:W-:Y:S01]  /*fbd0*/  IMAD.IADD R7, R3, 0x1, R7 ;  /* 0x0000000103077824 */ /* 0x000fe200078e0207 */
[----:B-----5:R-:W-:-:S04]  /*fbe0*/  LEA R4, P0, R2, UR18, 0x2 ;  /* 0x0000001202047c11 */ /* 0x020fc8000f8010ff */
[----:B------:R-:W-:-:S05]  /*fbf0*/  LEA.HI.X R5, R2, UR19, R7, 0x2, P0 ;  /* 0x0000001302057c11 */ /* 0x000fca00080f1407 */
[----:B------:R1:W-:Y:S04]  /*fc00*/  STG.E desc[UR10][R4.64], R49 ;  /* 0x0000003104007986 */ /* 0x0003e8000c10190a */
.L_x_3277:
[----:B------:R-:W-:Y:S05]  /*fc10*/  BSYNC.RECONVERGENT B1 ;  /* 0x0000000000017941 */ /* 0x000fea0003800200 */
.L_x_3276:
        /* <DEDUP_REMOVED lines=19> */
.L_x_3624:
        /* <DEDUP_REMOVED lines=17> */
.L_x_3283:
[----:B------:R-:W-:-:S04]  /*fe60*/  FSETP.NEU.AND P0, PT, |R0|, +INF , PT ;  /* 0x7f8000000000780b */ /* 0x000fc80003f0d200 */
[----:B------:R-:W-:-:S04]  /*fe70*/  FSEL R0, R0, 65504, P0 ;  /* 0x477fe00000007808 */ /* 0x000fc80000000000 */
[----:B------:R-:W-:-:S07]  /*fe80*/  LOP3.LUT R40, R0, 0xff800000, RZ, 0xc0, !PT ;  /* 0xff80000000287812 */ /* 0x000fce00078ec0ff */
.L_x_3282:
        /* <DEDUP_REMOVED lines=21> */
.L_x_3287:
[----:B------:R-:W1:Y:S02]  /*ffe0*/  MUFU.RCP R49, R40 ;  /* 0x0000002800317308 */ /* 0x000e640000001000 */
[----:B-1----:R-:W-:-:S04]  /*fff0*/  FFMA R0, R40, R49, -1 ;  /* 0xbf80000028007423 */ /* 0x002fc80000000031 */
[----:B------:R-:W-:-:S04]  /*10000*/  FADD.FTZ R0, -R0, -RZ ;  /* 0x800000ff00007221 */ /* 0x000fc80000010100 */
[----:B------:R-:W-:-:S07]  /*10010*/  FFMA R49, R49, R0, R49 ;  /* 0x0000000031317223 */ /* 0x000fce0000000031 */
.L_x_3288:
[----:B------:R-:W-:Y:S05]  /*10020*/  BSYNC.RECONVERGENT B3 ;  /* 0x0000000000037941 */ /* 0x000fea0003800200 */
.L_x_3286:
        /* <DEDUP_REMOVED lines=19> */
.L_x_3285:
[----:B------:R-:W-:Y:S05]  /*10160*/  BSYNC.RECONVERGENT B1 ;  /* 0x0000000000017941 */ /* 0x000fea0003800200 */
.L_x_3284:
        /* <DEDUP_REMOVED lines=19> */
.L_x_3632:
        /* <DEDUP_REMOVED lines=17> */
.L_x_3291:
[----:B------:R-:W-:-:S04]  /*103b0*/  FSETP.NEU.AND P0, PT, |R0|, +INF , PT ;  /* 0x7f8000000000780b */ /* 0x000fc80003f0d200 */
[----:B------:R-:W-:-:S04]  /*103c0*/  FSEL R0, R0, 65504, P0 ;  /* 0x477fe00000007808 */ /* 0x000fc80000000000 */
[----:B------:R-:W-:-:S07]  /*103d0*/  LOP3.LUT R36, R0, 0xff800000, RZ, 0xc0, !PT ;  /* 0xff80000000247812 */ /* 0x000fce00078ec0ff */
.L_x_3290:
        /* <DEDUP_REMOVED lines=21> */
.L_x_3295:
[----:B------:R-:W1:Y:S02]  /*10530*/  MUFU.RCP R49, R36 ;  /* 0x0000002400317308 */ /* 0x000e640000001000 */
[----:B-1----:R-:W-:-:S04]  /*10540*/  FFMA R0, R36, R49, -1 ;  /* 0xbf80000024007423 */ /* 0x002fc80000000031 */
[----:B------:R-:W-:-:S04]  /*10550*/  FADD.FTZ R0, -R0, -RZ ;  /* 0x800000ff00007221 */ /* 0x000fc80000010100 */
[----:B------:R-:W-:-:S07]  /*10560*/  FFMA R49, R49, R0, R49 ;  /* 0x0000000031317223 */ /* 0x000fce0000000031 */
.L_x_3296:
[----:B------:R-:W-:Y:S05]  /*10570*/  BSYNC.RECONVERGENT B3 ;  /* 0x0000000000037941 */ /* 0x000fea0003800200 */
.L_x_3294:
        /* <DEDUP_REMOVED lines=19> */
.L_x_3293:
[----:B------:R-:W-:Y:S05]  /*106b0*/  BSYNC.RECONVERGENT B1 ;  /* 0x0000000000017941 */ /* 0x000fea0003800200 */
.L_x_3292:
        /* <DEDUP_REMOVED lines=19> */
.L_x_3640:
        /* <DEDUP_REMOVED lines=17> */
.L_x_3299:
[----:B------:R-:W-:-:S04]  /*10900*/  FSETP.NEU.AND P0, PT, |R0|, +INF , PT ;  /* 0x7f8000000000780b */ /* 0x000fc80003f0d200 */
[----:B------:R-:W-:-:S04]  /*10910*/  FSEL R0, R0, 65504, P0 ;  /* 0x477fe00000007808 */ /* 0x000fc80000000000 */
[----:B------:R-:W-:-:S07]  /*10920*/  LOP3.LUT R35, R0, 0xff800000, RZ, 0xc0, !PT ;  /* 0xff80000000237812 */ /* 0x000fce00078ec0ff */
.L_x_3298:
        /* <DEDUP_REMOVED lines=21> */
.L_x_3303:
[----:B------:R-:W1:Y:S02]  /*10a80*/  MUFU.RCP R0, R35 ;  /* 0x0000002300007308 */ /* 0x000e640000001000 */
[----:B-1----:R-:W-:-:S04]  /*10a90*/  FFMA R2, R35, R0, -1 ;  /* 0xbf80000023027423 */ /* 0x002fc80000000000 */
[----:B------:R-:W-:-:S04]  /*10aa0*/  FADD.FTZ R49, -R2, -RZ ;  /* 0x800000ff02317221 */ /* 0x000fc80000010100 */
[----:B------:R-:W-:-:S07]  /*10ab0*/  FFMA R49, R0, R49, R0 ;  /* 0x0000003100317223 */ /* 0x000fce0000000000 */
.L_x_3304:
[----:B------:R-:W-:Y:S05]  /*10ac0*/  BSYNC.RECONVERGENT B3 ;  /* 0x0000000000037941 */ /* 0x000fea0003800200 */
.L_x_3302:
        /* <DEDUP_REMOVED lines=19> */
.L_x_3301:
[----:B------:R-:W-:Y:S05]  /*10c00*/  BSYNC.RECONVERGENT B1 ;  /* 0x0000000000017941 */ /* 0x000fea0003800200 */
.L_x_3300:
        /* <DEDUP_REMOVED lines=19> */
.L_x_3648:
        /* <DEDUP_REMOVED lines=17> */
.L_x_3307:
[----:B------:R-:W-:-:S04]  /*10e50*/  FSETP.NEU.AND P0, PT, |R0|, +INF , PT ;  /* 0x7f8000000000780b */ /* 0x000fc80003f0d200 */
[----:B------:R-:W-:-:S04]  /*10e60*/  FSEL R0, R0, 65504, P0 ;  /* 0x477fe00000007808 */ /* 0x000fc80000000000 */
[----:B------:R-:W-:-:S07]  /*10e70*/  LOP3.LUT R11, R0, 0xff800000, RZ, 0xc0, !PT ;  /* 0xff800000000b7812 */ /* 0x000fce00078ec0ff */
.L_x_3306:
        /* <DEDUP_REMOVED lines=21> */
.L_x_3311:
[----:B------:R-:W1:Y:S02]  /*10fd0*/  MUFU.RCP R0, R11 ;  /* 0x0000000b00007308 */ /* 0x000e640000001000 */
[----:B-1----:R-:W-:-:S04]  /*10fe0*/  FFMA R2, R11, R0, -1 ;  /* 0xbf8000000b027423 */ /* 0x002fc80000000000 */
[----:B------:R-:W-:-:S04]  /*10ff0*/  FADD.FTZ R49, -R2, -RZ ;  /* 0x800000ff02317221 */ /* 0x000fc80000010100 */
[----:B------:R-:W-:-:S07]  /*11000*/  FFMA R49, R0, R49, R0 ;  /* 0x0000003100317223 */ /* 0x000fce0000000000 */
.L_x_3312:
[----:B------:R-:W-:Y:S05]  /*11010*/  BSYNC.RECONVERGENT B3 ;  /* 0x0000000000037941 */ /* 0x000fea0003800200 */
.L_x_3310:
        /* <DEDUP_REMOVED lines=19> */
.L_x_3309:
[----:B------:R-:W-:Y:S05]  /*11150*/  BSYNC.RECONVERGENT B1 ;  /* 0x0000000000017941 */ /* 0x000fea0003800200 */
.L_x_3308:
        /* <DEDUP_REMOVED lines=19> */
.L_x_3656:
        /* <DEDUP_REMOVED lines=17> */
.L_x_3315:
[----:B------:R-:W-:-:S04]  /*113a0*/  FSETP.NEU.AND P0, PT, |R0|, +INF , PT ;  /* 0x7f8000000000780b */ /* 0x000fc80003f0d200 */
[----:B------:R-:W-:-:S04]  /*113b0*/  FSEL R0, R0, 65504, P0 ;  /* 0x477fe00000007808 */ /* 0x000fc80000000000 */
[----:B------:R-:W-:-:S07]  /*113c0*/  LOP3.LUT R10, R0, 0xff800000, RZ, 0xc0, !PT ;  /* 0xff800000000a7812 */ /* 0x000fce00078ec0ff */
.L_x_3314:
        /* <DEDUP_REMOVED lines=21> */
.L_x_3319:
[----:B------:R-:W1:Y:S02]  /*11520*/  MUFU.RCP R49, R10 ;  /* 0x0000000a00317308 */ /* 0x000e640000001000 */
[----:B-1----:R-:W-:-:S04]  /*11530*/  FFMA R0, R10, R49, -1 ;  /* 0xbf8000000a007423 */ /* 0x002fc80000000031 */
[----:B------:R-:W-:-:S04]  /*11540*/  FADD.FTZ R0, -R0, -RZ ;  /* 0x800000ff00007221 */ /* 0x000fc80000010100 */
[----:B------:R-:W-:-:S07]  /*11550*/  FFMA R49, R49, R0, R49 ;  /* 0x0000000031317223 */ /* 0x000fce0000000031 */
.L_x_3320:
[----:B------:R-:W-:Y:S05]  /*11560*/  BSYNC.RECONVERGENT B3 ;  /* 0x0000000000037941 */ /* 0x000fea0003800200 */
.L_x_3318:
        /* <DEDUP_REMOVED lines=19> */
.L_x_3317:
[----:B------:R-:W-:Y:S05]  /*116a0*/  BSYNC.RECONVERGENT B1 ;  /* 0x0000000000017941 */ /* 0x000fea0003800200 */
.L_x_3316:
        /* <DEDUP_REMOVED lines=19> */
.L_x_3664:
        /* <DEDUP_REMOVED lines=17> */
.L_x_3323:
[----:B------:R-:W-:-:S04]  /*118f0*/  FSETP.NEU.AND P0, PT, |R0|, +INF , PT ;  /* 0x7f8000000000780b */ /* 0x000fc80003f0d200 */
[----:B------:R-:W-:-:S04]  /*11900*/  FSEL R0, R0, 65504, P0 ;  /* 0x477fe00000007808 */ /* 0x000fc80000000000 */
[----:B------:R-:W-:-:S07]  /*11910*/  LOP3.LUT R9, R0, 0xff800000, RZ, 0xc0, !PT ;  /* 0xff80000000097812 */ /* 0x000fce00078ec0ff */
.L_x_3322:
        /* <DEDUP_REMOVED lines=21> */
.L_x_3327:
[----:B------:R-:W1:Y:S02]  /*11a70*/  MUFU.RCP R0, R9 ;  /* 0x0000000900007308 */ /* 0x000e640000001000 */
[----:B-1----:R-:W-:-:S04]  /*11a80*/  FFMA R2, R9, R0, -1 ;  /* 0xbf80000009027423 */ /* 0x002fc80000000000 */
[----:B------:R-:W-:-:S04]  /*11a90*/  FADD.FTZ R49, -R2, -RZ ;  /* 0x800000ff02317221 */ /* 0x000fc80000010100 */
[----:B------:R-:W-:-:S07]  /*11aa0*/  FFMA R49, R0, R49, R0 ;  /* 0x0000003100317223 */ /* 0x000fce0000000000 */
.L_x_3328:
[----:B------:R-:W-:Y:S05]  /*11ab0*/  BSYNC.RECONVERGENT B3 ;  /* 0x0000000000037941 */ /* 0x000fea0003800200 */
.L_x_3326:
        /* <DEDUP_REMOVED lines=19> */
.L_x_3325:
[----:B------:R-:W-:Y:S05]  /*11bf0*/  BSYNC.RECONVERGENT B1 ;  /* 0x0000000000017941 */ /* 0x000fea0003800200 */
.L_x_3324:
        /* <DEDUP_REMOVED lines=19> */
.L_x_3672:
        /* <DEDUP_REMOVED lines=17> */
.L_x_3331:
[----:B------:R-:W-:-:S04]  /*11e40*/  FSETP.NEU.AND P0, PT, |R0|, +INF , PT ;  /* 0x7f8000000000780b */ /* 0x000fc80003f0d200 */
[----:B------:R-:W-:-:S04]  /*11e50*/  FSEL R0, R0, 65504, P0 ;  /* 0x477fe00000007808 */ /* 0x000fc80000000000 */
[----:B------:R-:W-:-:S07]  /*11e60*/  LOP3.LUT R8, R0, 0xff800000, RZ, 0xc0, !PT ;  /* 0xff80000000087812 */ /* 0x000fce00078ec0ff */
.L_x_3330:
        /* <DEDUP_REMOVED lines=21> */
.L_x_3335:
[----:B------:R-:W1:Y:S02]  /*11fc0*/  MUFU.RCP R49, R8 ;  /* 0x0000000800317308 */ /* 0x000e640000001000 */
[----:B-1----:R-:W-:-:S04]  /*11fd0*/  FFMA R0, R8, R49, -1 ;  /* 0xbf80000008007423 */ /* 0x002fc80000000031 */
[----:B------:R-:W-:-:S04]  /*11fe0*/  FADD.FTZ R0, -R0, -RZ ;  /* 0x800000ff00007221 */ /* 0x000fc80000010100 */
[----:B------:R-:W-:-:S07]  /*11ff0*/  FFMA R49, R49, R0, R49 ;  /* 0x0000000031317223 */ /* 0x000fce0000000031 */
.L_x_3336:
[----:B------:R-:W-:Y:S05]  /*12000*/  BSYNC.RECONVERGENT B3 ;  /* 0x0000000000037941 */ /* 0x000fea0003800200 */
.L_x_3334:
        /* <DEDUP_REMOVED lines=19> */
.L_x_3333:
[----:B------:R-:W-:Y:S05]  /*12140*/  BSYNC.RECONVERGENT B1 ;  /* 0x0000000000017941 */ /* 0x000fea0003800200 */
.L_x_3332:
        /* <DEDUP_REMOVED lines=19> */
.L_x_3680:
        /* <DEDUP_REMOVED lines=17> */
.L_x_3339:
[----:B------:R-:W-:-:S04]  /*12390*/  FSETP.NEU.AND P0, PT, |R0|, +INF , PT ;  /* 0x7f8000000000780b */ /* 0x000fc80003f0d200 */
[----:B------:R-:W-:-:S04]  /*123a0*/  FSEL R0, R0, 65504, P0 ;  /* 0x477fe00000007808 */ /* 0x000fc80000000000 */
[----:B------:R-:W-:-:S07]  /*123b0*/  LOP3.LUT R7, R0, 0xff800000, RZ, 0xc0, !PT ;  /* 0xff80000000077812 */ /* 0x000fce00078ec0ff */
.L_x_3338:
        /* <DEDUP_REMOVED lines=21> */
.L_x_3343:
[----:B------:R-:W1:Y:S02]  /*12510*/  MUFU.RCP R0, R7 ;  /* 0x0000000700007308 */ /* 0x000e640000001000 */
[----:B-1----:R-:W-:-:S04]  /*12520*/  FFMA R2, R7, R0, -1 ;  /* 0xbf80000007027423 */ /* 0x002fc80000000000 */
[----:B------:R-:W-:-:S04]  /*12530*/  FADD.FTZ R49, -R2, -RZ ;  /* 0x800000ff02317221 */ /* 0x000fc80000010100 */
[----:B------:R-:W-:-:S07]  /*12540*/  FFMA R49, R0, R49, R0 ;  /* 0x0000003100317223 */ /* 0x000fce0000000000 */
.L_x_3344:
[----:B------:R-:W-:Y:S05]  /*12550*/  BSYNC.RECONVERGENT B3 ;  /* 0x0000000000037941 */ /* 0x000fea0003800200 */
.L_x_3342:
        /* <DEDUP_REMOVED lines=19> */
.L_x_3341:
[----:B------:R-:W-:Y:S05]  /*12690*/  BSYNC.RECONVERGENT B1 ;  /* 0x0000000000017941 */ /* 0x000fea0003800200 */
.L_x_3340:
        /* <DEDUP_REMOVED lines=19> */
.L_x_3688:
        /* <DEDUP_REMOVED lines=17> */
.L_x_3347:
[----:B------:R-:W-:-:S04]  /*128e0*/  FSETP.NEU.AND P0, PT, |R0|, +INF , PT ;  /* 0x7f8000000000780b */ /* 0x000fc80003f0d200 */
[----:B------:R-:W-:-:S04]  /*128f0*/  FSEL R0, R0, 65504, P0 ;  /* 0x477fe00000007808 */ /* 0x000fc80000000000 */
[----:B------:R-:W-:-:S07]  /*12900*/  LOP3.LUT R6, R0, 0xff800000, RZ, 0xc0, !PT ;  /* 0xff80000000067812 */ /* 0x000fce00078ec0ff */
.L_x_3346:
        /* <DEDUP_REMOVED lines=21> */
.L_x_3351:
[----:B------:R-:W1:Y:S02]  /*12a60*/  MUFU.RCP R49, R6 ;  /* 0x0000000600317308 */ /* 0x000e640000001000 */
[----:B-1----:R-:W-:-:S04]  /*12a70*/  FFMA R0, R6, R49, -1 ;  /* 0xbf80000006007423 */ /* 0x002fc80000000031 */
[----:B------:R-:W-:-:S04]  /*12a80*/  FADD.FTZ R0, -R0, -RZ ;  /* 0x800000ff00007221 */ /* 0x000fc80000010100 */
[----:B------:R-:W-:-:S07]  /*12a90*/  FFMA R49, R49, R0, R49 ;  /* 0x0000000031317223 */ /* 0x000fce0000000031 */
.L_x_3352:
[----:B------:R-:W-:Y:S05]  /*12aa0*/  BSYNC.RECONVERGENT B3 ;  /* 0x0000000000037941 */ /* 0x000fea0003800200 */
.L_x_3350:
        /* <DEDUP_REMOVED lines=19> */
.L_x_3349:
[----:B------:R-:W-:Y:S05]  /*12be0*/  BSYNC.RECONVERGENT B1 ;  /* 0x0000000000017941 */ /* 0x000fea0003800200 */
.L_x_3348:
        /* <DEDUP_REMOVED lines=19> */
.L_x_3696:
        /* <DEDUP_REMOVED lines=17> */
.L_x_3355:
[----:B------:R-:W-:-:S04]  /*12e30*/  FSETP.NEU.AND P0, PT, |R0|, +INF , PT ;  /* 0x7f8000000000780b */ /* 0x000fc80003f0d200 */
[----:B------:R-:W-:-:S04]  /*12e40*/  FSEL R0, R0, 65504, P0 ;  /* 0x477fe00000007808 */ /* 0x000fc80000000000 */
[----:B------:R-:W-:-:S07]  /*12e50*/  LOP3.LUT R5, R0, 0xff800000, RZ, 0xc0, !PT ;  /* 0xff80000000057812 */ /* 0x000fce00078ec0ff */
.L_x_3354:
        /* <DEDUP_REMOVED lines=21> */
.L_x_3359:
[----:B------:R-:W1:Y:S02]  /*12fb0*/  MUFU.RCP R0, R5 ;  /* 0x0000000500007308 */ /* 0x000e640000001000 */
[----:B-1----:R-:W-:-:S04]  /*12fc0*/  FFMA R2, R5, R0, -1 ;  /* 0xbf80000005027423 */ /* 0x002fc80000000000 */
[----:B------:R-:W-:-:S04]  /*12fd0*/  FADD.FTZ R49, -R2, -RZ ;  /* 0x800000ff02317221 */ /* 0x000fc80000010100 */
[----:B------:R-:W-:-:S07]  /*12fe0*/  FFMA R49, R0, R49, R0 ;  /* 0x0000003100317223 */ /* 0x000fce0000000000 */
.L_x_3360:
[----:B------:R-:W-:Y:S05]  /*12ff0*/  BSYNC.RECONVERGENT B3 ;  /* 0x0000000000037941 */ /* 0x000fea0003800200 */
.L_x_3358:
        /* <DEDUP_REMOVED lines=19> */
.L_x_3357:
[----:B------:R-:W-:Y:S05]  /*13130*/  BSYNC.RECONVERGENT B1 ;  /* 0x0000000000017941 */ /* 0x000fea0003800200 */
.L_x_3356:
        /* <DEDUP_REMOVED lines=19> */
.L_x_3704:
        /* <DEDUP_REMOVED lines=17> */
.L_x_3363:
[----:B------:R-:W-:-:S04]  /*13380*/  FSETP.NEU.AND P0, PT, |R0|, +INF , PT ;  /* 0x7f8000000000780b */ /* 0x000fc80003f0d200 */
[----:B------:R-:W-:-:S04]  /*13390*/  FSEL R0, R0, 65504, P0 ;  /* 0x477fe00000007808 */ /* 0x000fc80000000000 */
[----:B------:R-:W-:-:S07]  /*133a0*/  LOP3.LUT R4, R0, 0xff800000, RZ, 0xc0, !PT ;  /* 0xff80000000047812 */ /* 0x000fce00078ec0ff */
.L_x_3362:
        /* <DEDUP_REMOVED lines=21> */
.L_x_3367:
[----:B------:R-:W1:Y:S02]  /*13500*/  MUFU.RCP R49, R4 ;  /* 0x0000000400317308 */ /* 0x000e640000001000 */
[----:B-1----:R-:W-:-:S04]  /*13510*/  FFMA R0, R4, R49, -1 ;  /* 0xbf80000004007423 */ /* 0x002fc80000000031 */
[----:B------:R-:W-:-:S04]  /*13520*/  FADD.FTZ R0, -R0, -RZ ;  /* 0x800000ff00007221 */ /* 0x000fc80000010100 */
[----:B------:R-:W-:-:S07]  /*13530*/  FFMA R49, R49, R0, R49 ;  /* 0x0000000031317223 */ /* 0x000fce0000000031 */
.L_x_3368:
[----:B------:R-:W-:Y:S05]  /*13540*/  BSYNC.RECONVERGENT B3 ;  /* 0x0000000000037941 */ /* 0x000fea0003800200 */
.L_x_3366:
        /* <DEDUP_REMOVED lines=19> */
.L_x_3365:
[----:B------:R-:W-:Y:S05]  /*13680*/  BSYNC.RECONVERGENT B1 ;  /* 0x0000000000017941 */ /* 0x000fea0003800200 */
.L_x_3364:
        /* <DEDUP_REMOVED lines=19> */
.L_x_3712:
        /* <DEDUP_REMOVED lines=17> */
.L_x_3371:
[----:B------:R-:W-:-:S04]  /*138d0*/  FSETP.NEU.AND P0, PT, |R0|, +INF , PT ;  /* 0x7f8000000000780b */ /* 0x000fc80003f0d200 */
[----:B------:R-:W-:-:S04]  /*138e0*/  FSEL R0, R0, 65504, P0 ;  /* 0x477fe00000007808 */ /* 0x000fc80000000000 */
[----:B------:R-:W-:-:S07]  /*138f0*/  LOP3.LUT R2, R0, 0xff800000, RZ, 0xc0, !PT ;  /* 0xff80000000027812 */ /* 0x000fce00078ec0ff */
.L_x_3370:
        /* <DEDUP_REMOVED lines=21> */
.L_x_3375:
[----:B------:R-:W0:Y:S02]  /*13a50*/  MUFU.RCP R49, R2 ;  /* 0x0000000200317308 */ /* 0x000e240000001000 */
[----:B0-----:R-:W-:-:S04]  /*13a60*/  FFMA R0, R2, R49, -1 ;  /* 0xbf80000002007423 */ /* 0x001fc80000000031 */
[----:B------:R-:W-:-:S04]  /*13a70*/  FADD.FTZ R0, -R0, -RZ ;  /* 0x800000ff00007221 */ /* 0x000fc80000010100 */
[----:B------:R-:W-:-:S07]  /*13a80*/  FFMA R49, R49, R0, R49 ;  /* 0x0000000031317223 */ /* 0x000fce0000000031 */
.L_x_3376:
[----:B------:R-:W-:Y:S05]  /*13a90*/  BSYNC.RECONVERGENT B3 ;  /* 0x0000000000037941 */ /* 0x000fea0003800200 */
.L_x_3374:
        /* <DEDUP_REMOVED lines=19> */
.L_x_3373:
[----:B------:R-:W-:Y:S05]  /*13bd0*/  BSYNC.RECONVERGENT B1 ;  /* 0x0000000000017941 */ /* 0x000fea0003800200 */
.L_x_3372:
        /* <DEDUP_REMOVED lines=19> */
.L_x_3720:
        /* <DEDUP_REMOVED lines=17> */
.L_x_3379:
[----:B------:R-:W-:-:S04]  /*13e20*/  FSETP.NEU.AND P0, PT, |R0|, +INF , PT ;  /* 0x7f8000000000780b */ /* 0x000fc80003f0d200 */
[----:B------:R-:W-:-:S04]  /*13e30*/  FSEL R0, R0, 65504, P0 ;  /* 0x477fe00000007808 */ /* 0x000fc80000000000 */
[----:B------:R-:W-:-:S07]  /*13e40*/  LOP3.LUT R0, R0, 0xff800000, RZ, 0xc0, !PT ;  /* 0xff80000000007812 */ /* 0x000fce00078ec0ff */
.L_x_3378:
        /* <DEDUP_REMOVED lines=22> */
.L_x_3381:
[----:B------:R-:W0:Y:S02]  /*13fb0*/  MUFU.RCP R61, R0 ;  /* 0x00000000003d7308 */ /* 0x000e240000001000 */
[----:B0-----:R-:W-:-:S04]  /*13fc0*/  FFMA R3, R0, R61, -1 ;  /* 0xbf80000000037423 */ /* 0x001fc8000000003d */
[----:B------:R-:W-:-:S04]  /*13fd0*/  FADD.FTZ R48, -R3, -RZ ;  /* 0x800000ff03307221 */ /* 0x000fc80000010100 */
[----:B------:R-:W-:-:S07]  /*13fe0*/  FFMA R61, R61, R48, R61 ;  /* 0x000000303d3d7223 */ /* 0x000fce000000003d */
.L_x_3382:
[----:B------:R-:W-:Y:S05]  /*13ff0*/  BSYNC.RECONVERGENT B1 ;  /* 0x0000000000017941 */ /* 0x000fea0003800200 */
.L_x_3380:
        /* <DEDUP_REMOVED lines=21> */
.L_x_3253:
[----:B------:R-:W-:Y:S05]  /*14150*/  BSYNC B2 ;  /* 0x0000000000027941 */ /* 0x000fea0003800000 */
.L_x_3128:
[----:B------:R-:W2:Y:S01]  /*14160*/  S2R R56, SR_CTAID.Y ;  /* 0x0000000000387919 */ /* 0x000ea20000002600 */
[----:B01----:R-:W0:Y:S01]  /*14170*/  LDC.64 R48, c[0x0][0x3a8] ;  /* 0x0000ea00ff307b82 */ /* 0x003e220000000a00 */
[----:B------:R-:W-:Y:S01]  /*14180*/  IMAD.SHL.U32 R3, R3, 0x4, RZ ;  /* 0x0000000403037824 */ /* 0x000fe200078e00ff */
[----:B------:R-:W1:Y:S01]  /*14190*/  LDCU.64 UR6, c[0x0][0x390] ;  /* 0x00007200ff0677ac */ /* 0x000e620008000a00 */
[----:B------:R-:W-:Y:S01]  /*141a0*/  LOP3.LUT R54, R54, 0x70, R59, 0xf8, !PT ;  /* 0x0000007036367812 */ /* 0x000fe200078ef83b */
[--C-:B------:R-:W-:Y:S01]  /*141b0*/  HADD2.F32 R60, -RZ, R28.reuse.H0_H0 ;  /* 0x2000001cff3c7230 */ /* 0x100fe20000004100 */
[----:B------:R-:W-:Y:S01]  /*141c0*/  BSSY.RECONVERGENT B0, `(.L_x_3383) ;  /* 0x0000091000007945 */ /* 0x000fe20003800200 */
[----:B------:R-:W-:Y:S01]  /*141d0*/  LOP3.LUT R3, R3, 0x7c, RZ, 0xc0, !PT ;  /* 0x0000007c03037812 */ /* 0x000fe200078ec0ff */
[----:B------:R-:W-:Y:S02]  /*141e0*/  HADD2.F32 R61, -RZ, R28.H1_H1 ;  /* 0x3000001cff3d7230 */ /* 0x000fe40000004100 */
[----:B------:R-:W-:-:S02]  /*141f0*/  HADD2.F32 R28, -RZ, R29.H0_H0 ;  /* 0x2000001dff1c7230 */ /* 0x000fc40000004100 */
[----:B------:R-:W-:Y:S02]  /*14200*/  HADD2.F32 R57, -RZ, R29.H1_H1 ;  /* 0x3000001dff397230 */ /* 0x000fe40000004100 */
[--C-:B------:R-:W-:Y:S02]  /*14210*/  HADD2.F32 R65, -RZ, R30.reuse.H0_H0 ;  /* 0x2000001eff417230 */ /* 0x100fe40000004100 */
[----:B------:R-:W-:Y:S02]  /*14220*/  HADD2.F32 R62, -RZ, R30.H1_H1 ;  /* 0x3000001eff3e7230 */ /* 0x000fe40000004100 */
[----:B------:R-:W-:Y:S01]  /*14230*/  FMUL R57, R57, R40 ;  /* 0x0000002839397220 */ /* 0x000fe20000400000 */
[--C-:B------:R-:W-:Y:S02]  /*14240*/  HADD2.F32 R58, -RZ, R31.reuse.H0_H0 ;  /* 0x2000001fff3a7230 */ /* 0x100fe40000004100 */
[----:B------:R-:W-:Y:S01]  /*14250*/  FMUL R65, R65, R36 ;  /* 0x0000002441417220 */ /* 0x000fe20000400000 */
[----:B------:R-:W-:-:S02]  /*14260*/  HADD2.F32 R59, -RZ, R31.H1_H1 ;  /* 0x3000001fff3b7230 */ /* 0x000fc40000004100 */
[----:B------:R-:W-:Y:S01]  /*14270*/  FMUL R62, R62, R35 ;  /* 0x000000233e3e7220 */ /* 0x000fe20000400000 */
[----:B------:R-:W-:Y:S02]  /*14280*/  HADD2.F32 R75, -RZ, R24.H1_H1 ;  /* 0x30000018ff4b7230 */ /* 0x000fe40000004100 */
[----:B------:R-:W-:Y:S01]  /*14290*/  FMUL R63, R58, R11 ;  /* 0x0000000b3a3f7220 */ /* 0x000fe20000400000 */
[----:B------:R-:W-:Y:S02]  /*142a0*/  HADD2.F32 R73, -RZ, R25.H1_H1 ;  /* 0x30000019ff497230 */ /* 0x000fe40000004100 */
[----:B------:R-:W-:Y:S01]  /*142b0*/  FMUL R64, R59, R10 ;  /* 0x0000000a3b407220 */ /* 0x000fe20000400000 */
[----:B------:R-:W-:Y:S01]  /*142c0*/  HADD2.F32 R71, -RZ, R26.H1_H1 ;  /* 0x3000001aff477230 */ /* 0x000fe20000004100 */
[----:B------:R-:W-:Y:S01]  /*142d0*/  F2FP.SATFINITE.E4M3.F32.PACK_AB_MERGE_C R57, RZ, R57, RZ ;  /* 0x00000039ff39723e */ /* 0x000fe200048070ff */
[--C-:B------:R-:W-:Y:S02]  /*142e0*/  HADD2.F32 R67, -RZ, R27.reuse.H0_H0 ;  /* 0x2000001bff437230 */ /* 0x100fe40000004100 */
[----:B------:R-:W-:Y:S01]  /*142f0*/  FMUL R58, R73, R6 ;  /* 0x00000006493a7220 */ /* 0x000fe20000400000 */
[----:B------:R-:W-:-:S02]  /*14300*/  HADD2.F32 R69, -RZ, R27.H1_H1 ;  /* 0x3000001bff457230 */ /* 0x000fc40000004100 */
[----:B------:R-:W-:Y:S01]  /*14310*/  FMUL R27, R61, R42 ;  /* 0x0000002a3d1b7220 */ /* 0x000fe20000400000 */
[----:B--2---:R-:W-:Y:S01]  /*14320*/  IMAD R3, R56, 0x80, R3 ;  /* 0x0000008038037824 */ /* 0x004fe200078e0203 */
[----:B------:R-:W-:Y:S01]  /*14330*/  F2FP.SATFINITE.E4M3.F32.PACK_AB_MERGE_C R65, RZ, R65, RZ ;  /* 0x00000041ff41723e */ /* 0x000fe200048070ff */
[----:B------:R-:W-:Y:S02]  /*14340*/  HADD2.F32 R56, -RZ, R26.H0_H0 ;  /* 0x2000001aff387230 */ /* 0x000fe40000004100 */
[----:B------:R-:W-:Y:S01]  /*14350*/  FMUL R26, R71, R4 ;  /* 0x00000004471a7220 */ /* 0x000fe20000400000 */
[----:B0-----:R-:W-:Y:S01]  /*14360*/  IMAD.WIDE.U32 R54, R3, R48, R54 ;  /* 0x0000003003367225 */ /* 0x001fe200078e0036 */
[----:B------:R-:W-:-:S03]  /*14370*/  F2FP.SATFINITE.E4M3.F32.PACK_AB_MERGE_C R27, RZ, R27, RZ ;  /* 0x0000001bff1b723e */ /* 0x000fc600048070ff */
[----:B------:R-:W-:Y:S01]  /*14380*/  FMUL R56, R56, R5 ;  /* 0x0000000538387220 */ /* 0x000fe20000400000 */
[----:B------:R-:W-:Y:S01]  /*14390*/  IMAD R29, R3, R49, R55 ;  /* 0x00000031031d7224 */ /* 0x000fe200078e0237 */
[----:B-1----:R-:W-:Y:S01]  /*143a0*/  IADD3 R30, P0, PT, R54, UR6, RZ ;  /* 0x00000006361e7c10 */ /* 0x002fe2000ff1e0ff */
[----:B------:R-:W-:Y:S01]  /*143b0*/  FMUL R55, R28, R41 ;  /* 0x000000291c377220 */ /* 0x000fe20000400000 */
[----:B------:R-:W-:Y:S01]  /*143c0*/  HADD2.F32 R54, -RZ, R24.H0_H0 ;  /* 0x20000018ff367230 */ /* 0x000fe20000004100 */
[----:B------:R-:W-:Y:S01]  /*143d0*/  F2FP.SATFINITE.E4M3.F32.PACK_AB_MERGE_C R63, RZ, R63, RZ ;  /* 0x0000003fff3f723e */ /* 0x000fe200048070ff */
[----:B------:R-:W-:Y:S01]  /*143e0*/  HADD2.F32 R24, -RZ, R25.H0_H0 ;  /* 0x20000019ff187230 */ /* 0x000fe20000004100 */
[----:B------:R-:W-:Y:S01]  /*143f0*/  IADD3.X R31, PT, PT, R29, UR7, RZ, P0, !PT ;  /* 0x000000071d1f7c10 */ /* 0x000fe200087fe4ff */
[----:B------:R-:W-:Y:S01]  /*14400*/  FMUL R25, R60, R43 ;  /* 0x0000002b3c197220 */ /* 0x000fe20000400000 */
[----:B------:R-:W0:Y:S01]  /*14410*/  LDC.64 R28, c[0x0][0x3b0] ;  /* 0x0000ec00ff1c7b82 */ /* 0x000e220000000a00 */
        /* <DEDUP_REMOVED lines=14> */
[----:B0-----:R-:W-:Y:S02]  /*14500*/  ISETP.GE.U32.AND P0, PT, R3, R28, PT ;  /* 0x0000001c0300720c */ /* 0x001fe40003f06070 */
[----:B------:R-:W-:Y:S02]  /*14510*/  F2FP.SATFINITE.E4M3.F32.PACK_AB_MERGE_C R26, RZ, R26, RZ ;  /* 0x0000001aff1a723e */ /* 0x000fe400048070ff */
[----:B------:R-:W-:Y:S02]  /*14520*/  ISETP.GE.U32.AND.EX P0, PT, RZ, R29, PT, P0 ;  /* 0x0000001dff00720c */ /* 0x000fe40003f06100 */
[----:B------:R-:W-:-:S02]  /*14530*/  F2FP.SATFINITE.E4M3.F32.PACK_AB_MERGE_C R77, RZ, R54, RZ ;  /* 0x00000036ff4d723e */ /* 0x000fc400048070ff */
[----:B------:R-:W-:-:S09]  /*14540*/  F2FP.SATFINITE.E4M3.F32.PACK_AB_MERGE_C R75, RZ, R24, RZ ;  /* 0x00000018ff4b723e */ /* 0x000fd200048070ff */
[----:B------:R-:W-:Y:S05]  /*14550*/  @P0 BRA `(.L_x_3384) ;  /* 0x00000004005c0947 */ /* 0x000fea0003800000 */
        /* <DEDUP_REMOVED lines=54> */
.L_x_3385:
[----:B------:R-:W-:Y:S01]  /*148c0*/  LOP3.LUT R24, R25, 0xff, RZ, 0xc0, !PT ;  /* 0x000000ff19187812 */ /* 0x000fe200078ec0ff */
[----:B------:R-:W-:Y:S01]  /*148d0*/  IMAD.U32 R55, R55, 0x10000, RZ ;  /* 0x0001000037377824 */ /* 0x000fe200078e00ff */
[----:B------:R-:W-:Y:S01]  /*148e0*/  LOP3.LUT R25, R56, 0xff, RZ, 0xc0, !PT ;  /* 0x000000ff38197812 */ /* 0x000fe200078ec0ff */
[----:B------:R-:W-:Y:S01]  /*148f0*/  IMAD.U32 R77, R77, 0x10000, RZ ;  /* 0x000100004d4d7824 */ /* 0x000fe200078e00ff */
[----:B------:R-:W-:Y:S01]  /*14900*/  LOP3.LUT R54, R65, 0xff, RZ, 0xc0, !PT ;  /* 0x000000ff41367812 */ /* 0x000fe200078ec0ff */
[----:B------:R-:W-:Y:S01]  /*14910*/  IMAD.U32 R63, R63, 0x10000, RZ ;  /* 0x000100003f3f7824 */ /* 0x000fe200078e00ff */
        /* <DEDUP_REMOVED lines=10> */
[----:B------:R-:W-:-:S02]  /*149c0*/  LOP3.LUT R57, R57, 0xffff, RZ, 0xc0, !PT ;  /* 0x0000ffff39397812 */ /* 0x000fc400078ec0ff */
[----:B------:R-:W-:Y:S02]  /*149d0*/  LOP3.LUT R59, R59, 0xffff, RZ, 0xc0, !PT ;  /* 0x0000ffff3b3b7812 */ /* 0x000fe400078ec0ff */
[----:B------:R-:W-:Y:S01]  /*149e0*/  LOP3.LUT R75, R75, 0xffff, RZ, 0xc0, !PT ;  /* 0x0000ffff4b4b7812 */ /* 0x000fe200078ec0ff */
[----:B------:R-:W-:Y:S01]  /*149f0*/  IMAD.SHL.U32 R57, R57, 0x1000000, RZ ;  /* 0x0100000039397824 */ /* 0x000fe200078e00ff */
[----:B------:R-:W-:Y:S01]  /*14a00*/  LOP3.LUT R24, R24, 0xffff, R27, 0xf8, !PT ;  /* 0x0000ffff18187812 */ /* 0x000fe200078ef81b */
[----:B------:R-:W-:Y:S01]  /*14a10*/  IMAD.SHL.U32 R59, R59, 0x1000000, RZ ;  /* 0x010000003b3b7824 */ /* 0x000fe200078e00ff */
[----:B------:R-:W-:Y:S02]  /*14a20*/  LOP3.LUT R61, R61, 0xff0000, RZ, 0xc0, !PT ;  /* 0x00ff00003d3d7812 */ /* 0x000fe400078ec0ff */
[----:B------:R-:W-:Y:S01]  /*14a30*/  LOP3.LUT R27, R77, 0xffff, R26, 0xf8, !PT ;  /* 0x0000ffff4d1b7812 */ /* 0x000fe200078ef81a */
[----:B------:R-:W-:Y:S01]  /*14a40*/  IMAD.SHL.U32 R26, R69, 0x1000000, RZ ;  /* 0x01000000451a7824 */ /* 0x000fe200078e00ff */
[----:B------:R-:W-:Y:S01]  /*14a50*/  LOP3.LUT R25, R63, 0xffff, R54, 0xf8, !PT ;  /* 0x0000ffff3f197812 */ /* 0x000fe200078ef836 */
[----:B------:R-:W-:Y:S01]  /*14a60*/  IMAD.SHL.U32 R54, R75, 0x1000000, RZ ;  /* 0x010000004b367824 */ /* 0x000fe200078e00ff */
[----:B------:R-:W-:-:S02]  /*14a70*/  LOP3.LUT R58, R61, 0xffff, R58, 0xf8, !PT ;  /* 0x0000ffff3d3a7812 */ /* 0x000fc400078ef83a */
[----:B------:R-:W-:Y:S02]  /*14a80*/  LOP3.LUT R25, R25, R26, RZ, 0xfc, !PT ;  /* 0x0000001a19197212 */ /* 0x000fe400078efcff */
[----:B------:R-:W-:Y:S02]  /*14a90*/  LOP3.LUT R24, R24, R57, RZ, 0xfc, !PT ;  /* 0x0000003918187212 */ /* 0x000fe400078efcff */
[----:B------:R-:W-:Y:S02]  /*14aa0*/  LOP3.LUT R26, R58, R59, RZ, 0xfc, !PT ;  /* 0x0000003b3a1a7212 */ /* 0x000fe400078efcff */
[----:B------:R-:W-:-:S05]  /*14ab0*/  LOP3.LUT R27, R27, R54, RZ, 0xfc, !PT ;  /* 0x000000361b1b7212 */ /* 0x000fca00078efcff */
[----:B------:R1:W-:Y:S02]  /*14ac0*/  STG.E.128 desc[UR10][R30.64], R24 ;  /* 0x000000181e007986 */ /* 0x0003e4000c101d0a */
.L_x_3384:
[----:B------:R-:W-:Y:S05]  /*14ad0*/  BSYNC.RECONVERGENT B0 ;  /* 0x0000000000007941 */ /* 0x000fea0003800200 */
.L_x_3383:
[--C-:B------:R-:W-:Y:S01]  /*14ae0*/  HADD2.F32 R58, -RZ, R21.reuse.H0_H0 ;  /* 0x20000015ff3a7230 */ /* 0x100fe20000004100 */
[----:B-1----:R-:W-:Y:S01]  /*14af0*/  IADD3 R24, P1, PT, R30, R48, RZ ;  /* 0x000000301e187210 */ /* 0x002fe20007f3e0ff */
[----:B------:R-:W-:Y:S01]  /*14b00*/  HADD2.F32 R57, -RZ, R21.H1_H1 ;  /* 0x30000015ff397230 */ /* 0x000fe20000004100 */
[----:B------:R-:W-:Y:S01]  /*14b10*/  BSSY.RECONVERGENT B0, `(.L_x_3386) ;  /* 0x000008a000007945 */ /* 0x000fe20003800200 */
[----:B------:R-:W-:Y:S02]  /*14b20*/  VIADD R21, R3, 0x1 ;  /* 0x0000000103157836 */ /* 0x000fe40000000000 */
[--C-:B------:R-:W-:Y:S02]  /*14b30*/  HADD2.F32 R54, -RZ, R38.reuse.H0_H0 ;  /* 0x20000026ff367230 */ /* 0x100fe40000004100 */
[----:B------:R-:W-:Y:S01]  /*14b40*/  HADD2.F32 R27, -RZ, R38.H1_H1 ;  /* 0x30000026ff1b7230 */ /* 0x000fe20000004100 */
[----:B------:R-:W-:Y:S01]  /*14b50*/  ISETP.GE.U32.AND P0, PT, R21, R28, PT ;  /* 0x0000001c1500720c */ /* 0x000fe20003f06070 */
[----:B------:R-:W-:-:S02]  /*14b60*/  HADD2.F32 R26, -RZ, R37.H0_H0 ;  /* 0x20000025ff1a7230 */ /* 0x000fc40000004100 */
[--C-:B------:R-:W-:Y:S01]  /*14b70*/  HADD2.F32 R55, -RZ, R39.reuse.H0_H0 ;  /* 0x20000027ff377230 */ /* 0x100fe20000004100 */
[----:B------:R-:W-:Y:S01]  /*14b80*/  ISETP.GE.U32.AND.EX P0, PT, RZ, R29, PT, P0 ;  /* 0x0000001dff00720c */ /* 0x000fe20003f06100 */
[----:B------:R-:W-:Y:S02]  /*14b90*/  HADD2.F32 R38, -RZ, R39.H1_H1 ;  /* 0x30000027ff267230 */ /* 0x000fe40000004100 */
[----:B------:R-:W-:Y:S02]  /*14ba0*/  HADD2.F32 R37, -RZ, R37.H1_H1 ;  /* 0x30000025ff257230 */ /* 0x000fe40000004100 */
[--C-:B------:R-:W-:Y:S02]  /*14bb0*/  HADD2.F32 R39, -RZ, R20.reuse.H1_H1 ;  /* 0x30000014ff277230 */ /* 0x100fe40000004100 */
[----:B------:R-:W-:Y:S02]  /*14bc0*/  HADD2.F32 R56, -RZ, R20.H0_H0 ;  /* 0x20000014ff387230 */ /* 0x000fe40000004100 */
[----:B------:R-:W-:Y:S01]  /*14bd0*/  FMUL R20, R26, R43 ;  /* 0x0000002b1a147220 */ /* 0x000fe20000400000 */
[----:B------:R-:W-:-:S02]  /*14be0*/  HADD2.F32 R60, -RZ, R22.H0_H0 ;  /* 0x20000016ff3c7230 */ /* 0x000fc40000004100 */
[----:B------:R-:W-:Y:S01]  /*14bf0*/  FMUL R21, R37, R42 ;  /* 0x0000002a25157220 */ /* 0x000fe20000400000 */
[----:B------:R-:W-:Y:S02]  /*14c00*/  HADD2.F32 R59, -RZ, R22.H1_H1 ;  /* 0x30000016ff3b7230 */ /* 0x000fe40000004100 */
[----:B------:R-:W-:Y:S01]  /*14c10*/  FMUL R22, R27, R40 ;  /* 0x000000281b167220 */ /* 0x000fe20000400000 */
[--C-:B------:R-:W-:Y:S02]  /*14c20*/  HADD2.F32 R62, -RZ, R23.reuse.H0_H0 ;  /* 0x20000017ff3e7230 */ /* 0x100fe40000004100 */
[----:B------:R-:W-:Y:S01]  /*14c30*/  FMUL R26, R38, R35 ;  /* 0x00000023261a7220 */ /* 0x000fe20000400000 */
[----:B------:R-:W-:Y:S02]  /*14c40*/  HADD2.F32 R61, -RZ, R23.H1_H1 ;  /* 0x30000017ff3d7230 */ /* 0x000fe40000004100 */
[----:B0-----:R-:W-:Y:S01]  /*14c50*/  FMUL R30, R39, R10 ;  /* 0x0000000a271e7220 */ /* 0x001fe20000400000 */
[----:B------:R-:W-:-:S02]  /*14c60*/  HADD2.F32 R63, -RZ, R53.H0_H0 ;  /* 0x20000035ff3f7230 */ /* 0x000fc40000004100 */
[----:B------:R-:W-:Y:S01]  /*14c70*/  FMUL R37, R54, R41 ;  /* 0x0000002936257220 */ /* 0x000fe20000400000 */
[----:B------:R-:W-:Y:S02]  /*14c80*/  HADD2.F32 R65, -RZ, R53.H1_H1 ;  /* 0x30000035ff417230 */ /* 0x000fe40000004100 */
        /* <DEDUP_REMOVED lines=32> */
[----:B------:R-:W-:Y:S01]  /*14e90*/  LOP3.LUT R22, R63, 0xff, RZ, 0xc0, !PT ;  /* 0x000000ff3f167812 */ /* 0x000fe200078ec0ff */
[----:B------:R-:W-:Y:S01]  /*14ea0*/  IMAD.U32 R37, R37, 0x10000, RZ ;  /* 0x0001000025257824 */ /* 0x000fe200078e00ff */
[----:B------:R-:W-:Y:S02]  /*14eb0*/  LOP3.LUT R26, R69, 0xff, RZ, 0xc0, !PT ;  /* 0x000000ff451a7812 */ /* 0x000fe400078ec0ff */
        /* <DEDUP_REMOVED lines=15> */
[----:B------:R-:W-:Y:S01]  /*14fb0*/  IMAD.SHL.U32 R21, R21, 0x1000000, RZ ;  /* 0x0100000015157824 */ /* 0x000fe200078e00ff */
[----:B------:R-:W-:Y:S01]  /*14fc0*/  LOP3.LUT R26, R26, 0xff0000, RZ, 0xc0, !PT ;  /* 0x00ff00001a1a7812 */ /* 0x000fe200078ec0ff */
[----:B------:R-:W-:Y:S01]  /*14fd0*/  IMAD.SHL.U32 R23, R23, 0x1000000, RZ ;  /* 0x0100000017177824 */ /* 0x000fe200078e00ff */
[----:B------:R-:W-:Y:S01]  /*14fe0*/  LOP3.LUT R30, R30, 0xff0000, RZ, 0xc0, !PT ;  /* 0x00ff00001e1e7812 */ /* 0x000fe200078ec0ff */
[----:B------:R-:W-:Y:S01]  /*14ff0*/  IMAD.SHL.U32 R27, R27, 0x1000000, RZ ;  /* 0x010000001b1b7824 */ /* 0x000fe200078e00ff */
[----:B------:R-:W-:Y:S01]  /*15000*/  LOP3.LUT R20, R37, 0xffff, R20, 0xf8, !PT ;  /* 0x0000ffff25147812 */ /* 0x000fe200078ef814 */
[----:B------:R-:W-:Y:S01]  /*15010*/  IMAD.SHL.U32 R31, R31, 0x1000000, RZ ;  /* 0x010000001f1f7824 */ /* 0x000fe200078e00ff */
[----:B------:R-:W-:-:S02]  /*15020*/  LOP3.LUT R22, R22, 0xffff, R39, 0xf8, !PT ;  /* 0x0000ffff16167812 */ /* 0x000fc400078ef827 */
[----:B------:R-:W-:Y:S02]  /*15030*/  LOP3.LUT R26, R26, 0xffff, R53, 0xf8, !PT ;  /* 0x0000ffff1a1a7812 */ /* 0x000fe400078ef835 */
[----:B------:R-:W-:Y:S02]  /*15040*/  LOP3.LUT R30, R30, 0xffff, R55, 0xf8, !PT ;  /* 0x0000ffff1e1e7812 */ /* 0x000fe400078ef837 */
[----:B------:R-:W-:Y:S02]  /*15050*/  LOP3.LUT R20, R20, R21, RZ, 0xfc, !PT ;  /* 0x0000001514147212 */ /* 0x000fe400078efcff */
[----:B------:R-:W-:Y:S02]  /*15060*/  LOP3.LUT R21, R22, R23, RZ, 0xfc, !PT ;  /* 0x0000001716157212 */ /* 0x000fe400078efcff */
[----:B------:R-:W-:Y:S02]  /*15070*/  LOP3.LUT R22, R26, R27, RZ, 0xfc, !PT ;  /* 0x0000001b1a167212 */ /* 0x000fe400078efcff */
[----:B------:R-:W-:-:S05]  /*15080*/  LOP3.LUT R23, R30, R31, RZ, 0xfc, !PT ;  /* 0x0000001f1e177212 */ /* 0x000fca00078efcff */
[----:B------:R0:W-:Y:S01]  /*15090*/  STG.E.128 desc[UR10][R24.64], R20 ;  /* 0x0000001418007986 */ /* 0x0001e2000c101d0a */
[----:B------:R-:W-:Y:S05]  /*150a0*/  BRA `(.L_x_3387) ;  /* 0x0000000000c07947 */ /* 0x000fea0003800000 */
.L_x_3388:
        /* <DEDUP_REMOVED lines=48> */
.L_x_3387:
[----:B------:R-:W-:Y:S05]  /*153b0*/  BSYNC.RECONVERGENT B0 ;  /* 0x0000000000007941 */ /* 0x000fea0003800200 */
.L_x_3386:
[--C-:B------:R-:W-:Y:S01]  /*153c0*/  HADD2.F32 R30, -RZ, R17.reuse.H0_H0 ;  /* 0x20000011ff1e7230 */ /* 0x100fe20000004100 */
[----:B0-----:R-:W-:Y:S01]  /*153d0*/  IADD3 R20, P1, PT, R24, R48, RZ ;  /* 0x0000003018147210 */ /* 0x001fe20007f3e0ff */
[----:B-1----:R-:W-:Y:S01]  /*153e0*/  HADD2.F32 R27, -RZ, R17.H1_H1 ;  /* 0x30000011ff1b7230 */ /* 0x002fe20000004100 */
[----:B------:R-:W-:Y:S01]  /*153f0*/  BSSY.RECONVERGENT B0, `(.L_x_3389) ;  /* 0x000008a000007945 */ /* 0x000fe20003800200 */
[----:B------:R-:W-:Y:S02]  /*15400*/  VIADD R17, R3, 0x2 ;  /* 0x0000000203117836 */ /* 0x000fe40000000000 */
[----:B------:R-:W-:Y:S01]  /*15410*/  FMUL R24, R30, R11 ;  /* 0x0000000b1e187220 */ /* 0x000fe20000400000 */
[--C-:B------:R-:W-:Y:S02]  /*15420*/  HADD2.F32 R23, -RZ, R16.reuse.H0_H0 ;  /* 0x20000010ff177230 */ /* 0x100fe40000004100 */
[----:B------:R-:W-:Y:S01]  /*15430*/  HADD2.F32 R26, -RZ, R16.H1_H1 ;  /* 0x30000010ff1a7230 */ /* 0x000fe20000004100 */
[----:B------:R-:W-:Y:S01]  /*15440*/  ISETP.GE.U32.AND P0, PT, R17, R28, PT ;  /* 0x0000001c1100720c */ /* 0x000fe20003f06070 */
[----:B------:R-:W-:-:S02]  /*15450*/  HADD2.F32 R38, -RZ, R18.H0_H0 ;  /* 0x20000012ff267230 */ /* 0x000fc40000004100 */
[----:B------:R-:W-:Y:S01]  /*15460*/  FMUL R22, R23, R36 ;  /* 0x0000002417167220 */ /* 0x000fe20000400000 */
[----:B------:R-:W-:Y:S01]  /*15470*/  HADD2.F32 R31, -RZ, R18.H1_H1 ;  /* 0x30000012ff1f7230 */ /* 0x000fe20000004100 */
[----:B------:R-:W-:Y:S01]  /*15480*/  ISETP.GE.U32.AND.EX P0, PT, RZ, R29, PT, P0 ;  /* 0x0000001dff00720c */ /* 0x000fe20003f06100 */
[--C-:B------:R-:W-:Y:S02]  /*15490*/  HADD2.F32 R54, -RZ, R19.reuse.H0_H0 ;  /* 0x20000013ff367230 */ /* 0x100fe40000004100 */
[----:B------:R-:W-:Y:S01]  /*154a0*/  FMUL R23, R26, R35 ;  /* 0x000000231a177220 */ /* 0x000fe20000400000 */
[----:B------:R-:W-:Y:S02]  /*154b0*/  HADD2.F32 R37, -RZ, R19.H1_H1 ;  /* 0x30000013ff257230 */ /* 0x000fe40000004100 */
[----:B------:R-:W-:Y:S01]  /*154c0*/  FMUL R26, R38, R9 ;  /* 0x00000009261a7220 */ /* 0x000fe20000400000 */
[----:B------:R-:W-:Y:S02]  /*154d0*/  HADD2.F32 R17, -RZ, R46.H1_H1 ;  /* 0x3000002eff117230 */ /* 0x000fe40000004100 */
[----:B------:R-:W-:Y:S01]  /*154e0*/  FMUL R30, R54, R7 ;  /* 0x00000007361e7220 */ /* 0x000fe20000400000 */
[--C-:B------:R-:W-:Y:S01]  /*154f0*/  HADD2.F32 R18, -RZ, R47.reuse.H0_H0 ;  /* 0x2000002fff127230 */ /* 0x100fe20000004100 */
[----:B------:R-:W-:Y:S01]  /*15500*/  F2FP.SATFINITE.E4M3.F32.PACK_AB_MERGE_C R57, RZ, R23, RZ ;  /* 0x00000017ff39723e */ /* 0x000fe200048070ff */
[----:B------:R-:W-:-:S02]  /*15510*/  HADD2.F32 R19, -RZ, R47.H1_H1 ;  /* 0x3000002fff137230 */ /* 0x000fc40000004100 */
[----:B------:R-:W-:Y:S01]  /*15520*/  FMUL R17, R17, R42 ;  /* 0x0000002a11117220 */ /* 0x000fe20000400000 */
[----:B------:R-:W-:Y:S02]  /*15530*/  HADD2.F32 R16, -RZ, R46.H0_H0 ;  /* 0x2000002eff107230 */ /* 0x000fe40000004100 */
[----:B------:R-:W-:Y:S01]  /*15540*/  FMUL R18, R18, R41 ;  /* 0x0000002912127220 */ /* 0x000fe20000400000 */
[--C-:B------:R-:W-:Y:S02]  /*15550*/  HADD2.F32 R39, -RZ, R44.reuse.H1_H1 ;  /* 0x3000002cff277230 */ /* 0x100fe40000004100 */
[----:B------:R-:W-:Y:S01]  /*15560*/  FMUL R19, R19, R40 ;  /* 0x0000002813137220 */ /* 0x000fe20000400000 */
[----:B------:R-:W-:Y:S02]  /*15570*/  HADD2.F32 R47, -RZ, R45.H0_H0 ;  /* 0x2000002dff2f7230 */ /* 0x000fe40000004100 */
[----:B------:R-:W-:Y:S01]  /*15580*/  FMUL R16, R16, R43 ;  /* 0x0000002b10107220 */ /* 0x000fe20000400000 */
        /* <DEDUP_REMOVED lines=37> */
[----:B------:R-:W-:Y:S01]  /*157e0*/  IMAD.U32 R16, R53, 0x10000, RZ ;  /* 0x0001000035107824 */ /* 0x000fe200078e00ff */
[----:B------:R-:W-:Y:S01]  /*157f0*/  LOP3.LUT R19, R19, 0xffff, RZ, 0xc0, !PT ;  /* 0x0000ffff13137812 */ /* 0x000fe200078ec0ff */
[----:B------:R-:W-:-:S02]  /*15800*/  IMAD.U32 R18, R59, 0x10000, RZ ;  /* 0x000100003b127824 */ /* 0x000fc400078e00ff */
[----:B------:R-:W-:Y:S01]  /*15810*/  IMAD R27, R27, 0x100, R22 ;  /* 0x000001001b1b7824 */ /* 0x000fe200078e0216 */
[----:B------:R-:W-:Y:S01]  /*15820*/  LOP3.LUT R16, R16, 0xff0000, RZ, 0xc0, !PT ;  /* 0x00ff000010107812 */ /* 0x000fe200078ec0ff */
[----:B------:R-:W-:Y:S01]  /*15830*/  IMAD R31, R31, 0x100, R24 ;  /* 0x000001001f1f7824 */ /* 0x000fe200078e0218 */
[----:B------:R-:W-:Y:S01]  /*15840*/  LOP3.LUT R18, R18, 0xff0000, RZ, 0xc0, !PT ;  /* 0x00ff000012127812 */ /* 0x000fe200078ec0ff */
[----:B------:R-:W-:Y:S01]  /*15850*/  IMAD.U32 R22, R61, 0x10000, RZ ;  /* 0x000100003d167824 */ /* 0x000fe200078e00ff */
[----:B------:R-:W-:Y:S01]  /*15860*/  LOP3.LUT R16, R16, 0xffff, R23, 0xf8, !PT ;  /* 0x0000ffff10107812 */ /* 0x000fe200078ef817 */
[----:B------:R-:W-:Y:S01]  /*15870*/  IMAD.U32 R24, R39, 0x10000, RZ ;  /* 0x0001000027187824 */ /* 0x000fe200078e00ff */
[----:B------:R-:W-:Y:S01]  /*15880*/  LOP3.LUT R18, R18, 0xffff, R25, 0xf8, !PT ;  /* 0x0000ffff12127812 */ /* 0x000fe200078ef819 */
[----:B------:R-:W-:Y:S01]  /*15890*/  IMAD.SHL.U32 R17, R17, 0x1000000, RZ ;  /* 0x0100000011117824 */ /* 0x000fe200078e00ff */
[----:B------:R-:W-:Y:S01]  /*158a0*/  LOP3.LUT R23, R63, 0xffff, RZ, 0xc0, !PT ;  /* 0x0000ffff3f177812 */ /* 0x000fe200078ec0ff */
[----:B------:R-:W-:Y:S01]  /*158b0*/  IMAD.SHL.U32 R19, R19, 0x1000000, RZ ;  /* 0x0100000013137824 */ /* 0x000fe200078e00ff */
[----:B------:R-:W-:-:S02]  /*158c0*/  LOP3.LUT R25, R65, 0xffff, RZ, 0xc0, !PT ;  /* 0x0000ffff41197812 */ /* 0x000fc400078ec0ff */
[----:B------:R-:W-:Y:S01]  /*158d0*/  LOP3.LUT R22, R22, 0xff0000, RZ, 0xc0, !PT ;  /* 0x00ff000016167812 */ /* 0x000fe200078ec0ff */
[----:B------:R-:W-:Y:S01]  /*158e0*/  IMAD.SHL.U32 R23, R23, 0x1000000, RZ ;  /* 0x0100000017177824 */ /* 0x000fe200078e00ff */
[----:B------:R-:W-:Y:S01]  /*158f0*/  LOP3.LUT R24, R24, 0xff0000, RZ, 0xc0, !PT ;  /* 0x00ff000018187812 */ /* 0x000fe200078ec0ff */
[----:B------:R-:W-:Y:S01]  /*15900*/  IMAD.SHL.U32 R25, R25, 0x1000000, RZ ;  /* 0x0100000019197824 */ /* 0x000fe200078e00ff */
[----:B------:R-:W-:Y:S02]  /*15910*/  LOP3.LUT R22, R22, 0xffff, R27, 0xf8, !PT ;  /* 0x0000ffff16167812 */ /* 0x000fe400078ef81b */
[----:B------:R-:W-:Y:S02]  /*15920*/  LOP3.LUT R24, R24, 0xffff, R31, 0xf8, !PT ;  /* 0x0000ffff18187812 */ /* 0x000fe400078ef81f */
[----:B------:R-:W-:Y:S02]  /*15930*/  LOP3.LUT R16, R16, R17, RZ, 0xfc, !PT ;  /* 0x0000001110107212 */ /* 0x000fe400078efcff */
[----:B------:R-:W-:-:S02]  /*15940*/  LOP3.LUT R17, R18, R19, RZ, 0xfc, !PT ;  /* 0x0000001312117212 */ /* 0x000fc400078efcff */
[----:B------:R-:W-:Y:S02]  /*15950*/  LOP3.LUT R18, R22, R23, RZ, 0xfc, !PT ;  /* 0x0000001716127212 */ /* 0x000fe400078efcff */
[----:B------:R-:W-:-:S05]  /*15960*/  LOP3.LUT R19, R24, R25, RZ, 0xfc, !PT ;  /* 0x0000001918137212 */ /* 0x000fca00078efcff */
[----:B------:R0:W-:Y:S01]  /*15970*/  STG.E.128 desc[UR10][R20.64], R16 ;  /* 0x0000001014007986 */ /* 0x0001e2000c101d0a */
[----:B------:R-:W-:Y:S05]  /*15980*/  BRA `(.L_x_3390) ;  /* 0x0000000000c07947 */ /* 0x000fea0003800000 */
.L_x_3391:
        /* <DEDUP_REMOVED lines=48> */
.L_x_3390:
[----:B------:R-:W-:Y:S05]  /*15c90*/  BSYNC.RECONVERGENT B0 ;  /* 0x0000000000007941 */ /* 0x000fea0003800200 */
.L_x_3389:
[----:B------:R-:W-:Y:S01]  /*15ca0*/  VIADD R3, R3, 0x3 ;  /* 0x0000000303037836 */ /* 0x000fe20000000000 */
[----:B------:R-:W-:Y:S01]  /*15cb0*/  IADD3 R48, P1, PT, R20, R48, RZ ;  /* 0x0000003014307210 */ /* 0x000fe20007f3e0ff */
[--C-:B0-----:R-:W-:Y:S02]  /*15cc0*/  HADD2.F32 R16, -RZ, R12.reuse.H0_H0 ;  /* 0x2000000cff107230 */ /* 0x101fe40000004100 */
[----:B-1----:R-:W-:Y:S01]  /*15cd0*/  HADD2.F32 R17, -RZ, R12.H1_H1 ;  /* 0x3000000cff117230 */ /* 0x002fe20000004100 */
[----:B------:R-:W-:Y:S01]  /*15ce0*/  ISETP.GE.U32.AND P0, PT, R3, R28, PT ;  /* 0x0000001c0300720c */ /* 0x000fe20003f06070 */
[--C-:B------:R-:W-:Y:S02]  /*15cf0*/  HADD2.F32 R19, -RZ, R13.reuse.H0_H0 ;  /* 0x2000000dff137230 */ /* 0x100fe40000004100 */
[----:B------:R-:W-:Y:S01]  /*15d00*/  FMUL R41, R16, R41 ;  /* 0x0000002910297220 */ /* 0x000fe20000400000 */
[----:B------:R-:W-:Y:S01]  /*15d10*/  HADD2.F32 R18, -RZ, R13.H1_H1 ;  /* 0x3000000dff127230 */ /* 0x000fe20000004100 */
[----:B------:R-:W-:Y:S01]  /*15d20*/  ISETP.GE.U32.AND.EX P0, PT, RZ, R29, PT, P0 ;  /* 0x0000001dff00720c */ /* 0x000fe20003f06100 */
[----:B------:R-:W-:-:S02]  /*15d30*/  HADD2.F32 R12, -RZ, R52.H0_H0 ;  /* 0x20000034ff0c7230 */ /* 0x000fc40000004100 */
[----:B------:R-:W-:Y:S01]  /*15d40*/  FMUL R40, R17, R40 ;  /* 0x0000002811287220 */ /* 0x000fe20000400000 */
[----:B------:R-:W-:Y:S02]  /*15d50*/  HADD2.F32 R13, -RZ, R52.H1_H1 ;  /* 0x30000034ff0d7230 */ /* 0x000fe40000004100 */
[----:B------:R-:W-:Y:S01]  /*15d60*/  FMUL R36, R19, R36 ;  /* 0x0000002413247220 */ /* 0x000fe20000400000 */
[--C-:B------:R-:W-:Y:S02]  /*15d70*/  HADD2.F32 R20, -RZ, R14.reuse.H0_H0 ;  /* 0x2000000eff147230 */ /* 0x100fe40000004100 */
[----:B------:R-:W-:Y:S01]  /*15d80*/  FMUL R43, R12, R43 ;  /* 0x0000002b0c2b7220 */ /* 0x000fe20000400000 */
[----:B------:R-:W-:Y:S02]  /*15d90*/  HADD2.F32 R23, -RZ, R14.H1_H1 ;  /* 0x3000000eff177230 */ /* 0x000fe40000004100 */
[----:B------:R-:W-:Y:S01]  /*15da0*/  FMUL R42, R13, R42 ;  /* 0x0000002a0d2a7220 */ /* 0x000fe20000400000 */
[----:B------:R-:W-:-:S02]  /*15db0*/  HADD2.F32 R14, -RZ, R15.H0_H0 ;  /* 0x2000000fff0e7230 */ /* 0x000fc40000004100 */
[----:B------:R-:W-:Y:S01]  /*15dc0*/  FMUL R35, R18, R35 ;  /* 0x0000002312237220 */ /* 0x000fe20000400000 */
[----:B------:R-:W-:Y:S02]  /*15dd0*/  HADD2.F32 R15, -RZ, R15.H1_H1 ;  /* 0x3000000fff0f7230 */ /* 0x000fe40000004100 */
[----:B------:R-:W-:Y:S01]  /*15de0*/  FMUL R11, R20, R11 ;  /* 0x0000000b140b7220 */ /* 0x000fe20000400000 */
[----:B------:R-:W-:Y:S02]  /*15df0*/  HADD2.F32 R24, -RZ, R33.H0_H0 ;  /* 0x20000021ff187230 */ /* 0x000fe40000004100 */
[----:B------:R-:W-:Y:S01]  /*15e00*/  FMUL R10, R23, R10 ;  /* 0x0000000a170a7220 */ /* 0x000fe20000400000 */
[--C-:B------:R-:W-:Y:S02]  /*15e10*/  HADD2.F32 R22, -RZ, R32.reuse.H0_H0 ;  /* 0x20000020ff167230 */ /* 0x100fe40000004100 */
[----:B------:R-:W-:Y:S01]  /*15e20*/  FMUL R8, R15, R8 ;  /* 0x000000080f087220 */ /* 0x000fe20000400000 */
[----:B------:R-:W-:-:S02]  /*15e30*/  HADD2.F32 R25, -RZ, R32.H1_H1 ;  /* 0x30000020ff197230 */ /* 0x000fc40000004100 */
[----:B------:R-:W-:Y:S01]  /*15e40*/  FMUL R9, R14, R9 ;  /* 0x000000090e097220 */ /* 0x000fe20000400000 */
[----:B------:R-:W-:Y:S02]  /*15e50*/  HADD2.F32 R33, -RZ, R33.H1_H1 ;  /* 0x30000021ff217230 */ /* 0x000fe40000004100 */
[----:B------:R-:W-:Y:S01]  /*15e60*/  FMUL R7, R22, R7 ;  /* 0x0000000716077220 */ /* 0x000fe20000400000 */
[--C-:B------:R-:W-:Y:S02]  /*15e70*/  HADD2.F32 R27, -RZ, R34.reuse.H0_H0 ;  /* 0x20000022ff1b7230 */ /* 0x100fe40000004100 */
[----:B------:R-:W-:Y:S01]  /*15e80*/  FMUL R6, R25, R6 ;  /* 0x0000000619067220 */ /* 0x000fe20000400000 */
[----:B------:R-:W-:Y:S02]  /*15e90*/  HADD2.F32 R31, -RZ, R34.H1_H1 ;  /* 0x30000022ff1f7230 */ /* 0x000fe40000004100 */
[----:B------:R-:W-:Y:S01]  /*15ea0*/  FMUL R5, R24, R5 ;  /* 0x0000000518057220 */ /* 0x000fe20000400000 */
[----:B------:R-:W-:-:S02]  /*15eb0*/  IMAD.X R49, R21, 0x1, R49, P1 ;  /* 0x0000000115317824 */ /* 0x000fc400008e0631 */
[----:B------:R-:W-:Y:S01]  /*15ec0*/  FMUL R4, R33, R4 ;  /* 0x0000000421047220 */ /* 0x000fe20000400000 */
[----:B------:R-:W-:Y:S01]  /*15ed0*/  FMUL R2, R27, R2 ;  /* 0x000000021b027220 */ /* 0x000fe20000400000 */
[----:B------:R-:W-:Y:S01]  /*15ee0*/  FMUL R0, R31, R0 ;  /* 0x000000001f007220 */ /* 0x000fe20000400000 */
[----:B------:R-:W-:Y:S02]  /*15ef0*/  F2FP.SATFINITE.E4M3.F32.PACK_AB_MERGE_C R43, RZ, R43, RZ ;  /* 0x0000002bff2b723e */ /* 0x000fe400048070ff */
[----:B------:R-:W-:Y:S02]  /*15f00*/  F2FP.SATFINITE.E4M3.F32.PACK_AB_MERGE_C R3, RZ, R42, RZ ;  /* 0x0000002aff03723e */ /* 0x000fe400048070ff */
[----:B------:R-:W-:Y:S02]  /*15f10*/  F2FP.SATFINITE.E4M3.F32.PACK_AB_MERGE_C R41, RZ, R41, RZ ;  /* 0x00000029ff29723e */ /* 0x000fe400048070ff */
[----:B------:R-:W-:Y:S02]  /*15f20*/  F2FP.SATFINITE.E4M3.F32.PACK_AB_MERGE_C R13, RZ, R40, RZ ;  /* 0x00000028ff0d723e */ /* 0x000fe400048070ff */
[----:B------:R-:W-:-:S02]  /*15f30*/  F2FP.SATFINITE.E4M3.F32.PACK_AB_MERGE_C R15, RZ, R36, RZ ;  /* 0x00000024ff0f723e */ /* 0x000fc400048070ff */
        /* <DEDUP_REMOVED lines=48> */
[----:B------:R-:W-:Y:S01]  /*16240*/  STG.E.128 desc[UR10][R48.64], R4 ;  /* 0x0000000430007986 */ /* 0x000fe2000c101d0a */
[----:B------:R-:W-:Y:S05]  /*16250*/  EXIT ;  /* 0x000000000000794d */ /* 0x000fea0003800000 */
.L_x_3392:
        /* <DEDUP_REMOVED lines=50> */
.L_x_3024:
[----:B------:R-:W-:Y:S01]  /*16580*/  BSSY B0, `(.L_x_3393) ;  /* 0x0000007000007945 */ /* 0x000fe20003800000 */
[----:B------:R-:W-:Y:S02]  /*16590*/  IMAD.MOV.U32 R3, RZ, RZ, 0x4 ;  /* 0x00000004ff037424 */ /* 0x000fe400078e00ff */
[----:B------:R-:W-:Y:S02]  /*165a0*/  IMAD.MOV.U32 R0, RZ, RZ, 0x1f ;  /* 0x0000001fff007424 */ /* 0x000fe400078e00ff */
[----:B------:R-:W-:-:S07]  /*165b0*/  IMAD.MOV.U32 R54, RZ, RZ, R29 ;  /* 0x000000ffff367224 */ /* 0x000fce00078e001d */
[----:B------:R-:W-:Y:S05]  /*165c0*/  WARPSYNC.COLLECTIVE R54, `(.L_x_3394) ;  /* 0x0000000036087348 */ /* 0x000fea0003c00000 */
[----:B------:R0:W1:Y:S02]  /*165d0*/  SHFL.DOWN P0, R55, R49, R3, R0 ;  /* 0x0800000331377389 */ /* 0x0000640000000000 */
[----:B01----:R-:W-:Y:S05]  /*165e0*/  ENDCOLLECTIVE ;  /* 0x000000000000791b */ /* 0x003fea0003800000 */
.L_x_3394:
[----:B------:R-:W-:Y:S05]  /*165f0*/  BSYNC B0 ;  /* 0x0000000000007941 */ /* 0x000fea0003800000 */
.L_x_3393:
        /* <DEDUP_REMOVED lines=9> */
.L_x_3396:
[----:B------:R-:W-:Y:S05]  /*16690*/  BSYNC B0 ;  /* 0x0000000000007941 */ /* 0x000fea0003800000 */
.L_x_3395:
        /* <DEDUP_REMOVED lines=9> */
.L_x_3398:
[----:B------:R-:W-:Y:S05]  /*16730*/  BSYNC B0 ;  /* 0x0000000000007941 */ /* 0x000fea0003800000 */
.L_x_3397:
        /* <DEDUP_REMOVED lines=8> */
.L_x_3400:
[----:B------:R-:W-:Y:S05]  /*167c0*/  BSYNC B0 ;  /* 0x0000000000007941 */ /* 0x000fea0003800000 */
.L_x_3399:
[----:B------:R-:W-:Y:S05]  /*167d0*/  BRA `(.L_x_3401) ;  /* 0xfffffebc000c7947 */ /* 0x000fea000383ffff */
.L_x_3037:
[----:B------:R-:W-:Y:S01]  /*167e0*/  BSSY B0, `(.L_x_3402) ;  /* 0x0000007000007945 */ /* 0x000fe20003800000 */
[----:B------:R-:W-:Y:S02]  /*167f0*/  IMAD.MOV.U32 R3, RZ, RZ, 0x4 ;  /* 0x00000004ff037424 */ /* 0x000fe400078e00ff */
[----:B------:R-:W-:Y:S02]  /*16800*/  IMAD.MOV.U32 R0, RZ, RZ, 0x1f ;  /* 0x0000001fff007424 */ /* 0x000fe400078e00ff */
[----:B------:R-:W-:-:S07]  /*16810*/  IMAD.MOV.U32 R54, RZ, RZ, R29 ;  /* 0x000000ffff367224 */ /* 0x000fce00078e001d */
[----:B------:R-:W-:Y:S05]  /*16820*/  WARPSYNC.COLLECTIVE R54, `(.L_x_3403) ;  /* 0x0000000036087348 */ /* 0x000fea0003c00000 */
[----:B------:R0:W1:Y:S02]  /*16830*/  SHFL.DOWN P0, R55, R49, R3, R0 ;  /* 0x0800000331377389 */ /* 0x0000640000000000 */
[----:B01----:R-:W-:Y:S05]  /*16840*/  ENDCOLLECTIVE ;  /* 0x000000000000791b */ /* 0x003fea0003800000 */
.L_x_3403:
[----:B------:R-:W-:Y:S05]  /*16850*/  BSYNC B0 ;  /* 0x0000000000007941 */ /* 0x000fea0003800000 */
.L_x_3402:
        /* <DEDUP_REMOVED lines=9> */
.L_x_3405:
[----:B------:R-:W-:Y:S05]  /*168f0*/  BSYNC B0 ;  /* 0x0000000000007941 */ /* 0x000fea0003800000 */
.L_x_3404:
        /* <DEDUP_REMOVED lines=9> */
.L_x_3407:
[----:B------:R-:W-:Y:S05]  /*16990*/  BSYNC B0 ;  /* 0x0000000000007941 */ /* 0x000fea0003800000 */
.L_x_3406:
        /* <DEDUP_REMOVED lines=8> */
.L_x_3409:
[----:B------:R-:W-:Y:S05]  /*16a20*/  BSYNC B0 ;  /* 0x0000000000007941 */ /* 0x000fea0003800000 */
.L_x_3408:
[----:B------:R-:W-:Y:S05]  /*16a30*/  BRA `(.L_x_3410) ;  /* 0xfffffec800087947 */ /* 0x000fea000383ffff */
.L_x_3050:
[----:B------:R-:W-:Y:S01]  /*16a40*/  BSSY B0, `(.L_x_3411) ;  /* 0x0000007000007945 */ /* 0x000fe20003800000 */
[----:B------:R-:W-:Y:S02]  /*16a50*/  IMAD.MOV.U32 R3, RZ, RZ, 0x4 ;  /* 0x00000004ff037424 */ /* 0x000fe400078e00ff */
[----:B------:R-:W-:Y:S02]  /*16a60*/  IMAD.MOV.U32 R0, RZ, RZ, 0x1f ;  /* 0x0000001fff007424 */ /* 0x000fe400078e00ff */
[----:B------:R-:W-:-:S07]  /*16a70*/  IMAD.MOV.U32 R54, RZ, RZ, R29 ;  /* 0x000000ffff367224 */ /* 0x000fce00078e001d */
[----:B------:R-:W-:Y:S05]  /*16a80*/  WARPSYNC.COLLECTIVE R54, `(.L_x_3412) ;  /* 0x0000000036087348 */ /* 0x000fea0003c00000 */
[----:B------:R0:W1:Y:S02]  /*16a90*/  SHFL.DOWN P0, R55, R49, R3, R0 ;  /* 0x0800000331377389 */ /* 0x0000640000000000 */
[----:B01----:R-:W-:Y:S05]  /*16aa0*/  ENDCOLLECTIVE ;  /* 0x000000000000791b */ /* 0x003fea0003800000 */
.L_x_3412:
[----:B------:R-:W-:Y:S05]  /*16ab0*/  BSYNC B0 ;  /* 0x0000000000007941 */ /* 0x000fea0003800000 */
.L_x_3411:
        /* <DEDUP_REMOVED lines=9> */
.L_x_3414:
[----:B------:R-:W-:Y:S05]  /*16b50*/  BSYNC B0 ;  /* 0x0000000000007941 */ /* 0x000fea0003800000 */
.L_x_3413:
        /* <DEDUP_REMOVED lines=9> */
.L_x_3416:
[----:B------:R-:W-:Y:S05]  /*16bf0*/  BSYNC B0 ;  /* 0x0000000000007941 */ /* 0x000fea0003800000 */
.L_x_3415:
        /* <DEDUP_REMOVED lines=8> */
.L_x_3418:
[----:B------:R-:W-:Y:S05]  /*16c80*/  BSYNC B0 ;  /* 0x0000000000007941 */ /* 0x000fea0003800000 */
.L_x_3417:
[----:B------:R-:W-:Y:S05]  /*16c90*/  BRA `(.L_x_3419) ;  /* 0xfffffed400047947 */ /* 0x000fea000383ffff */
.L_x_3063:
[----:B------:R-:W-:Y:S01]  /*16ca0*/  BSSY B0, `(.L_x_3420) ;  /* 0x0000007000007945 */ /* 0x000fe20003800000 */
[----:B------:R-:W-:Y:S02]  /*16cb0*/  IMAD.MOV.U32 R3, RZ, RZ, 0x4 ;  /* 0x00000004ff037424 */ /* 0x000fe400078e00ff */
[----:B------:R-:W-:Y:S02]  /*16cc0*/  IMAD.MOV.U32 R0, RZ, RZ, 0x1f ;  /* 0x0000001fff007424 */ /* 0x000fe400078e00ff */
[----:B------:R-:W-:-:S07]  /*16cd0*/  IMAD.MOV.U32 R54, RZ, RZ, R29 ;  /* 0x000000ffff367224 */ /* 0x000fce00078e001d */
[----:B------:R-:W-:Y:S05]  /*16ce0*/  WARPSYNC.COLLECTIVE R54, `(.L_x_3421) ;  /* 0x0000000036087348 */ /* 0x000fea0003c00000 */
[----:B------:R0:W1:Y:S02]  /*16cf0*/  SHFL.DOWN P0, R55, R49, R3, R0 ;  /* 0x0800000331377389 */ /* 0x0000640000000000 */
[----:B01----:R-:W-:Y:S05]  /*16d00*/  ENDCOLLECTIVE ;  /* 0x000000000000791b */ /* 0x003fea0003800000 */
.L_x_3421:
[----:B------:R-:W-:Y:S05]  /*16d10*/  BSYNC B0 ;  /* 0x0000000000007941 */ /* 0x000fea0003800000 */
.L_x_3420:
        /* <DEDUP_REMOVED lines=9> */
.L_x_3423:
[----:B------:R-:W-:Y:S05]  /*16db0*/  BSYNC B0 ;  /* 0x0000000000007941 */ /* 0x000fea0003800000 */
.L_x_3422:
        /* <DEDUP_REMOVED lines=9> */
.L_x_3425:
[----:B------:R-:W-:Y:S05]  /*16e50*/  BSYNC B0 ;  /* 0x0000000000007941 */ /* 0x000fea0003800000 */
.L_x_3424:
        /* <DEDUP_REMOVED lines=8> */
.L_x_3427:
[----:B------:R-:W-:Y:S05]  /*16ee0*/  BSYNC B0 ;  /* 0x0000000000007941 */ /* 0x000fea0003800000 */
.L_x_3426:
[----:B------:R-:W-:Y:S05]  /*16ef0*/  BRA `(.L_x_3428) ;  /* 0xfffffee000087947 */ /* 0x000fea000383ffff */
.L_x_3076:
[----:B------:R-:W-:Y:S01]  /*16f00*/  BSSY B0, `(.L_x_3429) ;  /* 0x0000007000007945 */ /* 0x000fe20003800000 */
[----:B------:R-:W-:Y:S02]  /*16f10*/  IMAD.MOV.U32 R3, RZ, RZ, 0x4 ;  /* 0x00000004ff037424 */ /* 0x000fe400078e00ff */
[----:B------:R-:W-:Y:S02]  /*16f20*/  IMAD.MOV.U32 R0, RZ, RZ, 0x1f ;  /* 0x0000001fff007424 */ /* 0x000fe400078e00ff */
[----:B------:R-:W-:-:S07]  /*16f30*/  IMAD.MOV.U32 R54, RZ, RZ, R11 ;  /* 0x000000ffff367224 */ /* 0x000fce00078e000b */
[----:B------:R-:W-:Y:S05]  /*16f40*/  WARPSYNC.COLLECTIVE R54, `(.L_x_3430) ;  /* 0x0000000036087348 */ /* 0x000fea0003c00000 */
[----:B------:R0:W1:Y:S02]  /*16f50*/  SHFL.DOWN P0, R55, R49, R3, R0 ;  /* 0x0800000331377389 */ /* 0x0000640000000000 */
[----:B01----:R-:W-:Y:S05]  /*16f60*/  ENDCOLLECTIVE ;  /* 0x000000000000791b */ /* 0x003fea0003800000 */
.L_x_3430:
[----:B------:R-:W-:Y:S05]  /*16f70*/  BSYNC B0 ;  /* 0x0000000000007941 */ /* 0x000fea0003800000 */
.L_x_3429:
        /* <DEDUP_REMOVED lines=9> */
.L_x_3432:
[----:B------:R-:W-:Y:S05]  /*17010*/  BSYNC B0 ;  /* 0x0000000000007941 */ /* 0x000fea0003800000 */
.L_x_3431:
        /* <DEDUP_REMOVED lines=9> */
.L_x_3434:
[----:B------:R-:W-:Y:S05]  /*170b0*/  BSYNC B0 ;  /* 0x0000000000007941 */ /* 0x000fea0003800000 */
.L_x_3433:
[----:B------:R-:W-:Y:S01]  /*170c0*/  FMNMX R55, R56, R55, !PT ;  /* 0x0000003738377209 */ /* 0x000fe20007800000 */
[----:B------:R-:W-:Y:S01]  /*170d0*/  BSSY B0, `(.L_x_3435) ;  /* 0x0000008000007945 */ /* 0x000fe20003800000 */
[----:B------:R-:W-:Y:S02]  /*170e0*/  IMAD.MOV.U32 R57, RZ, RZ, R12 ;  /* 0x000000ffff397224 */ /* 0x000fe400078e000c */
[----:B------:R-:W-:Y:S02]  /*170f0*/  IMAD.MOV.U32 R54, RZ, RZ, R11 ;  /* 0x000000ffff367224 */ /* 0x000fe400078e000b */
[----:B------:R-:W-:Y:S02]  /*17100*/  IMAD.MOV.U32 R56, RZ, RZ, R55 ;  /* 0x000000ffff387224 */ /* 0x000fe400078e0037 */
[----:B------:R-:W-:-:S07]  /*17110*/  IMAD.MOV.U32 R55, RZ, RZ, 0x1f ;  /* 0x0000001fff377424 */ /* 0x000fce00078e00ff */
[----:B------:R-:W-:Y:S05]  /*17120*/  WARPSYNC.COLLECTIVE R54, `(.L_x_3436) ;  /* 0x0000000036087348 */ /* 0x000fea0003c00000 */
[----:B------:R0:W1:Y:S02]  /*17130*/  SHFL.IDX P0, R55, R56, R57, R55 ;  /* 0x0000003938377389 */ /* 0x0000640000000037 */
[----:B01----:R-:W-:Y:S05]  /*17140*/  ENDCOLLECTIVE ;  /* 0x000000000000791b */ /* 0x003fea0003800000 */
.L_x_3436:
[----:B------:R-:W-:Y:S05]  /*17150*/  BSYNC B0 ;  /* 0x0000000000007941 */ /* 0x000fea0003800000 */
.L_x_3435:
[----:B------:R-:W-:Y:S05]  /*17160*/  BRA `(.L_x_3437) ;  /* 0xfffffeec00907947 */ /* 0x000fea000383ffff */
.L_x_3089:
[----:B------:R-:W-:Y:S01]  /*17170*/  BSSY B0, `(.L_x_3438) ;  /* 0x0000007000007945 */ /* 0x000fe20003800000 */
[----:B------:R-:W-:Y:S02]  /*17180*/  IMAD.MOV.U32 R3, RZ, RZ, 0x4 ;  /* 0x00000004ff037424 */ /* 0x000fe400078e00ff */
[----:B------:R-:W-:Y:S02]  /*17190*/  IMAD.MOV.U32 R0, RZ, RZ, 0x1f ;  /* 0x0000001fff007424 */ /* 0x000fe400078e00ff */
[----:B------:R-:W-:-:S07]  /*171a0*/  IMAD.MOV.U32 R54, RZ, RZ, R11 ;  /* 0x000000ffff367224 */ /* 0x000fce00078e000b */
[----:B0--3--:R-:W-:Y:S05]  /*171b0*/  WARPSYNC.COLLECTIVE R54, `(.L_x_3439) ;  /* 0x0000000036087348 */ /* 0x009fea0003c00000 */
[----:B------:R1:W2:Y:S02]  /*171c0*/  SHFL.DOWN P0, R55, R49, R3, R0 ;  /* 0x0800000331377389 */ /* 0x0002a40000000000 */
[----:B0123--:R-:W-:Y:S05]  /*171d0*/  ENDCOLLECTIVE ;  /* 0x000000000000791b */ /* 0x00ffea0003800000 */
.L_x_3439:
[----:B------:R-:W-:Y:S05]  /*171e0*/  BSYNC B0 ;  /* 0x0000000000007941 */ /* 0x000fea0003800000 */
.L_x_3438:
        /* <DEDUP_REMOVED lines=9> */
.L_x_3441:
[----:B------:R-:W-:Y:S05]  /*17280*/  BSYNC B0 ;  /* 0x0000000000007941 */ /* 0x000fea0003800000 */
.L_x_3440:
        /* <DEDUP_REMOVED lines=9> */
.L_x_3443:
[----:B------:R-:W-:Y:S05]  /*17320*/  BSYNC B0 ;  /* 0x0000000000007941 */ /* 0x000fea0003800000 */
.L_x_3442:
        /* <DEDUP_REMOVED lines=8> */
.L_x_3445:
[----:B------:R-:W-:Y:S05]  /*173b0*/  BSYNC B0 ;  /* 0x0000000000007941 */ /* 0x000fea0003800000 */
.L_x_3444:
[----:B------:R-:W-:Y:S05]  /*173c0*/  BRA `(.L_x_3446) ;  /* 0xfffffef800807947 */ /* 0x000fea000383ffff */
.L_x_3102:
[----:B------:R-:W-:Y:S01]  /*173d0*/  BSSY B0, `(.L_x_3447) ;  /* 0x0000007000007945 */ /* 0x000fe20003800000 */
[----:B------:R-:W-:Y:S02]  /*173e0*/  IMAD.MOV.U32 R3, RZ, RZ, 0x4 ;  /* 0x00000004ff037424 */ /* 0x000fe400078e00ff */
[----:B------:R-:W-:Y:S02]  /*173f0*/  IMAD.MOV.U32 R0, RZ, RZ, 0x1f ;  /* 0x0000001fff007424 */ /* 0x000fe400078e00ff */
[----:B------:R-:W-:-:S07]  /*17400*/  IMAD.MOV.U32 R54, RZ, RZ, R11 ;  /* 0x000000ffff367224 */ /* 0x000fce00078e000b */
[----:B------:R-:W-:Y:S05]  /*17410*/  WARPSYNC.COLLECTIVE R54, `(.L_x_3448) ;  /* 0x0000000036087348 */ /* 0x000fea0003c00000 */
[----:B------:R0:W1:Y:S02]  /*17420*/  SHFL.DOWN P0, R55, R49, R3, R0 ;  /* 0x0800000331377389 */ /* 0x0000640000000000 */
[----:B01----:R-:W-:Y:S05]  /*17430*/  ENDCOLLECTIVE ;  /* 0x000000000000791b */ /* 0x003fea0003800000 */
.L_x_3448:
[----:B------:R-:W-:Y:S05]  /*17440*/  BSYNC B0 ;  /* 0x0000000000007941 */ /* 0x000fea0003800000 */
.L_x_3447:
        /* <DEDUP_REMOVED lines=9> */
.L_x_3450:
[----:B------:R-:W-:Y:S05]  /*174e0*/  BSYNC B0 ;  /* 0x0000000000007941 */ /* 0x000fea0003800000 */
.L_x_3449:
        /* <DEDUP_REMOVED lines=9> */
.L_x_3452:
[----:B------:R-:W-:Y:S05]  /*17580*/  BSYNC B0 ;  /* 0x0000000000007941 */ /* 0x000fea0003800000 */
.L_x_3451:
        /* <DEDUP_REMOVED lines=9> */
.L_x_3454:
[----:B------:R-:W-:Y:S05]  /*17620*/  BSYNC B0 ;  /* 0x0000000000007941 */ /* 0x000fea0003800000 */
.L_x_3453:
[----:B------:R-:W-:Y:S05]  /*17630*/  BRA `(.L_x_3455) ;  /* 0xffffff0400a87947 */ /* 0x000fea000383ffff */
.L_x_3115:
[----:B------:R-:W-:Y:S01]  /*17640*/  BSSY B0, `(.L_x_3456) ;  /* 0x0000007000007945 */ /* 0x000fe20003800000 */
[----:B------:R-:W-:Y:S02]  /*17650*/  IMAD.MOV.U32 R3, RZ, RZ, 0x4 ;  /* 0x00000004ff037424 */ /* 0x000fe400078e00ff */
[----:B------:R-:W-:Y:S02]  /*17660*/  IMAD.MOV.U32 R0, RZ, RZ, 0x1f ;  /* 0x0000001fff007424 */ /* 0x000fe400078e00ff */
[----:B------:R-:W-:-:S07]  /*17670*/  IMAD.MOV.U32 R54, RZ, RZ, R11 ;  /* 0x000000ffff367224 */ /* 0x000fce00078e000b */
[----:B0-----:R-:W-:Y:S05]  /*17680*/  WARPSYNC.COLLECTIVE R54, `(.L_x_3457) ;  /* 0x0000000036087348 */ /* 0x001fea0003c00000 */
[----:B------:R1:W2:Y:S02]  /*17690*/  SHFL.DOWN P0, R55, R49, R3, R0 ;  /* 0x0800000331377389 */ /* 0x0002a40000000000 */
[----:B012---:R-:W-:Y:S05]  /*176a0*/  ENDCOLLECTIVE ;  /* 0x000000000000791b */ /* 0x007fea0003800000 */
.L_x_3457:
[----:B------:R-:W-:Y:S05]  /*176b0*/  BSYNC B0 ;  /* 0x0000000000007941 */ /* 0x000fea0003800000 */
.L_x_3456:
        /* <DEDUP_REMOVED lines=9> */
.L_x_3459:
[----:B------:R-:W-:Y:S05]  /*17750*/  BSYNC B0 ;  /* 0x0000000000007941 */ /* 0x000fea0003800000 */
.L_x_3458:
        /* <DEDUP_REMOVED lines=9> */
.L_x_3461:
[----:B------:R-:W-:Y:S05]  /*177f0*/  BSYNC B0 ;  /* 0x0000000000007941 */ /* 0x000fea0003800000 */
.L_x_3460:
        /* <DEDUP_REMOVED lines=8> */
.L_x_3463:
[----:B------:R-:W-:Y:S05]  /*17880*/  BSYNC B0 ;  /* 0x0000000000007941 */ /* 0x000fea0003800000 */
.L_x_3462:
[----:B------:R-:W-:Y:S05]  /*17890*/  BRA `(.L_x_3464) ;  /* 0xffffff1000887947 */ /* 0x000fea000383ffff */
.L_x_3130:
[----:B------:R-:W-:Y:S01]  /*178a0*/  BSSY B0, `(.L_x_3465) ;  /* 0x0000007000007945 */ /* 0x000fe20003800000 */
[----:B------:R-:W-:Y:S02]  /*178b0*/  IMAD.MOV.U32 R3, RZ, RZ, 0x10 ;  /* 0x00000010ff037424 */ /* 0x000fe400078e00ff */
[----:B------:R-:W-:Y:S02]  /*178c0*/  IMAD.MOV.U32 R0, RZ, RZ, 0x1f ;  /* 0x0000001fff007424 */ /* 0x000fe400078e00ff */
[----:B------:R-:W-:-:S07]  /*178d0*/  IMAD.MOV.U32 R54, RZ, RZ, -0x1 ;  /* 0xffffffffff367424 */ /* 0x000fce00078e00ff */
[----:B----4-:R-:W-:Y:S05]  /*178e0*/  WARPSYNC.COLLECTIVE R54, `(.L_x_3466) ;  /* 0x0000000036087348 */ /* 0x010fea0003c00000 */
[----:B------:R0:W1:Y:S02]  /*178f0*/  SHFL.DOWN P0, R55, R49, R3, R0 ;  /* 0x0800000331377389 */ /* 0x0000640000000000 */
[----:B01--4-:R-:W-:Y:S05]  /*17900*/  ENDCOLLECTIVE ;  /* 0x000000000000791b */ /* 0x013fea0003800000 */
.L_x_3466:
[----:B------:R-:W-:Y:S05]  /*17910*/  BSYNC B0 ;  /* 0x0000000000007941 */ /* 0x000fea0003800000 */
.L_x_3465:
        /* <DEDUP_REMOVED lines=8> */
.L_x_3467:
[----:B------:R-:W-:Y:S01]  /*179a0*/  IMAD.MOV.U32 R3, RZ, RZ, 0x4 ;  /* 0x00000004ff037424 */ /* 0x000fe200078e00ff */
[----:B------:R-:W-:-:S05]  /*179b0*/  FMNMX R6, R49, R55, !PT ;  /* 0x0000003731067209 */ /* 0x000fca0007800000 */
[----:B------:R-:W-:-:S07]  /*179c0*/  IMAD.MOV.U32 R49, RZ, RZ, R6 ;  /* 0x000000ffff317224 */ /* 0x000fce00078e0006 */
[----:B------:R-:W-:Y:S05]  /*179d0*/  WARPSYNC.COLLECTIVE R54, `(.L_x_3468) ;  /* 0x0000000036087348 */ /* 0x000fea0003c00000 */
[----:B------:R0:W1:Y:S02]  /*179e0*/  SHFL.DOWN P0, R55, R49, R3, R0 ;  /* 0x0800000331377389 */ /* 0x0000640000000000 */
[----:B01----:R-:W-:Y:S05]  /*179f0*/  ENDCOLLECTIVE ;  /* 0x000000000000791b */ /* 0x003fea0003800000 */
.L_x_3468:
[----:B------:R-:W-:Y:S01]  /*17a00*/  IMAD.MOV.U32 R3, RZ, RZ, 0x2 ;  /* 0x00000002ff037424 */ /* 0x000fe200078e00ff */
[----:B------:R-:W-:-:S05]  /*17a10*/  FMNMX R7, R6, R55, !PT ;  /* 0x0000003706077209 */ /* 0x000fca0007800000 */
[----:B------:R-:W-:-:S07]  /*17a20*/  IMAD.MOV.U32 R49, RZ, RZ, R7 ;  /* 0x000000ffff317224 */ /* 0x000fce00078e0007 */
[----:B------:R-:W-:Y:S05]  /*17a30*/  WARPSYNC.COLLECTIVE R54, `(.L_x_3469) ;  /* 0x0000000036087348 */ /* 0x000fea0003c00000 */
[----:B------:R0:W1:Y:S02]  /*17a40*/  SHFL.DOWN P0, R55, R49, R3, R0 ;  /* 0x0800000331377389 */ /* 0x0000640000000000 */
[----:B01----:R-:W-:Y:S05]  /*17a50*/  ENDCOLLECTIVE ;  /* 0x000000000000791b */ /* 0x003fea0003800000 */
.L_x_3469:
[----:B------:R-:W-:Y:S01]  /*17a60*/  IMAD.MOV.U32 R3, RZ, RZ, 0x1 ;  /* 0x00000001ff037424 */ /* 0x000fe200078e00ff */
[----:B------:R-:W-:-:S05]  /*17a70*/  FMNMX R8, R7, R55, !PT ;  /* 0x0000003707087209 */ /* 0x000fca0007800000 */
[----:B------:R-:W-:-:S07]  /*17a80*/  IMAD.MOV.U32 R49, RZ, RZ, R8 ;  /* 0x000000ffff317224 */ /* 0x000fce00078e0008 */
[----:B------:R-:W-:Y:S05]  /*17a90*/  WARPSYNC.COLLECTIVE R54, `(.L_x_3470) ;  /* 0x0000000036087348 */ /* 0x000fea0003c00000 */
[----:B------:R0:W1:Y:S02]  /*17aa0*/  SHFL.DOWN P0, R55, R49, R3, R0 ;  /* 0x0800000331377389 */ /* 0x0000640000000000 */
[----:B01----:R-:W-:Y:S05]  /*17ab0*/  ENDCOLLECTIVE ;  /* 0x000000000000791b */ /* 0x003fea0003800000 */
.L_x_3470:
[----:B------:R-:W-:Y:S01]  /*17ac0*/  FMNMX R56, R8, R55, !PT ;  /* 0x0000003708387209 */ /* 0x000fe20007800000 */
[----:B------:R-:W-:-:S07]  /*17ad0*/  IMAD.MOV.U32 R55, RZ, RZ, 0x1f ;  /* 0x0000001fff377424 */ /* 0x000fce00078e00ff */
[----:B------:R-:W-:Y:S05]  /*17ae0*/  WARPSYNC.COLLECTIVE R54, `(.L_x_3471) ;  /* 0x0000000036087348 */ /* 0x000fea0003c00000 */
[----:B------:R0:W1:Y:S02]  /*17af0*/  SHFL.IDX P0, R55, R56, R57, R55 ;  /* 0x0000003938377389 */ /* 0x0000640000000037 */
[----:B01----:R-:W-:Y:S05]  /*17b00*/  ENDCOLLECTIVE ;  /* 0x000000000000791b */ /* 0x003fea0003800000 */
.L_x_3471:
[----:B------:R-:W-:Y:S01]  /*17b10*/  IMAD.MOV.U32 R9, RZ, RZ, R55 ;  /* 0x000000ffff097224 */ /* 0x000fe200078e0037 */
[----:B------:R-:W-:Y:S06]  /*17b20*/  BRA `(.L_x_3472) ;  /* 0xffffff1c00b07947 */ /* 0x000fec000383ffff */
.L_x_3138:
[----:B------:R-:W-:Y:S01]  /*17b30*/  BSSY B0, `(.L_x_3473) ;  /* 0x0000007000007945 */ /* 0x000fe20003800000 */
[----:B------:R-:W-:Y:S02]  /*17b40*/  IMAD.MOV.U32 R3, RZ, RZ, 0x10 ;  /* 0x00000010ff037424 */ /* 0x000fe400078e00ff */
[----:B------:R-:W-:Y:S02]  /*17b50*/  IMAD.MOV.U32 R0, RZ, RZ, 0x1f ;  /* 0x0000001fff007424 */ /* 0x000fe400078e00ff */
[----:B------:R-:W-:-:S07]  /*17b60*/  IMAD.MOV.U32 R54, RZ, RZ, -0x1 ;  /* 0xffffffffff367424 */ /* 0x000fce00078e00ff */
[----:B0---4-:R-:W-:Y:S05]  /*17b70*/  WARPSYNC.COLLECTIVE R54, `(.L_x_3474) ;  /* 0x0000000036087348 */ /* 0x011fea0003c00000 */
[----:B------:R1:W2:Y:S02]  /*17b80*/  SHFL.DOWN P0, R55, R49, R3, R0 ;  /* 0x0800000331377389 */ /* 0x0002a40000000000 */
[----:B012-4-:R-:W-:Y:S05]  /*17b90*/  ENDCOLLECTIVE ;  /* 0x000000000000791b */ /* 0x017fea0003800000 */
.L_x_3474:
[----:B------:R-:W-:Y:S05]  /*17ba0*/  BSYNC B0 ;  /* 0x0000000000007941 */ /* 0x000fea0003800000 */
.L_x_3473:
        /* <DEDUP_REMOVED lines=8> */
.L_x_3475:
[----:B------:R-:W-:Y:S01]  /*17c30*/  IMAD.MOV.U32 R3, RZ, RZ, 0x4 ;  /* 0x00000004ff037424 */ /* 0x000fe200078e00ff */
[----:B------:R-:W-:-:S05]  /*17c40*/  FMNMX R2, R49, R55, !PT ;  /* 0x0000003731027209 */ /* 0x000fca0007800000 */
[----:B------:R-:W-:-:S07]  /*17c50*/  IMAD.MOV.U32 R49, RZ, RZ, R2 ;  /* 0x000000ffff317224 */ /* 0x000fce00078e0002 */
[----:B------:R-:W-:Y:S05]  /*17c60*/  WARPSYNC.COLLECTIVE R54, `(.L_x_3476) ;  /* 0x0000000036087348 */ /* 0x000fea0003c00000 */
[----:B------:R0:W1:Y:S02]  /*17c70*/  SHFL.DOWN P0, R55, R49, R3, R0 ;  /* 0x0800000331377389 */ /* 0x0000640000000000 */
[----:B01----:R-:W-:Y:S05]  /*17c80*/  ENDCOLLECTIVE ;  /* 0x000000000000791b */ /* 0x003fea0003800000 */
.L_x_3476:
[----:B------:R-:W-:Y:S01]  /*17c90*/  IMAD.MOV.U32 R3, RZ, RZ, 0x2 ;  /* 0x00000002ff037424 */ /* 0x000fe200078e00ff */
[----:B------:R-:W-:-:S05]  /*17ca0*/  FMNMX R4, R2, R55, !PT ;  /* 0x0000003702047209 */ /* 0x000fca0007800000 */
[----:B------:R-:W-:-:S07]  /*17cb0*/  IMAD.MOV.U32 R49, RZ, RZ, R4 ;  /* 0x000000ffff317224 */ /* 0x000fce00078e0004 */
[----:B------:R-:W-:Y:S05]  /*17cc0*/  WARPSYNC.COLLECTIVE R54, `(.L_x_3477) ;  /* 0x0000000036087348 */ /* 0x000fea0003c00000 */
[----:B------:R0:W1:Y:S02]  /*17cd0*/  SHFL.DOWN P0, R55, R49, R3, R0 ;  /* 0x0800000331377389 */ /* 0x0000640000000000 */
[----:B01----:R-:W-:Y:S05]  /*17ce0*/  ENDCOLLECTIVE ;  /* 0x000000000000791b */ /* 0x003fea0003800000 */
.L_x_3477:
[----:B------:R-:W-:Y:S01]  /*17cf0*/  IMAD.MOV.U32 R3, RZ, RZ, 0x1 ;  /* 0x00000001ff037424 */ /* 0x000fe200078e00ff */
[----:B------:R-:W-:-:S05]  /*17d00*/  FMNMX R5, R4, R55, !PT ;  /* 0x0000003704057209 */ /* 0x000fca0007800000 */
[----:B------:R-:W-:-:S07]  /*17d10*/  IMAD.MOV.U32 R49, RZ, RZ, R5 ;  /* 0x000000ffff317224 */ /* 0x000fce00078e0005 */
[----:B------:R-:W-:Y:S05]  /*17d20*/  WARPSYNC.COLLECTIVE R54, `(.L_x_3478) ;  /* 0x0000000036087348 */ /* 0x000fea0003c00000 */
[----:B------:R0:W1:Y:S02]  /*17d30*/  SHFL.DOWN P0, R55, R49, R3, R0 ;  /* 0x0800000331377389 */ /* 0x0000640000000000 */
[----:B01----:R-:W-:Y:S05]  /*17d40*/  ENDCOLLECTIVE ;  /* 0x000000000000791b */ /* 0x003fea0003800000 */
.L_x_3478:
[----:B------:R-:W-:Y:S01]  /*17d50*/  FMNMX R56, R5, R55, !PT ;  /* 0x0000003705387209 */ /* 0x000fe20007800000 */
[----:B------:R-:W-:-:S07]  /*17d60*/  IMAD.MOV.U32 R55, RZ, RZ, 0x1f ;  /* 0x0000001fff377424 */ /* 0x000fce00078e00ff */
[----:B------:R-:W-:Y:S05]  /*17d70*/  WARPSYNC.COLLECTIVE R54, `(.L_x_3479) ;  /* 0x0000000036087348 */ /* 0x000fea0003c00000 */
[----:B------:R0:W1:Y:S02]  /*17d80*/  SHFL.IDX P0, R55, R56, R57, R55 ;  /* 0x0000003938377389 */ /* 0x0000640000000037 */
[----:B01----:R-:W-:Y:S05]  /*17d90*/  ENDCOLLECTIVE ;  /* 0x000000000000791b */ /* 0x003fea0003800000 */
.L_x_3479:
[----:B------:R-:W-:Y:S01]  /*17da0*/  IMAD.MOV.U32 R6, RZ, RZ, R55 ;  /* 0x000000ffff067224 */ /* 0x000fe200078e0037 */
[----:B------:R-:W-:Y:S06]  /*17db0*/  BRA `(.L_x_3480) ;  /* 0xffffff2000447947 */ /* 0x000fec000383ffff */
.L_x_3146:
[----:B------:R-:W-:Y:S01]  /*17dc0*/  BSSY B0, `(.L_x_3481) ;  /* 0x0000007000007945 */ /* 0x000fe20003800000 */
[----:B------:R-:W-:Y:S02]  /*17dd0*/  IMAD.MOV.U32 R3, RZ, RZ, 0x10 ;  /* 0x00000010ff037424 */ /* 0x000fe400078e00ff */
[----:B------:R-:W-:Y:S02]  /*17de0*/  IMAD.MOV.U32 R0, RZ, RZ, 0x1f ;  /* 0x0000001fff007424 */ /* 0x000fe400078e00ff */
[----:B------:R-:W-:-:S07]  /*17df0*/  IMAD.MOV.U32 R54, RZ, RZ, -0x1 ;  /* 0xffffffffff367424 */ /* 0x000fce00078e00ff */
[----:B0---4-:R-:W-:Y:S05]  /*17e00*/  WARPSYNC.COLLECTIVE R54, `(.L_x_3482) ;  /* 0x0000000036087348 */ /* 0x011fea0003c00000 */
[----:B------:R1:W2:Y:S02]  /*17e10*/  SHFL.DOWN P0, R55, R49, R3, R0 ;  /* 0x0800000331377389 */ /* 0x0002a40000000000 */
[----:B012-4-:R-:W-:Y:S05]  /*17e20*/  ENDCOLLECTIVE ;  /* 0x000000000000791b */ /* 0x017fea0003800000 */
.L_x_3482:
[----:B------:R-:W-:Y:S05]  /*17e30*/  BSYNC B0 ;  /* 0x0000000000007941 */ /* 0x000fea0003800000 */
.L_x_3481:
        /* <DEDUP_REMOVED lines=8> */
.L_x_3483:
[----:B------:R-:W-:Y:S01]  /*17ec0*/  IMAD.MOV.U32 R3, RZ, RZ, 0x4 ;  /* 0x00000004ff037424 */ /* 0x000fe200078e00ff */
[----:B------:R-:W-:-:S05]  /*17ed0*/  FMNMX R2, R49, R55, !PT ;  /* 0x0000003731027209 */ /* 0x000fca0007800000 */
[----:B------:R-:W-:-:S07]  /*17ee0*/  IMAD.MOV.U32 R49, RZ, RZ, R2 ;  /* 0x000000ffff317224 */ /* 0x000fce00078e0002 */
[----:B------:R-:W-:Y:S05]  /*17ef0*/  WARPSYNC.COLLECTIVE R54, `(.L_x_3484) ;  /* 0x0000000036087348 */ /* 0x000fea0003c00000 */
[----:B------:R0:W1:Y:S02]  /*17f00*/  SHFL.DOWN P0, R55, R49, R3, R0 ;  /* 0x0800000331377389 */ /* 0x0000640000000000 */
[----:B01----:R-:W-:Y:S05]  /*17f10*/  ENDCOLLECTIVE ;  /* 0x000000000000791b */ /* 0x003fea0003800000 */
.L_x_3484:
[----:B------:R-:W-:Y:S01]  /*17f20*/  IMAD.MOV.U32 R3, RZ, RZ, 0x2 ;  /* 0x00000002ff037424 */ /* 0x000fe200078e00ff */
[----:B------:R-:W-:-:S05]  /*17f30*/  FMNMX R4, R2, R55, !PT ;  /* 0x0000003702047209 */ /* 0x000fca0007800000 */
[----:B------:R-:W-:-:S07]  /*17f40*/  IMAD.MOV.U32 R49, RZ, RZ, R4 ;  /* 0x000000ffff317224 */ /* 0x000fce00078e0004 */
[----:B------:R-:W-:Y:S05]  /*17f50*/  WARPSYNC.COLLECTIVE R54, `(.L_x_3485) ;  /* 0x0000000036087348 */ /* 0x000fea0003c00000 */
[----:B------:R0:W1:Y:S02]  /*17f60*/  SHFL.DOWN P0, R55, R49, R3, R0 ;  /* 0x0800000331377389 */ /* 0x0000640000000000 */
[----:B01----:R-:W-:Y:S05]  /*17f70*/  ENDCOLLECTIVE ;  /* 0x000000000000791b */ /* 0x003fea0003800000 */
.L_x_3485:
[----:B------:R-:W-:Y:S01]  /*17f80*/  IMAD.MOV.U32 R3, RZ, RZ, 0x1 ;  /* 0x00000001ff037424 */ /* 0x000fe200078e00ff */
[----:B------:R-:W-:-:S05]  /*17f90*/  FMNMX R5, R4, R55, !PT ;  /* 0x0000003704057209 */ /* 0x000fca0007800000 */
[----:B------:R-:W-:-:S07]  /*17fa0*/  IMAD.MOV.U32 R49, RZ, RZ, R5 ;  /* 0x000000ffff317224 */ /* 0x000fce00078e0005 */
[----:B------:R-:W-:Y:S05]  /*17fb0*/  WARPSYNC.COLLECTIVE R54, `(.L_x_3486) ;  /* 0x0000000036087348 */ /* 0x000fea0003c00000 */
[----:B------:R0:W1:Y:S02]  /*17fc0*/  SHFL.DOWN P0, R55, R49, R3, R0 ;  /* 0x0800000331377389 */ /* 0x0000640000000000 */
[----:B01----:R-:W-:Y:S05]  /*17fd0*/  ENDCOLLECTIVE ;  /* 0x000000000000791b */ /* 0x003fea0003800000 */
.L_x_3486:
[----:B------:R-:W-:Y:S01]  /*17fe0*/  FMNMX R56, R5, R55, !PT ;  /* 0x0000003705387209 */ /* 0x000fe20007800000 */
[----:B------:R-:W-:-:S07]  /*17ff0*/  IMAD.MOV.U32 R55, RZ, RZ, 0x1f ;  /* 0x0000001fff377424 */ /* 0x000fce00078e00ff */
[----:B------:R-:W-:Y:S05]  /*18000*/  WARPSYNC.COLLECTIVE R54, `(.L_x_3487) ;  /* 0x0000000036087348 */ /* 0x000fea0003c00000 */
[----:B------:R0:W1:Y:S02]  /*18010*/  SHFL.IDX P0, R55, R56, R57, R55 ;  /* 0x0000003938377389 */ /* 0x0000640000000037 */
[----:B01----:R-:W-:Y:S05]  /*18020*/  ENDCOLLECTIVE ;  /* 0x000000000000791b */ /* 0x003fea0003800000 */
.L_x_3487:
[----:B------:R-:W-:Y:S01]  /*18030*/  IMAD.MOV.U32 R6, RZ, RZ, R55 ;  /* 0x000000ffff067224 */ /* 0x000fe200078e0037 */
[----:B------:R-:W-:Y:S06]  /*18040*/  BRA `(.L_x_3488) ;  /* 0xffffff2000f07947 */ /* 0x000fec000383ffff */
.L_x_3154:
[----:B------:R-:W-:Y:S01]  /*18050*/  BSSY B0, `(.L_x_3489) ;  /* 0x0000007000007945 */ /* 0x000fe20003800000 */
[----:B------:R-:W-:Y:S02]  /*18060*/  IMAD.MOV.U32 R3, RZ, RZ, 0x10 ;  /* 0x00000010ff037424 */ /* 0x000fe400078e00ff */
[----:B------:R-:W-:Y:S02]  /*18070*/  IMAD.MOV.U32 R0, RZ, RZ, 0x1f ;  /* 0x0000001fff007424 */ /* 0x000fe400078e00ff */
[----:B------:R-:W-:-:S07]  /*18080*/  IMAD.MOV.U32 R54, RZ, RZ, -0x1 ;  /* 0xffffffffff367424 */ /* 0x000fce00078e00ff */
[----:B0---4-:R-:W-:Y:S05]  /*18090*/  WARPSYNC.COLLECTIVE R54, `(.L_x_3490) ;  /* 0x0000000036087348 */ /* 0x011fea0003c00000 */
[----:B------:R1:W2:Y:S02]  /*180a0*/  SHFL.DOWN P0, R55, R49, R3, R0 ;  /* 0x0800000331377389 */ /* 0x0002a40000000000 */
[----:B012-4-:R-:W-:Y:S05]  /*180b0*/  ENDCOLLECTIVE ;  /* 0x000000000000791b */ /* 0x017fea0003800000 */
.L_x_3490:
[----:B------:R-:W-:Y:S05]  /*180c0*/  BSYNC B0 ;  /* 0x0000000000007941 */ /* 0x000fea0003800000 */
.L_x_3489:
        /* <DEDUP_REMOVED lines=8> */
.L_x_3491:
[----:B------:R-:W-:Y:S01]  /*18150*/  IMAD.MOV.U32 R3, RZ, RZ, 0x4 ;  /* 0x00000004ff037424 */ /* 0x000fe200078e00ff */
[----:B------:R-:W-:-:S05]  /*18160*/  FMNMX R2, R49, R55, !PT ;  /* 0x0000003731027209 */ /* 0x000fca0007800000 */
[----:B------:R-:W-:-:S07]  /*18170*/  IMAD.MOV.U32 R49, RZ, RZ, R2 ;  /* 0x000000ffff317224 */ /* 0x000fce00078e0002 */
[----:B------:R-:W-:Y:S05]  /*18180*/  WARPSYNC.COLLECTIVE R54, `(.L_x_3492) ;  /* 0x0000000036087348 */ /* 0x000fea0003c00000 */
[----:B------:R0:W1:Y:S02]  /*18190*/  SHFL.DOWN P0, R55, R49, R3, R0 ;  /* 0x0800000331377389 */ /* 0x0000640000000000 */
[----:B01----:R-:W-:Y:S05]  /*181a0*/  ENDCOLLECTIVE ;  /* 0x000000000000791b */ /* 0x003fea0003800000 */
.L_x_3492:
[----:B------:R-:W-:Y:S01]  /*181b0*/  IMAD.MOV.U32 R3, RZ, RZ, 0x2 ;  /* 0x00000002ff037424 */ /* 0x000fe200078e00ff */
[----:B------:R-:W-:-:S05]  /*181c0*/  FMNMX R4, R2, R55, !PT ;  /* 0x0000003702047209 */ /* 0x000fca0007800000 */
[----:B------:R-:W-:-:S07]  /*181d0*/  IMAD.MOV.U32 R49, RZ, RZ, R4 ;  /* 0x000000ffff317224 */ /* 0x000fce00078e0004 */
[----:B------:R-:W-:Y:S05]  /*181e0*/  WARPSYNC.COLLECTIVE R54, `(.L_x_3493) ;  /* 0x0000000036087348 */ /* 0x000fea0003c00000 */
[----:B------:R0:W1:Y:S02]  /*181f0*/  SHFL.DOWN P0, R55, R49, R3, R0 ;  /* 0x0800000331377389 */ /* 0x0000640000000000 */
[----:B01----:R-:W-:Y:S05]  /*18200*/  ENDCOLLECTIVE ;  /* 0x000000000000791b */ /* 0x003fea0003800000 */
.L_x_3493:
[----:B------:R-:W-:Y:S01]  /*18210*/  IMAD.MOV.U32 R3, RZ, RZ, 0x1 ;  /* 0x00000001ff037424 */ /* 0x000fe200078e00ff */
[----:B------:R-:W-:-:S05]  /*18220*/  FMNMX R5, R4, R55, !PT ;  /* 0x0000003704057209 */ /* 0x000fca0007800000 */
[----:B------:R-:W-:-:S07]  /*18230*/  IMAD.MOV.U32 R49, RZ, RZ, R5 ;  /* 0x000000ffff317224 */ /* 0x000fce00078e0005 */
[----:B------:R-:W-:Y:S05]  /*18240*/  WARPSYNC.COLLECTIVE R54, `(.L_x_3494) ;  /* 0x0000000036087348 */ /* 0x000fea0003c00000 */
[----:B------:R0:W1:Y:S02]  /*18250*/  SHFL.DOWN P0, R55, R49, R3, R0 ;  /* 0x0800000331377389 */ /* 0x0000640000000000 */
[----:B01----:R-:W-:Y:S05]  /*18260*/  ENDCOLLECTIVE ;  /* 0x000000000000791b */ /* 0x003fea0003800000 */
.L_x_3494:
[----:B------:R-:W-:Y:S01]  /*18270*/  FMNMX R56, R5, R55, !PT ;  /* 0x0000003705387209 */ /* 0x000fe20007800000 */
[----:B------:R-:W-:-:S07]  /*18280*/  IMAD.MOV.U32 R55, RZ, RZ, 0x1f ;  /* 0x0000001fff377424 */ /* 0x000fce00078e00ff */
[----:B------:R-:W-:Y:S05]  /*18290*/  WARPSYNC.COLLECTIVE R54, `(.L_x_3495) ;  /* 0x0000000036087348 */ /* 0x000fea0003c00000 */
[----:B------:R0:W1:Y:S02]  /*182a0*/  SHFL.IDX P0, R55, R56, R57, R55 ;  /* 0x0000003938377389 */ /* 0x0000640000000037 */
[----:B01----:R-:W-:Y:S05]  /*182b0*/  ENDCOLLECTIVE ;  /* 0x000000000000791b */ /* 0x003fea0003800000 */
.L_x_3495:
[----:B------:R-:W-:Y:S01]  /*182c0*/  IMAD.MOV.U32 R6, RZ, RZ, R55 ;  /* 0x000000ffff067224 */ /* 0x000fe200078e0037 */
[----:B------:R-:W-:Y:S06]  /*182d0*/  BRA `(.L_x_3496) ;  /* 0xffffff24009c7947 */ /* 0x000fec000383ffff */
.L_x_3162:
[----:B------:R-:W-:Y:S01]  /*182e0*/  BSSY B0, `(.L_x_3497) ;  /* 0x0000007000007945 */ /* 0x000fe20003800000 */
[----:B------:R-:W-:Y:S02]  /*182f0*/  IMAD.MOV.U32 R3, RZ, RZ, 0x10 ;  /* 0x00000010ff037424 */ /* 0x000fe400078e00ff */
[----:B------:R-:W-:Y:S02]  /*18300*/  IMAD.MOV.U32 R0, RZ, RZ, 0x1f ;  /* 0x0000001fff007424 */ /* 0x000fe400078e00ff */
[----:B------:R-:W-:-:S07]  /*18310*/  IMAD.MOV.U32 R54, RZ, RZ, -0x1 ;  /* 0xffffffffff367424 */ /* 0x000fce00078e00ff */
[----:B0---4-:R-:W-:Y:S05]  /*18320*/  WARPSYNC.COLLECTIVE R54, `(.L_x_3498) ;  /* 0x0000000036087348 */ /* 0x011fea0003c00000 */
[----:B------:R1:W2:Y:S02]  /*18330*/  SHFL.DOWN P0, R55, R49, R3, R0 ;  /* 0x0800000331377389 */ /* 0x0002a40000000000 */
[----:B012-4-:R-:W-:Y:S05]  /*18340*/  ENDCOLLECTIVE ;  /* 0x000000000000791b */ /* 0x017fea0003800000 */
.L_x_3498:
[----:B------:R-:W-:Y:S05]  /*18350*/  BSYNC B0 ;  /* 0x0000000000007941 */ /* 0x000fea0003800000 */
.L_x_3497:
        /* <DEDUP_REMOVED lines=8> */
.L_x_3499:
[----:B------:R-:W-:Y:S01]  /*183e0*/  IMAD.MOV.U32 R3, RZ, RZ, 0x4 ;  /* 0x00000004ff037424 */ /* 0x000fe200078e00ff */
[----:B------:R-:W-:-:S05]  /*183f0*/  FMNMX R2, R49, R55, !PT ;  /* 0x0000003731027209 */ /* 0x000fca0007800000 */
[----:B------:R-:W-:-:S07]  /*18400*/  IMAD.MOV.U32 R49, RZ, RZ, R2 ;  /* 0x000000ffff317224 */ /* 0x000fce00078e0002 */
[----:B------:R-:W-:Y:S05]  /*18410*/  WARPSYNC.COLLECTIVE R54, `(.L_x_3500) ;  /* 0x0000000036087348 */ /* 0x000fea0003c00000 */
[----:B------:R0:W1:Y:S02]  /*18420*/  SHFL.DOWN P0, R55, R49, R3, R0 ;  /* 0x0800000331377389 */ /* 0x0000640000000000 */
[----:B01----:R-:W-:Y:S05]  /*18430*/  ENDCOLLECTIVE ;  /* 0x000000000000791b */ /* 0x003fea0003800000 */
.L_x_3500:
[----:B------:R-:W-:Y:S01]  /*18440*/  IMAD.MOV.U32 R3, RZ, RZ, 0x2 ;  /* 0x00000002ff037424 */ /* 0x000fe200078e00ff */
[----:B------:R-:W-:-:S05]  /*18450*/  FMNMX R4, R2, R55, !PT ;  /* 0x0000003702047209 */ /* 0x000fca0007800000 */
[----:B------:R-:W-:-:S07]  /*18460*/  IMAD.MOV.U32 R49, RZ, RZ, R4 ;  /* 0x000000ffff317224 */ /* 0x000fce00078e0004 */
[----:B------:R-:W-:Y:S05]  /*18470*/  WARPSYNC.COLLECTIVE R54, `(.L_x_3501) ;  /* 0x0000000036087348 */ /* 0x000fea0003c00000 */
[----:B------:R0:W1:Y:S02]  /*18480*/  SHFL.DOWN P0, R55, R49, R3, R0 ;  /* 0x0800000331377389 */ /* 0x0000640000000000 */
[----:B01----:R-:W-:Y:S05]  /*18490*/  ENDCOLLECTIVE ;  /* 0x000000000000791b */ /* 0x003fea0003800000 */
.L_x_3501:
[----:B------:R-:W-:Y:S01]  /*184a0*/  IMAD.MOV.U32 R3, RZ, RZ, 0x1 ;  /* 0x00000001ff037424 */ /* 0x000fe200078e00ff */
[----:B------:R-:W-:-:S05]  /*184b0*/  FMNMX R5, R4, R55, !PT ;  /* 0x0000003704057209 */ /* 0x000fca0007800000 */
[----:B------:R-:W-:-:S07]  /*184c0*/  IMAD.MOV.U32 R49, RZ, RZ, R5 ;  /* 0x000000ffff317224 */ /* 0x000fce00078e0005 */
[----:B------:R-:W-:Y:S05]  /*184d0*/  WARPSYNC.COLLECTIVE R54, `(.L_x_3502) ;  /* 0x0000000036087348 */ /* 0x000fea0003c00000 */
[----:B------:R0:W1:Y:S02]  /*184e0*/  SHFL.DOWN P0, R55, R49, R3, R0 ;  /* 0x0800000331377389 */ /* 0x0000640000000000 */
[----:B01----:R-:W-:Y:S05]  /*184f0*/  ENDCOLLECTIVE ;  /* 0x000000000000791b */ /* 0x003fea0003800000 */
.L_x_3502:
[----:B------:R-:W-:Y:S01]  /*18500*/  FMNMX R56, R5, R55, !PT ;  /* 0x0000003705387209 */ /* 0x000fe20007800000 */
[----:B------:R-:W-:-:S07]  /*18510*/  IMAD.MOV.U32 R55, RZ, RZ, 0x1f ;  /* 0x0000001fff377424 */ /* 0x000fce00078e00ff */
[----:B------:R-:W-:Y:S05]  /*18520*/  WARPSYNC.COLLECTIVE R54, `(.L_x_3503) ;  /* 0x0000000036087348 */ /* 0x000fea0003c00000 */
[----:B------:R0:W1:Y:S02]  /*18530*/  SHFL.IDX P0, R55, R56, R57, R55 ;  /* 0x0000003938377389 */ /* 0x0000640000000037 */
[----:B01----:R-:W-:Y:S05]  /*18540*/  ENDCOLLECTIVE ;  /* 0x000000000000791b */ /* 0x003fea0003800000 */
.L_x_3503:
[----:B------:R-:W-:Y:S01]  /*18550*/  IMAD.MOV.U32 R6, RZ, RZ, R55 ;  /* 0x000000ffff067224 */ /* 0x000fe200078e0037 */
[----:B------:R-:W-:Y:S06]  /*18560*/  BRA `(.L_x_3504) ;  /* 0xffffff2800487947 */ /* 0x000fec000383ffff */
.L_x_3170:
[----:B------:R-:W-:Y:S01]  /*18570*/  BSSY B0, `(.L_x_3505) ;  /* 0x0000007000007945 */ /* 0x000fe20003800000 */
[----:B------:R-:W-:Y:S02]  /*18580*/  IMAD.MOV.U32 R3, RZ, RZ, 0x10 ;  /* 0x00000010ff037424 */ /* 0x000fe400078e00ff */
[----:B------:R-:W-:Y:S02]  /*18590*/  IMAD.MOV.U32 R0, RZ, RZ, 0x1f ;  /* 0x0000001fff007424 */ /* 0x000fe400078e00ff */
[----:B------:R-:W-:-:S07]  /*185a0*/  IMAD.MOV.U32 R54, RZ, RZ, -0x1 ;  /* 0xffffffffff367424 */ /* 0x000fce00078e00ff */
[----:B0---4-:R-:W-:Y:S05]  /*185b0*/  WARPSYNC.COLLECTIVE R54, `(.L_x_3506) ;  /* 0x0000000036087348 */ /* 0x011fea0003c00000 */
[----:B------:R1:W2:Y:S02]  /*185c0*/  SHFL.DOWN P0, R55, R49, R3, R0 ;  /* 0x0800000331377389 */ /* 0x0002a40000000000 */
[----:B012-4-:R-:W-:Y:S05]  /*185d0*/  ENDCOLLECTIVE ;  /* 0x000000000000791b */ /* 0x017fea0003800000 */
.L_x_3506:
[----:B------:R-:W-:Y:S05]  /*185e0*/  BSYNC B0 ;  /* 0x0000000000007941 */ /* 0x000fea0003800000 */
.L_x_3505:
        /* <DEDUP_REMOVED lines=8> */
.L_x_3507:
[----:B------:R-:W-:Y:S01]  /*18670*/  IMAD.MOV.U32 R3, RZ, RZ, 0x4 ;  /* 0x00000004ff037424 */ /* 0x000fe200078e00ff */
[----:B------:R-:W-:-:S05]  /*18680*/  FMNMX R2, R49, R55, !PT ;  /* 0x0000003731027209 */ /* 0x000fca0007800000 */
[----:B------:R-:W-:-:S07]  /*18690*/  IMAD.MOV.U32 R49, RZ, RZ, R2 ;  /* 0x000000ffff317224 */ /* 0x000fce00078e0002 */
[----:B------:R-:W-:Y:S05]  /*186a0*/  WARPSYNC.COLLECTIVE R54, `(.L_x_3508) ;  /* 0x0000000036087348 */ /* 0x000fea0003c00000 */
[----:B------:R0:W1:Y:S02]  /*186b0*/  SHFL.DOWN P0, R55, R49, R3, R0 ;  /* 0x0800000331377389 */ /* 0x0000640000000000 */
[----:B01----:R-:W-:Y:S05]  /*186c0*/  ENDCOLLECTIVE ;  /* 0x000000000000791b */ /* 0x003fea0003800000 */
.L_x_3508:
[----:B------:R-:W-:Y:S01]  /*186d0*/  IMAD.MOV.U32 R3, RZ, RZ, 0x2 ;  /* 0x00000002ff037424 */ /* 0x000fe200078e00ff */
[----:B------:R-:W-:-:S05]  /*186e0*/  FMNMX R4, R2, R55, !PT ;  /* 0x0000003702047209 */ /* 0x000fca0007800000 */
[----:B------:R-:W-:-:S07]  /*186f0*/  IMAD.MOV.U32 R49, RZ, RZ, R4 ;  /* 0x000000ffff317224 */ /* 0x000fce00078e0004 */
[----:B------:R-:W-:Y:S05]  /*18700*/  WARPSYNC.COLLECTIVE R54, `(.L_x_3509) ;  /* 0x0000000036087348 */ /* 0x000fea0003c00000 */
[----:B------:R0:W1:Y:S02]  /*18710*/  SHFL.DOWN P0, R55, R49, R3, R0 ;  /* 0x0800000331377389 */ /* 0x0000640000000000 */
[----:B01----:R-:W-:Y:S05]  /*18720*/  ENDCOLLECTIVE ;  /* 0x000000000000791b */ /* 0x003fea0003800000 */
.L_x_3509:
[----:B------:R-:W-:Y:S01]  /*18730*/  IMAD.MOV.U32 R3, RZ, RZ, 0x1 ;  /* 0x00000001ff037424 */ /* 0x000fe200078e00ff */
[----:B------:R-:W-:-:S05]  /*18740*/  FMNMX R5, R4, R55, !PT ;  /* 0x0000003704057209 */ /* 0x000fca0007800000 */
[----:B------:R-:W-:-:S07]  /*18750*/  IMAD.MOV.U32 R49, RZ, RZ, R5 ;  /* 0x000000ffff317224 */ /* 0x000fce00078e0005 */
[----:B------:R-:W-:Y:S05]  /*18760*/  WARPSYNC.COLLECTIVE R54, `(.L_x_3510) ;  /* 0x0000000036087348 */ /* 0x000fea0003c00000 */
[----:B------:R0:W1:Y:S02]  /*18770*/  SHFL.DOWN P0, R55, R49, R3, R0 ;  /* 0x0800000331377389 */ /* 0x0000640000000000 */
[----:B01----:R-:W-:Y:S05]  /*18780*/  ENDCOLLECTIVE ;  /* 0x000000000000791b */ /* 0x003fea0003800000 */
.L_x_3510:
[----:B------:R-:W-:Y:S01]  /*18790*/  FMNMX R56, R5, R55, !PT ;  /* 0x0000003705387209 */ /* 0x000fe20007800000 */
[----:B------:R-:W-:-:S07]  /*187a0*/  IMAD.MOV.U32 R55, RZ, RZ, 0x1f ;  /* 0x0000001fff377424 */ /* 0x000fce00078e00ff */
[----:B------:R-:W-:Y:S05]  /*187b0*/  WARPSYNC.COLLECTIVE R54, `(.L_x_3511) ;  /* 0x0000000036087348 */ /* 0x000fea0003c00000 */
[----:B------:R0:W1:Y:S02]  /*187c0*/  SHFL.IDX P0, R55, R56, R57, R55 ;  /* 0x0000003938377389 */ /* 0x0000640000000037 */
[----:B01----:R-:W-:Y:S05]  /*187d0*/  ENDCOLLECTIVE ;  /* 0x000000000000791b */ /* 0x003fea0003800000 */
.L_x_3511:
[----:B------:R-:W-:Y:S01]  /*187e0*/  IMAD.MOV.U32 R6, RZ, RZ, R55 ;  /* 0x000000ffff067224 */ /* 0x000fe200078e0037 */
[----:B------:R-:W-:Y:S06]  /*187f0*/  BRA `(.L_x_3512) ;  /* 0xffffff2800f47947 */ /* 0x000fec000383ffff */
.L_x_3178:
[----:B------:R-:W-:Y:S01]  /*18800*/  BSSY B0, `(.L_x_3513) ;  /* 0x0000007000007945 */ /* 0x000fe20003800000 */
[----:B------:R-:W-:Y:S02]  /*18810*/  IMAD.MOV.U32 R3, RZ, RZ, 0x10 ;  /* 0x00000010ff037424 */ /* 0x000fe400078e00ff */
[----:B------:R-:W-:Y:S02]  /*18820*/  IMAD.MOV.U32 R0, RZ, RZ, 0x1f ;  /* 0x0000001fff007424 */ /* 0x000fe400078e00ff */
[----:B------:R-:W-:-:S07]  /*18830*/  IMAD.MOV.U32 R54, RZ, RZ, -0x1 ;  /* 0xffffffffff367424 */ /* 0x000fce00078e00ff */
[----:B0-----:R-:W-:Y:S05]  /*18840*/  WARPSYNC.COLLECTIVE R54, `(.L_x_3514) ;  /* 0x0000000036087348 */ /* 0x001fea0003c00000 */
[----:B------:R1:W2:Y:S02]  /*18850*/  SHFL.DOWN P0, R55, R49, R3, R0 ;  /* 0x0800000331377389 */ /* 0x0002a40000000000 */
[----:B012---:R-:W-:Y:S05]  /*18860*/  ENDCOLLECTIVE ;  /* 0x000000000000791b */ /* 0x007fea0003800000 */
.L_x_3514:
[----:B------:R-:W-:Y:S05]  /*18870*/  BSYNC B0 ;  /* 0x0000000000007941 */ /* 0x000fea0003800000 */
.L_x_3513:
        /* <DEDUP_REMOVED lines=8> */
.L_x_3515:
[----:B------:R-:W-:Y:S01]  /*18900*/  IMAD.MOV.U32 R3, RZ, RZ, 0x4 ;  /* 0x00000004ff037424 */ /* 0x000fe200078e00ff */
[----:B------:R-:W-:-:S05]  /*18910*/  FMNMX R2, R49, R55, !PT ;  /* 0x0000003731027209 */ /* 0x000fca0007800000 */
[----:B------:R-:W-:-:S07]  /*18920*/  IMAD.MOV.U32 R49, RZ, RZ, R2 ;  /* 0x000000ffff317224 */ /* 0x000fce00078e0002 */
[----:B------:R-:W-:Y:S05]  /*18930*/  WARPSYNC.COLLECTIVE R54, `(.L_x_3516) ;  /* 0x0000000036087348 */ /* 0x000fea0003c00000 */
[----:B------:R0:W1:Y:S02]  /*18940*/  SHFL.DOWN P0, R55, R49, R3, R0 ;  /* 0x0800000331377389 */ /* 0x0000640000000000 */
[----:B01----:R-:W-:Y:S05]  /*18950*/  ENDCOLLECTIVE ;  /* 0x000000000000791b */ /* 0x003fea0003800000 */
.L_x_3516:
[----:B------:R-:W-:Y:S01]  /*18960*/  IMAD.MOV.U32 R3, RZ, RZ, 0x2 ;  /* 0x00000002ff037424 */ /* 0x000fe200078e00ff */
[----:B------:R-:W-:-:S05]  /*18970*/  FMNMX R4, R2, R55, !PT ;  /* 0x0000003702047209 */ /* 0x000fca0007800000 */
[----:B------:R-:W-:-:S07]  /*18980*/  IMAD.MOV.U32 R49, RZ, RZ, R4 ;  /* 0x000000ffff317224 */ /* 0x000fce00078e0004 */
[----:B------:R-:W-:Y:S05]  /*18990*/  WARPSYNC.COLLECTIVE R54, `(.L_x_3517) ;  /* 0x0000000036087348 */ /* 0x000fea0003c00000 */
[----:B------:R0:W1:Y:S02]  /*189a0*/  SHFL.DOWN P0, R55, R49, R3, R0 ;  /* 0x0800000331377389 */ /* 0x0000640000000000 */
[----:B01----:R-:W-:Y:S05]  /*189b0*/  ENDCOLLECTIVE ;  /* 0x000000000000791b */ /* 0x003fea0003800000 */
.L_x_3517:
[----:B------:R-:W-:Y:S01]  /*189c0*/  IMAD.MOV.U32 R3, RZ, RZ, 0x1 ;  /* 0x00000001ff037424 */ /* 0x000fe200078e00ff */
[----:B------:R-:W-:-:S05]  /*189d0*/  FMNMX R5, R4, R55, !PT ;  /* 0x0000003704057209 */ /* 0x000fca0007800000 */
[----:B------:R-:W-:-:S07]  /*189e0*/  IMAD.MOV.U32 R49, RZ, RZ, R5 ;  /* 0x000000ffff317224 */ /* 0x000fce00078e0005 */
[----:B------:R-:W-:Y:S05]  /*189f0*/  WARPSYNC.COLLECTIVE R54, `(.L_x_3518) ;  /* 0x0000000036087348 */ /* 0x000fea0003c00000 */
[----:B------:R0:W1:Y:S02]  /*18a00*/  SHFL.DOWN P0, R55, R49, R3, R0 ;  /* 0x0800000331377389 */ /* 0x0000640000000000 */
[----:B01----:R-:W-:Y:S05]  /*18a10*/  ENDCOLLECTIVE ;  /* 0x000000000000791b */ /* 0x003fea0003800000 */
.L_x_3518:
[----:B------:R-:W-:Y:S01]  /*18a20*/  FMNMX R56, R5, R55, !PT ;  /* 0x0000003705387209 */ /* 0x000fe20007800000 */
[----:B------:R-:W-:-:S07]  /*18a30*/  IMAD.MOV.U32 R55, RZ, RZ, 0x1f ;  /* 0x0000001fff377424 */ /* 0x000fce00078e00ff */
[----:B------:R-:W-:Y:S05]  /*18a40*/  WARPSYNC.COLLECTIVE R54, `(.L_x_3519) ;  /* 0x0000000036087348 */ /* 0x000fea0003c00000 */
[----:B------:R0:W1:Y:S02]  /*18a50*/  SHFL.IDX P0, R55, R56, R57, R55 ;  /* 0x0000003938377389 */ /* 0x0000640000000037 */
[----:B01----:R-:W-:Y:S05]  /*18a60*/  ENDCOLLECTIVE ;  /* 0x000000000000791b */ /* 0x003fea0003800000 */
.L_x_3519:
[----:B------:R-:W-:Y:S01]  /*18a70*/  IMAD.MOV.U32 R6, RZ, RZ, R55 ;  /* 0x000000ffff067224 */ /* 0x000fe200078e0037 */
[----:B------:R-:W-:Y:S06]  /*18a80*/  BRA `(.L_x_3520) ;  /* 0xffffff2c00a07947 */ /* 0x000fec000383ffff */
.L_x_3186:
[----:B------:R-:W-:Y:S01]  /*18a90*/  BSSY B0, `(.L_x_3521) ;  /* 0x0000007000007945 */ /* 0x000fe20003800000 */
[----:B------:R-:W-:Y:S02]  /*18aa0*/  IMAD.MOV.U32 R3, RZ, RZ, 0x10 ;  /* 0x00000010ff037424 */ /* 0x000fe400078e00ff */
[----:B------:R-:W-:Y:S02]  /*18ab0*/  IMAD.MOV.U32 R0, RZ, RZ, 0x1f ;  /* 0x0000001fff007424 */ /* 0x000fe400078e00ff */
[----:B------:R-:W-:-:S07]  /*18ac0*/  IMAD.MOV.U32 R54, RZ, RZ, -0x1 ;  /* 0xffffffffff367424 */ /* 0x000fce00078e00ff */
[----:B0-----:R-:W-:Y:S05]  /*18ad0*/  WARPSYNC.COLLECTIVE R54, `(.L_x_3522) ;  /* 0x0000000036087348 */ /* 0x001fea0003c00000 */
[----:B------:R1:W2:Y:S02]  /*18ae0*/  SHFL.DOWN P0, R55, R49, R3, R0 ;  /* 0x0800000331377389 */ /* 0x0002a40000000000 */
[----:B012---:R-:W-:Y:S05]  /*18af0*/  ENDCOLLECTIVE ;  /* 0x000000000000791b */ /* 0x007fea0003800000 */
.L_x_3522:
[----:B------:R-:W-:Y:S05]  /*18b00*/  BSYNC B0 ;  /* 0x0000000000007941 */ /* 0x000fea0003800000 */
.L_x_3521:
        /* <DEDUP_REMOVED lines=8> */
.L_x_3523:
[----:B------:R-:W-:Y:S01]  /*18b90*/  IMAD.MOV.U32 R3, RZ, RZ, 0x4 ;  /* 0x00000004ff037424 */ /* 0x000fe200078e00ff */
[----:B------:R-:W-:-:S05]  /*18ba0*/  FMNMX R2, R49, R55, !PT ;  /* 0x0000003731027209 */ /* 0x000fca0007800000 */
[----:B------:R-:W-:-:S07]  /*18bb0*/  IMAD.MOV.U32 R49, RZ, RZ, R2 ;  /* 0x000000ffff317224 */ /* 0x000fce00078e0002 */
[----:B------:R-:W-:Y:S05]  /*18bc0*/  WARPSYNC.COLLECTIVE R54, `(.L_x_3524) ;  /* 0x0000000036087348 */ /* 0x000fea0003c00000 */
[----:B------:R0:W1:Y:S02]  /*18bd0*/  SHFL.DOWN P0, R55, R49, R3, R0 ;  /* 0x0800000331377389 */ /* 0x0000640000000000 */
[----:B01----:R-:W-:Y:S05]  /*18be0*/  ENDCOLLECTIVE ;  /* 0x000000000000791b */ /* 0x003fea0003800000 */
.L_x_3524:
[----:B------:R-:W-:Y:S01]  /*18bf0*/  IMAD.MOV.U32 R3, RZ, RZ, 0x2 ;  /* 0x00000002ff037424 */ /* 0x000fe200078e00ff */
[----:B------:R-:W-:-:S05]  /*18c00*/  FMNMX R4, R2, R55, !PT ;  /* 0x0000003702047209 */ /* 0x000fca0007800000 */
[----:B------:R-:W-:-:S07]  /*18c10*/  IMAD.MOV.U32 R49, RZ, RZ, R4 ;  /* 0x000000ffff317224 */ /* 0x000fce00078e0004 */
[----:B------:R-:W-:Y:S05]  /*18c20*/  WARPSYNC.COLLECTIVE R54, `(.L_x_3525) ;  /* 0x0000000036087348 */ /* 0x000fea0003c00000 */
[----:B------:R0:W1:Y:S02]  /*18c30*/  SHFL.DOWN P0, R55, R49, R3, R0 ;  /* 0x0800000331377389 */ /* 0x0000640000000000 */
[----:B01----:R-:W-:Y:S05]  /*18c40*/  ENDCOLLECTIVE ;  /* 0x000000000000791b */ /* 0x003fea0003800000 */
.L_x_3525:
[----:B------:R-:W-:Y:S01]  /*18c50*/  IMAD.MOV.U32 R3, RZ, RZ, 0x1 ;  /* 0x00000001ff037424 */ /* 0x000fe200078e00ff */
[----:B------:R-:W-:-:S05]  /*18c60*/  FMNMX R5, R4, R55, !PT ;  /* 0x0000003704057209 */ /* 0x000fca0007800000 */
[----:B------:R-:W-:-:S07]  /*18c70*/  IMAD.MOV.U32 R49, RZ, RZ, R5 ;  /* 0x000000ffff317224 */ /* 0x000fce00078e0005 */
[----:B------:R-:W-:Y:S05]  /*18c80*/  WARPSYNC.COLLECTIVE R54, `(.L_x_3526) ;  /* 0x0000000036087348 */ /* 0x000fea0003c00000 */
[----:B------:R0:W1:Y:S02]  /*18c90*/  SHFL.DOWN P0, R55, R49, R3, R0 ;  /* 0x0800000331377389 */ /* 0x0000640000000000 */
[----:B01----:R-:W-:Y:S05]  /*18ca0*/  ENDCOLLECTIVE ;  /* 0x000000000000791b */ /* 0x003fea0003800000 */
.L_x_3526:
[----:B------:R-:W-:Y:S01]  /*18cb0*/  FMNMX R56, R5, R55, !PT ;  /* 0x0000003705387209 */ /* 0x000fe20007800000 */
[----:B------:R-:W-:-:S07]  /*18cc0*/  IMAD.MOV.U32 R55, RZ, RZ, 0x1f ;  /* 0x0000001fff377424 */ /* 0x000fce00078e00ff */
[----:B------:R-:W-:Y:S05]  /*18cd0*/  WARPSYNC.COLLECTIVE R54, `(.L_x_3527) ;  /* 0x0000000036087348 */ /* 0x000fea0003c00000 */
[----:B------:R0:W1:Y:S02]  /*18ce0*/  SHFL.IDX P0, R55, R56, R57, R55 ;  /* 0x0000003938377389 */ /* 0x0000640000000037 */
[----:B01----:R-:W-:Y:S05]  /*18cf0*/  ENDCOLLECTIVE ;  /* 0x000000000000791b */ /* 0x003fea0003800000 */
.L_x_3527:
[----:B------:R-:W-:Y:S01]  /*18d00*/  IMAD.MOV.U32 R6, RZ, RZ, R55 ;  /* 0x000000ffff067224 */ /* 0x000fe200078e0037 */
[----:B------:R-:W-:Y:S06]  /*18d10*/  BRA `(.L_x_3528) ;  /* 0xffffff30004c7947 */ /* 0x000fec000383ffff */
.L_x_3194:
[----:B------:R-:W-:Y:S01]  /*18d20*/  BSSY B0, `(.L_x_3529) ;  /* 0x0000007000007945 */ /* 0x000fe20003800000 */
[----:B------:R-:W-:Y:S02]  /*18d30*/  IMAD.MOV.U32 R3, RZ, RZ, 0x10 ;  /* 0x00000010ff037424 */ /* 0x000fe400078e00ff */
[----:B------:R-:W-:Y:S02]  /*18d40*/  IMAD.MOV.U32 R0, RZ, RZ, 0x1f ;  /* 0x0000001fff007424 */ /* 0x000fe400078e00ff */
[----:B------:R-:W-:-:S07]  /*18d50*/  IMAD.MOV.U32 R54, RZ, RZ, -0x1 ;  /* 0xffffffffff367424 */ /* 0x000fce00078e00ff */
[----:B0-----:R-:W-:Y:S05]  /*18d60*/  WARPSYNC.COLLECTIVE R54, `(.L_x_3530) ;  /* 0x0000000036087348 */ /* 0x001fea0003c00000 */
[----:B------:R1:W2:Y:S02]  /*18d70*/  SHFL.DOWN P0, R55, R49, R3, R0 ;  /* 0x0800000331377389 */ /* 0x0002a40000000000 */
[----:B012---:R-:W-:Y:S05]  /*18d80*/  ENDCOLLECTIVE ;  /* 0x000000000000791b */ /* 0x007fea0003800000 */
.L_x_3530:
[----:B------:R-:W-:Y:S05]  /*18d90*/  BSYNC B0 ;  /* 0x0000000000007941 */ /* 0x000fea0003800000 */
.L_x_3529:
        /* <DEDUP_REMOVED lines=8> */
.L_x_3531:
[----:B------:R-:W-:Y:S01]  /*18e20*/  IMAD.MOV.U32 R3, RZ, RZ, 0x4 ;  /* 0x00000004ff037424 */ /* 0x000fe200078e00ff */
[----:B------:R-:W-:-:S05]  /*18e30*/  FMNMX R2, R49, R55, !PT ;  /* 0x0000003731027209 */ /* 0x000fca0007800000 */
[----:B------:R-:W-:-:S07]  /*18e40*/  IMAD.MOV.U32 R49, RZ, RZ, R2 ;  /* 0x000000ffff317224 */ /* 0x000fce00078e0002 */
[----:B------:R-:W-:Y:S05]  /*18e50*/  WARPSYNC.COLLECTIVE R54, `(.L_x_3532) ;  /* 0x0000000036087348 */ /* 0x000fea0003c00000 */
[----:B------:R0:W1:Y:S02]  /*18e60*/  SHFL.DOWN P0, R55, R49, R3, R0 ;  /* 0x0800000331377389 */ /* 0x0000640000000000 */
[----:B01----:R-:W-:Y:S05]  /*18e70*/  ENDCOLLECTIVE ;  /* 0x000000000000791b */ /* 0x003fea0003800000 */
.L_x_3532:
[----:B------:R-:W-:Y:S01]  /*18e80*/  IMAD.MOV.U32 R3, RZ, RZ, 0x2 ;  /* 0x00000002ff037424 */ /* 0x000fe200078e00ff */
[----:B------:R-:W-:-:S05]  /*18e90*/  FMNMX R4, R2, R55, !PT ;  /* 0x0000003702047209 */ /* 0x000fca0007800000 */
[----:B------:R-:W-:-:S07]  /*18ea0*/  IMAD.MOV.U32 R49, RZ, RZ, R4 ;  /* 0x000000ffff317224 */ /* 0x000fce00078e0004 */
[----:B------:R-:W-:Y:S05]  /*18eb0*/  WARPSYNC.COLLECTIVE R54, `(.L_x_3533) ;  /* 0x0000000036087348 */ /* 0x000fea0003c00000 */
[----:B------:R0:W1:Y:S02]  /*18ec0*/  SHFL.DOWN P0, R55, R49, R3, R0 ;  /* 0x0800000331377389 */ /* 0x0000640000000000 */
[----:B01----:R-:W-:Y:S05]  /*18ed0*/  ENDCOLLECTIVE ;  /* 0x000000000000791b */ /* 0x003fea0003800000 */
.L_x_3533:
[----:B------:R-:W-:Y:S01]  /*18ee0*/  IMAD.MOV.U32 R3, RZ, RZ, 0x1 ;  /* 0x00000001ff037424 */ /* 0x000fe200078e00ff */
[----:B------:R-:W-:-:S05]  /*18ef0*/  FMNMX R5, R4, R55, !PT ;  /* 0x0000003704057209 */ /* 0x000fca0007800000 */
[----:B------:R-:W-:-:S07]  /*18f00*/  IMAD.MOV.U32 R49, RZ, RZ, R5 ;  /* 0x000000ffff317224 */ /* 0x000fce00078e0005 */
[----:B------:R-:W-:Y:S05]  /*18f10*/  WARPSYNC.COLLECTIVE R54, `(.L_x_3534) ;  /* 0x0000000036087348 */ /* 0x000fea0003c00000 */
[----:B------:R0:W1:Y:S02]  /*18f20*/  SHFL.DOWN P0, R55, R49, R3, R0 ;  /* 0x0800000331377389 */ /* 0x0000640000000000 */
[----:B01----:R-:W-:Y:S05]  /*18f30*/  ENDCOLLECTIVE ;  /* 0x000000000000791b */ /* 0x003fea0003800000 */
.L_x_3534:
[----:B------:R-:W-:Y:S01]  /*18f40*/  FMNMX R56, R5, R55, !PT ;  /* 0x0000003705387209 */ /* 0x000fe20007800000 */
[----:B------:R-:W-:-:S07]  /*18f50*/  IMAD.MOV.U32 R55, RZ, RZ, 0x1f ;  /* 0x0000001fff377424 */ /* 0x000fce00078e00ff */
[----:B------:R-:W-:Y:S05]  /*18f60*/  WARPSYNC.COLLECTIVE R54, `(.L_x_3535) ;  /* 0x0000000036087348 */ /* 0x000fea0003c00000 */
[----:B------:R0:W1:Y:S02]  /*18f70*/  SHFL.IDX P0, R55, R56, R57, R55 ;  /* 0x0000003938377389 */ /* 0x0000640000000037 */
[----:B01----:R-:W-:Y:S05]  /*18f80*/  ENDCOLLECTIVE ;  /* 0x000000000000791b */ /* 0x003fea0003800000 */
.L_x_3535:
[----:B------:R-:W-:Y:S01]  /*18f90*/  IMAD.MOV.U32 R6, RZ, RZ, R55 ;  /* 0x000000ffff067224 */ /* 0x000fe200078e0037 */
[----:B------:R-:W-:Y:S06]  /*18fa0*/  BRA `(.L_x_3536) ;  /* 0xffffff3000f87947 */ /* 0x000fec000383ffff */
.L_x_3202:
[----:B------:R-:W-:Y:S01]  /*18fb0*/  BSSY B0, `(.L_x_3537) ;  /* 0x0000007000007945 */ /* 0x000fe20003800000 */
[----:B------:R-:W-:Y:S02]  /*18fc0*/  IMAD.MOV.U32 R3, RZ, RZ, 0x10 ;  /* 0x00000010ff037424 */ /* 0x000fe400078e00ff */
[----:B------:R-:W-:Y:S02]  /*18fd0*/  IMAD.MOV.U32 R0, RZ, RZ, 0x1f ;  /* 0x0000001fff007424 */ /* 0x000fe400078e00ff */
[----:B------:R-:W-:-:S07]  /*18fe0*/  IMAD.MOV.U32 R54, RZ, RZ, -0x1 ;  /* 0xffffffffff367424 */ /* 0x000fce00078e00ff */
[----:B0-----:R-:W-:Y:S05]  /*18ff0*/  WARPSYNC.COLLECTIVE R54, `(.L_x_3538) ;  /* 0x0000000036087348 */ /* 0x001fea0003c00000 */
[----:B------:R1:W2:Y:S02]  /*19000*/  SHFL.DOWN P0, R55, R49, R3, R0 ;  /* 0x0800000331377389 */ /* 0x0002a40000000000 */
[----:B012---:R-:W-:Y:S05]  /*19010*/  ENDCOLLECTIVE ;  /* 0x000000000000791b */ /* 0x007fea0003800000 */
.L_x_3538:
[----:B------:R-:W-:Y:S05]  /*19020*/  BSYNC B0 ;  /* 0x0000000000007941 */ /* 0x000fea0003800000 */
.L_x_3537:
        /* <DEDUP_REMOVED lines=8> */
.L_x_3539:
[----:B------:R-:W-:Y:S01]  /*190b0*/  IMAD.MOV.U32 R3, RZ, RZ, 0x4 ;  /* 0x00000004ff037424 */ /* 0x000fe200078e00ff */
[----:B------:R-:W-:-:S05]  /*190c0*/  FMNMX R2, R49, R55, !PT ;  /* 0x0000003731027209 */ /* 0x000fca0007800000 */
[----:B------:R-:W-:-:S07]  /*190d0*/  IMAD.MOV.U32 R49, RZ, RZ, R2 ;  /* 0x000000ffff317224 */ /* 0x000fce00078e0002 */
[----:B------:R-:W-:Y:S05]  /*190e0*/  WARPSYNC.COLLECTIVE R54, `(.L_x_3540) ;  /* 0x0000000036087348 */ /* 0x000fea0003c00000 */
[----:B------:R0:W1:Y:S02]  /*190f0*/  SHFL.DOWN P0, R55, R49, R3, R0 ;  /* 0x0800000331377389 */ /* 0x0000640000000000 */
[----:B01----:R-:W-:Y:S05]  /*19100*/  ENDCOLLECTIVE ;  /* 0x000000000000791b */ /* 0x003fea0003800000 */
.L_x_3540:
[----:B------:R-:W-:Y:S01]  /*19110*/  IMAD.MOV.U32 R3, RZ, RZ, 0x2 ;  /* 0x00000002ff037424 */ /* 0x000fe200078e00ff */
[----:B------:R-:W-:-:S05]  /*19120*/  FMNMX R4, R2, R55, !PT ;  /* 0x0000003702047209 */ /* 0x000fca0007800000 */
[----:B------:R-:W-:-:S07]  /*19130*/  IMAD.MOV.U32 R49, RZ, RZ, R4 ;  /* 0x000000ffff317224 */ /* 0x000fce00078e0004 */
[----:B------:R-:W-:Y:S05]  /*19140*/  WARPSYNC.COLLECTIVE R54, `(.L_x_3541) ;  /* 0x0000000036087348 */ /* 0x000fea0003c00000 */
[----:B------:R0:W1:Y:S02]  /*19150*/  SHFL.DOWN P0, R55, R49, R3, R0 ;  /* 0x0800000331377389 */ /* 0x0000640000000000 */
[----:B01----:R-:W-:Y:S05]  /*19160*/  ENDCOLLECTIVE ;  /* 0x000000000000791b */ /* 0x003fea0003800000 */
.L_x_3541:
[----:B------:R-:W-:Y:S01]  /*19170*/  IMAD.MOV.U32 R3, RZ, RZ, 0x1 ;  /* 0x00000001ff037424 */ /* 0x000fe200078e00ff */
[----:B------:R-:W-:-:S05]  /*19180*/  FMNMX R5, R4, R55, !PT ;  /* 0x0000003704057209 */ /* 0x000fca0007800000 */
[----:B------:R-:W-:-:S07]  /*19190*/  IMAD.MOV.U32 R49, RZ, RZ, R5 ;  /* 0x000000ffff317224 */ /* 0x000fce00078e0005 */
[----:B------:R-:W-:Y:S05]  /*191a0*/  WARPSYNC.COLLECTIVE R54, `(.L_x_3542) ;  /* 0x0000000036087348 */ /* 0x000fea0003c00000 */
[----:B------:R0:W1:Y:S02]  /*191b0*/  SHFL.DOWN P0, R55, R49, R3, R0 ;  /* 0x0800000331377389 */ /* 0x0000640000000000 */
[----:B01----:R-:W-:Y:S05]  /*191c0*/  ENDCOLLECTIVE ;  /* 0x000000000000791b */ /* 0x003fea0003800000 */
.L_x_3542:
[----:B------:R-:W-:Y:S01]  /*191d0*/  FMNMX R56, R5, R55, !PT ;  /* 0x0000003705387209 */ /* 0x000fe20007800000 */
[----:B------:R-:W-:-:S07]  /*191e0*/  IMAD.MOV.U32 R55, RZ, RZ, 0x1f ;  /* 0x0000001fff377424 */ /* 0x000fce00078e00ff */
[----:B------:R-:W-:Y:S05]  /*191f0*/  WARPSYNC.COLLECTIVE R54, `(.L_x_3543) ;  /* 0x0000000036087348 */ /* 0x000fea0003c00000 */
[----:B------:R0:W1:Y:S02]  /*19200*/  SHFL.IDX P0, R55, R56, R57, R55 ;  /* 0x0000003938377389 */ /* 0x0000640000000037 */
[----:B01----:R-:W-:Y:S05]  /*19210*/  ENDCOLLECTIVE ;  /* 0x000000000000791b */ /* 0x003fea0003800000 */
.L_x_3543:
[----:B------:R-:W-:Y:S01]  /*19220*/  IMAD.MOV.U32 R6, RZ, RZ, R55 ;  /* 0x000000ffff067224 */ /* 0x000fe200078e0037 */
[----:B------:R-:W-:Y:S06]  /*19230*/  BRA `(.L_x_3544) ;  /* 0xffffff3400a47947 */ /* 0x000fec000383ffff */
.L_x_3210:
[----:B------:R-:W-:Y:S01]  /*19240*/  BSSY B0, `(.L_x_3545) ;  /* 0x0000007000007945 */ /* 0x000fe20003800000 */
[----:B------:R-:W-:Y:S02]  /*19250*/  IMAD.MOV.U32 R3, RZ, RZ, 0x10 ;  /* 0x00000010ff037424 */ /* 0x000fe400078e00ff */
[----:B------:R-:W-:Y:S02]  /*19260*/  IMAD.MOV.U32 R0, RZ, RZ, 0x1f ;  /* 0x0000001fff007424 */ /* 0x000fe400078e00ff */
[----:B------:R-:W-:-:S07]  /*19270*/  IMAD.MOV.U32 R54, RZ, RZ, -0x1 ;  /* 0xffffffffff367424 */ /* 0x000fce00078e00ff */
[----:B0-----:R-:W-:Y:S05]  /*19280*/  WARPSYNC.COLLECTIVE R54, `(.L_x_3546) ;  /* 0x0000000036087348 */ /* 0x001fea0003c00000 */
[----:B------:R1:W2:Y:S02]  /*19290*/  SHFL.DOWN P0, R55, R49, R3, R0 ;  /* 0x0800000331377389 */ /* 0x0002a40000000000 */
[----:B012---:R-:W-:Y:S05]  /*192a0*/  ENDCOLLECTIVE ;  /* 0x000000000000791b */ /* 0x007fea0003800000 */
.L_x_3546:
[----:B------:R-:W-:Y:S05]  /*192b0*/  BSYNC B0 ;  /* 0x0000000000007941 */ /* 0x000fea0003800000 */
.L_x_3545:
        /* <DEDUP_REMOVED lines=8> */
.L_x_3547:
[----:B------:R-:W-:Y:S01]  /*19340*/  IMAD.MOV.U32 R3, RZ, RZ, 0x4 ;  /* 0x00000004ff037424 */ /* 0x000fe200078e00ff */
[----:B------:R-:W-:-:S05]  /*19350*/  FMNMX R2, R49, R55, !PT ;  /* 0x0000003731027209 */ /* 0x000fca0007800000 */
[----:B------:R-:W-:-:S07]  /*19360*/  IMAD.MOV.U32 R49, RZ, RZ, R2 ;  /* 0x000000ffff317224 */ /* 0x000fce00078e0002 */
[----:B------:R-:W-:Y:S05]  /*19370*/  WARPSYNC.COLLECTIVE R54, `(.L_x_3548) ;  /* 0x0000000036087348 */ /* 0x000fea0003c00000 */
[----:B------:R0:W1:Y:S02]  /*19380*/  SHFL.DOWN P0, R55, R49, R3, R0 ;  /* 0x0800000331377389 */ /* 0x0000640000000000 */
[----:B01----:R-:W-:Y:S05]  /*19390*/  ENDCOLLECTIVE ;  /* 0x000000000000791b */ /* 0x003fea0003800000 */
.L_x_3548:
[----:B------:R-:W-:Y:S01]  /*193a0*/  IMAD.MOV.U32 R3, RZ, RZ, 0x2 ;  /* 0x00000002ff037424 */ /* 0x000fe200078e00ff */
[----:B------:R-:W-:-:S05]  /*193b0*/  FMNMX R4, R2, R55, !PT ;  /* 0x0000003702047209 */ /* 0x000fca0007800000 */
[----:B------:R-:W-:-:S07]  /*193c0*/  IMAD.MOV.U32 R49, RZ, RZ, R4 ;  /* 0x000000ffff317224 */ /* 0x000fce00078e0004 */
[----:B------:R-:W-:Y:S05]  /*193d0*/  WARPSYNC.COLLECTIVE R54, `(.L_x_3549) ;  /* 0x0000000036087348 */ /* 0x000fea0003c00000 */
[----:B------:R0:W1:Y:S02]  /*193e0*/  SHFL.DOWN P0, R55, R49, R3, R0 ;  /* 0x0800000331377389 */ /* 0x0000640000000000 */
[----:B01----:R-:W-:Y:S05]  /*193f0*/  ENDCOLLECTIVE ;  /* 0x000000000000791b */ /* 0x003fea0003800000 */
.L_x_3549:
[----:B------:R-:W-:Y:S01]  /*19400*/  IMAD.MOV.U32 R3, RZ, RZ, 0x1 ;  /* 0x00000001ff037424 */ /* 0x000fe200078e00ff */
[----:B------:R-:W-:-:S05]  /*19410*/  FMNMX R5, R4, R55, !PT ;  /* 0x0000003704057209 */ /* 0x000fca0007800000 */
[----:B------:R-:W-:-:S07]  /*19420*/  IMAD.MOV.U32 R49, RZ, RZ, R5 ;  /* 0x000000ffff317224 */ /* 0x000fce00078e0005 */
[----:B------:R-:W-:Y:S05]  /*19430*/  WARPSYNC.COLLECTIVE R54, `(.L_x_3550) ;  /* 0x0000000036087348 */ /* 0x000fea0003c00000 */
[----:B------:R0:W1:Y:S02]  /*19440*/  SHFL.DOWN P0, R55, R49, R3, R0 ;  /* 0x0800000331377389 */ /* 0x0000640000000000 */
[----:B01----:R-:W-:Y:S05]  /*19450*/  ENDCOLLECTIVE ;  /* 0x000000000000791b */ /* 0x003fea0003800000 */
.L_x_3550:
[----:B------:R-:W-:Y:S01]  /*19460*/  FMNMX R56, R5, R55, !PT ;  /* 0x0000003705387209 */ /* 0x000fe20007800000 */
[----:B------:R-:W-:-:S07]  /*19470*/  IMAD.MOV.U32 R55, RZ, RZ, 0x1f ;  /* 0x0000001fff377424 */ /* 0x000fce00078e00ff */
[----:B------:R-:W-:Y:S05]  /*19480*/  WARPSYNC.COLLECTIVE R54, `(.L_x_3551) ;  /* 0x0000000036087348 */ /* 0x000fea0003c00000 */
[----:B------:R0:W1:Y:S02]  /*19490*/  SHFL.IDX P0, R55, R56, R57, R55 ;  /* 0x0000003938377389 */ /* 0x0000640000000037 */
[----:B01----:R-:W-:Y:S05]  /*194a0*/  ENDCOLLECTIVE ;  /* 0x000000000000791b */ /* 0x003fea0003800000 */
.L_x_3551:
[----:B------:R-:W-:Y:S01]  /*194b0*/  IMAD.MOV.U32 R6, RZ, RZ, R55 ;  /* 0x000000ffff067224 */ /* 0x000fe200078e0037 */
[----:B------:R-:W-:Y:S06]  /*194c0*/  BRA `(.L_x_3552) ;  /* 0xffffff3800507947 */ /* 0x000fec000383ffff */
.L_x_3218:
[----:B------:R-:W-:Y:S01]  /*194d0*/  BSSY B0, `(.L_x_3553) ;  /* 0x0000007000007945 */ /* 0x000fe20003800000 */
[----:B------:R-:W-:Y:S02]  /*194e0*/  IMAD.MOV.U32 R3, RZ, RZ, 0x10 ;  /* 0x00000010ff037424 */ /* 0x000fe400078e00ff */
[----:B------:R-:W-:Y:S02]  /*194f0*/  IMAD.MOV.U32 R0, RZ, RZ, 0x1f ;  /* 0x0000001fff007424 */ /* 0x000fe400078e00ff */
[----:B------:R-:W-:-:S07]  /*19500*/  IMAD.MOV.U32 R54, RZ, RZ, -0x1 ;  /* 0xffffffffff367424 */ /* 0x000fce00078e00ff */
[----:B0-----:R-:W-:Y:S05]  /*19510*/  WARPSYNC.COLLECTIVE R54, `(.L_x_3554) ;  /* 0x0000000036087348 */ /* 0x001fea0003c00000 */
[----:B------:R1:W2:Y:S02]  /*19520*/  SHFL.DOWN P0, R55, R49, R3, R0 ;  /* 0x0800000331377389 */ /* 0x0002a40000000000 */
[----:B012---:R-:W-:Y:S05]  /*19530*/  ENDCOLLECTIVE ;  /* 0x000000000000791b */ /* 0x007fea0003800000 */
.L_x_3554:
[----:B------:R-:W-:Y:S05]  /*19540*/  BSYNC B0 ;  /* 0x0000000000007941 */ /* 0x000fea0003800000 */
.L_x_3553:
        /* <DEDUP_REMOVED lines=8> */
.L_x_3555:
[----:B------:R-:W-:Y:S01]  /*195d0*/  IMAD.MOV.U32 R3, RZ, RZ, 0x4 ;  /* 0x00000004ff037424 */ /* 0x000fe200078e00ff */
[----:B------:R-:W-:-:S05]  /*195e0*/  FMNMX R2, R49, R55, !PT ;  /* 0x0000003731027209 */ /* 0x000fca0007800000 */
[----:B------:R-:W-:-:S07]  /*195f0*/  IMAD.MOV.U32 R49, RZ, RZ, R2 ;  /* 0x000000ffff317224 */ /* 0x000fce00078e0002 */
[----:B------:R-:W-:Y:S05]  /*19600*/  WARPSYNC.COLLECTIVE R54, `(.L_x_3556) ;  /* 0x0000000036087348 */ /* 0x000fea0003c00000 */
[----:B------:R0:W1:Y:S02]  /*19610*/  SHFL.DOWN P0, R55, R49, R3, R0 ;  /* 0x0800000331377389 */ /* 0x0000640000000000 */
[----:B01----:R-:W-:Y:S05]  /*19620*/  ENDCOLLECTIVE ;  /* 0x000000000000791b */ /* 0x003fea0003800000 */
.L_x_3556:
[----:B------:R-:W-:Y:S01]  /*19630*/  IMAD.MOV.U32 R3, RZ, RZ, 0x2 ;  /* 0x00000002ff037424 */ /* 0x000fe200078e00ff */
[----:B------:R-:W-:-:S05]  /*19640*/  FMNMX R4, R2, R55, !PT ;  /* 0x0000003702047209 */ /* 0x000fca0007800000 */
[----:B------:R-:W-:-:S07]  /*19650*/  IMAD.MOV.U32 R49, RZ, RZ, R4 ;  /* 0x000000ffff317224 */ /* 0x000fce00078e0004 */
[----:B------:R-:W-:Y:S05]  /*19660*/  WARPSYNC.COLLECTIVE R54, `(.L_x_3557) ;  /* 0x0000000036087348 */ /* 0x000fea0003c00000 */
[----:B------:R0:W1:Y:S02]  /*19670*/  SHFL.DOWN P0, R55, R49, R3, R0 ;  /* 0x0800000331377389 */ /* 0x0000640000000000 */
[----:B01----:R-:W-:Y:S05]  /*19680*/  ENDCOLLECTIVE ;  /* 0x000000000000791b */ /* 0x003fea0003800000 */
.L_x_3557:
[----:B------:R-:W-:Y:S01]  /*19690*/  IMAD.MOV.U32 R3, RZ, RZ, 0x1 ;  /* 0x00000001ff037424 */ /* 0x000fe200078e00ff */
[----:B------:R-:W-:-:S05]  /*196a0*/  FMNMX R5, R4, R55, !PT ;  /* 0x0000003704057209 */ /* 0x000fca0007800000 */
[----:B------:R-:W-:-:S07]  /*196b0*/  IMAD.MOV.U32 R49, RZ, RZ, R5 ;  /* 0x000000ffff317224 */ /* 0x000fce00078e0005 */
[----:B------:R-:W-:Y:S05]  /*196c0*/  WARPSYNC.COLLECTIVE R54, `(.L_x_3558) ;  /* 0x0000000036087348 */ /* 0x000fea0003c00000 */
[----:B------:R0:W1:Y:S02]  /*196d0*/  SHFL.DOWN P0, R55, R49, R3, R0 ;  /* 0x0800000331377389 */ /* 0x0000640000000000 */
[----:B01----:R-:W-:Y:S05]  /*196e0*/  ENDCOLLECTIVE ;  /* 0x000000000000791b */ /* 0x003fea0003800000 */
.L_x_3558:
[----:B------:R-:W-:Y:S01]  /*196f0*/  FMNMX R56, R5, R55, !PT ;  /* 0x0000003705387209 */ /* 0x000fe20007800000 */
[----:B------:R-:W-:-:S07]  /*19700*/  IMAD.MOV.U32 R55, RZ, RZ, 0x1f ;  /* 0x0000001fff377424 */ /* 0x000fce00078e00ff */
[----:B------:R-:W-:Y:S05]  /*19710*/  WARPSYNC.COLLECTIVE R54, `(.L_x_3559) ;  /* 0x0000000036087348 */ /* 0x000fea0003c00000 */
[----:B------:R0:W1:Y:S02]  /*19720*/  SHFL.IDX P0, R55, R56, R57, R55 ;  /* 0x0000003938377389 */ /* 0x0000640000000037 */
[----:B01----:R-:W-:Y:S05]  /*19730*/  ENDCOLLECTIVE ;  /* 0x000000000000791b */ /* 0x003fea0003800000 */
.L_x_3559:
[----:B------:R-:W-:Y:S01]  /*19740*/  IMAD.MOV.U32 R6, RZ, RZ, R55 ;  /* 0x000000ffff067224 */ /* 0x000fe200078e0037 */
[----:B------:R-:W-:Y:S06]  /*19750*/  BRA `(.L_x_3560) ;  /* 0xffffff3800fc7947 */ /* 0x000fec000383ffff */
.L_x_3226:
[----:B------:R-:W-:Y:S01]  /*19760*/  BSSY B0, `(.L_x_3561) ;  /* 0x0000007000007945 */ /* 0x000fe20003800000 */
[----:B------:R-:W-:Y:S02]  /*19770*/  IMAD.MOV.U32 R3, RZ, RZ, 0x10 ;  /* 0x00000010ff037424 */ /* 0x000fe400078e00ff */
[----:B------:R-:W-:Y:S02]  /*19780*/  IMAD.MOV.U32 R0, RZ, RZ, 0x1f ;  /* 0x0000001fff007424 */ /* 0x000fe400078e00ff */
[----:B------:R-:W-:-:S07]  /*19790*/  IMAD.MOV.U32 R54, RZ, RZ, -0x1 ;  /* 0xffffffffff367424 */ /* 0x000fce00078e00ff */
[----:B0-----:R-:W-:Y:S05]  /*197a0*/  WARPSYNC.COLLECTIVE R54, `(.L_x_3562) ;  /* 0x0000000036087348 */ /* 0x001fea0003c00000 */
[----:B------:R1:W2:Y:S02]  /*197b0*/  SHFL.DOWN P0, R55, R49, R3, R0 ;  /* 0x0800000331377389 */ /* 0x0002a40000000000 */
[----:B012---:R-:W-:Y:S05]  /*197c0*/  ENDCOLLECTIVE ;  /* 0x000000000000791b */ /* 0x007fea0003800000 */
.L_x_3562:
[----:B------:R-:W-:Y:S05]  /*197d0*/  BSYNC B0 ;  /* 0x0000000000007941 */ /* 0x000fea0003800000 */
.L_x_3561:
        /* <DEDUP_REMOVED lines=8> */
.L_x_3563:
[----:B------:R-:W-:Y:S01]  /*19860*/  IMAD.MOV.U32 R3, RZ, RZ, 0x4 ;  /* 0x00000004ff037424 */ /* 0x000fe200078e00ff */
[----:B------:R-:W-:-:S05]  /*19870*/  FMNMX R2, R49, R55, !PT ;  /* 0x0000003731027209 */ /* 0x000fca0007800000 */
[----:B------:R-:W-:-:S07]  /*19880*/  IMAD.MOV.U32 R49, RZ, RZ, R2 ;  /* 0x000000ffff317224 */ /* 0x000fce00078e0002 */
[----:B------:R-:W-:Y:S05]  /*19890*/  WARPSYNC.COLLECTIVE R54, `(.L_x_3564) ;  /* 0x0000000036087348 */ /* 0x000fea0003c00000 */
[----:B------:R0:W1:Y:S02]  /*198a0*/  SHFL.DOWN P0, R55, R49, R3, R0 ;  /* 0x0800000331377389 */ /* 0x0000640000000000 */
[----:B01----:R-:W-:Y:S05]  /*198b0*/  ENDCOLLECTIVE ;  /* 0x000000000000791b */ /* 0x003fea0003800000 */
.L_x_3564:
[----:B------:R-:W-:Y:S01]  /*198c0*/  IMAD.MOV.U32 R3, RZ, RZ, 0x2 ;  /* 0x00000002ff037424 */ /* 0x000fe200078e00ff */
[----:B------:R-:W-:-:S05]  /*198d0*/  FMNMX R4, R2, R55, !PT ;  /* 0x0000003702047209 */ /* 0x000fca0007800000 */
[----:B------:R-:W-:-:S07]  /*198e0*/  IMAD.MOV.U32 R49, RZ, RZ, R4 ;  /* 0x000000ffff317224 */ /* 0x000fce00078e0004 */
[----:B------:R-:W-:Y:S05]  /*198f0*/  WARPSYNC.COLLECTIVE R54, `(.L_x_3565) ;  /* 0x0000000036087348 */ /* 0x000fea0003c00000 */
[----:B------:R0:W1:Y:S02]  /*19900*/  SHFL.DOWN P0, R55, R49, R3, R0 ;  /* 0x0800000331377389 */ /* 0x0000640000000000 */
[----:B01----:R-:W-:Y:S05]  /*19910*/  ENDCOLLECTIVE ;  /* 0x000000000000791b */ /* 0x003fea0003800000 */
.L_x_3565:
[----:B------:R-:W-:Y:S01]  /*19920*/  IMAD.MOV.U32 R3, RZ, RZ, 0x1 ;  /* 0x00000001ff037424 */ /* 0x000fe200078e00ff */
[----:B------:R-:W-:-:S05]  /*19930*/  FMNMX R5, R4, R55, !PT ;  /* 0x0000003704057209 */ /* 0x000fca0007800000 */
[----:B------:R-:W-:-:S07]  /*19940*/  IMAD.MOV.U32 R49, RZ, RZ, R5 ;  /* 0x000000ffff317224 */ /* 0x000fce00078e0005 */
[----:B------:R-:W-:Y:S05]  /*19950*/  WARPSYNC.COLLECTIVE R54, `(.L_x_3566) ;  /* 0x0000000036087348 */ /* 0x000fea0003c00000 */
[----:B------:R0:W1:Y:S02]  /*19960*/  SHFL.DOWN P0, R55, R49, R3, R0 ;  /* 0x0800000331377389 */ /* 0x0000640000000000 */
[----:B01----:R-:W-:Y:S05]  /*19970*/  ENDCOLLECTIVE ;  /* 0x000000000000791b */ /* 0x003fea0003800000 */
.L_x_3566:
[----:B------:R-:W-:Y:S01]  /*19980*/  FMNMX R56, R5, R55, !PT ;  /* 0x0000003705387209 */ /* 0x000fe20007800000 */
[----:B------:R-:W-:-:S07]  /*19990*/  IMAD.MOV.U32 R55, RZ, RZ, 0x1f ;  /* 0x0000001fff377424 */ /* 0x000fce00078e00ff */
[----:B------:R-:W-:Y:S05]  /*199a0*/  WARPSYNC.COLLECTIVE R54, `(.L_x_3567) ;  /* 0x0000000036087348 */ /* 0x000fea0003c00000 */
[----:B------:R0:W1:Y:S02]  /*199b0*/  SHFL.IDX P0, R55, R56, R57, R55 ;  /* 0x0000003938377389 */ /* 0x0000640000000037 */
[----:B01----:R-:W-:Y:S05]  /*199c0*/  ENDCOLLECTIVE ;  /* 0x000000000000791b */ /* 0x003fea0003800000 */
.L_x_3567:
[----:B------:R-:W-:Y:S01]  /*199d0*/  IMAD.MOV.U32 R58, RZ, RZ, R55 ;  /* 0x000000ffff3a7224 */ /* 0x000fe200078e0037 */
[----:B------:R-:W-:Y:S06]  /*199e0*/  BRA `(.L_x_3568) ;  /* 0xffffff3c00a87947 */ /* 0x000fec000383ffff */
.L_x_3234:
[----:B------:R-:W-:Y:S01]  /*199f0*/  BSSY B0, `(.L_x_3569) ;  /* 0x0000007000007945 */ /* 0x000fe20003800000 */
[----:B------:R-:W-:Y:S02]  /*19a00*/  IMAD.MOV.U32 R3, RZ, RZ, 0x10 ;  /* 0x00000010ff037424 */ /* 0x000fe400078e00ff */
[----:B------:R-:W-:Y:S02]  /*19a10*/  IMAD.MOV.U32 R0, RZ, RZ, 0x1f ;  /* 0x0000001fff007424 */ /* 0x000fe400078e00ff */
[----:B------:R-:W-:-:S07]  /*19a20*/  IMAD.MOV.U32 R54, RZ, RZ, -0x1 ;  /* 0xffffffffff367424 */ /* 0x000fce00078e00ff */
[----:B0-----:R-:W-:Y:S05]  /*19a30*/  WARPSYNC.COLLECTIVE R54, `(.L_x_3570) ;  /* 0x0000000036087348 */ /* 0x001fea0003c00000 */
[----:B------:R1:W2:Y:S02]  /*19a40*/  SHFL.DOWN P0, R55, R49, R3, R0 ;  /* 0x0800000331377389 */ /* 0x0002a40000000000 */
[----:B012---:R-:W-:Y:S05]  /*19a50*/  ENDCOLLECTIVE ;  /* 0x000000000000791b */ /* 0x007fea0003800000 */
.L_x_3570:
[----:B------:R-:W-:Y:S05]  /*19a60*/  BSYNC B0 ;  /* 0x0000000000007941 */ /* 0x000fea0003800000 */
.L_x_3569:
        /* <DEDUP_REMOVED lines=8> */
.L_x_3571:
[----:B------:R-:W-:Y:S01]  /*19af0*/  IMAD.MOV.U32 R3, RZ, RZ, 0x4 ;  /* 0x00000004ff037424 */ /* 0x000fe200078e00ff */
[----:B------:R-:W-:-:S05]  /*19b00*/  FMNMX R2, R49, R55, !PT ;  /* 0x0000003731027209 */ /* 0x000fca0007800000 */
[----:B------:R-:W-:-:S07]  /*19b10*/  IMAD.MOV.U32 R49, RZ, RZ, R2 ;  /* 0x000000ffff317224 */ /* 0x000fce00078e0002 */
[----:B------:R-:W-:Y:S05]  /*19b20*/  WARPSYNC.COLLECTIVE R54, `(.L_x_3572) ;  /* 0x0000000036087348 */ /* 0x000fea0003c00000 */
[----:B------:R0:W1:Y:S02]  /*19b30*/  SHFL.DOWN P0, R55, R49, R3, R0 ;  /* 0x0800000331377389 */ /* 0x0000640000000000 */
[----:B01----:R-:W-:Y:S05]  /*19b40*/  ENDCOLLECTIVE ;  /* 0x000000000000791b */ /* 0x003fea0003800000 */
.L_x_3572:
[----:B------:R-:W-:Y:S01]  /*19b50*/  IMAD.MOV.U32 R3, RZ, RZ, 0x2 ;  /* 0x00000002ff037424 */ /* 0x000fe200078e00ff */
[----:B------:R-:W-:-:S05]  /*19b60*/  FMNMX R4, R2, R55, !PT ;  /* 0x0000003702047209 */ /* 0x000fca0007800000 */
[----:B------:R-:W-:-:S07]  /*19b70*/  IMAD.MOV.U32 R49, RZ, RZ, R4 ;  /* 0x000000ffff317224 */ /* 0x000fce00078e0004 */
[----:B------:R-:W-:Y:S05]  /*19b80*/  WARPSYNC.COLLECTIVE R54, `(.L_x_3573) ;  /* 0x0000000036087348 */ /* 0x000fea0003c00000 */
[----:B------:R0:W1:Y:S02]  /*19b90*/  SHFL.DOWN P0, R55, R49, R3, R0 ;  /* 0x0800000331377389 */ /* 0x0000640000000000 */
[----:B01----:R-:W-:Y:S05]  /*19ba0*/  ENDCOLLECTIVE ;  /* 0x000000000000791b */ /* 0x003fea0003800000 */
.L_x_3573:
[----:B------:R-:W-:Y:S01]  /*19bb0*/  IMAD.MOV.U32 R3, RZ, RZ, 0x1 ;  /* 0x00000001ff037424 */ /* 0x000fe200078e00ff */
[----:B------:R-:W-:-:S05]  /*19bc0*/  FMNMX R56, R4, R55, !PT ;  /* 0x0000003704387209 */ /* 0x000fca0007800000 */
[----:B------:R-:W-:-:S07]  /*19bd0*/  IMAD.MOV.U32 R49, RZ, RZ, R56 ;  /* 0x000000ffff317224 */ /* 0x000fce00078e0038 */
[----:B------:R-:W-:Y:S05]  /*19be0*/  WARPSYNC.COLLECTIVE R54, `(.L_x_3574) ;  /* 0x0000000036087348 */ /* 0x000fea0003c00000 */
[----:B------:R0:W1:Y:S02]  /*19bf0*/  SHFL.DOWN P0, R55, R49, R3, R0 ;  /* 0x0800000331377389 */ /* 0x0000640000000000 */
[----:B01----:R-:W-:Y:S05]  /*19c00*/  ENDCOLLECTIVE ;  /* 0x000000000000791b */ /* 0x003fea0003800000 */
.L_x_3574:
[----:B------:R-:W-:Y:S01]  /*19c10*/  FMNMX R56, R56, R55, !PT ;  /* 0x0000003738387209 */ /* 0x000fe20007800000 */
[----:B------:R-:W-:-:S07]  /*19c20*/  IMAD.MOV.U32 R55, RZ, RZ, 0x1f ;  /* 0x0000001fff377424 */ /* 0x000fce00078e00ff */
[----:B------:R-:W-:Y:S05]  /*19c30*/  WARPSYNC.COLLECTIVE R54, `(.L_x_3575) ;  /* 0x0000000036087348 */ /* 0x000fea0003c00000 */
[----:B------:R0:W1:Y:S02]  /*19c40*/  SHFL.IDX P0, R55, R56, R57, R55 ;  /* 0x0000003938377389 */ /* 0x0000640000000037 */
[----:B01----:R-:W-:Y:S05]  /*19c50*/  ENDCOLLECTIVE ;  /* 0x000000000000791b */ /* 0x003fea0003800000 */
.L_x_3575:
[----:B------:R-:W-:Y:S01]  /*19c60*/  IMAD.MOV.U32 R58, RZ, RZ, R55 ;  /* 0x000000ffff3a7224 */ /* 0x000fe200078e0037 */
[----:B------:R-:W-:Y:S06]  /*19c70*/  BRA `(.L_x_3576) ;  /* 0xffffff4000547947 */ /* 0x000fec000383ffff */
.L_x_3242:
[----:B------:R-:W-:Y:S01]  /*19c80*/  BSSY B0, `(.L_x_3577) ;  /* 0x0000007000007945 */ /* 0x000fe20003800000 */
[----:B------:R-:W-:Y:S02]  /*19c90*/  IMAD.MOV.U32 R3, RZ, RZ, 0x10 ;  /* 0x00000010ff037424 */ /* 0x000fe400078e00ff */
[----:B------:R-:W-:Y:S02]  /*19ca0*/  IMAD.MOV.U32 R0, RZ, RZ, 0x1f ;  /* 0x0000001fff007424 */ /* 0x000fe400078e00ff */
[----:B------:R-:W-:-:S07]  /*19cb0*/  IMAD.MOV.U32 R54, RZ, RZ, -0x1 ;  /* 0xffffffffff367424 */ /* 0x000fce00078e00ff */
[----:B0-----:R-:W-:Y:S05]  /*19cc0*/  WARPSYNC.COLLECTIVE R54, `(.L_x_3578) ;  /* 0x0000000036087348 */ /* 0x001fea0003c00000 */
[----:B------:R1:W2:Y:S02]  /*19cd0*/  SHFL.DOWN P0, R55, R49, R3, R0 ;  /* 0x0800000331377389 */ /* 0x0002a40000000000 */
[----:B012---:R-:W-:Y:S05]  /*19ce0*/  ENDCOLLECTIVE ;  /* 0x000000000000791b */ /* 0x007fea0003800000 */
.L_x_3578:
[----:B------:R-:W-:Y:S05]  /*19cf0*/  BSYNC B0 ;  /* 0x0000000000007941 */ /* 0x000fea0003800000 */
.L_x_3577:
[----:B------:R-:W-:Y:S01]  /*19d00*/  FMNMX R49, R49, R55, !PT ;  /* 0x0000003731317209 */ /* 0x000fe20007800000 */
[----:B------:R-:W-:Y:S02]  /*19d10*/  IMAD.MOV.U32 R3, RZ, RZ, 0x8 ;  /* 0x00000008ff037424 */ /* 0x000fe400078e00ff */
[----:B------:R-:W-:Y:S02]  /*19d20*/  IMAD.MOV.U32 R0, RZ, RZ, 0x1f ;  /* 0x0000001fff007424 */ /* 0x000fe400078e00ff */
[----:B------:R-:W-:-:S07]  /*19d30*/  IMAD.MOV.U32 R54, RZ, RZ, -0x1 ;  /* 0xffffffffff367424 */ /* 0x000fce00078e00ff */
[----:B------:R-:W-:Y:S05]  /*19d40*/  WARPSYNC.COLLECTIVE R54, `(.L_x_3579) ;  /* 0x0000000036087348 */ /* 0x000fea0003c00000 */
[----:B------:R0:W1:Y:S02]  /*19d50*/  SHFL.DOWN P0, R55, R49, R3, R0 ;  /* 0x0800000331377389 */ /* 0x0000640000000000 */
[----:B01----:R-:W-:Y:S05]  /*19d60*/  ENDCOLLECTIVE ;  /* 0x000000000000791b */ /* 0x003fea0003800000 */
.L_x_3579:
[----:B------:R-:W-:Y:S01]  /*19d70*/  IMAD.MOV.U32 R3, RZ, RZ, 0x4 ;  /* 0x00000004ff037424 */ /* 0x000fe200078e00ff */
[----:B------:R-:W-:-:S05]  /*19d80*/  FMNMX R2, R49, R55, !PT ;  /* 0x0000003731027209 */ /* 0x000fca0007800000 */
[----:B------:R-:W-:-:S07]  /*19d90*/  IMAD.MOV.U32 R49, RZ, RZ, R2 ;  /* 0x000000ffff317224 */ /* 0x000fce00078e0002 */
[----:B------:R-:W-:Y:S05]  /*19da0*/  WARPSYNC.COLLECTIVE R54, `(.L_x_3580) ;  /* 0x0000000036087348 */ /* 0x000fea0003c00000 */
[----:B------:R0:W1:Y:S02]  /*19db0*/  SHFL.DOWN P0, R55, R49, R3, R0 ;  /* 0x0800000331377389 */ /* 0x0000640000000000 */
[----:B01----:R-:W-:Y:S05]  /*19dc0*/  ENDCOLLECTIVE ;  /* 0x000000000000791b */ /* 0x003fea0003800000 */
.L_x_3580:
[----:B------:R-:W-:Y:S01]  /*19dd0*/  IMAD.MOV.U32 R3, RZ, RZ, 0x2 ;  /* 0x00000002ff037424 */ /* 0x000fe200078e00ff */
[----:B------:R-:W-:-:S05]  /*19de0*/  FMNMX R56, R2, R55, !PT ;  /* 0x0000003702387209 */ /* 0x000fca0007800000 */
[----:B------:R-:W-:-:S07]  /*19df0*/  IMAD.MOV.U32 R49, RZ, RZ, R56 ;  /* 0x000000ffff317224 */ /* 0x000fce00078e0038 */
[----:B------:R-:W-:Y:S05]  /*19e00*/  WARPSYNC.COLLECTIVE R54, `(.L_x_3581) ;  /* 0x0000000036087348 */ /* 0x000fea0003c00000 */
[----:B------:R0:W1:Y:S02]  /*19e10*/  SHFL.DOWN P0, R55, R49, R3, R0 ;  /* 0x0800000331377389 */ /* 0x0000640000000000 */
[----:B01----:R-:W-:Y:S05]  /*19e20*/  ENDCOLLECTIVE ;  /* 0x000000000000791b */ /* 0x003fea0003800000 */
.L_x_3581:
[----:B------:R-:W-:Y:S01]  /*19e30*/  IMAD.MOV.U32 R3, RZ, RZ, 0x1 ;  /* 0x00000001ff037424 */ /* 0x000fe200078e00ff */
[----:B------:R-:W-:-:S05]  /*19e40*/  FMNMX R57, R56, R55, !PT ;  /* 0x0000003738397209 */ /* 0x000fca0007800000 */
[----:B------:R-:W-:-:S07]  /*19e50*/  IMAD.MOV.U32 R49, RZ, RZ, R57 ;  /* 0x000000ffff317224 */ /* 0x000fce00078e0039 */
[----:B------:R-:W-:Y:S05]  /*19e60*/  WARPSYNC.COLLECTIVE R54, `(.L_x_3582) ;  /* 0x0000000036087348 */ /* 0x000fea0003c00000 */
[----:B------:R0:W1:Y:S02]  /*19e70*/  SHFL.DOWN P0, R55, R49, R3, R0 ;  /* 0x0800000331377389 */ /* 0x0000640000000000 */
[----:B01----:R-:W-:Y:S05]  /*19e80*/  ENDCOLLECTIVE ;  /* 0x000000000000791b */ /* 0x003fea0003800000 */
.L_x_3582:
[----:B------:R-:W-:Y:S01]  /*19e90*/  FMNMX R55, R57, R55, !PT ;  /* 0x0000003739377209 */ /* 0x000fe20007800000 */
[----:B------:R-:W-:-:S04]  /*19ea0*/  IMAD.MOV.U32 R57, RZ, RZ, RZ ;  /* 0x000000ffff397224 */ /* 0x000fc800078e00ff */
[----:B------:R-:W-:Y:S02]  /*19eb0*/  IMAD.MOV.U32 R56, RZ, RZ, R55 ;  /* 0x000000ffff387224 */ /* 0x000fe400078e0037 */
[----:B------:R-:W-:-:S07]  /*19ec0*/  IMAD.MOV.U32 R55, RZ, RZ, 0x1f ;  /* 0x0000001fff377424 */ /* 0x000fce00078e00ff */
[----:B------:R-:W-:Y:S05]  /*19ed0*/  WARPSYNC.COLLECTIVE R54, `(.L_x_3583) ;  /* 0x0000000036087348 */ /* 0x000fea0003c00000 */
[----:B------:R0:W1:Y:S02]  /*19ee0*/  SHFL.IDX P0, R55, R56, R57, R55 ;  /* 0x0000003938377389 */ /* 0x0000640000000037 */
[----:B01----:R-:W-:Y:S05]  /*19ef0*/  ENDCOLLECTIVE ;  /* 0x000000000000791b */ /* 0x003fea0003800000 */
.L_x_3583:
[----:B------:R-:W-:Y:S01]  /*19f00*/  IMAD.MOV.U32 R58, RZ, RZ, R55 ;  /* 0x000000ffff3a7224 */ /* 0x000fe200078e0037 */
[----:B------:R-:W-:Y:S06]  /*19f10*/  BRA `(.L_x_3584) ;  /* 0xffffff4000fc7947 */ /* 0x000fec000383ffff */
.L_x_3250:
[----:B------:R-:W-:Y:S01]  /*19f20*/  BSSY B0, `(.L_x_3585) ;  /* 0x0000007000007945 */ /* 0x000fe20003800000 */
[----:B------:R-:W-:Y:S02]  /*19f30*/  IMAD.MOV.U32 R3, RZ, RZ, 0x10 ;  /* 0x00000010ff037424 */ /* 0x000fe400078e00ff */
[----:B------:R-:W-:Y:S02]  /*19f40*/  IMAD.MOV.U32 R0, RZ, RZ, 0x1f ;  /* 0x0000001fff007424 */ /* 0x000fe400078e00ff */
[----:B------:R-:W-:-:S07]  /*19f50*/  IMAD.MOV.U32 R54, RZ, RZ, -0x1 ;  /* 0xffffffffff367424 */ /* 0x000fce00078e00ff */
[----:B------:R-:W-:Y:S05]  /*19f60*/  WARPSYNC.COLLECTIVE R54, `(.L_x_3586) ;  /* 0x0000000036087348 */ /* 0x000fea0003c00000 */
[----:B------:R0:W1:Y:S02]  /*19f70*/  SHFL.DOWN P0, R55, R49, R3, R0 ;  /* 0x0800000331377389 */ /* 0x0000640000000000 */
[----:B01----:R-:W-:Y:S05]  /*19f80*/  ENDCOLLECTIVE ;  /* 0x000000000000791b */ /* 0x003fea0003800000 */
.L_x_3586:
[----:B------:R-:W-:Y:S05]  /*19f90*/  BSYNC B0 ;  /* 0x0000000000007941 */ /* 0x000fea0003800000 */
.L_x_3585:
[----:B------:R-:W-:Y:S01]  /*19fa0*/  FMNMX R49, R49, R55, !PT ;  /* 0x0000003731317209 */ /* 0x000fe20007800000 */
[----:B------:R-:W-:Y:S02]  /*19fb0*/  IMAD.MOV.U32 R3, RZ, RZ, 0x8 ;  /* 0x00000008ff037424 */ /* 0x000fe400078e00ff */
[----:B------:R-:W-:Y:S02]  /*19fc0*/  IMAD.MOV.U32 R0, RZ, RZ, 0x1f ;  /* 0x0000001fff007424 */ /* 0x000fe400078e00ff */
[----:B------:R-:W-:-:S07]  /*19fd0*/  IMAD.MOV.U32 R54, RZ, RZ, -0x1 ;  /* 0xffffffffff367424 */ /* 0x000fce00078e00ff */
[----:B------:R-:W-:Y:S05]  /*19fe0*/  WARPSYNC.COLLECTIVE R54, `(.L_x_3587) ;  /* 0x0000000036087348 */ /* 0x000fea0003c00000 */
[----:B------:R0:W1:Y:S02]  /*19ff0*/  SHFL.DOWN P0, R55, R49, R3, R0 ;  /* 0x0800000331377389 */ /* 0x0000640000000000 */
[----:B01----:R-:W-:Y:S05]  /*1a000*/  ENDCOLLECTIVE ;  /* 0x000000000000791b */ /* 0x003fea0003800000 */
.L_x_3587:
[----:B------:R-:W-:Y:S01]  /*1a010*/  IMAD.MOV.U32 R3, RZ, RZ, 0x4 ;  /* 0x00000004ff037424 */ /* 0x000fe200078e00ff */
[----:B------:R-:W-:-:S05]  /*1a020*/  FMNMX R56, R49, R55, !PT ;  /* 0x0000003731387209 */ /* 0x000fca0007800000 */
[----:B------:R-:W-:-:S07]  /*1a030*/  IMAD.MOV.U32 R49, RZ, RZ, R56 ;  /* 0x000000ffff317224 */ /* 0x000fce00078e0038 */
[----:B------:R-:W-:Y:S05]  /*1a040*/  WARPSYNC.COLLECTIVE R54, `(.L_x_3588) ;  /* 0x0000000036087348 */ /* 0x000fea0003c00000 */
[----:B------:R0:W1:Y:S02]  /*1a050*/  SHFL.DOWN P0, R55, R49, R3, R0 ;  /* 0x0800000331377389 */ /* 0x0000640000000000 */
[----:B01----:R-:W-:Y:S05]  /*1a060*/  ENDCOLLECTIVE ;  /* 0x000000000000791b */ /* 0x003fea0003800000 */
.L_x_3588:
[----:B------:R-:W-:Y:S01]  /*1a070*/  IMAD.MOV.U32 R3, RZ, RZ, 0x2 ;  /* 0x00000002ff037424 */ /* 0x000fe200078e00ff */
[----:B------:R-:W-:-:S05]  /*1a080*/  FMNMX R57, R56, R55, !PT ;  /* 0x0000003738397209 */ /* 0x000fca0007800000 */
[----:B------:R-:W-:-:S07]  /*1a090*/  IMAD.MOV.U32 R49, RZ, RZ, R57 ;  /* 0x000000ffff317224 */ /* 0x000fce00078e0039 */
[----:B------:R-:W-:Y:S05]  /*1a0a0*/  WARPSYNC.COLLECTIVE R54, `(.L_x_3589) ;  /* 0x0000000036087348 */ /* 0x000fea0003c00000 */
[----:B------:R0:W1:Y:S02]  /*1a0b0*/  SHFL.DOWN P0, R55, R49, R3, R0 ;  /* 0x0800000331377389 */ /* 0x0000640000000000 */
[----:B01----:R-:W-:Y:S05]  /*1a0c0*/  ENDCOLLECTIVE ;  /* 0x000000000000791b */ /* 0x003fea0003800000 */
.L_x_3589:
[----:B------:R-:W-:Y:S01]  /*1a0d0*/  IMAD.MOV.U32 R3, RZ, RZ, 0x1 ;  /* 0x00000001ff037424 */ /* 0x000fe200078e00ff */
[----:B------:R-:W-:Y:S01]  /*1a0e0*/  FMNMX R58, R57, R55, !PT ;  /* 0x00000037393a7209 */ /* 0x000fe20007800000 */
[----:B------:R-:W-:-:S04]  /*1a0f0*/  IMAD.MOV.U32 R57, RZ, RZ, RZ ;  /* 0x000000ffff397224 */ /* 0x000fc800078e00ff */
[----:B------:R-:W-:-:S07]  /*1a100*/  IMAD.MOV.U32 R49, RZ, RZ, R58 ;  /* 0x000000ffff317224 */ /* 0x000fce00078e003a */
[----:B------:R-:W-:Y:S05]  /*1a110*/  WARPSYNC.COLLECTIVE R54, `(.L_x_3590) ;  /* 0x0000000036087348 */ /* 0x000fea0003c00000 */
[----:B------:R0:W1:Y:S02]  /*1a120*/  SHFL.DOWN P0, R55, R49, R3, R0 ;  /* 0x0800000331377389 */ /* 0x0000640000000000 */
[----:B01----:R-:W-:Y:S05]  /*1a130*/  ENDCOLLECTIVE ;  /* 0x000000000000791b */ /* 0x003fea0003800000 */
.L_x_3590:
[----:B------:R-:W-:-:S05]  /*1a140*/  FMNMX R55, R58, R55, !PT ;  /* 0x000000373a377209 */ /* 0x000fca0007800000 */
[----:B------:R-:W-:Y:S02]  /*1a150*/  IMAD.MOV.U32 R56, RZ, RZ, R55 ;  /* 0x000000ffff387224 */ /* 0x000fe400078e0037 */
[----:B------:R-:W-:-:S07]  /*1a160*/  IMAD.MOV.U32 R55, RZ, RZ, 0x1f ;  /* 0x0000001fff377424 */ /* 0x000fce00078e00ff */
[----:B------:R-:W-:Y:S05]  /*1a170*/  WARPSYNC.COLLECTIVE R54, `(.L_x_3591) ;  /* 0x0000000036087348 */ /* 0x000fea0003c00000 */
[----:B------:R0:W1:Y:S02]  /*1a180*/  SHFL.IDX P0, R55, R56, R57, R55 ;  /* 0x0000003938377389 */ /* 0x0000640000000037 */
[----:B01----:R-:W-:Y:S05]  /*1a190*/  ENDCOLLECTIVE ;  /* 0x000000000000791b */ /* 0x003fea0003800000 */
.L_x_3591:
[----:B------:R-:W-:Y:S01]  /*1a1a0*/  IMAD.MOV.U32 R59, RZ, RZ, R55 ;  /* 0x000000ffff3b7224 */ /* 0x000fe200078e0037 */
[----:B------:R-:W-:Y:S06]  /*1a1b0*/  BRA `(.L_x_3592) ;  /* 0xffffff4400a47947 */ /* 0x000fec000383ffff */
.L_x_3257:
[----:B------:R-:W-:Y:S01]  /*1a1c0*/  BSSY B0, `(.L_x_3593) ;  /* 0x0000008000007945 */ /* 0x000fe20003800000 */
[----:B------:R-:W-:Y:S02]  /*1a1d0*/  IMAD.MOV.U32 R49, RZ, RZ, R10 ;  /* 0x000000ffff317224 */ /* 0x000fe400078e000a */
[----:B------:R-:W-:Y:S02]  /*1a1e0*/  IMAD.MOV.U32 R3, RZ, RZ, 0x10 ;  /* 0x00000010ff037424 */ /* 0x000fe400078e00ff */
[----:B------:R-:W-:Y:S02]  /*1a1f0*/  IMAD.MOV.U32 R0, RZ, RZ, 0x1f ;  /* 0x0000001fff007424 */ /* 0x000fe400078e00ff */
[----:B------:R-:W-:-:S07]  /*1a200*/  IMAD.MOV.U32 R54, RZ, RZ, -0x1 ;  /* 0xffffffffff367424 */ /* 0x000fce00078e00ff */
[----:B----4-:R-:W-:Y:S05]  /*1a210*/  WARPSYNC.COLLECTIVE R54, `(.L_x_3594) ;  /* 0x0000000036087348 */ /* 0x010fea0003c00000 */
[----:B------:R0:W1:Y:S02]  /*1a220*/  SHFL.DOWN P0, R55, R49, R3, R0 ;  /* 0x0800000331377389 */ /* 0x0000640000000000 */
[----:B01--4-:R-:W-:Y:S05]  /*1a230*/  ENDCOLLECTIVE ;  /* 0x000000000000791b */ /* 0x013fea0003800000 */
.L_x_3594:
[----:B------:R-:W-:Y:S05]  /*1a240*/  BSYNC B0 ;  /* 0x0000000000007941 */ /* 0x000fea0003800000 */
.L_x_3593:
        /* <DEDUP_REMOVED lines=8> */
.L_x_3595:
[----:B------:R-:W-:Y:S01]  /*1a2d0*/  IMAD.MOV.U32 R3, RZ, RZ, 0x4 ;  /* 0x00000004ff037424 */ /* 0x000fe200078e00ff */
[----:B------:R-:W-:-:S05]  /*1a2e0*/  FMNMX R6, R49, R55, !PT ;  /* 0x0000003731067209 */ /* 0x000fca0007800000 */
[----:B------:R-:W-:-:S07]  /*1a2f0*/  IMAD.MOV.U32 R49, RZ, RZ, R6 ;  /* 0x000000ffff317224 */ /* 0x000fce00078e0006 */
[----:B------:R-:W-:Y:S05]  /*1a300*/  WARPSYNC.COLLECTIVE R54, `(.L_x_3596) ;  /* 0x0000000036087348 */ /* 0x000fea0003c00000 */
[----:B------:R0:W1:Y:S02]  /*1a310*/  SHFL.DOWN P0, R55, R49, R3, R0 ;  /* 0x0800000331377389 */ /* 0x0000640000000000 */
[----:B01----:R-:W-:Y:S05]  /*1a320*/  ENDCOLLECTIVE ;  /* 0x000000000000791b */ /* 0x003fea0003800000 */
.L_x_3596:
[----:B------:R-:W-:Y:S01]  /*1a330*/  IMAD.MOV.U32 R3, RZ, RZ, 0x2 ;  /* 0x00000002ff037424 */ /* 0x000fe200078e00ff */
[----:B------:R-:W-:-:S05]  /*1a340*/  FMNMX R7, R6, R55, !PT ;  /* 0x0000003706077209 */ /* 0x000fca0007800000 */
[----:B------:R-:W-:-:S07]  /*1a350*/  IMAD.MOV.U32 R49, RZ, RZ, R7 ;  /* 0x000000ffff317224 */ /* 0x000fce00078e0007 */
[----:B------:R-:W-:Y:S05]  /*1a360*/  WARPSYNC.COLLECTIVE R54, `(.L_x_3597) ;  /* 0x0000000036087348 */ /* 0x000fea0003c00000 */
[----:B------:R0:W1:Y:S02]  /*1a370*/  SHFL.DOWN P0, R55, R49, R3, R0 ;  /* 0x0800000331377389 */ /* 0x0000640000000000 */
[----:B01----:R-:W-:Y:S05]  /*1a380*/  ENDCOLLECTIVE ;  /* 0x000000000000791b */ /* 0x003fea0003800000 */
.L_x_3597:
[----:B------:R-:W-:Y:S01]  /*1a390*/  IMAD.MOV.U32 R3, RZ, RZ, 0x1 ;  /* 0x00000001ff037424 */ /* 0x000fe200078e00ff */
[----:B------:R-:W-:-:S05]  /*1a3a0*/  FMNMX R8, R7, R55, !PT ;  /* 0x0000003707087209 */ /* 0x000fca0007800000 */
[----:B------:R-:W-:-:S07]  /*1a3b0*/  IMAD.MOV.U32 R49, RZ, RZ, R8 ;  /* 0x000000ffff317224 */ /* 0x000fce00078e0008 */
[----:B------:R-:W-:Y:S05]  /*1a3c0*/  WARPSYNC.COLLECTIVE R54, `(.L_x_3598) ;  /* 0x0000000036087348 */ /* 0x000fea0003c00000 */
[----:B------:R0:W1:Y:S02]  /*1a3d0*/  SHFL.DOWN P0, R55, R49, R3, R0 ;  /* 0x0800000331377389 */ /* 0x0000640000000000 */
[----:B01----:R-:W-:Y:S05]  /*1a3e0*/  ENDCOLLECTIVE ;  /* 0x000000000000791b */ /* 0x003fea0003800000 */
.L_x_3598:
[----:B------:R-:W-:Y:S01]  /*1a3f0*/  FMNMX R56, R8, R55, !PT ;  /* 0x0000003708387209 */ /* 0x000fe20007800000 */
[----:B------:R-:W-:-:S07]  /*1a400*/  IMAD.MOV.U32 R55, RZ, RZ, 0x1f ;  /* 0x0000001fff377424 */ /* 0x000fce00078e00ff */
[----:B------:R-:W-:Y:S05]  /*1a410*/  WARPSYNC.COLLECTIVE R54, `(.L_x_3599) ;  /* 0x0000000036087348 */ /* 0x000fea0003c00000 */
[----:B------:R0:W1:Y:S02]  /*1a420*/  SHFL.IDX P0, R55, R56, R57, R55 ;  /* 0x0000003938377389 */ /* 0x0000640000000037 */
[----:B01----:R-:W-:Y:S05]  /*1a430*/  ENDCOLLECTIVE ;  /* 0x000000000000791b */ /* 0x003fea0003800000 */
.L_x_3599:
[----:B------:R-:W-:Y:S01]  /*1a440*/  IMAD.MOV.U32 R9, RZ, RZ, R55 ;  /* 0x000000ffff097224 */ /* 0x000fe200078e0037 */
[----:B------:R-:W-:Y:S06]  /*1a450*/  BRA `(.L_x_3600) ;  /* 0xffffff4800587947 */ /* 0x000fec000383ffff */
.L_x_3265:
[----:B------:R-:W-:Y:S01]  /*1a460*/  BSSY B0, `(.L_x_3601) ;  /* 0x0000008000007945 */ /* 0x000fe20003800000 */
[----:B------:R-:W-:Y:S02]  /*1a470*/  IMAD.MOV.U32 R49, RZ, RZ, R8 ;  /* 0x000000ffff317224 */ /* 0x000fe400078e0008 */
[----:B------:R-:W-:Y:S02]  /*1a480*/  IMAD.MOV.U32 R3, RZ, RZ, 0x10 ;  /* 0x00000010ff037424 */ /* 0x000fe400078e00ff */
[----:B------:R-:W-:Y:S02]  /*1a490*/  IMAD.MOV.U32 R0, RZ, RZ, 0x1f ;  /* 0x0000001fff007424 */ /* 0x000fe400078e00ff */
[----:B------:R-:W-:-:S07]  /*1a4a0*/  IMAD.MOV.U32 R54, RZ, RZ, -0x1 ;  /* 0xffffffffff367424 */ /* 0x000fce00078e00ff */
[----:B0---4-:R-:W-:Y:S05]  /*1a4b0*/  WARPSYNC.COLLECTIVE R54, `(.L_x_3602) ;  /* 0x0000000036087348 */ /* 0x011fea0003c00000 */
[----:B------:R1:W2:Y:S02]  /*1a4c0*/  SHFL.DOWN P0, R55, R49, R3, R0 ;  /* 0x0800000331377389 */ /* 0x0002a40000000000 */
[----:B012-4-:R-:W-:Y:S05]  /*1a4d0*/  ENDCOLLECTIVE ;  /* 0x000000000000791b */ /* 0x017fea0003800000 */
.L_x_3602:
[----:B------:R-:W-:Y:S05]  /*1a4e0*/  BSYNC B0 ;  /* 0x0000000000007941 */ /* 0x000fea0003800000 */
.L_x_3601:
        /* <DEDUP_REMOVED lines=8> */
.L_x_3603:
[----:B------:R-:W-:Y:S01]  /*1a570*/  IMAD.MOV.U32 R3, RZ, RZ, 0x4 ;  /* 0x00000004ff037424 */ /* 0x000fe200078e00ff */
[----:B------:R-:W-:-:S05]  /*1a580*/  FMNMX R2, R49, R55, !PT ;  /* 0x0000003731027209 */ /* 0x000fca0007800000 */
[----:B------:R-:W-:-:S07]  /*1a590*/  IMAD.MOV.U32 R49, RZ, RZ, R2 ;  /* 0x000000ffff317224 */ /* 0x000fce00078e0002 */
[----:B------:R-:W-:Y:S05]  /*1a5a0*/  WARPSYNC.COLLECTIVE R54, `(.L_x_3604) ;  /* 0x0000000036087348 */ /* 0x000fea0003c00000 */
[----:B------:R0:W1:Y:S02]  /*1a5b0*/  SHFL.DOWN P0, R55, R49, R3, R0 ;  /* 0x0800000331377389 */ /* 0x0000640000000000 */
[----:B01----:R-:W-:Y:S05]  /*1a5c0*/  ENDCOLLECTIVE ;  /* 0x000000000000791b */ /* 0x003fea0003800000 */
.L_x_3604:
[----:B------:R-:W-:Y:S01]  /*1a5d0*/  IMAD.MOV.U32 R3, RZ, RZ, 0x2 ;  /* 0x00000002ff037424 */ /* 0x000fe200078e00ff */
[----:B------:R-:W-:-:S05]  /*1a5e0*/  FMNMX R4, R2, R55, !PT ;  /* 0x0000003702047209 */ /* 0x000fca0007800000 */
[----:B------:R-:W-:-:S07]  /*1a5f0*/  IMAD.MOV.U32 R49, RZ, RZ, R4 ;  /* 0x000000ffff317224 */ /* 0x000fce00078e0004 */
[----:B------:R-:W-:Y:S05]  /*1a600*/  WARPSYNC.COLLECTIVE R54, `(.L_x_3605) ;  /* 0x0000000036087348 */ /* 0x000fea0003c00000 */
[----:B------:R0:W1:Y:S02]  /*1a610*/  SHFL.DOWN P0, R55, R49, R3, R0 ;  /* 0x0800000331377389 */ /* 0x0000640000000000 */
[----:B01----:R-:W-:Y:S05]  /*1a620*/  ENDCOLLECTIVE ;  /* 0x000000000000791b */ /* 0x003fea0003800000 */
.L_x_3605:
[----:B------:R-:W-:Y:S01]  /*1a630*/  IMAD.MOV.U32 R3, RZ, RZ, 0x1 ;  /* 0x00000001ff037424 */ /* 0x000fe200078e00ff */
[----:B------:R-:W-:-:S05]  /*1a640*/  FMNMX R5, R4, R55, !PT ;  /* 0x0000003704057209 */ /* 0x000fca0007800000 */
[----:B------:R-:W-:-:S07]  /*1a650*/  IMAD.MOV.U32 R49, RZ, RZ, R5 ;  /* 0x000000ffff317224 */ /* 0x000fce00078e0005 */
[----:B------:R-:W-:Y:S05]  /*1a660*/  WARPSYNC.COLLECTIVE R54, `(.L_x_3606) ;  /* 0x0000000036087348 */ /* 0x000fea0003c00000 */
[----:B------:R0:W1:Y:S02]  /*1a670*/  SHFL.DOWN P0, R55, R49, R3, R0 ;  /* 0x0800000331377389 */ /* 0x0000640000000000 */
[----:B01----:R-:W-:Y:S05]  /*1a680*/  ENDCOLLECTIVE ;  /* 0x000000000000791b */ /* 0x003fea0003800000 */
.L_x_3606:
[----:B------:R-:W-:Y:S01]  /*1a690*/  FMNMX R56, R5, R55, !PT ;  /* 0x0000003705387209 */ /* 0x000fe20007800000 */
[----:B------:R-:W-:-:S07]  /*1a6a0*/  IMAD.MOV.U32 R55, RZ, RZ, 0x1f ;  /* 0x0000001fff377424 */ /* 0x000fce00078e00ff */
[----:B------:R-:W-:Y:S05]  /*1a6b0*/  WARPSYNC.COLLECTIVE R54, `(.L_x_3607) ;  /* 0x0000000036087348 */ /* 0x000fea0003c00000 */
[----:B------:R0:W1:Y:S02]  /*1a6c0*/  SHFL.IDX P0, R55, R56, R57, R55 ;  /* 0x0000003938377389 */ /* 0x0000640000000037 */
[----:B01----:R-:W-:Y:S05]  /*1a6d0*/  ENDCOLLECTIVE ;  /* 0x000000000000791b */ /* 0x003fea0003800000 */
.L_x_3607:
[----:B------:R-:W-:Y:S01]  /*1a6e0*/  IMAD.MOV.U32 R6, RZ, RZ, R55 ;  /* 0x000000ffff067224 */ /* 0x000fe200078e0037 */
[----:B------:R-:W-:Y:S06]  /*1a6f0*/  BRA `(.L_x_3608) ;  /* 0xffffff4800ec7947 */ /* 0x000fec000383ffff */
.L_x_3273:
        /* <DEDUP_REMOVED lines=8> */
.L_x_3610:
[----:B------:R-:W-:Y:S05]  /*1a780*/  BSYNC B0 ;  /* 0x0000000000007941 */ /* 0x000fea0003800000 */
.L_x_3609:
        /* <DEDUP_REMOVED lines=8> */
.L_x_3611:
[----:B------:R-:W-:Y:S01]  /*1a810*/  IMAD.MOV.U32 R3, RZ, RZ, 0x4 ;  /* 0x00000004ff037424 */ /* 0x000fe200078e00ff */
[----:B------:R-:W-:-:S05]  /*1a820*/  FMNMX R2, R49, R55, !PT ;  /* 0x0000003731027209 */ /* 0x000fca0007800000 */
[----:B------:R-:W-:-:S07]  /*1a830*/  IMAD.MOV.U32 R49, RZ, RZ, R2 ;  /* 0x000000ffff317224 */ /* 0x000fce00078e0002 */
[----:B------:R-:W-:Y:S05]  /*1a840*/  WARPSYNC.COLLECTIVE R54, `(.L_x_3612) ;  /* 0x0000000036087348 */ /* 0x000fea0003c00000 */
[----:B------:R0:W1:Y:S02]  /*1a850*/  SHFL.DOWN P0, R55, R49, R3, R0 ;  /* 0x0800000331377389 */ /* 0x0000640000000000 */
[----:B01----:R-:W-:Y:S05]  /*1a860*/  ENDCOLLECTIVE ;  /* 0x000000000000791b */ /* 0x003fea0003800000 */
.L_x_3612:
[----:B------:R-:W-:Y:S01]  /*1a870*/  IMAD.MOV.U32 R3, RZ, RZ, 0x2 ;  /* 0x00000002ff037424 */ /* 0x000fe200078e00ff */
[----:B------:R-:W-:-:S05]  /*1a880*/  FMNMX R4, R2, R55, !PT ;  /* 0x0000003702047209 */ /* 0x000fca0007800000 */
[----:B------:R-:W-:-:S07]  /*1a890*/  IMAD.MOV.U32 R49, RZ, RZ, R4 ;  /* 0x000000ffff317224 */ /* 0x000fce00078e0004 */
[----:B------:R-:W-:Y:S05]  /*1a8a0*/  WARPSYNC.COLLECTIVE R54, `(.L_x_3613) ;  /* 0x0000000036087348 */ /* 0x000fea0003c00000 */
[----:B------:R0:W1:Y:S02]  /*1a8b0*/  SHFL.DOWN P0, R55, R49, R3, R0 ;  /* 0x0800000331377389 */ /* 0x0000640000000000 */
[----:B01----:R-:W-:Y:S05]  /*1a8c0*/  ENDCOLLECTIVE ;  /* 0x000000000000791b */ /* 0x003fea0003800000 */
.L_x_3613:
[----:B------:R-:W-:Y:S01]  /*1a8d0*/  IMAD.MOV.U32 R3, RZ, RZ, 0x1 ;  /* 0x00000001ff037424 */ /* 0x000fe200078e00ff */
[----:B------:R-:W-:-:S05]  /*1a8e0*/  FMNMX R5, R4, R55, !PT ;  /* 0x0000003704057209 */ /* 0x000fca0007800000 */
[----:B------:R-:W-:-:S07]  /*1a8f0*/  IMAD.MOV.U32 R49, RZ, RZ, R5 ;  /* 0x000000ffff317224 */ /* 0x000fce00078e0005 */
[----:B------:R-:W-:Y:S05]  /*1a900*/  WARPSYNC.COLLECTIVE R54, `(.L_x_3614) ;  /* 0x0000000036087348 */ /* 0x000fea0003c00000 */
[----:B------:R0:W1:Y:S02]  /*1a910*/  SHFL.DOWN P0, R55, R49, R3, R0 ;  /* 0x0800000331377389 */ /* 0x0000640000000000 */
[----:B01----:R-:W-:Y:S05]  /*1a920*/  ENDCOLLECTIVE ;  /* 0x000000000000791b */ /* 0x003fea0003800000 */
.L_x_3614:
[----:B------:R-:W-:Y:S01]  /*1a930*/  FMNMX R56, R5, R55, !PT ;  /* 0x0000003705387209 */ /* 0x000fe20007800000 */
[----:B------:R-:W-:-:S07]  /*1a940*/  IMAD.MOV.U32 R55, RZ, RZ, 0x1f ;  /* 0x0000001fff377424 */ /* 0x000fce00078e00ff */
[----:B------:R-:W-:Y:S05]  /*1a950*/  WARPSYNC.COLLECTIVE R54, `(.L_x_3615) ;  /* 0x0000000036087348 */ /* 0x000fea0003c00000 */
[----:B------:R0:W1:Y:S02]  /*1a960*/  SHFL.IDX P0, R55, R56, R57, R55 ;  /* 0x0000003938377389 */ /* 0x0000640000000037 */
[----:B01----:R-:W-:Y:S05]  /*1a970*/  ENDCOLLECTIVE ;  /* 0x000000000000791b */ /* 0x003fea0003800000 */
.L_x_3615:
[----:B------:R-:W-:Y:S01]  /*1a980*/  IMAD.MOV.U32 R6, RZ, RZ, R55 ;  /* 0x000000ffff067224 */ /* 0x000fe200078e0037 */
[----:B------:R-:W-:Y:S06]  /*1a990*/  BRA `(.L_x_3616) ;  /* 0xffffff4c00987947 */ /* 0x000fec000383ffff */
.L_x_3281:
        /* <DEDUP_REMOVED lines=8> */
.L_x_3618:
[----:B------:R-:W-:Y:S05]  /*1aa20*/  BSYNC B0 ;  /* 0x0000000000007941 */ /* 0x000fea0003800000 */
.L_x_3617:
        /* <DEDUP_REMOVED lines=8> */
.L_x_3619:
[----:B------:R-:W-:Y:S01]  /*1aab0*/  IMAD.MOV.U32 R3, RZ, RZ, 0x4 ;  /* 0x00000004ff037424 */ /* 0x000fe200078e00ff */
[----:B------:R-:W-:-:S05]  /*1aac0*/  FMNMX R2, R49, R55, !PT ;  /* 0x0000003731027209 */ /* 0x000fca0007800000 */
[----:B------:R-:W-:-:S07]  /*1aad0*/  IMAD.MOV.U32 R49, RZ, RZ, R2 ;  /* 0x000000ffff317224 */ /* 0x000fce00078e0002 */
[----:B------:R-:W-:Y:S05]  /*1aae0*/  WARPSYNC.COLLECTIVE R54, `(.L_x_3620) ;  /* 0x0000000036087348 */ /* 0x000fea0003c00000 */
[----:B------:R0:W1:Y:S02]  /*1aaf0*/  SHFL.DOWN P0, R55, R49, R3, R0 ;  /* 0x0800000331377389 */ /* 0x0000640000000000 */
[----:B01----:R-:W-:Y:S05]  /*1ab00*/  ENDCOLLECTIVE ;  /* 0x000000000000791b */ /* 0x003fea0003800000 */
.L_x_3620:
[----:B------:R-:W-:Y:S01]  /*1ab10*/  IMAD.MOV.U32 R3, RZ, RZ, 0x2 ;  /* 0x00000002ff037424 */ /* 0x000fe200078e00ff */
[----:B------:R-:W-:-:S05]  /*1ab20*/  FMNMX R4, R2, R55, !PT ;  /* 0x0000003702047209 */ /* 0x000fca0007800000 */
[----:B------:R-:W-:-:S07]  /*1ab30*/  IMAD.MOV.U32 R49, RZ, RZ, R4 ;  /* 0x000000ffff317224 */ /* 0x000fce00078e0004 */
[----:B------:R-:W-:Y:S05]  /*1ab40*/  WARPSYNC.COLLECTIVE R54, `(.L_x_3621) ;  /* 0x0000000036087348 */ /* 0x000fea0003c00000 */
[----:B------:R0:W1:Y:S02]  /*1ab50*/  SHFL.DOWN P0, R55, R49, R3, R0 ;  /* 0x0800000331377389 */ /* 0x0000640000000000 */
[----:B01----:R-:W-:Y:S05]  /*1ab60*/  ENDCOLLECTIVE ;  /* 0x000000000000791b */ /* 0x003fea0003800000 */
.L_x_3621:
[----:B------:R-:W-:Y:S01]  /*1ab70*/  IMAD.MOV.U32 R3, RZ, RZ, 0x1 ;  /* 0x00000001ff037424 */ /* 0x000fe200078e00ff */
[----:B------:R-:W-:-:S05]  /*1ab80*/  FMNMX R5, R4, R55, !PT ;  /* 0x0000003704057209 */ /* 0x000fca0007800000 */
[----:B------:R-:W-:-:S07]  /*1ab90*/  IMAD.MOV.U32 R49, RZ, RZ, R5 ;  /* 0x000000ffff317224 */ /* 0x000fce00078e0005 */
[----:B------:R-:W-:Y:S05]  /*1aba0*/  WARPSYNC.COLLECTIVE R54, `(.L_x_3622) ;  /* 0x0000000036087348 */ /* 0x000fea0003c00000 */
[----:B------:R0:W1:Y:S02]  /*1abb0*/  SHFL.DOWN P0, R55, R49, R3, R0 ;  /* 0x0800000331377389 */ /* 0x0000640000000000 */
[----:B01----:R-:W-:Y:S05]  /*1abc0*/  ENDCOLLECTIVE ;  /* 0x000000000000791b */ /* 0x003fea0003800000 */
.L_x_3622:
[----:B------:R-:W-:Y:S01]  /*1abd0*/  FMNMX R56, R5, R55, !PT ;  /* 0x0000003705387209 */ /* 0x000fe20007800000 */
[----:B------:R-:W-:-:S07]  /*1abe0*/  IMAD.MOV.U32 R55, RZ, RZ, 0x1f ;  /* 0x0000001fff377424 */ /* 0x000fce00078e00ff */
[----:B------:R-:W-:Y:S05]  /*1abf0*/  WARPSYNC.COLLECTIVE R54, `(.L_x_3623) ;  /* 0x0000000036087348 */ /* 0x000fea0003c00000 */
[----:B------:R0:W1:Y:S02]  /*1ac00*/  SHFL.IDX P0, R55, R56, R57, R55 ;  /* 0x0000003938377389 */ /* 0x0000640000000037 */
[----:B01----:R-:W-:Y:S05]  /*1ac10*/  ENDCOLLECTIVE ;  /* 0x000000000000791b */ /* 0x003fea0003800000 */
.L_x_3623:
[----:B------:R-:W-:Y:S01]  /*1ac20*/  IMAD.MOV.U32 R6, RZ, RZ, R55 ;  /* 0x000000ffff067224 */ /* 0x000fe200078e0037 */
[----:B------:R-:W-:Y:S06]  /*1ac30*/  BRA `(.L_x_3624) ;  /* 0xffffff5000447947 */ /* 0x000fec000383ffff */
.L_x_3289:
        /* <DEDUP_REMOVED lines=8> */
.L_x_3626:
[----:B------:R-:W-:Y:S05]  /*1acc0*/  BSYNC B0 ;  /* 0x0000000000007941 */ /* 0x000fea0003800000 */
.L_x_3625:
        /* <DEDUP_REMOVED lines=8> */
.L_x_3627:
[----:B------:R-:W-:Y:S01]  /*1ad50*/  IMAD.MOV.U32 R3, RZ, RZ, 0x4 ;  /* 0x00000004ff037424 */ /* 0x000fe200078e00ff */
[----:B------:R-:W-:-:S05]  /*1ad60*/  FMNMX R2, R49, R55, !PT ;  /* 0x0000003731027209 */ /* 0x000fca0007800000 */
[----:B------:R-:W-:-:S07]  /*1ad70*/  IMAD.MOV.U32 R49, RZ, RZ, R2 ;  /* 0x000000ffff317224 */ /* 0x000fce00078e0002 */
[----:B------:R-:W-:Y:S05]  /*1ad80*/  WARPSYNC.COLLECTIVE R54, `(.L_x_3628) ;  /* 0x0000000036087348 */ /* 0x000fea0003c00000 */
[----:B------:R0:W1:Y:S02]  /*1ad90*/  SHFL.DOWN P0, R55, R49, R3, R0 ;  /* 0x0800000331377389 */ /* 0x0000640000000000 */
[----:B01----:R-:W-:Y:S05]  /*1ada0*/  ENDCOLLECTIVE ;  /* 0x000000000000791b */ /* 0x003fea0003800000 */
.L_x_3628:
[----:B------:R-:W-:Y:S01]  /*1adb0*/  IMAD.MOV.U32 R3, RZ, RZ, 0x2 ;  /* 0x00000002ff037424 */ /* 0x000fe200078e00ff */
[----:B------:R-:W-:-:S05]  /*1adc0*/  FMNMX R4, R2, R55, !PT ;  /* 0x0000003702047209 */ /* 0x000fca0007800000 */
[----:B------:R-:W-:-:S07]  /*1add0*/  IMAD.MOV.U32 R49, RZ, RZ, R4 ;  /* 0x000000ffff317224 */ /* 0x000fce00078e0004 */
[----:B------:R-:W-:Y:S05]  /*1ade0*/  WARPSYNC.COLLECTIVE R54, `(.L_x_3629) ;  /* 0x0000000036087348 */ /* 0x000fea0003c00000 */
[----:B------:R0:W1:Y:S02]  /*1adf0*/  SHFL.DOWN P0, R55, R49, R3, R0 ;  /* 0x0800000331377389 */ /* 0x0000640000000000 */
[----:B01----:R-:W-:Y:S05]  /*1ae00*/  ENDCOLLECTIVE ;  /* 0x000000000000791b */ /* 0x003fea0003800000 */
.L_x_3629:
[----:B------:R-:W-:Y:S01]  /*1ae10*/  IMAD.MOV.U32 R3, RZ, RZ, 0x1 ;  /* 0x00000001ff037424 */ /* 0x000fe200078e00ff */
[----:B------:R-:W-:-:S05]  /*1ae20*/  FMNMX R5, R4, R55, !PT ;  /* 0x0000003704057209 */ /* 0x000fca0007800000 */
[----:B------:R-:W-:-:S07]  /*1ae30*/  IMAD.MOV.U32 R49, RZ, RZ, R5 ;  /* 0x000000ffff317224 */ /* 0x000fce00078e0005 */
[----:B------:R-:W-:Y:S05]  /*1ae40*/  WARPSYNC.COLLECTIVE R54, `(.L_x_3630) ;  /* 0x0000000036087348 */ /* 0x000fea0003c00000 */
[----:B------:R0:W1:Y:S02]  /*1ae50*/  SHFL.DOWN P0, R55, R49, R3, R0 ;  /* 0x0800000331377389 */ /* 0x0000640000000000 */
[----:B01----:R-:W-:Y:S05]  /*1ae60*/  ENDCOLLECTIVE ;  /* 0x000000000000791b */ /* 0x003fea0003800000 */
.L_x_3630:
[----:B------:R-:W-:Y:S01]  /*1ae70*/  FMNMX R56, R5, R55, !PT ;  /* 0x0000003705387209 */ /* 0x000fe20007800000 */
[----:B------:R-:W-:-:S07]  /*1ae80*/  IMAD.MOV.U32 R55, RZ, RZ, 0x1f ;  /* 0x0000001fff377424 */ /* 0x000fce00078e00ff */
[----:B------:R-:W-:Y:S05]  /*1ae90*/  WARPSYNC.COLLECTIVE R54, `(.L_x_3631) ;  /* 0x0000000036087348 */ /* 0x000fea0003c00000 */
[----:B------:R0:W1:Y:S02]  /*1aea0*/  SHFL.IDX P0, R55, R56, R57, R55 ;  /* 0x0000003938377389 */ /* 0x0000640000000037 */
[----:B01----:R-:W-:Y:S05]  /*1aeb0*/  ENDCOLLECTIVE ;  /* 0x000000000000791b */ /* 0x003fea0003800000 */
.L_x_3631:
[----:B------:R-:W-:Y:S01]  /*1aec0*/  IMAD.MOV.U32 R6, RZ, RZ, R55 ;  /* 0x000000ffff067224 */ /* 0x000fe200078e0037 */
[----:B------:R-:W-:Y:S06]  /*1aed0*/  BRA `(.L_x_3632) ;  /* 0xffffff5000f07947 */ /* 0x000fec000383ffff */
.L_x_3297:
        /* <DEDUP_REMOVED lines=8> */
.L_x_3634:
[----:B------:R-:W-:Y:S05]  /*1af60*/  BSYNC B0 ;  /* 0x0000000000007941 */ /* 0x000fea0003800000 */
.L_x_3633:
        /* <DEDUP_REMOVED lines=8> */
.L_x_3635:
[----:B------:R-:W-:Y:S01]  /*1aff0*/  IMAD.MOV.U32 R3, RZ, RZ, 0x4 ;  /* 0x00000004ff037424 */ /* 0x000fe200078e00ff */
[----:B------:R-:W-:-:S05]  /*1b000*/  FMNMX R2, R49, R55, !PT ;  /* 0x0000003731027209 */ /* 0x000fca0007800000 */
[----:B------:R-:W-:-:S07]  /*1b010*/  IMAD.MOV.U32 R49, RZ, RZ, R2 ;  /* 0x000000ffff317224 */ /* 0x000fce00078e0002 */
[----:B------:R-:W-:Y:S05]  /*1b020*/  WARPSYNC.COLLECTIVE R54, `(.L_x_3636) ;  /* 0x0000000036087348 */ /* 0x000fea0003c00000 */
[----:B------:R0:W1:Y:S02]  /*1b030*/  SHFL.DOWN P0, R55, R49, R3, R0 ;  /* 0x0800000331377389 */ /* 0x0000640000000000 */
[----:B01----:R-:W-:Y:S05]  /*1b040*/  ENDCOLLECTIVE ;  /* 0x000000000000791b */ /* 0x003fea0003800000 */
.L_x_3636:
[----:B------:R-:W-:Y:S01]  /*1b050*/  IMAD.MOV.U32 R3, RZ, RZ, 0x2 ;  /* 0x00000002ff037424 */ /* 0x000fe200078e00ff */
[----:B------:R-:W-:-:S05]  /*1b060*/  FMNMX R4, R2, R55, !PT ;  /* 0x0000003702047209 */ /* 0x000fca0007800000 */
[----:B------:R-:W-:-:S07]  /*1b070*/  IMAD.MOV.U32 R49, RZ, RZ, R4 ;  /* 0x000000ffff317224 */ /* 0x000fce00078e0004 */
[----:B------:R-:W-:Y:S05]  /*1b080*/  WARPSYNC.COLLECTIVE R54, `(.L_x_3637) ;  /* 0x0000000036087348 */ /* 0x000fea0003c00000 */
[----:B------:R0:W1:Y:S02]  /*1b090*/  SHFL.DOWN P0, R55, R49, R3, R0 ;  /* 0x0800000331377389 */ /* 0x0000640000000000 */
[----:B01----:R-:W-:Y:S05]  /*1b0a0*/  ENDCOLLECTIVE ;  /* 0x000000000000791b */ /* 0x003fea0003800000 */
.L_x_3637:
[----:B------:R-:W-:Y:S01]  /*1b0b0*/  IMAD.MOV.U32 R3, RZ, RZ, 0x1 ;  /* 0x00000001ff037424 */ /* 0x000fe200078e00ff */
[----:B------:R-:W-:-:S05]  /*1b0c0*/  FMNMX R5, R4, R55, !PT ;  /* 0x0000003704057209 */ /* 0x000fca0007800000 */
[----:B------:R-:W-:-:S07]  /*1b0d0*/  IMAD.MOV.U32 R49, RZ, RZ, R5 ;  /* 0x000000ffff317224 */ /* 0x000fce00078e0005 */
[----:B------:R-:W-:Y:S05]  /*1b0e0*/  WARPSYNC.COLLECTIVE R54, `(.L_x_3638) ;  /* 0x0000000036087348 */ /* 0x000fea0003c00000 */
[----:B------:R0:W1:Y:S02]  /*1b0f0*/  SHFL.DOWN P0, R55, R49, R3, R0 ;  /* 0x0800000331377389 */ /* 0x0000640000000000 */
[----:B01----:R-:W-:Y:S05]  /*1b100*/  ENDCOLLECTIVE ;  /* 0x000000000000791b */ /* 0x003fea0003800000 */
.L_x_3638:
[----:B------:R-:W-:Y:S01]  /*1b110*/  FMNMX R56, R5, R55, !PT ;  /* 0x0000003705387209 */ /* 0x000fe20007800000 */
[----:B------:R-:W-:-:S07]  /*1b120*/  IMAD.MOV.U32 R55, RZ, RZ, 0x1f ;  /* 0x0000001fff377424 */ /* 0x000fce00078e00ff */
[----:B------:R-:W-:Y:S05]  /*1b130*/  WARPSYNC.COLLECTIVE R54, `(.L_x_3639) ;  /* 0x0000000036087348 */ /* 0x000fea0003c00000 */
[----:B------:R0:W1:Y:S02]  /*1b140*/  SHFL.IDX P0, R55, R56, R57, R55 ;  /* 0x0000003938377389 */ /* 0x0000640000000037 */
[----:B01----:R-:W-:Y:S05]  /*1b150*/  ENDCOLLECTIVE ;  /* 0x000000000000791b */ /* 0x003fea0003800000 */
.L_x_3639:
[----:B------:R-:W-:Y:S01]  /*1b160*/  IMAD.MOV.U32 R6, RZ, RZ, R55 ;  /* 0x000000ffff067224 */ /* 0x000fe200078e0037 */
[----:B------:R-:W-:Y:S06]  /*1b170*/  BRA `(.L_x_3640) ;  /* 0xffffff54009c7947 */ /* 0x000fec000383ffff */
.L_x_3305:
[----:B------:R-:W-:Y:S01]  /*1b180*/  BSSY B0, `(.L_x_3641) ;  /* 0x0000008000007945 */ /* 0x000fe20003800000 */
[----:B------:R-:W-:Y:S02]  /*1b190*/  IMAD.MOV.U32 R49, RZ, RZ, R8 ;  /* 0x000000ffff317224 */ /* 0x000fe400078e0008 */
[----:B------:R-:W-:Y:S02]  /*1b1a0*/  IMAD.MOV.U32 R3, RZ, RZ, 0x10 ;  /* 0x00000010ff037424 */ /* 0x000fe400078e00ff */
[----:B------:R-:W-:Y:S02]  /*1b1b0*/  IMAD.MOV.U32 R0, RZ, RZ, 0x1f ;  /* 0x0000001fff007424 */ /* 0x000fe400078e00ff */
[----:B------:R-:W-:-:S07]  /*1b1c0*/  IMAD.MOV.U32 R54, RZ, RZ, -0x1 ;  /* 0xffffffffff367424 */ /* 0x000fce00078e00ff */
[----:B0-----:R-:W-:Y:S05]  /*1b1d0*/  WARPSYNC.COLLECTIVE R54, `(.L_x_3642) ;  /* 0x0000000036087348 */ /* 0x001fea0003c00000 */
[----:B------:R1:W2:Y:S02]  /*1b1e0*/  SHFL.DOWN P0, R55, R49, R3, R0 ;  /* 0x0800000331377389 */ /* 0x0002a40000000000 */
[----:B012---:R-:W-:Y:S05]  /*1b1f0*/  ENDCOLLECTIVE ;  /* 0x000000000000791b */ /* 0x007fea0003800000 */
.L_x_3642:
[----:B------:R-:W-:Y:S05]  /*1b200*/  BSYNC B0 ;  /* 0x0000000000007941 */ /* 0x000fea0003800000 */
.L_x_3641:
        /* <DEDUP_REMOVED lines=8> */
.L_x_3643:
[----:B------:R-:W-:Y:S01]  /*1b290*/  IMAD.MOV.U32 R3, RZ, RZ, 0x4 ;  /* 0x00000004ff037424 */ /* 0x000fe200078e00ff */
[----:B------:R-:W-:-:S05]  /*1b2a0*/  FMNMX R2, R49, R55, !PT ;  /* 0x0000003731027209 */ /* 0x000fca0007800000 */
[----:B------:R-:W-:-:S07]  /*1b2b0*/  IMAD.MOV.U32 R49, RZ, RZ, R2 ;  /* 0x000000ffff317224 */ /* 0x000fce00078e0002 */
[----:B------:R-:W-:Y:S05]  /*1b2c0*/  WARPSYNC.COLLECTIVE R54, `(.L_x_3644) ;  /* 0x0000000036087348 */ /* 0x000fea0003c00000 */
[----:B------:R0:W1:Y:S02]  /*1b2d0*/  SHFL.DOWN P0, R55, R49, R3, R0 ;  /* 0x0800000331377389 */ /* 0x0000640000000000 */
[----:B01----:R-:W-:Y:S05]  /*1b2e0*/  ENDCOLLECTIVE ;  /* 0x000000000000791b */ /* 0x003fea0003800000 */
.L_x_3644:
[----:B------:R-:W-:Y:S01]  /*1b2f0*/  IMAD.MOV.U32 R3, RZ, RZ, 0x2 ;  /* 0x00000002ff037424 */ /* 0x000fe200078e00ff */
[----:B------:R-:W-:-:S05]  /*1b300*/  FMNMX R4, R2, R55, !PT ;  /* 0x0000003702047209 */ /* 0x000fca0007800000 */
[----:B------:R-:W-:-:S07]  /*1b310*/  IMAD.MOV.U32 R49, RZ, RZ, R4 ;  /* 0x000000ffff317224 */ /* 0x000fce00078e0004 */
[----:B------:R-:W-:Y:S05]  /*1b320*/  WARPSYNC.COLLECTIVE R54, `(.L_x_3645) ;  /* 0x0000000036087348 */ /* 0x000fea0003c00000 */
[----:B------:R0:W1:Y:S02]  /*1b330*/  SHFL.DOWN P0, R55, R49, R3, R0 ;  /* 0x0800000331377389 */ /* 0x0000640000000000 */
[----:B01----:R-:W-:Y:S05]  /*1b340*/  ENDCOLLECTIVE ;  /* 0x000000000000791b */ /* 0x003fea0003800000 */
.L_x_3645:
[----:B------:R-:W-:Y:S01]  /*1b350*/  IMAD.MOV.U32 R3, RZ, RZ, 0x1 ;  /* 0x00000001ff037424 */ /* 0x000fe200078e00ff */
[----:B------:R-:W-:-:S05]  /*1b360*/  FMNMX R5, R4, R55, !PT ;  /* 0x0000003704057209 */ /* 0x000fca0007800000 */
[----:B------:R-:W-:-:S07]  /*1b370*/  IMAD.MOV.U32 R49, RZ, RZ, R5 ;  /* 0x000000ffff317224 */ /* 0x000fce00078e0005 */
[----:B------:R-:W-:Y:S05]  /*1b380*/  WARPSYNC.COLLECTIVE R54, `(.L_x_3646) ;  /* 0x0000000036087348 */ /* 0x000fea0003c00000 */
[----:B------:R0:W1:Y:S02]  /*1b390*/  SHFL.DOWN P0, R55, R49, R3, R0 ;  /* 0x0800000331377389 */ /* 0x0000640000000000 */
[----:B01----:R-:W-:Y:S05]  /*1b3a0*/  ENDCOLLECTIVE ;  /* 0x000000000000791b */ /* 0x003fea0003800000 */
.L_x_3646:
[----:B------:R-:W-:Y:S01]  /*1b3b0*/  FMNMX R56, R5, R55, !PT ;  /* 0x0000003705387209 */ /* 0x000fe20007800000 */
[----:B------:R-:W-:-:S07]  /*1b3c0*/  IMAD.MOV.U32 R55, RZ, RZ, 0x1f ;  /* 0x0000001fff377424 */ /* 0x000fce00078e00ff */
[----:B------:R-:W-:Y:S05]  /*1b3d0*/  WARPSYNC.COLLECTIVE R54, `(.L_x_3647) ;  /* 0x0000000036087348 */ /* 0x000fea0003c00000 */
[----:B------:R0:W1:Y:S02]  /*1b3e0*/  SHFL.IDX P0, R55, R56, R57, R55 ;  /* 0x0000003938377389 */ /* 0x0000640000000037 */
[----:B01----:R-:W-:Y:S05]  /*1b3f0*/  ENDCOLLECTIVE ;  /* 0x000000000000791b */ /* 0x003fea0003800000 */
.L_x_3647:
[----:B------:R-:W-:Y:S01]  /*1b400*/  IMAD.MOV.U32 R6, RZ, RZ, R55 ;  /* 0x000000ffff067224 */ /* 0x000fe200078e0037 */
[----:B------:R-:W-:Y:S06]  /*1b410*/  BRA `(.L_x_3648) ;  /* 0xffffff5800487947 */ /* 0x000fec000383ffff */
.L_x_3313:
        /* <DEDUP_REMOVED lines=8> */
.L_x_3650:
[----:B------:R-:W-:Y:S05]  /*1b4a0*/  BSYNC B0 ;  /* 0x0000000000007941 */ /* 0x000fea0003800000 */
.L_x_3649:
        /* <DEDUP_REMOVED lines=8> */
.L_x_3651:
[----:B------:R-:W-:Y:S01]  /*1b530*/  IMAD.MOV.U32 R3, RZ, RZ, 0x4 ;  /* 0x00000004ff037424 */ /* 0x000fe200078e00ff */
[----:B------:R-:W-:-:S05]  /*1b540*/  FMNMX R2, R49, R55, !PT ;  /* 0x0000003731027209 */ /* 0x000fca0007800000 */
[----:B------:R-:W-:-:S07]  /*1b550*/  IMAD.MOV.U32 R49, RZ, RZ, R2 ;  /* 0x000000ffff317224 */ /* 0x000fce00078e0002 */
[----:B------:R-:W-:Y:S05]  /*1b560*/  WARPSYNC.COLLECTIVE R54, `(.L_x_3652) ;  /* 0x0000000036087348 */ /* 0x000fea0003c00000 */
[----:B------:R0:W1:Y:S02]  /*1b570*/  SHFL.DOWN P0, R55, R49, R3, R0 ;  /* 0x0800000331377389 */ /* 0x0000640000000000 */
[----:B01----:R-:W-:Y:S05]  /*1b580*/  ENDCOLLECTIVE ;  /* 0x000000000000791b */ /* 0x003fea0003800000 */
.L_x_3652:
[----:B------:R-:W-:Y:S01]  /*1b590*/  IMAD.MOV.U32 R3, RZ, RZ, 0x2 ;  /* 0x00000002ff037424 */ /* 0x000fe200078e00ff */
[----:B------:R-:W-:-:S05]  /*1b5a0*/  FMNMX R4, R2, R55, !PT ;  /* 0x0000003702047209 */ /* 0x000fca0007800000 */
[----:B------:R-:W-:-:S07]  /*1b5b0*/  IMAD.MOV.U32 R49, RZ, RZ, R4 ;  /* 0x000000ffff317224 */ /* 0x000fce00078e0004 */
[----:B------:R-:W-:Y:S05]  /*1b5c0*/  WARPSYNC.COLLECTIVE R54, `(.L_x_3653) ;  /* 0x0000000036087348 */ /* 0x000fea0003c00000 */
[----:B------:R0:W1:Y:S02]  /*1b5d0*/  SHFL.DOWN P0, R55, R49, R3, R0 ;  /* 0x0800000331377389 */ /* 0x0000640000000000 */
[----:B01----:R-:W-:Y:S05]  /*1b5e0*/  ENDCOLLECTIVE ;  /* 0x000000000000791b */ /* 0x003fea0003800000 */
.L_x_3653:
[----:B------:R-:W-:Y:S01]  /*1b5f0*/  IMAD.MOV.U32 R3, RZ, RZ, 0x1 ;  /* 0x00000001ff037424 */ /* 0x000fe200078e00ff */
[----:B------:R-:W-:-:S05]  /*1b600*/  FMNMX R5, R4, R55, !PT ;  /* 0x0000003704057209 */ /* 0x000fca0007800000 */
[----:B------:R-:W-:-:S07]  /*1b610*/  IMAD.MOV.U32 R49, RZ, RZ, R5 ;  /* 0x000000ffff317224 */ /* 0x000fce00078e0005 */
[----:B------:R-:W-:Y:S05]  /*1b620*/  WARPSYNC.COLLECTIVE R54, `(.L_x_3654) ;  /* 0x0000000036087348 */ /* 0x000fea0003c00000 */
[----:B------:R0:W1:Y:S02]  /*1b630*/  SHFL.DOWN P0, R55, R49, R3, R0 ;  /* 0x0800000331377389 */ /* 0x0000640000000000 */
[----:B01----:R-:W-:Y:S05]  /*1b640*/  ENDCOLLECTIVE ;  /* 0x000000000000791b */ /* 0x003fea0003800000 */
.L_x_3654:
[----:B------:R-:W-:Y:S01]  /*1b650*/  FMNMX R56, R5, R55, !PT ;  /* 0x0000003705387209 */ /* 0x000fe20007800000 */
[----:B------:R-:W-:-:S07]  /*1b660*/  IMAD.MOV.U32 R55, RZ, RZ, 0x1f ;  /* 0x0000001fff377424 */ /* 0x000fce00078e00ff */
[----:B------:R-:W-:Y:S05]  /*1b670*/  WARPSYNC.COLLECTIVE R54, `(.L_x_3655) ;  /* 0x0000000036087348 */ /* 0x000fea0003c00000 */
[----:B------:R0:W1:Y:S02]  /*1b680*/  SHFL.IDX P0, R55, R56, R57, R55 ;  /* 0x0000003938377389 */ /* 0x0000640000000037 */
[----:B01----:R-:W-:Y:S05]  /*1b690*/  ENDCOLLECTIVE ;  /* 0x000000000000791b */ /* 0x003fea0003800000 */
.L_x_3655:
[----:B------:R-:W-:Y:S01]  /*1b6a0*/  IMAD.MOV.U32 R6, RZ, RZ, R55 ;  /* 0x000000ffff067224 */ /* 0x000fe200078e0037 */
[----:B------:R-:W-:Y:S06]  /*1b6b0*/  BRA `(.L_x_3656) ;  /* 0xffffff5800f47947 */ /* 0x000fec000383ffff */
.L_x_3321:
        /* <DEDUP_REMOVED lines=8> */
.L_x_3658:
[----:B------:R-:W-:Y:S05]  /*1b740*/  BSYNC B0 ;  /* 0x0000000000007941 */ /* 0x000fea0003800000 */
.L_x_3657:
        /* <DEDUP_REMOVED lines=8> */
.L_x_3659:
[----:B------:R-:W-:Y:S01]  /*1b7d0*/  IMAD.MOV.U32 R3, RZ, RZ, 0x4 ;  /* 0x00000004ff037424 */ /* 0x000fe200078e00ff */
[----:B------:R-:W-:-:S05]  /*1b7e0*/  FMNMX R2, R49, R55, !PT ;  /* 0x0000003731027209 */ /* 0x000fca0007800000 */
[----:B------:R-:W-:-:S07]  /*1b7f0*/  IMAD.MOV.U32 R49, RZ, RZ, R2 ;  /* 0x000000ffff317224 */ /* 0x000fce00078e0002 */
[----:B------:R-:W-:Y:S05]  /*1b800*/  WARPSYNC.COLLECTIVE R54, `(.L_x_3660) ;  /* 0x0000000036087348 */ /* 0x000fea0003c00000 */
[----:B------:R0:W1:Y:S02]  /*1b810*/  SHFL.DOWN P0, R55, R49, R3, R0 ;  /* 0x0800000331377389 */ /* 0x0000640000000000 */
[----:B01----:R-:W-:Y:S05]  /*1b820*/  ENDCOLLECTIVE ;  /* 0x000000000000791b */ /* 0x003fea0003800000 */
.L_x_3660:
[----:B------:R-:W-:Y:S01]  /*1b830*/  IMAD.MOV.U32 R3, RZ, RZ, 0x2 ;  /* 0x00000002ff037424 */ /* 0x000fe200078e00ff */
[----:B------:R-:W-:-:S05]  /*1b840*/  FMNMX R4, R2, R55, !PT ;  /* 0x0000003702047209 */ /* 0x000fca0007800000 */
[----:B------:R-:W-:-:S07]  /*1b850*/  IMAD.MOV.U32 R49, RZ, RZ, R4 ;  /* 0x000000ffff317224 */ /* 0x000fce00078e0004 */
[----:B------:R-:W-:Y:S05]  /*1b860*/  WARPSYNC.COLLECTIVE R54, `(.L_x_3661) ;  /* 0x0000000036087348 */ /* 0x000fea0003c00000 */
[----:B------:R0:W1:Y:S02]  /*1b870*/  SHFL.DOWN P0, R55, R49, R3, R0 ;  /* 0x0800000331377389 */ /* 0x0000640000000000 */
[----:B01----:R-:W-:Y:S05]  /*1b880*/  ENDCOLLECTIVE ;  /* 0x000000000000791b */ /* 0x003fea0003800000 */
.L_x_3661:
[----:B------:R-:W-:Y:S01]  /*1b890*/  IMAD.MOV.U32 R3, RZ, RZ, 0x1 ;  /* 0x00000001ff037424 */ /* 0x000fe200078e00ff */
[----:B------:R-:W-:-:S05]  /*1b8a0*/  FMNMX R5, R4, R55, !PT ;  /* 0x0000003704057209 */ /* 0x000fca0007800000 */
[----:B------:R-:W-:-:S07]  /*1b8b0*/  IMAD.MOV.U32 R49, RZ, RZ, R5 ;  /* 0x000000ffff317224 */ /* 0x000fce00078e0005 */
[----:B------:R-:W-:Y:S05]  /*1b8c0*/  WARPSYNC.COLLECTIVE R54, `(.L_x_3662) ;  /* 0x0000000036087348 */ /* 0x000fea0003c00000 */
[----:B------:R0:W1:Y:S02]  /*1b8d0*/  SHFL.DOWN P0, R55, R49, R3, R0 ;  /* 0x0800000331377389 */ /* 0x0000640000000000 */
[----:B01----:R-:W-:Y:S05]  /*1b8e0*/  ENDCOLLECTIVE ;  /* 0x000000000000791b */ /* 0x003fea0003800000 */
.L_x_3662:
[----:B------:R-:W-:Y:S01]  /*1b8f0*/  FMNMX R56, R5, R55, !PT ;  /* 0x0000003705387209 */ /* 0x000fe20007800000 */
[----:B------:R-:W-:-:S07]  /*1b900*/  IMAD.MOV.U32 R55, RZ, RZ, 0x1f ;  /* 0x0000001fff377424 */ /* 0x000fce00078e00ff */
[----:B------:R-:W-:Y:S05]  /*1b910*/  WARPSYNC.COLLECTIVE R54, `(.L_x_3663) ;  /* 0x0000000036087348 */ /* 0x000fea0003c00000 */
[----:B------:R0:W1:Y:S02]  /*1b920*/  SHFL.IDX P0, R55, R56, R57, R55 ;  /* 0x0000003938377389 */ /* 0x0000640000000037 */
[----:B01----:R-:W-:Y:S05]  /*1b930*/  ENDCOLLECTIVE ;  /* 0x000000000000791b */ /* 0x003fea0003800000 */
.L_x_3663:
[----:B------:R-:W-:Y:S01]  /*1b940*/  IMAD.MOV.U32 R6, RZ, RZ, R55 ;  /* 0x000000ffff067224 */ /* 0x000fe200078e0037 */
[----:B------:R-:W-:Y:S06]  /*1b950*/  BRA `(.L_x_3664) ;  /* 0xffffff5c00a07947 */ /* 0x000fec000383ffff */
.L_x_3329:
        /* <DEDUP_REMOVED lines=8> */
.L_x_3666:
[----:B------:R-:W-:Y:S05]  /*1b9e0*/  BSYNC B0 ;  /* 0x0000000000007941 */ /* 0x000fea0003800000 */
.L_x_3665:
        /* <DEDUP_REMOVED lines=8> */
.L_x_3667:
[----:B------:R-:W-:Y:S01]  /*1ba70*/  IMAD.MOV.U32 R3, RZ, RZ, 0x4 ;  /* 0x00000004ff037424 */ /* 0x000fe200078e00ff */
[----:B------:R-:W-:-:S05]  /*1ba80*/  FMNMX R2, R49, R55, !PT ;  /* 0x0000003731027209 */ /* 0x000fca0007800000 */
[----:B------:R-:W-:-:S07]  /*1ba90*/  IMAD.MOV.U32 R49, RZ, RZ, R2 ;  /* 0x000000ffff317224 */ /* 0x000fce00078e0002 */
[----:B------:R-:W-:Y:S05]  /*1baa0*/  WARPSYNC.COLLECTIVE R54, `(.L_x_3668) ;  /* 0x0000000036087348 */ /* 0x000fea0003c00000 */
[----:B------:R0:W1:Y:S02]  /*1bab0*/  SHFL.DOWN P0, R55, R49, R3, R0 ;  /* 0x0800000331377389 */ /* 0x0000640000000000 */
[----:B01----:R-:W-:Y:S05]  /*1bac0*/  ENDCOLLECTIVE ;  /* 0x000000000000791b */ /* 0x003fea0003800000 */
.L_x_3668:
[----:B------:R-:W-:Y:S01]  /*1bad0*/  IMAD.MOV.U32 R3, RZ, RZ, 0x2 ;  /* 0x00000002ff037424 */ /* 0x000fe200078e00ff */
[----:B------:R-:W-:-:S05]  /*1bae0*/  FMNMX R4, R2, R55, !PT ;  /* 0x0000003702047209 */ /* 0x000fca0007800000 */
[----:B------:R-:W-:-:S07]  /*1baf0*/  IMAD.MOV.U32 R49, RZ, RZ, R4 ;  /* 0x000000ffff317224 */ /* 0x000fce00078e0004 */
[----:B------:R-:W-:Y:S05]  /*1bb00*/  WARPSYNC.COLLECTIVE R54, `(.L_x_3669) ;  /* 0x0000000036087348 */ /* 0x000fea0003c00000 */
[----:B------:R0:W1:Y:S02]  /*1bb10*/  SHFL.DOWN P0, R55, R49, R3, R0 ;  /* 0x0800000331377389 */ /* 0x0000640000000000 */
[----:B01----:R-:W-:Y:S05]  /*1bb20*/  ENDCOLLECTIVE ;  /* 0x000000000000791b */ /* 0x003fea0003800000 */
.L_x_3669:
[----:B------:R-:W-:Y:S01]  /*1bb30*/  IMAD.MOV.U32 R3, RZ, RZ, 0x1 ;  /* 0x00000001ff037424 */ /* 0x000fe200078e00ff */
[----:B------:R-:W-:-:S05]  /*1bb40*/  FMNMX R5, R4, R55, !PT ;  /* 0x0000003704057209 */ /* 0x000fca0007800000 */
[----:B------:R-:W-:-:S07]  /*1bb50*/  IMAD.MOV.U32 R49, RZ, RZ, R5 ;  /* 0x000000ffff317224 */ /* 0x000fce00078e0005 */
[----:B------:R-:W-:Y:S05]  /*1bb60*/  WARPSYNC.COLLECTIVE R54, `(.L_x_3670) ;  /* 0x0000000036087348 */ /* 0x000fea0003c00000 */
[----:B------:R0:W1:Y:S02]  /*1bb70*/  SHFL.DOWN P0, R55, R49, R3, R0 ;  /* 0x0800000331377389 */ /* 0x0000640000000000 */
[----:B01----:R-:W-:Y:S05]  /*1bb80*/  ENDCOLLECTIVE ;  /* 0x000000000000791b */ /* 0x003fea0003800000 */
.L_x_3670:
[----:B------:R-:W-:Y:S01]  /*1bb90*/  FMNMX R56, R5, R55, !PT ;  /* 0x0000003705387209 */ /* 0x000fe20007800000 */
[----:B------:R-:W-:-:S07]  /*1bba0*/  IMAD.MOV.U32 R55, RZ, RZ, 0x1f ;  /* 0x0000001fff377424 */ /* 0x000fce00078e00ff */
[----:B------:R-:W-:Y:S05]  /*1bbb0*/  WARPSYNC.COLLECTIVE R54, `(.L_x_3671) ;  /* 0x0000000036087348 */ /* 0x000fea0003c00000 */
[----:B------:R0:W1:Y:S02]  /*1bbc0*/  SHFL.IDX P0, R55, R56, R57, R55 ;  /* 0x0000003938377389 */ /* 0x0000640000000037 */
[----:B01----:R-:W-:Y:S05]  /*1bbd0*/  ENDCOLLECTIVE ;  /* 0x000000000000791b */ /* 0x003fea0003800000 */
.L_x_3671:
[----:B------:R-:W-:Y:S01]  /*1bbe0*/  IMAD.MOV.U32 R6, RZ, RZ, R55 ;  /* 0x000000ffff067224 */ /* 0x000fe200078e0037 */
[----:B------:R-:W-:Y:S06]  /*1bbf0*/  BRA `(.L_x_3672) ;  /* 0xffffff60004c7947 */ /* 0x000fec000383ffff */
.L_x_3337:
        /* <DEDUP_REMOVED lines=8> */
.L_x_3674:
[----:B------:R-:W-:Y:S05]  /*1bc80*/  BSYNC B0 ;  /* 0x0000000000007941 */ /* 0x000fea0003800000 */
.L_x_3673:
        /* <DEDUP_REMOVED lines=8> */
.L_x_3675:
[----:B------:R-:W-:Y:S01]  /*1bd10*/  IMAD.MOV.U32 R3, RZ, RZ, 0x4 ;  /* 0x00000004ff037424 */ /* 0x000fe200078e00ff */
[----:B------:R-:W-:-:S05]  /*1bd20*/  FMNMX R2, R49, R55, !PT ;  /* 0x0000003731027209 */ /* 0x000fca0007800000 */
[----:B------:R-:W-:-:S07]  /*1bd30*/  IMAD.MOV.U32 R49, RZ, RZ, R2 ;  /* 0x000000ffff317224 */ /* 0x000fce00078e0002 */
[----:B------:R-:W-:Y:S05]  /*1bd40*/  WARPSYNC.COLLECTIVE R54, `(.L_x_3676) ;  /* 0x0000000036087348 */ /* 0x000fea0003c00000 */
[----:B------:R0:W1:Y:S02]  /*1bd50*/  SHFL.DOWN P0, R55, R49, R3, R0 ;  /* 0x0800000331377389 */ /* 0x0000640000000000 */
[----:B01----:R-:W-:Y:S05]  /*1bd60*/  ENDCOLLECTIVE ;  /* 0x000000000000791b */ /* 0x003fea0003800000 */
.L_x_3676:
[----:B------:R-:W-:Y:S01]  /*1bd70*/  IMAD.MOV.U32 R3, RZ, RZ, 0x2 ;  /* 0x00000002ff037424 */ /* 0x000fe200078e00ff */
[----:B------:R-:W-:-:S05]  /*1bd80*/  FMNMX R4, R2, R55, !PT ;  /* 0x0000003702047209 */ /* 0x000fca0007800000 */
[----:B------:R-:W-:-:S07]  /*1bd90*/  IMAD.MOV.U32 R49, RZ, RZ, R4 ;  /* 0x000000ffff317224 */ /* 0x000fce00078e0004 */
[----:B------:R-:W-:Y:S05]  /*1bda0*/  WARPSYNC.COLLECTIVE R54, `(.L_x_3677) ;  /* 0x0000000036087348 */ /* 0x000fea0003c00000 */
[----:B------:R0:W1:Y:S02]  /*1bdb0*/  SHFL.DOWN P0, R55, R49, R3, R0 ;  /* 0x0800000331377389 */ /* 0x0000640000000000 */
[----:B01----:R-:W-:Y:S05]  /*1bdc0*/  ENDCOLLECTIVE ;  /* 0x000000000000791b */ /* 0x003fea0003800000 */
.L_x_3677:
[----:B------:R-:W-:Y:S01]  /*1bdd0*/  IMAD.MOV.U32 R3, RZ, RZ, 0x1 ;  /* 0x00000001ff037424 */ /* 0x000fe200078e00ff */
[----:B------:R-:W-:-:S05]  /*1bde0*/  FMNMX R5, R4, R55, !PT ;  /* 0x0000003704057209 */ /* 0x000fca0007800000 */
[----:B------:R-:W-:-:S07]  /*1bdf0*/  IMAD.MOV.U32 R49, RZ, RZ, R5 ;  /* 0x000000ffff317224 */ /* 0x000fce00078e0005 */
[----:B------:R-:W-:Y:S05]  /*1be00*/  WARPSYNC.COLLECTIVE R54, `(.L_x_3678) ;  /* 0x0000000036087348 */ /* 0x000fea0003c00000 */
[----:B------:R0:W1:Y:S02]  /*1be10*/  SHFL.DOWN P0, R55, R49, R3, R0 ;  /* 0x0800000331377389 */ /* 0x0000640000000000 */
[----:B01----:R-:W-:Y:S05]  /*1be20*/  ENDCOLLECTIVE ;  /* 0x000000000000791b */ /* 0x003fea0003800000 */
.L_x_3678:
[----:B------:R-:W-:Y:S01]  /*1be30*/  FMNMX R56, R5, R55, !PT ;  /* 0x0000003705387209 */ /* 0x000fe20007800000 */
[----:B------:R-:W-:-:S07]  /*1be40*/  IMAD.MOV.U32 R55, RZ, RZ, 0x1f ;  /* 0x0000001fff377424 */ /* 0x000fce00078e00ff */
[----:B------:R-:W-:Y:S05]  /*1be50*/  WARPSYNC.COLLECTIVE R54, `(.L_x_3679) ;  /* 0x0000000036087348 */ /* 0x000fea0003c00000 */
[----:B------:R0:W1:Y:S02]  /*1be60*/  SHFL.IDX P0, R55, R56, R57, R55 ;  /* 0x0000003938377389 */ /* 0x0000640000000037 */
[----:B01----:R-:W-:Y:S05]  /*1be70*/  ENDCOLLECTIVE ;  /* 0x000000000000791b */ /* 0x003fea0003800000 */
.L_x_3679:
[----:B------:R-:W-:Y:S01]  /*1be80*/  IMAD.MOV.U32 R6, RZ, RZ, R55 ;  /* 0x000000ffff067224 */ /* 0x000fe200078e0037 */
[----:B------:R-:W-:Y:S06]  /*1be90*/  BRA `(.L_x_3680) ;  /* 0xffffff6000f87947 */ /* 0x000fec000383ffff */
.L_x_3345:
        /* <DEDUP_REMOVED lines=8> */
.L_x_3682:
[----:B------:R-:W-:Y:S05]  /*1bf20*/  BSYNC B0 ;  /* 0x0000000000007941 */ /* 0x000fea0003800000 */
.L_x_3681:
        /* <DEDUP_REMOVED lines=8> */
.L_x_3683:
[----:B------:R-:W-:Y:S01]  /*1bfb0*/  IMAD.MOV.U32 R3, RZ, RZ, 0x4 ;  /* 0x00000004ff037424 */ /* 0x000fe200078e00ff */
[----:B------:R-:W-:-:S05]  /*1bfc0*/  FMNMX R2, R49, R55, !PT ;  /* 0x0000003731027209 */ /* 0x000fca0007800000 */
[----:B------:R-:W-:-:S07]  /*1bfd0*/  IMAD.MOV.U32 R49, RZ, RZ, R2 ;  /* 0x000000ffff317224 */ /* 0x000fce00078e0002 */
[----:B------:R-:W-:Y:S05]  /*1bfe0*/  WARPSYNC.COLLECTIVE R54, `(.L_x_3684) ;  /* 0x0000000036087348 */ /* 0x000fea0003c00000 */
[----:B------:R0:W1:Y:S02]  /*1bff0*/  SHFL.DOWN P0, R55, R49, R3, R0 ;  /* 0x0800000331377389 */ /* 0x0000640000000000 */
[----:B01----:R-:W-:Y:S05]  /*1c000*/  ENDCOLLECTIVE ;  /* 0x000000000000791b */ /* 0x003fea0003800000 */
.L_x_3684:
[----:B------:R-:W-:Y:S01]  /*1c010*/  IMAD.MOV.U32 R3, RZ, RZ, 0x2 ;  /* 0x00000002ff037424 */ /* 0x000fe200078e00ff */
[----:B------:R-:W-:-:S05]  /*1c020*/  FMNMX R4, R2, R55, !PT ;  /* 0x0000003702047209 */ /* 0x000fca0007800000 */
[----:B------:R-:W-:-:S07]  /*1c030*/  IMAD.MOV.U32 R49, RZ, RZ, R4 ;  /* 0x000000ffff317224 */ /* 0x000fce00078e0004 */
[----:B------:R-:W-:Y:S05]  /*1c040*/  WARPSYNC.COLLECTIVE R54, `(.L_x_3685) ;  /* 0x0000000036087348 */ /* 0x000fea0003c00000 */
[----:B------:R0:W1:Y:S02]  /*1c050*/  SHFL.DOWN P0, R55, R49, R3, R0 ;  /* 0x0800000331377389 */ /* 0x0000640000000000 */
[----:B01----:R-:W-:Y:S05]  /*1c060*/  ENDCOLLECTIVE ;  /* 0x000000000000791b */ /* 0x003fea0003800000 */
.L_x_3685:
[----:B------:R-:W-:Y:S01]  /*1c070*/  IMAD.MOV.U32 R3, RZ, RZ, 0x1 ;  /* 0x00000001ff037424 */ /* 0x000fe200078e00ff */
[----:B------:R-:W-:-:S05]  /*1c080*/  FMNMX R5, R4, R55, !PT ;  /* 0x0000003704057209 */ /* 0x000fca0007800000 */
[----:B------:R-:W-:-:S07]  /*1c090*/  IMAD.MOV.U32 R49, RZ, RZ, R5 ;  /* 0x000000ffff317224 */ /* 0x000fce00078e0005 */
[----:B------:R-:W-:Y:S05]  /*1c0a0*/  WARPSYNC.COLLECTIVE R54, `(.L_x_3686) ;  /* 0x0000000036087348 */ /* 0x000fea0003c00000 */
[----:B------:R0:W1:Y:S02]  /*1c0b0*/  SHFL.DOWN P0, R55, R49, R3, R0 ;  /* 0x0800000331377389 */ /* 0x0000640000000000 */
[----:B01----:R-:W-:Y:S05]  /*1c0c0*/  ENDCOLLECTIVE ;  /* 0x000000000000791b */ /* 0x003fea0003800000 */
.L_x_3686:
[----:B------:R-:W-:Y:S01]  /*1c0d0*/  FMNMX R56, R5, R55, !PT ;  /* 0x0000003705387209 */ /* 0x000fe20007800000 */
[----:B------:R-:W-:-:S07]  /*1c0e0*/  IMAD.MOV.U32 R55, RZ, RZ, 0x1f ;  /* 0x0000001fff377424 */ /* 0x000fce00078e00ff */
[----:B------:R-:W-:Y:S05]  /*1c0f0*/  WARPSYNC.COLLECTIVE R54, `(.L_x_3687) ;  /* 0x0000000036087348 */ /* 0x000fea0003c00000 */
[----:B------:R0:W1:Y:S02]  /*1c100*/  SHFL.IDX P0, R55, R56, R57, R55 ;  /* 0x0000003938377389 */ /* 0x0000640000000037 */
[----:B01----:R-:W-:Y:S05]  /*1c110*/  ENDCOLLECTIVE ;  /* 0x000000000000791b */ /* 0x003fea0003800000 */
.L_x_3687:
[----:B------:R-:W-:Y:S01]  /*1c120*/  IMAD.MOV.U32 R6, RZ, RZ, R55 ;  /* 0x000000ffff067224 */ /* 0x000fe200078e0037 */
[----:B------:R-:W-:Y:S06]  /*1c130*/  BRA `(.L_x_3688) ;  /* 0xffffff6400a47947 */ /* 0x000fec000383ffff */
.L_x_3353:
        /* <DEDUP_REMOVED lines=8> */
.L_x_3690:
[----:B------:R-:W-:Y:S05]  /*1c1c0*/  BSYNC B0 ;  /* 0x0000000000007941 */ /* 0x000fea0003800000 */
.L_x_3689:
        /* <DEDUP_REMOVED lines=8> */
.L_x_3691:
[----:B------:R-:W-:Y:S01]  /*1c250*/  IMAD.MOV.U32 R3, RZ, RZ, 0x4 ;  /* 0x00000004ff037424 */ /* 0x000fe200078e00ff */
[----:B------:R-:W-:-:S05]  /*1c260*/  FMNMX R2, R49, R55, !PT ;  /* 0x0000003731027209 */ /* 0x000fca0007800000 */
[----:B------:R-:W-:-:S07]  /*1c270*/  IMAD.MOV.U32 R49, RZ, RZ, R2 ;  /* 0x000000ffff317224 */ /* 0x000fce00078e0002 */
[----:B------:R-:W-:Y:S05]  /*1c280*/  WARPSYNC.COLLECTIVE R54, `(.L_x_3692) ;  /* 0x0000000036087348 */ /* 0x000fea0003c00000 */
[----:B------:R0:W1:Y:S02]  /*1c290*/  SHFL.DOWN P0, R55, R49, R3, R0 ;  /* 0x0800000331377389 */ /* 0x0000640000000000 */
[----:B01----:R-:W-:Y:S05]  /*1c2a0*/  ENDCOLLECTIVE ;  /* 0x000000000000791b */ /* 0x003fea0003800000 */
.L_x_3692:
[----:B------:R-:W-:Y:S01]  /*1c2b0*/  IMAD.MOV.U32 R3, RZ, RZ, 0x2 ;  /* 0x00000002ff037424 */ /* 0x000fe200078e00ff */
[----:B------:R-:W-:-:S05]  /*1c2c0*/  FMNMX R4, R2, R55, !PT ;  /* 0x0000003702047209 */ /* 0x000fca0007800000 */
[----:B------:R-:W-:-:S07]  /*1c2d0*/  IMAD.MOV.U32 R49, RZ, RZ, R4 ;  /* 0x000000ffff317224 */ /* 0x000fce00078e0004 */
[----:B------:R-:W-:Y:S05]  /*1c2e0*/  WARPSYNC.COLLECTIVE R54, `(.L_x_3693) ;  /* 0x0000000036087348 */ /* 0x000fea0003c00000 */
[----:B------:R0:W1:Y:S02]  /*1c2f0*/  SHFL.DOWN P0, R55, R49, R3, R0 ;  /* 0x0800000331377389 */ /* 0x0000640000000000 */
[----:B01----:R-:W-:Y:S05]  /*1c300*/  ENDCOLLECTIVE ;  /* 0x000000000000791b */ /* 0x003fea0003800000 */
.L_x_3693:
[----:B------:R-:W-:Y:S01]  /*1c310*/  IMAD.MOV.U32 R3, RZ, RZ, 0x1 ;  /* 0x00000001ff037424 */ /* 0x000fe200078e00ff */
[----:B------:R-:W-:-:S05]  /*1c320*/  FMNMX R5, R4, R55, !PT ;  /* 0x0000003704057209 */ /* 0x000fca0007800000 */
[----:B------:R-:W-:-:S07]  /*1c330*/  IMAD.MOV.U32 R49, RZ, RZ, R5 ;  /* 0x000000ffff317224 */ /* 0x000fce00078e0005 */
[----:B------:R-:W-:Y:S05]  /*1c340*/  WARPSYNC.COLLECTIVE R54, `(.L_x_3694) ;  /* 0x0000000036087348 */ /* 0x000fea0003c00000 */
[----:B------:R0:W1:Y:S02]  /*1c350*/  SHFL.DOWN P0, R55, R49, R3, R0 ;  /* 0x0800000331377389 */ /* 0x0000640000000000 */
[----:B01----:R-:W-:Y:S05]  /*1c360*/  ENDCOLLECTIVE ;  /* 0x000000000000791b */ /* 0x003fea0003800000 */
.L_x_3694:
[----:B------:R-:W-:Y:S01]  /*1c370*/  FMNMX R56, R5, R55, !PT ;  /* 0x0000003705387209 */ /* 0x000fe20007800000 */
[----:B------:R-:W-:-:S07]  /*1c380*/  IMAD.MOV.U32 R55, RZ, RZ, 0x1f ;  /* 0x0000001fff377424 */ /* 0x000fce00078e00ff */
[----:B------:R-:W-:Y:S05]  /*1c390*/  WARPSYNC.COLLECTIVE R54, `(.L_x_3695) ;  /* 0x0000000036087348 */ /* 0x000fea0003c00000 */
[----:B------:R0:W1:Y:S02]  /*1c3a0*/  SHFL.IDX P0, R55, R56, R57, R55 ;  /* 0x0000003938377389 */ /* 0x0000640000000037 */
[----:B01----:R-:W-:Y:S05]  /*1c3b0*/  ENDCOLLECTIVE ;  /* 0x000000000000791b */ /* 0x003fea0003800000 */
.L_x_3695:
[----:B------:R-:W-:Y:S01]  /*1c3c0*/  IMAD.MOV.U32 R58, RZ, RZ, R55 ;  /* 0x000000ffff3a7224 */ /* 0x000fe200078e0037 */
[----:B------:R-:W-:Y:S06]  /*1c3d0*/  BRA `(.L_x_3696) ;  /* 0xffffff6800507947 */ /* 0x000fec000383ffff */
.L_x_3361:
        /* <DEDUP_REMOVED lines=8> */
.L_x_3698:
[----:B------:R-:W-:Y:S05]  /*1c460*/  BSYNC B0 ;  /* 0x0000000000007941 */ /* 0x000fea0003800000 */
.L_x_3697:
        /* <DEDUP_REMOVED lines=8> */
.L_x_3699:
[----:B------:R-:W-:Y:S01]  /*1c4f0*/  IMAD.MOV.U32 R3, RZ, RZ, 0x4 ;  /* 0x00000004ff037424 */ /* 0x000fe200078e00ff */
[----:B------:R-:W-:-:S05]  /*1c500*/  FMNMX R2, R49, R55, !PT ;  /* 0x0000003731027209 */ /* 0x000fca0007800000 */
[----:B------:R-:W-:-:S07]  /*1c510*/  IMAD.MOV.U32 R49, RZ, RZ, R2 ;  /* 0x000000ffff317224 */ /* 0x000fce00078e0002 */
[----:B------:R-:W-:Y:S05]  /*1c520*/  WARPSYNC.COLLECTIVE R54, `(.L_x_3700) ;  /* 0x0000000036087348 */ /* 0x000fea0003c00000 */
[----:B------:R0:W1:Y:S02]  /*1c530*/  SHFL.DOWN P0, R55, R49, R3, R0 ;  /* 0x0800000331377389 */ /* 0x0000640000000000 */
[----:B01----:R-:W-:Y:S05]  /*1c540*/  ENDCOLLECTIVE ;  /* 0x000000000000791b */ /* 0x003fea0003800000 */
.L_x_3700:
[----:B------:R-:W-:Y:S01]  /*1c550*/  IMAD.MOV.U32 R3, RZ, RZ, 0x2 ;  /* 0x00000002ff037424 */ /* 0x000fe200078e00ff */
[----:B------:R-:W-:-:S05]  /*1c560*/  FMNMX R4, R2, R55, !PT ;  /* 0x0000003702047209 */ /* 0x000fca0007800000 */
[----:B------:R-:W-:-:S07]  /*1c570*/  IMAD.MOV.U32 R49, RZ, RZ, R4 ;  /* 0x000000ffff317224 */ /* 0x000fce00078e0004 */
[----:B------:R-:W-:Y:S05]  /*1c580*/  WARPSYNC.COLLECTIVE R54, `(.L_x_3701) ;  /* 0x0000000036087348 */ /* 0x000fea0003c00000 */
[----:B------:R0:W1:Y:S02]  /*1c590*/  SHFL.DOWN P0, R55, R49, R3, R0 ;  /* 0x0800000331377389 */ /* 0x0000640000000000 */
[----:B01----:R-:W-:Y:S05]  /*1c5a0*/  ENDCOLLECTIVE ;  /* 0x000000000000791b */ /* 0x003fea0003800000 */
.L_x_3701:
[----:B------:R-:W-:Y:S01]  /*1c5b0*/  IMAD.MOV.U32 R3, RZ, RZ, 0x1 ;  /* 0x00000001ff037424 */ /* 0x000fe200078e00ff */
[----:B------:R-:W-:-:S05]  /*1c5c0*/  FMNMX R56, R4, R55, !PT ;  /* 0x0000003704387209 */ /* 0x000fca0007800000 */
[----:B------:R-:W-:-:S07]  /*1c5d0*/  IMAD.MOV.U32 R49, RZ, RZ, R56 ;  /* 0x000000ffff317224 */ /* 0x000fce00078e0038 */
[----:B------:R-:W-:Y:S05]  /*1c5e0*/  WARPSYNC.COLLECTIVE R54, `(.L_x_3702) ;  /* 0x0000000036087348 */ /* 0x000fea0003c00000 */
[----:B------:R0:W1:Y:S02]  /*1c5f0*/  SHFL.DOWN P0, R55, R49, R3, R0 ;  /* 0x0800000331377389 */ /* 0x0000640000000000 */
[----:B01----:R-:W-:Y:S05]  /*1c600*/  ENDCOLLECTIVE ;  /* 0x000000000000791b */ /* 0x003fea0003800000 */
.L_x_3702:
[----:B------:R-:W-:Y:S01]  /*1c610*/  FMNMX R56, R56, R55, !PT ;  /* 0x0000003738387209 */ /* 0x000fe20007800000 */
[----:B------:R-:W-:-:S07]  /*1c620*/  IMAD.MOV.U32 R55, RZ, RZ, 0x1f ;  /* 0x0000001fff377424 */ /* 0x000fce00078e00ff */
[----:B------:R-:W-:Y:S05]  /*1c630*/  WARPSYNC.COLLECTIVE R54, `(.L_x_3703) ;  /* 0x0000000036087348 */ /* 0x000fea0003c00000 */
[----:B------:R0:W1:Y:S02]  /*1c640*/  SHFL.IDX P0, R55, R56, R57, R55 ;  /* 0x0000003938377389 */ /* 0x0000640000000037 */
[----:B01----:R-:W-:Y:S05]  /*1c650*/  ENDCOLLECTIVE ;  /* 0x000000000000791b */ /* 0x003fea0003800000 */
.L_x_3703:
[----:B------:R-:W-:Y:S01]  /*1c660*/  IMAD.MOV.U32 R58, RZ, RZ, R55 ;  /* 0x000000ffff3a7224 */ /* 0x000fe200078e0037 */
[----:B------:R-:W-:Y:S06]  /*1c670*/  BRA `(.L_x_3704) ;  /* 0xffffff6800fc7947 */ /* 0x000fec000383ffff */
.L_x_3369:
        /* <DEDUP_REMOVED lines=8> */
.L_x_3706:
[----:B------:R-:W-:Y:S05]  /*1c700*/  BSYNC B0 ;  /* 0x0000000000007941 */ /* 0x000fea0003800000 */
.L_x_3705:
[----:B------:R-:W-:Y:S01]  /*1c710*/  FMNMX R49, R60, R55, !PT ;  /* 0x000000373c317209 */ /* 0x000fe20007800000 */
[----:B------:R-:W-:Y:S02]  /*1c720*/  IMAD.MOV.U32 R3, RZ, RZ, 0x8 ;  /* 0x00000008ff037424 */ /* 0x000fe400078e00ff */
[----:B------:R-:W-:Y:S02]  /*1c730*/  IMAD.MOV.U32 R0, RZ, RZ, 0x1f ;  /* 0x0000001fff007424 */ /* 0x000fe400078e00ff */
[----:B------:R-:W-:-:S07]  /*1c740*/  IMAD.MOV.U32 R54, RZ, RZ, -0x1 ;  /* 0xffffffffff367424 */ /* 0x000fce00078e00ff */
[----:B------:R-:W-:Y:S05]  /*1c750*/  WARPSYNC.COLLECTIVE R54, `(.L_x_3707) ;  /* 0x0000000036087348 */ /* 0x000fea0003c00000 */
[----:B------:R0:W1:Y:S02]  /*1c760*/  SHFL.DOWN P0, R55, R49, R3, R0 ;  /* 0x0800000331377389 */ /* 0x0000640000000000 */
[----:B01----:R-:W-:Y:S05]  /*1c770*/  ENDCOLLECTIVE ;  /* 0x000000000000791b */ /* 0x003fea0003800000 */
.L_x_3707:
[----:B------:R-:W-:Y:S01]  /*1c780*/  IMAD.MOV.U32 R3, RZ, RZ, 0x4 ;  /* 0x00000004ff037424 */ /* 0x000fe200078e00ff */
[----:B------:R-:W-:-:S05]  /*1c790*/  FMNMX R2, R49, R55, !PT ;  /* 0x0000003731027209 */ /* 0x000fca0007800000 */
[----:B------:R-:W-:-:S07]  /*1c7a0*/  IMAD.MOV.U32 R49, RZ, RZ, R2 ;  /* 0x000000ffff317224 */ /* 0x000fce00078e0002 */
[----:B------:R-:W-:Y:S05]  /*1c7b0*/  WARPSYNC.COLLECTIVE R54, `(.L_x_3708) ;  /* 0x0000000036087348 */ /* 0x000fea0003c00000 */
[----:B------:R0:W1:Y:S02]  /*1c7c0*/  SHFL.DOWN P0, R55, R49, R3, R0 ;  /* 0x0800000331377389 */ /* 0x0000640000000000 */
[----:B01----:R-:W-:Y:S05]  /*1c7d0*/  ENDCOLLECTIVE ;  /* 0x000000000000791b */ /* 0x003fea0003800000 */
.L_x_3708:
[----:B------:R-:W-:Y:S01]  /*1c7e0*/  IMAD.MOV.U32 R3, RZ, RZ, 0x2 ;  /* 0x00000002ff037424 */ /* 0x000fe200078e00ff */
[----:B------:R-:W-:-:S05]  /*1c7f0*/  FMNMX R56, R2, R55, !PT ;  /* 0x0000003702387209 */ /* 0x000fca0007800000 */
[----:B------:R-:W-:-:S07]  /*1c800*/  IMAD.MOV.U32 R49, RZ, RZ, R56 ;  /* 0x000000ffff317224 */ /* 0x000fce00078e0038 */
[----:B------:R-:W-:Y:S05]  /*1c810*/  WARPSYNC.COLLECTIVE R54, `(.L_x_3709) ;  /* 0x0000000036087348 */ /* 0x000fea0003c00000 */
[----:B------:R0:W1:Y:S02]  /*1c820*/  SHFL.DOWN P0, R55, R49, R3, R0 ;  /* 0x0800000331377389 */ /* 0x0000640000000000 */
[----:B01----:R-:W-:Y:S05]  /*1c830*/  ENDCOLLECTIVE ;  /* 0x000000000000791b */ /* 0x003fea0003800000 */
.L_x_3709:
[----:B------:R-:W-:Y:S01]  /*1c840*/  IMAD.MOV.U32 R3, RZ, RZ, 0x1 ;  /* 0x00000001ff037424 */ /* 0x000fe200078e00ff */
[----:B------:R-:W-:-:S05]  /*1c850*/  FMNMX R57, R56, R55, !PT ;  /* 0x0000003738397209 */ /* 0x000fca0007800000 */
[----:B------:R-:W-:-:S07]  /*1c860*/  IMAD.MOV.U32 R49, RZ, RZ, R57 ;  /* 0x000000ffff317224 */ /* 0x000fce00078e0039 */
[----:B------:R-:W-:Y:S05]  /*1c870*/  WARPSYNC.COLLECTIVE R54, `(.L_x_3710) ;  /* 0x0000000036087348 */ /* 0x000fea0003c00000 */
[----:B------:R0:W1:Y:S02]  /*1c880*/  SHFL.DOWN P0, R55, R49, R3, R0 ;  /* 0x0800000331377389 */ /* 0x0000640000000000 */
[----:B01----:R-:W-:Y:S05]  /*1c890*/  ENDCOLLECTIVE ;  /* 0x000000000000791b */ /* 0x003fea0003800000 */
.L_x_3710:
[----:B------:R-:W-:Y:S01]  /*1c8a0*/  FMNMX R55, R57, R55, !PT ;  /* 0x0000003739377209 */ /* 0x000fe20007800000 */
[----:B------:R-:W-:-:S04]  /*1c8b0*/  IMAD.MOV.U32 R57, RZ, RZ, RZ ;  /* 0x000000ffff397224 */ /* 0x000fc800078e00ff */
[----:B------:R-:W-:Y:S02]  /*1c8c0*/  IMAD.MOV.U32 R56, RZ, RZ, R55 ;  /* 0x000000ffff387224 */ /* 0x000fe400078e0037 */
[----:B------:R-:W-:-:S07]  /*1c8d0*/  IMAD.MOV.U32 R55, RZ, RZ, 0x1f ;  /* 0x0000001fff377424 */ /* 0x000fce00078e00ff */
[----:B------:R-:W-:Y:S05]  /*1c8e0*/  WARPSYNC.COLLECTIVE R54, `(.L_x_3711) ;  /* 0x0000000036087348 */ /* 0x000fea0003c00000 */
[----:B------:R0:W1:Y:S02]  /*1c8f0*/  SHFL.IDX P0, R55, R56, R57, R55 ;  /* 0x0000003938377389 */ /* 0x0000640000000037 */
[----:B01----:R-:W-:Y:S05]  /*1c900*/  ENDCOLLECTIVE ;  /* 0x000000000000791b */ /* 0x003fea0003800000 */
.L_x_3711:
[----:B------:R-:W-:Y:S01]  /*1c910*/  IMAD.MOV.U32 R58, RZ, RZ, R55 ;  /* 0x000000ffff3a7224 */ /* 0x000fe200078e0037 */
[----:B------:R-:W-:Y:S06]  /*1c920*/  BRA `(.L_x_3712) ;  /* 0xffffff6c00a47947 */ /* 0x000fec000383ffff */
.L_x_3377:
[----:B------:R-:W-:Y:S01]  /*1c930*/  BSSY B0, `(.L_x_3713) ;  /* 0x0000008000007945 */ /* 0x000fe20003800000 */
[----:B------:R-:W-:Y:S02]  /*1c940*/  IMAD.MOV.U32 R49, RZ, RZ, R60 ;  /* 0x000000ffff317224 */ /* 0x000fe400078e003c */
[----:B------:R-:W-:Y:S02]  /*1c950*/  IMAD.MOV.U32 R3, RZ, RZ, 0x10 ;  /* 0x00000010ff037424 */ /* 0x000fe400078e00ff */
[----:B------:R-:W-:Y:S02]  /*1c960*/  IMAD.MOV.U32 R0, RZ, RZ, 0x1f ;  /* 0x0000001fff007424 */ /* 0x000fe400078e00ff */
[----:B------:R-:W-:-:S07]  /*1c970*/  IMAD.MOV.U32 R54, RZ, RZ, -0x1 ;  /* 0xffffffffff367424 */ /* 0x000fce00078e00ff */
[----:B------:R-:W-:Y:S05]  /*1c980*/  WARPSYNC.COLLECTIVE R54, `(.L_x_3714) ;  /* 0x0000000036087348 */ /* 0x000fea0003c00000 */
[----:B------:R0:W1:Y:S02]  /*1c990*/  SHFL.DOWN P0, R55, R49, R3, R0 ;  /* 0x0800000331377389 */ /* 0x0000640000000000 */
[----:B01----:R-:W-:Y:S05]  /*1c9a0*/  ENDCOLLECTIVE ;  /* 0x000000000000791b */ /* 0x003fea0003800000 */
.L_x_3714:
[----:B------:R-:W-:Y:S05]  /*1c9b0*/  BSYNC B0 ;  /* 0x0000000000007941 */ /* 0x000fea0003800000 */
.L_x_3713:
[----:B------:R-:W-:Y:S01]  /*1c9c0*/  FMNMX R49, R60, R55, !PT ;  /* 0x000000373c317209 */ /* 0x000fe20007800000 */
[----:B------:R-:W-:Y:S02]  /*1c9d0*/  IMAD.MOV.U32 R3, RZ, RZ, 0x8 ;  /* 0x00000008ff037424 */ /* 0x000fe400078e00ff */
[----:B------:R-:W-:Y:S02]  /*1c9e0*/  IMAD.MOV.U32 R0, RZ, RZ, 0x1f ;  /* 0x0000001fff007424 */ /* 0x000fe400078e00ff */
[----:B------:R-:W-:-:S07]  /*1c9f0*/  IMAD.MOV.U32 R54, RZ, RZ, -0x1 ;  /* 0xffffffffff367424 */ /* 0x000fce00078e00ff */
[----:B------:R-:W-:Y:S05]  /*1ca00*/  WARPSYNC.COLLECTIVE R54, `(.L_x_3715) ;  /* 0x0000000036087348 */ /* 0x000fea0003c00000 */
[----:B------:R0:W1:Y:S02]  /*1ca10*/  SHFL.DOWN P0, R55, R49, R3, R0 ;  /* 0x0800000331377389 */ /* 0x0000640000000000 */
[----:B01----:R-:W-:Y:S05]  /*1ca20*/  ENDCOLLECTIVE ;  /* 0x000000000000791b */ /* 0x003fea0003800000 */
.L_x_3715:
[----:B------:R-:W-:Y:S01]  /*1ca30*/  IMAD.MOV.U32 R3, RZ, RZ, 0x4 ;  /* 0x00000004ff037424 */ /* 0x000fe200078e00ff */
[----:B------:R-:W-:-:S05]  /*1ca40*/  FMNMX R56, R49, R55, !PT ;  /* 0x0000003731387209 */ /* 0x000fca0007800000 */
[----:B------:R-:W-:-:S07]  /*1ca50*/  IMAD.MOV.U32 R49, RZ, RZ, R56 ;  /* 0x000000ffff317224 */ /* 0x000fce00078e0038 */
[----:B------:R-:W-:Y:S05]  /*1ca60*/  WARPSYNC.COLLECTIVE R54, `(.L_x_3716) ;  /* 0x0000000036087348 */ /* 0x000fea0003c00000 */
[----:B------:R0:W1:Y:S02]  /*1ca70*/  SHFL.DOWN P0, R55, R49, R3, R0 ;  /* 0x0800000331377389 */ /* 0x0000640000000000 */
[----:B01----:R-:W-:Y:S05]  /*1ca80*/  ENDCOLLECTIVE ;  /* 0x000000000000791b */ /* 0x003fea0003800000 */
.L_x_3716:
[----:B------:R-:W-:Y:S01]  /*1ca90*/  IMAD.MOV.U32 R3, RZ, RZ, 0x2 ;  /* 0x00000002ff037424 */ /* 0x000fe200078e00ff */
[----:B------:R-:W-:-:S05]  /*1caa0*/  FMNMX R57, R56, R55, !PT ;  /* 0x0000003738397209 */ /* 0x000fca0007800000 */
[----:B------:R-:W-:-:S07]  /*1cab0*/  IMAD.MOV.U32 R49, RZ, RZ, R57 ;  /* 0x000000ffff317224 */ /* 0x000fce00078e0039 */
[----:B------:R-:W-:Y:S05]  /*1cac0*/  WARPSYNC.COLLECTIVE R54, `(.L_x_3717) ;  /* 0x0000000036087348 */ /* 0x000fea0003c00000 */
[----:B------:R0:W1:Y:S02]  /*1cad0*/  SHFL.DOWN P0, R55, R49, R3, R0 ;  /* 0x0800000331377389 */ /* 0x0000640000000000 */
[----:B01----:R-:W-:Y:S05]  /*1cae0*/  ENDCOLLECTIVE ;  /* 0x000000000000791b */ /* 0x003fea0003800000 */
.L_x_3717:
[----:B------:R-:W-:Y:S01]  /*1caf0*/  IMAD.MOV.U32 R3, RZ, RZ, 0x1 ;  /* 0x00000001ff037424 */ /* 0x000fe200078e00ff */
[----:B------:R-:W-:Y:S01]  /*1cb00*/  FMNMX R58, R57, R55, !PT ;  /* 0x00000037393a7209 */ /* 0x000fe20007800000 */
[----:B------:R-:W-:-:S04]  /*1cb10*/  IMAD.MOV.U32 R57, RZ, RZ, RZ ;  /* 0x000000ffff397224 */ /* 0x000fc800078e00ff */
[----:B------:R-:W-:-:S07]  /*1cb20*/  IMAD.MOV.U32 R49, RZ, RZ, R58 ;  /* 0x000000ffff317224 */ /* 0x000fce00078e003a */
[----:B------:R-:W-:Y:S05]  /*1cb30*/  WARPSYNC.COLLECTIVE R54, `(.L_x_3718) ;  /* 0x0000000036087348 */ /* 0x000fea0003c00000 */
[----:B------:R0:W1:Y:S02]  /*1cb40*/  SHFL.DOWN P0, R55, R49, R3, R0 ;  /* 0x0800000331377389 */ /* 0x0000640000000000 */
[----:B01----:R-:W-:Y:S05]  /*1cb50*/  ENDCOLLECTIVE ;  /* 0x000000000000791b */ /* 0x003fea0003800000 */
.L_x_3718:
[----:B------:R-:W-:-:S05]  /*1cb60*/  FMNMX R55, R58, R55, !PT ;  /* 0x000000373a377209 */ /* 0x000fca0007800000 */
[----:B------:R-:W-:Y:S02]  /*1cb70*/  IMAD.MOV.U32 R56, RZ, RZ, R55 ;  /* 0x000000ffff387224 */ /* 0x000fe400078e0037 */
[----:B------:R-:W-:-:S07]  /*1cb80*/  IMAD.MOV.U32 R55, RZ, RZ, 0x1f ;  /* 0x0000001fff377424 */ /* 0x000fce00078e00ff */
[----:B------:R-:W-:Y:S05]  /*1cb90*/  WARPSYNC.COLLECTIVE R54, `(.L_x_3719) ;  /* 0x0000000036087348 */ /* 0x000fea0003c00000 */
[----:B------:R0:W1:Y:S02]  /*1cba0*/  SHFL.IDX P0, R55, R56, R57, R55 ;  /* 0x0000003938377389 */ /* 0x0000640000000037 */
[----:B01----:R-:W-:Y:S05]  /*1cbb0*/  ENDCOLLECTIVE ;  /* 0x000000000000791b */ /* 0x003fea0003800000 */
.L_x_3719:
[----:B------:R-:W-:Y:S01]  /*1cbc0*/  IMAD.MOV.U32 R59, RZ, RZ, R55 ;  /* 0x000000ffff3b7224 */ /* 0x000fe200078e0037 */
[----:B------:R-:W-:Y:S06]  /*1cbd0*/  BRA `(.L_x_3720) ;  /* 0xffffff70004c7947 */ /* 0x000fec000383ffff */
        .weak           $__internal_8_$__cuda_sm20_rcp_rn_f32_slowpath
        .type           $__internal_8_$__cuda_sm20_rcp_rn_f32_slowpath,@function
        .size           $__internal_8_$__cuda_sm20_rcp_rn_f32_slowpath,($__internal_9_$__cuda_sm3x_div_rn_noftz_f32_slowpath - $__internal_8_$__cuda_sm20_rcp_rn_f32_slowpath)
$__internal_8_$__cuda_sm20_rcp_rn_f32_slowpath:
        /* <DEDUP_REMOVED lines=15> */
.L_x_3722:
[----:B------:R-:W-:-:S05]  /*1ccd0*/  VIADD R49, R3, 0xffffff03 ;  /* 0xffffff0303317836 */ /* 0x000fca0000000000 */
[----:B------:R-:W-:-:S13]  /*1cce0*/  ISETP.GT.U32.AND P0, PT, R49, 0x1, PT ;  /* 0x000000013100780c */ /* 0x000fda0003f04070 */
[----:B------:R-:W-:Y:S05]  /*1ccf0*/  @P0 BRA `(.L_x_3724) ;  /* 0x0000000000780947 */ /* 0x000fea0003800000 */
[----:B------:R-:W-:Y:S01]  /*1cd00*/  LOP3.LUT R59, R0, 0x7fffff, RZ, 0xc0, !PT ;  /* 0x007fffff003b7812 */ /* 0x000fe200078ec0ff */
[----:B------:R-:W-:-:S03]  /*1cd10*/  IMAD.MOV.U32 R56, RZ, RZ, 0x3 ;  /* 0x00000003ff387424 */ /* 0x000fc600078e00ff */
[----:B------:R-:W-:Y:S02]  /*1cd20*/  LOP3.LUT R59, R59, 0x3f800000, RZ, 0xfc, !PT ;  /* 0x3f8000003b3b7812 */ /* 0x000fe400078efcff */
[----:B------:R-:W-:Y:S02]  /*1cd30*/  SHF.L.U32 R56, R56, R49, RZ ;  /* 0x0000003138387219 */ /* 0x000fe400000006ff */
[----:B------:R-:W0:Y:S02]  /*1cd40*/  MUFU.RCP R58, R59 ;  /* 0x0000003b003a7308 */ /* 0x000e240000001000 */
[----:B0-----:R-:W-:-:S04]  /*1cd50*/  FFMA R57, R59, R58, -1 ;  /* 0xbf8000003b397423 */ /* 0x001fc8000000003a */
[----:B------:R-:W-:-:S04]  /*1cd60*/  FADD.FTZ R57, -R57, -RZ ;  /* 0x800000ff39397221 */ /* 0x000fc80000010100 */
[CCC-:B------:R-:W-:Y:S01]  /*1cd70*/  FFMA.RM R55, R58.reuse, R57.reuse, R58.reuse ;  /* 0x000000393a377223 */ /* 0x1c0fe2000000403a */
[----:B------:R-:W-:-:S04]  /*1cd80*/  FFMA.RP R58, R58, R57, R58 ;  /* 0x000000393a3a7223 */ /* 0x000fc8000000803a */
[C---:B------:R-:W-:Y:S02]  /*1cd90*/  LOP3.LUT R57, R55.reuse, 0x7fffff, RZ, 0xc0, !PT ;  /* 0x007fffff37397812 */ /* 0x040fe400078ec0ff */
[----:B------:R-:W-:Y:S02]  /*1cda0*/  FSETP.NEU.FTZ.AND P0, PT, R55, R58, PT ;  /* 0x0000003a3700720b */ /* 0x000fe40003f1d000 */
[----:B------:R-:W-:Y:S02]  /*1cdb0*/  LOP3.LUT R57, R57, 0x800000, RZ, 0xfc, !PT ;  /* 0x0080000039397812 */ /* 0x000fe400078efcff */
[----:B------:R-:W-:Y:S02]  /*1cdc0*/  SEL R55, RZ, 0xffffffff, !P0 ;  /* 0xffffffffff377807 */ /* 0x000fe40004000000 */
[----:B------:R-:W-:-:S03]  /*1cdd0*/  LOP3.LUT R56, R56, R57, RZ, 0xc0, !PT ;  /* 0x0000003938387212 */ /* 0x000fc600078ec0ff */
[----:B------:R-:W-:Y:S01]  /*1cde0*/  IMAD.MOV R58, RZ, RZ, -R55 ;  /* 0x000000ffff3a7224 */ /* 0x000fe200078e0a37 */
[----:B------:R-:W-:-:S04]  /*1cdf0*/  SHF.R.U32.HI R56, RZ, R49, R56 ;  /* 0x00000031ff387219 */ /* 0x000fc80000011638 */
[----:B------:R-:W-:Y:S02]  /*1ce00*/  LOP3.LUT P1, RZ, R58, R49, R57, 0xf8, !PT ;  /* 0x000000313aff7212 */ /* 0x000fe4000782f839 */
[C---:B------:R-:W-:Y:S02]  /*1ce10*/  LOP3.LUT P0, RZ, R56.reuse, 0x1, RZ, 0xc0, !PT ;  /* 0x0000000138ff7812 */ /* 0x040fe4000780c0ff */
[----:B------:R-:W-:Y:S01]  /*1ce20*/  LOP3.LUT P2, RZ, R56, 0x2, RZ, 0xc0, !PT ;  /* 0x0000000238ff7812 */ /* 0x000fe2000784c0ff */
[----:B------:R-:W-:-:S03]  /*1ce30*/  VIADD R56, R3, 0xffffff04 ;  /* 0xffffff0403387836 */ /* 0x000fc60000000000 */
[----:B------:R-:W-:Y:S02]  /*1ce40*/  PLOP3.LUT P0, PT, P0, P1, P2, 0xe0, 0x0 ;  /* 0x000000000000781c */ /* 0x000fe40000703c20 */
[----:B------:R-:W-:Y:S02]  /*1ce50*/  LOP3.LUT P1, RZ, R0, 0x7fffff, RZ, 0xc0, !PT ;  /* 0x007fffff00ff7812 */ /* 0x000fe4000782c0ff */
[----:B------:R-:W-:-:S05]  /*1ce60*/  SEL R49, RZ, 0x1, !P0 ;  /* 0x00000001ff317807 */ /* 0x000fca0004000000 */
[----:B------:R-:W-:-:S05]  /*1ce70*/  IMAD.MOV R49, RZ, RZ, -R49 ;  /* 0x000000ffff317224 */ /* 0x000fca00078e0a31 */
[----:B------:R-:W-:Y:S02]  /*1ce80*/  ISETP.GE.AND P0, PT, R49, RZ, PT ;  /* 0x000000ff3100720c */ /* 0x000fe40003f06270 */
[----:B------:R-:W-:-:S11]  /*1ce90*/  SHF.R.U32.HI R49, RZ, R56, R57 ;  /* 0x00000038ff317219 */ /* 0x000fd60000011639 */
[----:B------:R-:W-:-:S04]  /*1cea0*/  @!P0 VIADD R49, R49, 0x1 ;  /* 0x0000000131318836 */ /* 0x000fc80000000000 */
[----:B------:R-:W-:-:S05]  /*1ceb0*/  @!P1 IMAD.SHL.U32 R49, R49, 0x2, RZ ;  /* 0x0000000231319824 */ /* 0x000fca00078e00ff */
[----:B------:R-:W-:Y:S01]  /*1cec0*/  LOP3.LUT R49, R49, 0x80000000, R0, 0xf8, !PT ;  /* 0x8000000031317812 */ /* 0x000fe200078ef800 */
[----:B------:R-:W-:Y:S06]  /*1ced0*/  BRA `(.L_x_3723) ;  /* 0x0000000000047947 */ /* 0x000fec0003800000 */
.L_x_3724:
[----:B------:R0:W1:Y:S02]  /*1cee0*/  MUFU.RCP R49, R0 ;  /* 0x0000000000317308 */ /* 0x0000640000001000 */
.L_x_3723:
[----:B------:R-:W-:Y:S05]  /*1cef0*/  BSYNC.RECONVERGENT B0 ;  /* 0x0000000000007941 */ /* 0x000fea0003800200 */
.L_x_3721:
[----:B------:R-:W-:-:S04]  /*1cf00*/  IMAD.MOV.U32 R55, RZ, RZ, 0x0 ;  /* 0x00000000ff377424 */ /* 0x000fc800078e00ff */
[----:B01----:R-:W-:Y:S05]  /*1cf10*/  RET.REL.NODEC R54 `(_ZN18transformer_engine71_GLOBAL__N__fadcdbdc_38_quantize_transpose_vector_blockwise_cu_d4a478bd37block_scaled_1d_cast_transpose_kernelILb0Ef6__half13__nv_fp8_e4m3EEvPKT1_PT2_S8_PT0_SA_mmmmmmfNS_6detail25FP8BlockwiseRowwiseOptionENSB_28FP8BlockwiseColumnwiseOptionEbPKf) ;  /* 0xfffffe3036387950 */ /* 0x003fea0003c3ffff */
        .weak           $__internal_9_$__cuda_sm3x_div_rn_noftz_f32_slowpath
        .type           $__internal_9_$__cuda_sm3x_div_rn_noftz_f32_slowpath,@function
        .size           $__internal_9_$__cuda_sm3x_div_rn_noftz_f32_slowpath,(.L_x_9006 - $__internal_9_$__cuda_sm3x_div_rn_noftz_f32_slowpath)
$__internal_9_$__cuda_sm3x_div_rn_noftz_f32_slowpath:
        /* <DEDUP_REMOVED lines=31> */
[----:B------:R-:W-:Y:S02]  /*1d110*/  @P0 IMAD.MOV.U32 R49, RZ, RZ, RZ ;  /* 0x000000ffff310224 */ /* 0x000fe400078e00ff */
[----:B------:R-:W-:Y:S01]  /*1d120*/  @!P0 FFMA R56, R0, 1.84467440737095516160e+19, RZ ;  /* 0x5f80000000388823 */ /* 0x000fe200000000ff */
[----:B------:R-:W-:Y:S02]  /*1d130*/  @!P0 IMAD.MOV.U32 R49, RZ, RZ, -0x40 ;  /* 0xffffffc0ff318424 */ /* 0x000fe400078e00ff */
[----:B------:R-:W-:Y:S02]  /*1d140*/  @!P1 FFMA R3, R3, 1.84467440737095516160e+19, RZ ;  /* 0x5f80000003039823 */ /* 0x000fe400000000ff */
[----:B------:R-:W-:-:S07]  /*1d150*/  @!P1 VIADD R49, R49, 0x40 ;  /* 0x0000004031319836 */ /* 0x000fce0000000000 */
.L_x_3726:
[----:B------:R-:W-:Y:S01]  /*1d160*/  LEA R0, R55, 0xc0800000, 0x17 ;  /* 0xc080000037007811 */ /* 0x000fe200078eb8ff */
[----:B------:R-:W-:Y:S01]  /*1d170*/  VIADD R57, R57, 0xffffff81 ;  /* 0xffffff8139397836 */ /* 0x000fe20000000000 */
[----:B------:R-:W-:Y:S03]  /*1d180*/  BSSY B1, `(.L_x_3731) ;  /* 0x0000035000017945 */ /* 0x000fe60003800000 */
[----:B------:R-:W-:Y:S02]  /*1d190*/  IMAD.IADD R60, R3, 0x1, -R0 ;  /* 0x00000001033c7824 */ /* 0x000fe400078e0a00 */
[C---:B------:R-:W-:Y:S02]  /*1d1a0*/  IMAD R0, R57.reuse, -0x800000, R56 ;  /* 0xff80000039007824 */ /* 0x040fe400078e0238 */
[----:B------:R0:W1:Y:S01]  /*1d1b0*/  MUFU.RCP R58, R60 ;  /* 0x0000003c003a7308 */ /* 0x0000620000001000 */
[----:B------:R-:W-:Y:S01]  /*1d1c0*/  FADD.FTZ R3, -R60, -RZ ;  /* 0x800000ff3c037221 */ /* 0x000fe20000010100 */
[----:B0-----:R-:W-:-:S05]  /*1d1d0*/  IADD3 R60, PT, PT, R57, 0x7f, -R55 ;  /* 0x0000007f393c7810 */ /* 0x001fca0007ffe837 */
[----:B------:R-:W-:Y:S02]  /*1d1e0*/  IMAD.IADD R55, R60, 0x1, R49 ;  /* 0x000000013c377824 */ /* 0x000fe400078e0231 */
[----:B-1----:R-:W-:-:S04]  /*1d1f0*/  FFMA R59, R58, R3, 1 ;  /* 0x3f8000003a3b7423 */ /* 0x002fc80000000003 */
[----:B------:R-:W-:-:S04]  /*1d200*/  FFMA R59, R58, R59, R58 ;  /* 0x0000003b3a3b7223 */ /* 0x000fc8000000003a */
        /* <DEDUP_REMOVED lines=18> */
[CCC-:B------:R-:W-:Y:S01]  /*1d330*/  FFMA.RZ R56, R59.reuse, R3.reuse, R58.reuse ;  /* 0x000000033b387223 */ /* 0x1c0fe2000000c03a */
[CCC-:B------:R-:W-:Y:S01]  /*1d340*/  FFMA.RP R55, R59.reuse, R3.reuse, R58.reuse ;  /* 0x000000033b377223 */ /* 0x1c0fe2000000803a */
[----:B------:R-:W-:Y:S01]  /*1d350*/  FFMA.RM R58, R59, R3, R58 ;  /* 0x000000033b3a7223 */ /* 0x000fe2000000403a */
[C---:B------:R-:W-:Y:S01]  /*1d360*/  VIADD R3, R49.reuse, 0x20 ;  /* 0x0000002031037836 */ /* 0x040fe20000000000 */
[C---:B------:R-:W-:Y:S02]  /*1d370*/  ISETP.NE.AND P0, PT, R49.reuse, RZ, PT ;  /* 0x000000ff3100720c */ /* 0x040fe40003f05270 */
[----:B------:R-:W-:Y:S02]  /*1d380*/  LOP3.LUT R56, R56, 0x7fffff, RZ, 0xc0, !PT ;  /* 0x007fffff38387812 */ /* 0x000fe400078ec0ff */
[----:B------:R-:W-:Y:S01]  /*1d390*/  ISETP.NE.AND P1, PT, R49, RZ, PT ;  /* 0x000000ff3100720c */ /* 0x000fe20003f25270 */
[----:B------:R-:W-:Y:S01]  /*1d3a0*/  IMAD.MOV R49, RZ, RZ, -R49 ;  /* 0x000000ffff317224 */ /* 0x000fe200078e0a31 */
[----:B------:R-:W-:-:S02]  /*1d3b0*/  LOP3.LUT R56, R56, 0x800000, RZ, 0xfc, !PT ;  /* 0x0080000038387812 */ /* 0x000fc400078efcff */
[----:B------:R-:W-:Y:S02]  /*1d3c0*/  FSETP.NEU.FTZ.AND P2, PT, R55, R58, PT ;  /* 0x0000003a3700720b */ /* 0x000fe40003f5d000 */
[----:B------:R-:W-:Y:S02]  /*1d3d0*/  SHF.L.U32 R3, R56, R3, RZ ;  /* 0x0000000338037219 */ /* 0x000fe400000006ff */
[----:B------:R-:W-:Y:S02]  /*1d3e0*/  SEL R49, R49, RZ, P0 ;  /* 0x000000ff31317207 */ /* 0x000fe40000000000 */
[----:B------:R-:W-:Y:S02]  /*1d3f0*/  ISETP.NE.AND P1, PT, R3, RZ, P1 ;  /* 0x000000ff0300720c */ /* 0x000fe40000f25270 */
[----:B------:R-:W-:Y:S02]  /*1d400*/  SHF.R.U32.HI R56, RZ, R49, R56 ;  /* 0x00000031ff387219 */ /* 0x000fe40000011638 */
[----:B------:R-:W-:-:S02]  /*1d410*/  PLOP3.LUT P1, PT, P2, P1, PT, 0xf8, 0x8f ;  /* 0x00000000008f781c */ /* 0x000fc40001723f70 */
[----:B------:R-:W-:Y:S02]  /*1d420*/  SHF.R.U32.HI R49, RZ, 0x1, R56 ;  /* 0x00000001ff317819 */ /* 0x000fe40000011638 */
[----:B------:R-:W-:-:S04]  /*1d430*/  SEL R58, RZ, 0x1, !P1 ;  /* 0x00000001ff3a7807 */ /* 0x000fc80004800000 */
[----:B------:R-:W-:-:S04]  /*1d440*/  LOP3.LUT R3, R58, 0x1, R49, 0xf8, !PT ;  /* 0x000000013a037812 */ /* 0x000fc800078ef831 */
[----:B------:R-:W-:-:S05]  /*1d450*/  LOP3.LUT R56, R3, R56, RZ, 0xc0, !PT ;  /* 0x0000003803387212 */ /* 0x000fca00078ec0ff */
[----:B------:R-:W-:-:S05]  /*1d460*/  IMAD.IADD R49, R49, 0x1, R56 ;  /* 0x0000000131317824 */ /* 0x000fca00078e0238 */
[----:B------:R-:W-:Y:S01]  /*1d470*/  LOP3.LUT R0, R49, R0, RZ, 0xfc, !PT ;  /* 0x0000000031007212 */ /* 0x000fe200078efcff */
[----:B------:R-:W-:Y:S06]  /*1d480*/  BRA `(.L_x_3734) ;  /* 0x0000000000107947 */ /* 0x000fec0003800000 */
.L_x_3733:
[----:B------:R-:W-:-:S04]  /*1d490*/  LOP3.LUT R0, R0, 0x80000000, RZ, 0xc0, !PT ;  /* 0x8000000000007812 */ /* 0x000fc800078ec0ff */
[----:B------:R-:W-:Y:S01]  /*1d4a0*/  LOP3.LUT R0, R0, 0x7f800000, RZ, 0xfc, !PT ;  /* 0x7f80000000007812 */ /* 0x000fe200078efcff */
[----:B------:R-:W-:Y:S06]  /*1d4b0*/  BRA `(.L_x_3734) ;  /* 0x0000000000047947 */ /* 0x000fec0003800000 */
.L_x_3732:
[----:B------:R-:W-:-:S07]  /*1d4c0*/  IMAD R0, R55, 0x800000, R0 ;  /* 0x0080000037007824 */ /* 0x000fce00078e0200 */
.L_x_3734:
[----:B------:R-:W-:Y:S05]  /*1d4d0*/  BSYNC B1 ;  /* 0x0000000000017941 */ /* 0x000fea0003800000 */
.L_x_3731:
[----:B------:R-:W-:Y:S05]  /*1d4e0*/  BRA `(.L_x_3735) ;  /* 0x0000000000207947 */ /* 0x000fea0003800000 */
.L_x_3730:
[----:B------:R-:W-:-:S04]  /*1d4f0*/  LOP3.LUT R3, R3, 0x80000000, R56, 0x48, !PT ;  /* 0x8000000003037812 */ /* 0x000fc800078e4838 */
[----:B------:R-:W-:Y:S01]  /*1d500*/  LOP3.LUT R0, R3, 0x7f800000, RZ, 0xfc, !PT ;  /* 0x7f80000003007812 */ /* 0x000fe200078efcff */
[----:B------:R-:W-:Y:S06]  /*1d510*/  BRA `(.L_x_3735) ;  /* 0x0000000000147947 */ /* 0x000fec0003800000 */
.L_x_3729:
[----:B------:R-:W-:Y:S01]  /*1d520*/  LOP3.LUT R0, R3, 0x80000000, R56, 0x48, !PT ;  /* 0x8000000003007812 */ /* 0x000fe200078e4838 */
[----:B------:R-:W-:Y:S06]  /*1d530*/  BRA `(.L_x_3735) ;  /* 0x00000000000c7947 */ /* 0x000fec0003800000 */
.L_x_3728:
[----:B------:R-:W0:Y:S01]  /*1d540*/  MUFU.RSQ R0, -QNAN ;  /* 0xffc0000000007908 */ /* 0x000e220000001400 */
[----:B------:R-:W-:Y:S05]  /*1d550*/  BRA `(.L_x_3735) ;  /* 0x0000000000047947 */ /* 0x000fea0003800000 */
.L_x_3727:
[----:B------:R-:W-:-:S07]  /*1d560*/  FADD.FTZ R0, R0, R3 ;  /* 0x0000000300007221 */ /* 0x000fce0000010000 */
.L_x_3735:
[----:B------:R-:W-:Y:S05]  /*1d570*/  BSYNC B0 ;  /* 0x0000000000007941 */ /* 0x000fea0003800000 */
.L_x_3725:
[----:B------:R-:W-:-:S04]  /*1d580*/  IMAD.MOV.U32 R55, RZ, RZ, 0x0 ;  /* 0x00000000ff377424 */ /* 0x000fc800078e00ff */
[----:B0-----:R-:W-:Y:S05]  /*1d590*/  RET.REL.NODEC R54 `(_ZN18transformer_engine71_GLOBAL__N__fadcdbdc_38_quantize_transpose_vector_blockwise_cu_d4a478bd37block_scaled_1d_cast_transpose_kernelILb0Ef6__half13__nv_fp8_e4m3EEvPKT1_PT2_S8_PT0_SA_mmmmmmfNS_6detail25FP8BlockwiseRowwiseOptionENSB_28FP8BlockwiseColumnwiseOptionEbPKf) ;  /* 0xfffffe2836987950 */ /* 0x001fea0003c3ffff */
.L_x_3736:
        /* <DEDUP_REMOVED lines=14> */
.L_x_9006:


//--------------------- .text._ZN18transformer_engine71_GLOBAL__N__fadcdbdc_38_quantize_transpose_vector_blockwise_cu_d4a478bd37block_scaled_1d_cast_transpose_kernelILb1Ef6__half13__nv_fp8_e4m3EEvPKT1_PT2_S8_PT0_SA_mmmmmmfNS_6detail25FP8BlockwiseRowwiseOptionENSB_28FP8BlockwiseColumnwiseOptionEbPKf --------------------------
	.section	.text._ZN18transformer_engine71_GLOBAL__N__fadcdbdc_38_quantize_transpose_vector_blockwise_cu_d4a478bd37block_scaled_1d_cast_transpose_kernelILb1Ef6__half13__nv_fp8_e4m3EEvPKT1_PT2_S8_PT0_SA_mmmmmmfNS_6detail25FP8BlockwiseRowwiseOptionENSB_28FP8BlockwiseColumnwiseOptionEbPKf,"ax",@progbits
	.align	128
.text._ZN18transformer_engine71_GLOBAL__N__fadcdbdc_38_quantize_transpose_vector_blockwise_cu_d4a478bd37block_scaled_1d_cast_transpose_kernelILb1Ef6__half13__nv_fp8_e4m3EEvPKT1_PT2_S8_PT0_SA_mmmmmmfNS_6detail25FP8BlockwiseRowwiseOptionENSB_28FP8BlockwiseColumnwiseOptionEbPKf:
        .type           _ZN18transformer_engine71_GLOBAL__N__fadcdbdc_38_quantize_transpose_vector_blockwise_cu_d4a478bd37block_scaled_1d_cast_transpose_kernelILb1Ef6__half13__nv_fp8_e4m3EEvPKT1_PT2_S8_PT0_SA_mmmmmmfNS_6detail25FP8BlockwiseRowwiseOptionENSB_28FP8BlockwiseColumnwiseOptionEbPKf,@function
        .size           _ZN18transformer_engine71_GLOBAL__N__fadcdbdc_38_quantize_transpose_vector_blockwise_cu_d4a478bd37block_scaled_1d_cast_transpose_kernelILb1Ef6__half13__nv_fp8_e4m3EEvPKT1_PT2_S8_PT0_SA_mmmmmmfNS_6detail25FP8BlockwiseRowwiseOptionENSB_28FP8BlockwiseColumnwiseOptionEbPKf,(.L_x_9009 - _ZN18transformer_engine71_GLOBAL__N__fadcdbdc_38_quantize_transpose_vector_blockwise_cu_d4a478bd37block_scaled_1d_cast_transpose_kernelILb1Ef6__half13__nv_fp8_e4m3EEvPKT1_PT2_S8_PT0_SA_mmmmmmfNS_6detail25FP8BlockwiseRowwiseOptionENSB_28FP8BlockwiseColumnwiseOptionEbPKf)
        .other          _ZN18transformer_engine71_GLOBAL__N__fadcdbdc_38_quantize_transpose_vector_blockwise_cu_d4a478bd37block_scaled_1d_cast_transpose_kernelILb1Ef6__half13__nv_fp8_e4m3EEvPKT1_PT2_S8_PT0_SA_mmmmmmfNS_6detail25FP8BlockwiseRowwiseOptionENSB_28FP8BlockwiseColumnwiseOptionEbPKf,@"STO_CUDA_ENTRY STV_DEFAULT"
_ZN18transformer_engine71_GLOBAL__N__fadcdbdc_38_quantize_transpose_vector_blockwise_cu_d4a478bd37block_scaled_1d_cast_transpose_kernelILb1Ef6__half13__nv_fp8_e4m3EEvPKT1_PT2_S8_PT0_SA_mmmmmmfNS_6detail25FP8BlockwiseRowwiseOptionENSB_28FP8BlockwiseColumnwiseOptionEbPKf:
        /* <DEDUP_REMOVED lines=10> */
.L_x_3737:
        /* <DEDUP_REMOVED lines=18> */
[----:B------:R-:W-:-:S04]  /*01c0*/  IADD3 R12, P0, PT, R10, UR11, RZ ;  /* 0x0000000b0a0c7c10 */ /* 0x000fc8000ff1e0ff */
[----:B------:R-:W-:Y:S02]  /*01d0*/  IADD3.X R13, PT, PT, R11, UR12, RZ, P0, !PT ;  /* 0x0000000c0b0d7c10 */ /* 0x000fe400087fe4ff */
[----:B------:R-:W-:Y:S01]  /*01e0*/  IADD3 R16, P0, PT, R12, UR11, RZ ;  /* 0x0000000b0c107c10 */ /* 0x000fe2000ff1e0ff */
[----:B------:R-:W2:Y:S03]  /*01f0*/  LDG.E.128 R8, desc[UR8][R10.64] ;  /* 0x000000080a087981 */ /* 0x000ea6000c1e1d00 */
[----:B------:R-:W-:Y:S02]  /*0200*/  IADD3.X R17, PT, PT, R13, UR12, RZ, P0, !PT ;  /* 0x0000000c0d117c10 */ /* 0x000fe400087fe4ff */
[----:B------:R-:W-:Y:S01]  /*0210*/  IADD3 R20, P0, PT, R16, UR11, RZ ;  /* 0x0000000b10147c10 */ /* 0x000fe2000ff1e0ff */
[----:B------:R-:W3:Y:S03]  /*0220*/  LDG.E.128 R12, desc[UR8][R12.64] ;  /* 0x000000080c0c7981 */ /* 0x000ee6000c1e1d00 */
[----:B------:R-:W-:-:S02]  /*0230*/  IADD3.X R21, PT, PT, R17, UR12, RZ, P0, !PT ;  /* 0x0000000c11157c10 */ /* 0x000fc400087fe4ff */
[----:B------:R-:W-:Y:S01]  /*0240*/  IADD3 R24, P0, PT, R20, UR11, RZ ;  /* 0x0000000b14187c10 */ /* 0x000fe2000ff1e0ff */
[----:B------:R-:W4:Y:S03]  /*0250*/  LDG.E.128 R16, desc[UR8][R16.64] ;  /* 0x0000000810107981 */ /* 0x000f26000c1e1d00 */
[----:B------:R-:W-:Y:S02]  /*0260*/  IADD3.X R25, PT, PT, R21, UR12, RZ, P0, !PT ;  /* 0x0000000c15197c10 */ /* 0x000fe400087fe4ff */
[----:B------:R-:W-:Y:S01]  /*0270*/  IADD3 R32, P0, PT, R24, UR11, RZ ;  /* 0x0000000b18207c10 */ /* 0x000fe2000ff1e0ff */
[----:B------:R-:W5:Y:S03]  /*0280*/  LDG.E.128 R20, desc[UR8][R20.64] ;  /* 0x0000000814147981 */ /* 0x000f66000c1e1d00 */
[----:B------:R-:W-:-:S02]  /*0290*/  IADD3.X R33, PT, PT, R25, UR12, RZ, P0, !PT ;  /* 0x0000000c19217c10 */ /* 0x000fc400087fe4ff */
[----:B------:R-:W-:Y:S01]  /*02a0*/  IADD3 R36, P0, PT, R32, UR11, RZ ;  /* 0x0000000b20247c10 */ /* 0x000fe2000ff1e0ff */
[----:B------:R-:W5:Y:S03]  /*02b0*/  LDG.E.128 R24, desc[UR8][R24.64] ;  /* 0x0000000818187981 */ /* 0x000f66000c1e1d00 */
[----:B------:R-:W-:Y:S02]  /*02c0*/  IADD3.X R37, PT, PT, R33, UR12, RZ, P0, !PT ;  /* 0x0000000c21257c10 */ /* 0x000fe400087fe4ff */
[----:B------:R-:W-:Y:S01]  /*02d0*/  IADD3 R40, P0, PT, R36, UR11, RZ ;  /* 0x0000000b24287c10 */ /* 0x000fe2000ff1e0ff */
[----:B------:R-:W5:Y:S03]  /*02e0*/  LDG.E.128 R32, desc[UR8][R32.64] ;  /* 0x0000000820207981 */ /* 0x000f66000c1e1d00 */
[----:B------:R-:W-:-:S02]  /*02f0*/  IADD3.X R41, PT, PT, R37, UR12, RZ, P0, !PT ;  /* 0x0000000c25297c10 */ /* 0x000fc400087fe4ff */
[----:B------:R-:W5:Y:S04]  /*0300*/  LDG.E.128 R36, desc[UR8][R36.64] ;  /* 0x0000000824247981 */ /* 0x000f68000c1e1d00 */
        /* <DEDUP_REMOVED lines=9> */
[----:B------:R-:W-:Y:S01]  /*03a0*/  IMAD.MOV.U32 R0, RZ, RZ, 0x43e00000 ;  /* 0x43e00000ff007424 */ /* 0x000fe200078e00ff */
[----:B0-----:R-:W-:-:S03]  /*03b0*/  UISETP.NE.AND UP0, UPT, UR6, URZ, UPT ;  /* 0x000000ff0600728c */ /* 0x001fc6000bf05270 */
[----:B--2---:R0:W-:Y:S04]  /*03c0*/  STS [R31], R8 ;  /* 0x000000081f007388 */ /* 0x0041e80000000800 */
        /* <DEDUP_REMOVED lines=31> */
[----:B------:R-:W-:Y:S06]  /*05c0*/  BAR.SYNC.DEFER_BLOCKING 0x0 ;  /* 0x0000000000007b1d */ /* 0x000fec0000010000 */
[----:B------:R-:W-:Y:S05]  /*05d0*/  BRA.U !UP0, `(.L_x_3738) ;  /* 0x0000002908b47547 */ /* 0x000fea000b800000 */
[----:B------:R-:W-:Y:S01]  /*05e0*/  LOP3.LUT R7, R7, 0x38, RZ, 0xc0, !PT ;  /* 0x0000003807077812 */ /* 0x000fe200078ec0ff */
[----:B0-----:R-:W-:Y:S01]  /*05f0*/  IMAD.MOV.U32 R14, RZ, RZ, 0xff ;  /* 0x000000ffff0e7424 */ /* 0x001fe200078e00ff */
[----:B------:R-:W-:Y:S01]  /*0600*/  SHF.R.U32.HI R2, RZ, 0x3, R3 ;  /* 0x00000003ff027819 */ /* 0x000fe20000011603 */
[----:B------:R-:W-:Y:S01]  /*0610*/  VOTEU.ANY UR13, UPT, PT ;  /* 0x00000000000d7886 */ /* 0x000fe200038e0100 */
[C---:B------:R-:W-:Y:S01]  /*0620*/  LOP3.LUT R15, R3.reuse, 0x18, RZ, 0xc0, !PT ;  /* 0x00000018030f7812 */ /* 0x040fe200078ec0ff */
[----:B------:R-:W0:Y:S01]  /*0630*/  LDCU.64 UR6, c[0x0][0x388] ;  /* 0x00007100ff0677ac */ /* 0x000e220008000a00 */
[----:B------:R-:W-:Y:S01]  /*0640*/  SHF.L.U32 R6, R3, 0x4, RZ ;  /* 0x0000000403067819 */ /* 0x000fe200000006ff */
[----:B------:R-:W-:Y:S01]  /*0650*/  IMAD R7, R2, 0x41, R7 ;  /* 0x0000004102077824 */ /* 0x000fe200078e0207 */
[----:B------:R-:W-:Y:S01]  /*0660*/  SHF.L.U32 R14, R14, R15, RZ ;  /* 0x0000000f0e0e7219 */ /* 0x000fe200000006ff */
[----:B------:R-:W1:Y:S01]  /*0670*/  LDCU.64 UR16, c[0x0][0x3b8] ;  /* 0x00007700ff1077ac */ /* 0x000e620008000a00 */
[----:B------:R-:W-:-:S02]  /*0680*/  LOP3.LUT R27, R6, 0x70, RZ, 0xc0, !PT ;  /* 0x00000070061b7812 */ /* 0x000fc400078ec0ff */
[----:B------:R-:W-:Y:S01]  /*0690*/  LEA R11, R7, UR4, 0x2 ;  /* 0x00000004070b7c11 */ /* 0x000fe2000f8e10ff */
[----:B------:R-:W2:Y:S01]  /*06a0*/  MATCH.ANY R13, R14 ;  /* 0x000000000e0d73a1 */ /* 0x000ea200000e8000 */
[----:B------:R-:W-:-:S03]  /*06b0*/  IADD3 R26, P0, PT, R4, R27, RZ ;  /* 0x0000001b041a7210 */ /* 0x000fc60007f1e0ff */
[----:B------:R-:W3:Y:S02]  /*06c0*/  LDS R24, [R11] ;  /* 0x000000000b187984 */ /* 0x000ee40000000800 */
[----:B------:R-:W-:Y:S02]  /*06d0*/  IMAD.X R27, RZ, RZ, R5, P0 ;  /* 0x000000ffff1b7224 */ /* 0x000fe400000e0605 */
[----:B------:R-:W4:Y:S04]  /*06e0*/  LDS R22, [R11+0x4] ;  /* 0x000004000b167984 */ /* 0x000f280000000800 */
[----:B------:R-:W5:Y:S01]  /*06f0*/  LDS R20, [R11+0x8] ;  /* 0x000008000b147984 */ /* 0x000f620000000800 */
[----:B-1----:R-:W-:-:S03]  /*0700*/  IMAD.WIDE.U32 R30, R29, UR16, RZ ;  /* 0x000000101d1e7c25 */ /* 0x002fc6000f8e00ff */
[----:B------:R-:W1:Y:S01]  /*0710*/  LDS R18, [R11+0xc] ;  /* 0x00000c000b127984 */ /* 0x000e620000000800 */
[----:B------:R-:W-:-:S03]  /*0720*/  IMAD R29, R29, UR17, R31 ;  /* 0x000000111d1d7c24 */ /* 0x000fc6000f8e021f */
[----:B------:R-:W1:Y:S04]  /*0730*/  LDS R16, [R11+0x10] ;  /* 0x000010000b107984 */ /* 0x000e680000000800 */
[----:B------:R-:W1:Y:S01]  /*0740*/  LDS R9, [R11+0x14] ;  /* 0x000014000b097984 */ /* 0x000e620000000800 */
[----:B--2---:R-:W-:Y:S01]  /*0750*/  LOP3.LUT P1, RZ, R14, UR13, R13, 0x40, !PT ;  /* 0x0000000d0eff7c12 */ /* 0x004fe2000f82400d */
[----:B------:R-:W-:Y:S01]  /*0760*/  VIADD R13, R2, UR10 ;  /* 0x0000000a020d7c36 */ /* 0x000fe20008000000 */
[----:B------:R-:W2:Y:S01]  /*0770*/  REDUX.OR UR13, R14 ;  /* 0x000000000e0d73c4 */ /* 0x000ea20000004000 */
[----:B------:R-:W2:Y:S02]  /*0780*/  LDS R7, [R11+0x18] ;  /* 0x000018000b077984 */ /* 0x000ea40000000800 */
[----:B------:R-:W-:-:S02]  /*0790*/  IMAD.WIDE.U32 R26, R13, UR14, R26 ;  /* 0x0000000e0d1a7c25 */ /* 0x000fc4000f8e001a */
[----:B------:R-:W2:Y:S02]  /*07a0*/  LDS R28, [R11+0x1c] ;  /* 0x00001c000b1c7984 */ /* 0x000ea40000000800 */
[----:B------:R-:W-:Y:S01]  /*07b0*/  IMAD R27, R13, UR15, R27 ;  /* 0x0000000f0d1b7c24 */ /* 0x000fe2000f8e021b */
[----:B0-----:R-:W-:-:S04]  /*07c0*/  IADD3 R26, P0, PT, R26, UR6, RZ ;  /* 0x000000061a1a7c10 */ /* 0x001fc8000ff1e0ff */
[----:B------:R-:W-:Y:S01]  /*07d0*/  IADD3.X R27, PT, PT, R27, UR7, RZ, P0, !PT ;  /* 0x000000071b1b7c10 */ /* 0x000fe200087fe4ff */
[--C-:B---3--:R-:W-:Y:S02]  /*07e0*/  HADD2.F32 R25, -RZ, R24.reuse.H0_H0 ;  /* 0x20000018ff197230 */ /* 0x108fe40000004100 */
[----:B------:R-:W-:Y:S02]  /*07f0*/  HADD2.F32 R24, -RZ, R24.H1_H1 ;  /* 0x30000018ff187230 */ /* 0x000fe40000004100 */
[--C-:B----4-:R-:W-:Y:S02]  /*0800*/  HADD2.F32 R23, -RZ, R22.reuse.H0_H0 ;  /* 0x20000016ff177230 */ /* 0x110fe40000004100 */
[----:B------:R-:W-:Y:S01]  /*0810*/  HADD2.F32 R22, -RZ, R22.H1_H1 ;  /* 0x30000016ff167230 */ /* 0x000fe20000004100 */
[----:B------:R-:W-:Y:S01]  /*0820*/  FMNMX3 R2, |R25|, RZ, |R24|, !PT ;  /* 0x000000ff19027276 */ /* 0x000fe20007800618 */
[--C-:B-----5:R-:W-:Y:S02]  /*0830*/  HADD2.F32 R21, -RZ, R20.reuse.H0_H0 ;  /* 0x20000014ff157230 */ /* 0x120fe40000004100 */
[----:B------:R-:W-:Y:S01]  /*0840*/  HADD2.F32 R20, -RZ, R20.H1_H1 ;  /* 0x30000014ff147230 */ /* 0x000fe20000004100 */
[----:B------:R-:W-:Y:S01]  /*0850*/  FMNMX3 R2, R2, |R23|, |R22|, !PT ;  /* 0x4000001702027276 */ /* 0x000fe20007800416 */
[----:B-1----:R-:W-:-:S02]  /*0860*/  HADD2.F32 R19, -RZ, R18.H0_H0 ;  /* 0x20000012ff137230 */ /* 0x002fc40000004100 */
[----:B------:R-:W-:Y:S01]  /*0870*/  HADD2.F32 R18, -RZ, R18.H1_H1 ;  /* 0x30000012ff127230 */ /* 0x000fe20000004100 */
[----:B------:R-:W-:Y:S01]  /*0880*/  FMNMX3 R2, R2, |R21|, |R20|, !PT ;  /* 0x4000001502027276 */ /* 0x000fe20007800414 */
[--C-:B------:R-:W-:Y:S02]  /*0890*/  HADD2.F32 R17, -RZ, R16.reuse.H0_H0 ;  /* 0x20000010ff117230 */ /* 0x100fe40000004100 */
[----:B------:R-:W-:Y:S01]  /*08a0*/  HADD2.F32 R16, -RZ, R16.H1_H1 ;  /* 0x30000010ff107230 */ /* 0x000fe20000004100 */
[----:B------:R-:W-:Y:S01]  /*08b0*/  FMNMX3 R2, R2, |R19|, |R18|, !PT ;  /* 0x4000001302027276 */ /* 0x000fe20007800412 */
[--C-:B------:R-:W-:Y:S02]  /*08c0*/  HADD2.F32 R10, -RZ, R9.reuse.H0_H0 ;  /* 0x20000009ff0a7230 */ /* 0x100fe40000004100 */
[----:B------:R-:W-:Y:S01]  /*08d0*/  HADD2.F32 R9, -RZ, R9.H1_H1 ;  /* 0x30000009ff097230 */ /* 0x000fe20000004100 */
[----:B------:R-:W-:Y:S01]  /*08e0*/  FMNMX3 R2, R2, |R17|, |R16|, !PT ;  /* 0x4000001102027276 */ /* 0x000fe20007800410 */
[----:B--2---:R-:W-:-:S02]  /*08f0*/  HADD2.F32 R8, -RZ, R7.H0_H0 ;  /* 0x20000007ff087230 */ /* 0x004fc40000004100 */
[----:B------:R-:W-:Y:S01]  /*0900*/  HADD2.F32 R7, -RZ, R7.H1_H1 ;  /* 0x30000007ff077230 */ /* 0x000fe20000004100 */
[----:B------:R-:W-:Y:S01]  /*0910*/  FMNMX3 R12, R2, |R10|, |R9|, !PT ;  /* 0x4000000a020c7276 */ /* 0x000fe20007800409 */
[--C-:B------:R-:W-:Y:S02]  /*0920*/  HADD2.F32 R6, -RZ, R28.reuse.H0_H0 ;  /* 0x2000001cff067230 */ /* 0x100fe40000004100 */
[----:B------:R-:W-:Y:S01]  /*0930*/  HADD2.F32 R2, -RZ, R28.H1_H1 ;  /* 0x3000001cff027230 */ /* 0x000fe20000004100 */
[----:B------:R-:W-:Y:S02]  /*0940*/  FMNMX3 R33, R12, |R8|, |R7|, !PT ;  /* 0x400000080c217276 */ /* 0x000fe40007800407 */
[----:B------:R-:W-:Y:S02]  /*0950*/  LOP3.LUT R12, R3, 0x7, RZ, 0xc0, !PT ;  /* 0x00000007030c7812 */ /* 0x000fe400078ec0ff */
        /* <DEDUP_REMOVED lines=9> */
.L_x_4125:
        /* <DEDUP_REMOVED lines=21> */
[----:B0-----:R-:W-:Y:S05]  /*0b40*/  CALL.REL.NOINC `($__internal_11_$__cuda_sm3x_div_rn_noftz_f32_slowpath) ;  /* 0x0000019c00e87944 */ /* 0x001fea0003c00000 */
[----:B------:R-:W-:-:S07]  /*0b50*/  IMAD.MOV.U32 R32, RZ, RZ, R44 ;  /* 0x000000ffff207224 */ /* 0x000fce00078e002c */
.L_x_3743:
[----:B------:R-:W-:Y:S05]  /*0b60*/  BSYNC.RECONVERGENT B3 ;  /* 0x0000000000037941 */ /* 0x000fea0003800200 */
.L_x_3742:
[----:B------:R-:W-:-:S04]  /*0b70*/  FSETP.NEU.AND P0, PT, |R32|, +INF , PT ;  /* 0x7f8000002000780b */ /* 0x000fc80003f0d200 */
[----:B------:R-:W-:-:S04]  /*0b80*/  FSEL R32, R32, 65504, P0 ;  /* 0x477fe00020207808 */ /* 0x000fc80000000000 */
[----:B------:R-:W-:-:S07]  /*0b90*/  @P2 LOP3.LUT R32, R32, 0xff800000, RZ, 0xc0, !PT ;  /* 0xff80000020202812 */ /* 0x000fce00078ec0ff */
.L_x_3741:
[----:B------:R-:W-:Y:S05]  /*0ba0*/  BSYNC.RECONVERGENT B2 ;  /* 0x0000000000027941 */ /* 0x000fea0003800200 */
.L_x_3740:
        /* <DEDUP_REMOVED lines=9> */
[----:B------:R-:W-:-:S07]  /*0c40*/  MOV R45, 0xc60 ;  /* 0x00000c60002d7802 */ /* 0x000fce0000000f00 */
[----:B0-----:R-:W-:Y:S05]  /*0c50*/  CALL.REL.NOINC `($__internal_10_$__cuda_sm20_rcp_rn_f32_slowpath) ;  /* 0x0000019800d07944 */ /* 0x001fea0003c00000 */
[----:B------:R-:W-:Y:S05]  /*0c60*/  BRA `(.L_x_3748) ;  /* 0x0000000000107947 */ /* 0x000fea0003800000 */
.L_x_3747:
[----:B------:R-:W1:Y:S02]  /*0c70*/  MUFU.RCP R33, R32 ;  /* 0x0000002000217308 */ /* 0x000e640000001000 */
[----:B-1----:R-:W-:-:S04]  /*0c80*/  FFMA R34, R33, R32, -1 ;  /* 0xbf80000021227423 */ /* 0x002fc80000000020 */
[----:B------:R-:W-:-:S04]  /*0c90*/  FADD.FTZ R34, -R34, -RZ ;  /* 0x800000ff22227221 */ /* 0x000fc80000010100 */
[----:B------:R-:W-:-:S07]  /*0ca0*/  FFMA R44, R33, R34, R33 ;  /* 0x00000022212c7223 */ /* 0x000fce0000000021 */
.L_x_3748:
[----:B------:R-:W-:Y:S05]  /*0cb0*/  BSYNC.RECONVERGENT B2 ;  /* 0x0000000000027941 */ /* 0x000fea0003800200 */
.L_x_3746:
        /* <DEDUP_REMOVED lines=8> */
.L_x_3745:
[----:B------:R-:W-:Y:S05]  /*0d40*/  BSYNC.RECONVERGENT B1 ;  /* 0x0000000000017941 */ /* 0x000fea0003800200 */
.L_x_3744:
[-C--:B------:R-:W-:Y:S01]  /*0d50*/  FMUL R21, R21, R32.reuse ;  /* 0x0000002015157220 */ /* 0x080fe20000400000 */
[-C--:B------:R-:W-:Y:S01]  /*0d60*/  FMUL R25, R25, R32.reuse ;  /* 0x0000002019197220 */ /* 0x080fe20000400000 */
[-C--:B------:R-:W-:Y:S01]  /*0d70*/  FMUL R23, R23, R32.reuse ;  /* 0x0000002017177220 */ /* 0x080fe20000400000 */
[-C--:B------:R-:W-:Y:S01]  /*0d80*/  FMUL R20, R20, R32.reuse ;  /* 0x0000002014147220 */ /* 0x080fe20000400000 */
[-C--:B------:R-:W-:Y:S01]  /*0d90*/  FMUL R8, R8, R32.reuse ;  /* 0x0000002008087220 */ /* 0x080fe20000400000 */
[----:B------:R-:W-:Y:S01]  /*0da0*/  F2FP.SATFINITE.E4M3.F32.PACK_AB_MERGE_C R21, RZ, R21, RZ ;  /* 0x00000015ff15723e */ /* 0x000fe200048070ff */
[-C--:B------:R-:W-:Y:S01]  /*0db0*/  FMUL R24, R24, R32.reuse ;  /* 0x0000002018187220 */ /* 0x080fe20000400000 */
[-C--:B------:R-:W-:Y:S01]  /*0dc0*/  FMUL R17, R17, R32.reuse ;  /* 0x0000002011117220 */ /* 0x080fe20000400000 */
[----:B------:R-:W-:Y:S01]  /*0dd0*/  F2FP.SATFINITE.E4M3.F32.PACK_AB_MERGE_C R25, RZ, R25, RZ ;  /* 0x00000019ff19723e */ /* 0x000fe200048070ff */
[----:B------:R-:W-:Y:S01]  /*0de0*/  FMUL R7, R7, R32 ;  /* 0x0000002007077220 */ /* 0x000fe20000400000 */
[----:B------:R-:W-:Y:S01]  /*0df0*/  F2FP.SATFINITE.E4M3.F32.PACK_AB_MERGE_C R20, RZ, R20, RZ ;  /* 0x00000014ff14723e */ /* 0x000fe200048070ff */
[-C--:B------:R-:W-:Y:S01]  /*0e00*/  FMUL R22, R22, R32.reuse ;  /* 0x0000002016167220 */ /* 0x080fe20000400000 */
[----:B------:R-:W-:Y:S01]  /*0e10*/  LOP3.LUT R21, R21, 0xff, RZ, 0xc0, !PT ;  /* 0x000000ff15157812 */ /* 0x000fe200078ec0ff */
        /* <DEDUP_REMOVED lines=9> */
[----:B------:R-:W-:Y:S01]  /*0eb0*/  LDS R2, [R11+0x2080] ;  /* 0x002080000b027984 */ /* 0x000fe20000000800 */
[----:B------:R-:W-:Y:S01]  /*0ec0*/  F2FP.SATFINITE.E4M3.F32.PACK_AB_MERGE_C R24, RZ, R24, RZ ;  /* 0x00000018ff18723e */ /* 0x000fe200048070ff */
[----:B------:R-:W-:Y:S01]  /*0ed0*/  IMAD R6, R20, 0x100, R21 ;  /* 0x0000010014067824 */ /* 0x000fe200078e0215 */
[----:B------:R-:W-:Y:S01]  /*0ee0*/  LOP3.LUT R25, R25, 0xff, RZ, 0xc0, !PT ;  /* 0x000000ff19197812 */ /* 0x000fe200078ec0ff */
[----:B------:R-:W-:Y:S01]  /*0ef0*/  IMAD.U32 R23, R23, 0x10000, RZ ;  /* 0x0001000017177824 */ /* 0x000fe200078e00ff */
[----:B------:R-:W-:Y:S01]  /*0f00*/  F2FP.SATFINITE.E4M3.F32.PACK_AB_MERGE_C R17, RZ, R17, RZ ;  /* 0x00000011ff11723e */ /* 0x000fe200048070ff */
[----:B------:R-:W-:Y:S01]  /*0f10*/  LDS R35, [R11+0x2098] ;  /* 0x002098000b237984 */ /* 0x000fe20000000800 */
[----:B------:R-:W-:Y:S01]  /*0f20*/  F2FP.SATFINITE.E4M3.F32.PACK_AB_MERGE_C R20, RZ, R7, RZ ;  /* 0x00000007ff14723e */ /* 0x000fe200048070ff */
[----:B------:R-:W-:Y:S01]  /*0f30*/  IMAD R24, R24, 0x100, R25 ;  /* 0x0000010018187824 */ /* 0x000fe200078e0219 */
[----:B------:R-:W-:Y:S01]  /*0f40*/  LOP3.LUT R21, R8, 0xff, RZ, 0xc0, !PT ;  /* 0x000000ff08157812 */ /* 0x000fe200078ec0ff */
[----:B------:R-:W2:Y:S01]  /*0f50*/  LDS R7, [R11+0x2084] ;  /* 0x002084000b077984 */ /* 0x000ea20000000800 */
[----:B------:R-:W-:Y:S01]  /*0f60*/  F2FP.SATFINITE.E4M3.F32.PACK_AB_MERGE_C R16, RZ, R16, RZ ;  /* 0x00000010ff10723e */ /* 0x000fe200048070ff */
[----:B-1----:R-:W1:Y:S01]  /*0f70*/  MATCH.ANY R37, R14 ;  /* 0x000000000e2573a1 */ /* 0x002e6200000e8000 */
[----:B------:R-:W-:Y:S01]  /*0f80*/  LOP3.LUT R17, R17, 0xff, RZ, 0xc0, !PT ;  /* 0x000000ff11117812 */ /* 0x000fe200078ec0ff */
[----:B------:R-:W-:Y:S01]  /*0f90*/  LDS R34, [R11+0x209c] ;  /* 0x00209c000b227984 */ /* 0x000fe20000000800 */
[----:B------:R-:W-:-:S05]  /*0fa0*/  LOP3.LUT R23, R23, 0xff0000, RZ, 0xc0, !PT ;  /* 0x00ff000017177812 */ /* 0x000fca00078ec0ff */
[----:B------:R-:W3:Y:S01]  /*0fb0*/  REDUX.OR UR6, R14 ;  /* 0x000000000e0673c4 */ /* 0x000ee20000004000 */
[----:B------:R-:W-:Y:S01]  /*0fc0*/  LEA R8, R20, R21, 0x8 ;  /* 0x0000001514087211 */ /* 0x000fe200078e40ff */
[----:B------:R-:W-:Y:S01]  /*0fd0*/  IMAD R17, R16, 0x100, R17 ;  /* 0x0000010010117824 */ /* 0x000fe200078e0211 */
[----:B------:R-:W4:Y:S01]  /*0fe0*/  LDS R20, [R11+0x2088] ;  /* 0x002088000b147984 */ /* 0x000f220000000800 */
[----:B------:R-:W-:Y:S01]  /*0ff0*/  F2FP.SATFINITE.E4M3.F32.PACK_AB_MERGE_C R33, RZ, R33, RZ ;  /* 0x00000021ff21723e */ /* 0x000fe200048070ff */
[----:B------:R-:W-:Y:S01]  /*1000*/  VOTEU.ANY UR7, UPT, PT ;  /* 0x0000000000077886 */ /* 0x000fe200038e0100 */
[----:B------:R-:W-:Y:S01]  /*1010*/  LOP3.LUT R16, R23, 0xffff, R24, 0xf8, !PT ;  /* 0x0000ffff17107812 */ /* 0x000fe200078ef818 */
[----:B------:R-:W-:Y:S01]  /*1020*/  LDS R21, [R11+0x2090] ;  /* 0x002090000b157984 */ /* 0x000fe20000000800 */
[----:B------:R-:W-:Y:S01]  /*1030*/  F2FP.SATFINITE.E4M3.F32.PACK_AB_MERGE_C R19, RZ, R19, RZ ;  /* 0x00000013ff13723e */ /* 0x000fe200048070ff */
[----:B------:R-:W-:Y:S01]  /*1040*/  IMAD.U32 R33, R33, 0x10000, RZ ;  /* 0x0001000021217824 */ /* 0x000fe200078e00ff */
[----:B------:R-:W-:Y:S01]  /*1050*/  F2FP.SATFINITE.E4M3.F32.PACK_AB_MERGE_C R10, RZ, R10, RZ ;  /* 0x0000000aff0a723e */ /* 0x000fe200048070ff */
[----:B------:R-:W5:Y:S01]  /*1060*/  LDS R24, [R11+0x208c] ;  /* 0x00208c000b187984 */ /* 0x000f620000000800 */
[----:B------:R-:W-:Y:S01]  /*1070*/  F2FP.SATFINITE.E4M3.F32.PACK_AB_MERGE_C R22, RZ, R22, RZ ;  /* 0x00000016ff16723e */ /* 0x000fe200048070ff */
[----:B------:R-:W-:Y:S01]  /*1080*/  IMAD.U32 R19, R19, 0x10000, RZ ;  /* 0x0001000013137824 */ /* 0x000fe200078e00ff */
[----:B------:R-:W-:Y:S01]  /*1090*/  LOP3.LUT R23, R33, 0xff0000, RZ, 0xc0, !PT ;  /* 0x00ff000021177812 */ /* 0x000fe200078ec0ff */
[----:B------:R-:W-:Y:S01]  /*10a0*/  IMAD.U32 R10, R10, 0x10000, RZ ;  /* 0x000100000a0a7824 */ /* 0x000fe200078e00ff */
[----:B------:R-:W0:Y:S01]  /*10b0*/  LDS R33, [R11+0x2094] ;  /* 0x002094000b217984 */ /* 0x000e220000000800 */
[----:B------:R-:W-:-:S02]  /*10c0*/  F2FP.SATFINITE.E4M3.F32.PACK_AB_MERGE_C R9, RZ, R9, RZ ;  /* 0x00000009ff09723e */ /* 0x000fc400048070ff */
[----:B------:R-:W-:Y:S02]  /*10d0*/  F2FP.SATFINITE.E4M3.F32.PACK_AB_MERGE_C R18, RZ, R18, RZ ;  /* 0x00000012ff12723e */ /* 0x000fe400048070ff */
[----:B------:R-:W-:Y:S02]  /*10e0*/  LOP3.LUT R22, R22, 0xffff, RZ, 0xc0, !PT ;  /* 0x0000ffff16167812 */ /* 0x000fe400078ec0ff */
[----:B------:R-:W-:Y:S02]  /*10f0*/  LOP3.LUT R19, R19, 0xff0000, RZ, 0xc0, !PT ;  /* 0x00ff000013137812 */ /* 0x000fe400078ec0ff */
[----:B------:R-:W-:Y:S02]  /*1100*/  LOP3.LUT R23, R23, 0xffff, R8, 0xf8, !PT ;  /* 0x0000ffff17177812 */ /* 0x000fe400078ef808 */
[----:B------:R-:W-:Y:S02]  /*1110*/  LOP3.LUT R10, R10, 0xff0000, RZ, 0xc0, !PT ;  /* 0x00ff00000a0a7812 */ /* 0x000fe400078ec0ff */
[----:B------:R-:W-:Y:S01]  /*1120*/  LOP3.LUT R8, R9, 0xffff, RZ, 0xc0, !PT ;  /* 0x0000ffff09087812 */ /* 0x000fe200078ec0ff */
[----:B------:R-:W-:Y:S01]  /*1130*/  IMAD.SHL.U32 R9, R22, 0x1000000, RZ ;  /* 0x0100000016097824 */ /* 0x000fe200078e00ff */
[----:B------:R-:W-:-:S02]  /*1140*/  LOP3.LUT R18, R18, 0xffff, RZ, 0xc0, !PT ;  /* 0x0000ffff12127812 */ /* 0x000fc400078ec0ff */
[----:B------:R-:W-:Y:S02]  /*1150*/  LOP3.LUT R6, R19, 0xffff, R6, 0xf8, !PT ;  /* 0x0000ffff13067812 */ /* 0x000fe400078ef806 */
[----:B------:R-:W-:Y:S02]  /*1160*/  F2FP.SATFINITE.E4M3.F32.PACK_AB_MERGE_C R32, RZ, R32, RZ ;  /* 0x00000020ff20723e */ /* 0x000fe400048070ff */
[----:B------:R-:W-:Y:S01]  /*1170*/  LOP3.LUT R10, R10, 0xffff, R17, 0xf8, !PT ;  /* 0x0000ffff0a0a7812 */ /* 0x000fe200078ef811 */
[----:B------:R-:W-:Y:S01]  /*1180*/  IMAD.SHL.U32 R17, R18, 0x1000000, RZ ;  /* 0x0100000012117824 */ /* 0x000fe200078e00ff */
[----:B------:R-:W-:Y:S01]  /*1190*/  SHF.L.U32 R19, R8, 0x18, RZ ;  /* 0x0000001808137819 */ /* 0x000fe200000006ff */
[--C-:B--2---:R-:W-:Y:S01]  /*11a0*/  HADD2.F32 R8, -RZ, R7.reuse.H0_H0 ;  /* 0x20000007ff087230 */ /* 0x104fe20000004100 */
[----:B------:R-:W-:Y:S01]  /*11b0*/  LOP3.LUT R32, R32, 0xffff, RZ, 0xc0, !PT ;  /* 0x0000ffff20207812 */ /* 0x000fe200078ec0ff */
[----:B------:R-:W-:Y:S01]  /*11c0*/  HADD2.F32 R7, -RZ, R7.H1_H1 ;  /* 0x30000007ff077230 */ /* 0x000fe20000004100 */
[----:B------:R-:W-:Y:S01]  /*11d0*/  LOP3.LUT R16, R16, R9, RZ, 0xfc, !PT ;  /* 0x0000000910107212 */ /* 0x000fe200078efcff */
[--C-:B------:R-:W-:Y:S01]  /*11e0*/  HADD2.F32 R9, -RZ, R2.reuse.H1_H1 ;  /* 0x30000002ff097230 */ /* 0x100fe20000004100 */
[----:B------:R-:W-:Y:S01]  /*11f0*/  LOP3.LUT R18, R10, R19, RZ, 0xfc, !PT ;  /* 0x000000130a127212 */ /* 0x000fe200078efcff */
[----:B------:R-:W-:Y:S01]  /*1200*/  HADD2.F32 R10, -RZ, R2.H0_H0 ;  /* 0x20000002ff0a7230 */ /* 0x000fe20000004100 */
[----:B------:R-:W-:Y:S01]  /*1210*/  LOP3.LUT R17, R6, R17, RZ, 0xfc, !PT ;  /* 0x0000001106117212 */ /* 0x000fe200078efcff */
[----:B------:R-:W-:Y:S01]  /*1220*/  IMAD.SHL.U32 R32, R32, 0x1000000, RZ ;  /* 0x0100000020207824 */ /* 0x000fe200078e00ff */
[----:B-1----:R-:W-:Y:S01]  /*1230*/  LOP3.LUT P0, RZ, R14, UR7, R37, 0x40, !PT ;  /* 0x000000070eff7c12 */ /* 0x002fe2000f804025 */
[--C-:B----4-:R-:W-:Y:S01]  /*1240*/  HADD2.F32 R6, -RZ, R20.reuse.H0_H0 ;  /* 0x20000014ff067230 */ /* 0x110fe20000004100 */
[----:B------:R-:W-:Y:S01]  /*1250*/  FMNMX3 R22, |R10|, RZ, |R9|, !PT ;  /* 0x000000ff0a167276 */ /* 0x000fe20007800609 */
[----:B------:R-:W-:Y:S01]  /*1260*/  HADD2.F32 R2, -RZ, R20.H1_H1 ;  /* 0x30000014ff027230 */ /* 0x000fe20000004100 */
[----:B------:R-:W-:Y:S01]  /*1270*/  LOP3.LUT R19, R23, R32, RZ, 0xfc, !PT ;  /* 0x0000002017137212 */ /* 0x000fe200078efcff */
[--C-:B-----5:R-:W-:Y:S01]  /*1280*/  HADD2.F32 R25, -RZ, R24.reuse.H0_H0 ;  /* 0x20000018ff197230 */ /* 0x120fe20000004100 */
[----:B------:R-:W-:Y:S01]  /*1290*/  FMNMX3 R23, R22, |R8|, |R7|, !PT ;  /* 0x4000000816177276 */ /* 0x000fe20007800407 */
[----:B------:R-:W-:-:S02]  /*12a0*/  HADD2.F32 R24, -RZ, R24.H1_H1 ;  /* 0x30000018ff187230 */ /* 0x000fc40000004100 */
[--C-:B------:R-:W-:Y:S01]  /*12b0*/  HADD2.F32 R22, -RZ, R21.reuse.H1_H1 ;  /* 0x30000015ff167230 */ /* 0x100fe20000004100 */
[----:B------:R-:W-:Y:S01]  /*12c0*/  FMNMX3 R20, R23, |R6|, |R2|, !PT ;  /* 0x4000000617147276 */ /* 0x000fe20007800402 */
[----:B------:R-:W-:Y:S01]  /*12d0*/  HADD2.F32 R23, -RZ, R21.H0_H0 ;  /* 0x20000015ff177230 */ /* 0x000fe20000004100 */
[----:B------:R1:W-:Y:S01]  /*12e0*/  STG.E.128 desc[UR8][R26.64], R16 ;  /* 0x000000101a007986 */ /* 0x0003e2000c101d08 */
[--C-:B0-----:R-:W-:Y:S01]  /*12f0*/  HADD2.F32 R21, -RZ, R33.reuse.H0_H0 ;  /* 0x20000021ff157230 */ /* 0x101fe20000004100 */
[----:B------:R-:W-:Y:S01]  /*1300*/  FMNMX3 R32, R20, |R25|, |R24|, !PT ;  /* 0x4000001914207276 */ /* 0x000fe20007800418 */
[----:B------:R-:W-:-:S03]  /*1310*/  HADD2.F32 R20, -RZ, R33.H1_H1 ;  /* 0x30000021ff147230 */ /* 0x000fc60000004100 */
[----:B------:R-:W-:-:S04]  /*1320*/  FMNMX3 R32, R32, |R23|, |R22|, !PT ;  /* 0x4000001720207276 */ /* 0x000fc80007800416 */
[----:B------:R-:W-:Y:S01]  /*1330*/  FMNMX3 R32, R32, |R21|, |R20|, !PT ;  /* 0x4000001520207276 */ /* 0x000fe20007800414 */
[--C-:B-1----:R-:W-:Y:S02]  /*1340*/  HADD2.F32 R19, -RZ, R35.reuse.H0_H0 ;  /* 0x20000023ff137230 */ /* 0x102fe40000004100 */
[----:B------:R-:W-:Y:S02]  /*1350*/  HADD2.F32 R18, -RZ, R35.H1_H1 ;  /* 0x30000023ff127230 */ /* 0x000fe40000004100 */
[--C-:B------:R-:W-:Y:S02]  /*1360*/  HADD2.F32 R17, -RZ, R34.reuse.H0_H0 ;  /* 0x20000022ff117230 */ /* 0x100fe40000004100 */
[----:B------:R-:W-:Y:S01]  /*1370*/  HADD2.F32 R16, -RZ, R34.H1_H1 ;  /* 0x30000022ff107230 */ /* 0x000fe20000004100 */
[----:B------:R-:W-:-:S04]  /*1380*/  FMNMX3 R32, R32, |R19|, |R18|, !PT ;  /* 0x4000001320207276 */ /* 0x000fc80007800412 */
[----:B------:R-:W-:Y:S01]  /*1390*/  FMNMX3 R51, R32, |R17|, |R16|, !PT ;  /* 0x4000001120337276 */ /* 0x000fe20007800410 */
[----:B---3--:R-:W-:Y:S06]  /*13a0*/  @!P0 BRA.DIV UR6, `(.L_x_3749) ;  /* 0x0000012606a48947 */ /* 0x008fec000b800000 */
[----:B------:R-:W0:Y:S02]  /*13b0*/  SHFL.DOWN PT, R53, R51, 0x4, 0x1f ;  /* 0x08801f0033357f89 */ /* 0x000e2400000e0000 */
[----:B0-----:R-:W-:-:S05]  /*13c0*/  FMNMX R33, R51, R53, !PT ;  /* 0x0000003533217209 */ /* 0x001fca0007800000 */
[----:B------:R-:W0:Y:S02]  /*13d0*/  SHFL.DOWN PT, R53, R33, 0x2, 0x1f ;  /* 0x08401f0021357f89 */ /* 0x000e2400000e0000 */
[----:B0-----:R-:W-:-:S05]  /*13e0*/  FMNMX R35, R33, R53, !PT ;  /* 0x0000003521237209 */ /* 0x001fca0007800000 */
[----:B------:R-:W0:Y:S02]  /*13f0*/  SHFL.DOWN PT, R53, R35, 0x1, 0x1f ;  /* 0x08201f0023357f89 */ /* 0x000e2400000e0000 */
[----:B0-----:R-:W-:-:S05]  /*1400*/  FMNMX R54, R35, R53, !PT ;  /* 0x0000003523367209 */ /* 0x001fca0007800000 */
[----:B------:R0:W1:Y:S02]  /*1410*/  SHFL.IDX PT, R53, R54, R15, 0x1f ;  /* 0x00001f0f36357589 */ /* 0x00006400000e0000 */
.L_x_4134:
        /* <DEDUP_REMOVED lines=23> */
.L_x_3753:
[----:B------:R-:W-:Y:S05]  /*1590*/  BSYNC.RECONVERGENT B3 ;  /* 0x0000000000037941 */ /* 0x000fea0003800200 */
.L_x_3752:
[----:B------:R-:W-:-:S04]  /*15a0*/  FSETP.NEU.AND P0, PT, |R32|, +INF , PT ;  /* 0x7f8000002000780b */ /* 0x000fc80003f0d200 */
[----:B------:R-:W-:-:S04]  /*15b0*/  FSEL R32, R32, 65504, P0 ;  /* 0x477fe00020207808 */ /* 0x000fc80000000000 */
[----:B------:R-:W-:-:S07]  /*15c0*/  @P2 LOP3.LUT R32, R32, 0xff800000, RZ, 0xc0, !PT ;  /* 0xff80000020202812 */ /* 0x000fce00078ec0ff */
.L_x_3751:
[----:B------:R-:W-:Y:S05]  /*15d0*/  BSYNC.RECONVERGENT B2 ;  /* 0x0000000000027941 */ /* 0x000fea0003800200 */
.L_x_3750:
        /* <DEDUP_REMOVED lines=10> */
[----:B0-----:R-:W-:Y:S05]  /*1680*/  CALL.REL.NOINC `($__internal_10_$__cuda_sm20_rcp_rn_f32_slowpath) ;  /* 0x0000019000447944 */ /* 0x001fea0003c00000 */
[----:B------:R-:W-:Y:S05]  /*1690*/  BRA `(.L_x_3758) ;  /* 0x0000000000107947 */ /* 0x000fea0003800000 */
.L_x_3757:
[----:B------:R-:W1:Y:S02]  /*16a0*/  MUFU.RCP R33, R32 ;  /* 0x0000002000217308 */ /* 0x000e640000001000 */
[----:B-1----:R-:W-:-:S04]  /*16b0*/  FFMA R34, R33, R32, -1 ;  /* 0xbf80000021227423 */ /* 0x002fc80000000020 */
[----:B------:R-:W-:-:S04]  /*16c0*/  FADD.FTZ R34, -R34, -RZ ;  /* 0x800000ff22227221 */ /* 0x000fc80000010100 */
[----:B------:R-:W-:-:S07]  /*16d0*/  FFMA R44, R33, R34, R33 ;  /* 0x00000022212c7223 */ /* 0x000fce0000000021 */
.L_x_3758:
[----:B------:R-:W-:Y:S05]  /*16e0*/  BSYNC.RECONVERGENT B2 ;  /* 0x0000000000027941 */ /* 0x000fea0003800200 */
.L_x_3756:
[----:B------:R-:W1:Y:S01]  /*16f0*/  LDCU.64 UR6, c[0x0][0x3c0] ;  /* 0x00007800ff0677ac */ /* 0x000e620008000a00 */
[----:B------:R-:W-:Y:S01]  /*1700*/  IADD3 R33, PT, PT, R13, 0x20, RZ ;  /* 0x000000200d217810 */ /* 0x000fe20007ffe0ff */
        /* <DEDUP_REMOVED lines=8> */
.L_x_3755:
[----:B------:R-:W-:Y:S05]  /*1790*/  BSYNC.RECONVERGENT B1 ;  /* 0x0000000000017941 */ /* 0x000fea0003800200 */
.L_x_3754:
        /* <DEDUP_REMOVED lines=10> */
[-C--:B------:R-:W-:Y:S01]  /*1840*/  FMUL R8, R8, R32.reuse ;  /* 0x0000002008087220 */ /* 0x080fe20000400000 */
[----:B------:R-:W-:Y:S01]  /*1850*/  LOP3.LUT R17, R6, 0xff, RZ, 0xc0, !PT ;  /* 0x000000ff06117812 */ /* 0x000fe200078ec0ff */
[----:B------:R-:W-:Y:S01]  /*1860*/  FMUL R22, R22, R32 ;  /* 0x0000002016167220 */ /* 0x000fe20000400000 */
[----:B------:R-:W-:Y:S01]  /*1870*/  F2FP.SATFINITE.E4M3.F32.PACK_AB_MERGE_C R9, RZ, R9, RZ ;  /* 0x00000009ff09723e */ /* 0x000fe200048070ff */
[----:B------:R-:W-:Y:S01]  /*1880*/  LDS R21, [R11+0x4108] ;  /* 0x004108000b157984 */ /* 0x000fe20000000800 */
[----:B------:R-:W-:Y:S01]  /*1890*/  LOP3.LUT R10, R10, 0xff, RZ, 0xc0, !PT ;  /* 0x000000ff0a0a7812 */ /* 0x000fe200078ec0ff */
[----:B------:R-:W-:Y:S01]  /*18a0*/  IMAD R6, R2, 0x100, R17 ;  /* 0x0000010002067824 */ /* 0x000fe200078e0211 */
[----:B------:R-:W-:Y:S01]  /*18b0*/  F2FP.SATFINITE.E4M3.F32.PACK_AB_MERGE_C R23, RZ, R23, RZ ;  /* 0x00000017ff17723e */ /* 0x000fe200048070ff */
[----:B------:R-:W-:Y:S01]  /*18c0*/  LDS R2, [R11+0x4100] ;  /* 0x004100000b027984 */ /* 0x000fe20000000800 */
[----:B------:R-:W-:Y:S01]  /*18d0*/  F2FP.SATFINITE.E4M3.F32.PACK_AB_MERGE_C R33, RZ, R33, RZ ;  /* 0x00000021ff21723e */ /* 0x000fe200048070ff */
[----:B------:R-:W-:Y:S01]  /*18e0*/  IMAD R10, R9, 0x100, R10 ;  /* 0x00000100090a7824 */ /* 0x000fe200078e020a */
[----:B------:R-:W-:Y:S01]  /*18f0*/  F2FP.SATFINITE.E4M3.F32.PACK_AB_MERGE_C R22, RZ, R22, RZ ;  /* 0x00000016ff16723e */ /* 0x000fe200048070ff */
[----:B------:R-:W-:Y:S01]  /*1900*/  LDS R9, [R11+0x4104] ;  /* 0x004104000b097984 */ /* 0x000fe20000000800 */
[----:B------:R-:W-:Y:S01]  /*1910*/  LOP3.LUT R23, R23, 0xff, RZ, 0xc0, !PT ;  /* 0x000000ff17177812 */ /* 0x000fe200078ec0ff */
[----:B------:R-:W-:Y:S01]  /*1920*/  IMAD.U32 R33, R33, 0x10000, RZ ;  /* 0x0001000021217824 */ /* 0x000fe200078e00ff */
[----:B------:R-:W-:Y:S01]  /*1930*/  F2FP.SATFINITE.E4M3.F32.PACK_AB_MERGE_C R8, RZ, R8, RZ ;  /* 0x00000008ff08723e */ /* 0x000fe200048070ff */
[----:B------:R-:W-:Y:S01]  /*1940*/  FMUL R19, R19, R32 ;  /* 0x0000002013137220 */ /* 0x000fe20000400000 */
[----:B------:R-:W-:Y:S01]  /*1950*/  F2FP.SATFINITE.E4M3.F32.PACK_AB_MERGE_C R34, RZ, R34, RZ ;  /* 0x00000022ff22723e */ /* 0x000fe200048070ff */
[----:B------:R-:W-:Y:S01]  /*1960*/  IMAD R23, R22, 0x100, R23 ;  /* 0x0000010016177824 */ /* 0x000fe200078e0217 */
[----:B------:R-:W-:Y:S01]  /*1970*/  SHF.L.U32 R8, R8, 0x10, RZ ;  /* 0x0000001008087819 */ /* 0x000fe200000006ff */
[----:B------:R-:W2:Y:S01]  /*1980*/  LDS R22, [R11+0x410c] ;  /* 0x00410c000b167984 */ /* 0x000ea20000000800 */
[-C--:B------:R-:W-:Y:S01]  /*1990*/  FMUL R25, R25, R32.reuse ;  /* 0x0000002019197220 */ /* 0x080fe20000400000 */
[-C--:B------:R-:W-:Y:S01]  /*19a0*/  FMUL R18, R18, R32.reuse ;  /* 0x0000002012127220 */ /* 0x080fe20000400000 */
[----:B------:R-:W-:Y:S01]  /*19b0*/  LOP3.LUT R17, R8, 0xff0000, RZ, 0xc0, !PT ;  /* 0x00ff000008117812 */ /* 0x000fe200078ec0ff */
[----:B------:R-:W-:Y:S01]  /*19c0*/  IMAD.U32 R34, R34, 0x10000, RZ ;  /* 0x0001000022227824 */ /* 0x000fe200078e00ff */
[----:B------:R-:W-:Y:S01]  /*19d0*/  LOP3.LUT R8, R33, 0xff0000, RZ, 0xc0, !PT ;  /* 0x00ff000021087812 */ /* 0x000fe200078ec0ff */
[----:B------:R-:W-:Y:S01]  /*19e0*/  LDS R35, [R11+0x4114] ;  /* 0x004114000b237984 */ /* 0x000fe20000000800 */
[----:B------:R-:W-:Y:S01]  /*19f0*/  F2FP.SATFINITE.E4M3.F32.PACK_AB_MERGE_C R19, RZ, R19, RZ ;  /* 0x00000013ff13723e */ /* 0x000fe200048070ff */
[-C--:B------:R-:W-:Y:S01]  /*1a00*/  FMUL R24, R24, R32.reuse ;  /* 0x0000002018187220 */ /* 0x080fe20000400000 */
[----:B------:R-:W-:Y:S01]  /*1a10*/  F2FP.SATFINITE.E4M3.F32.PACK_AB_MERGE_C R25, RZ, R25, RZ ;  /* 0x00000019ff19723e */ /* 0x000fe200048070ff */
[----:B------:R-:W3:Y:S01]  /*1a20*/  LDS R33, [R11+0x4110] ;  /* 0x004110000b217984 */ /* 0x000ee20000000800 */
[----:B------:R-:W-:Y:S01]  /*1a30*/  LOP3.LUT R10, R17, 0xffff, R10, 0xf8, !PT ;  /* 0x0000ffff110a7812 */ /* 0x000fe200078ef80a */
[----:B------:R-:W-:Y:S01]  /*1a40*/  FMUL R7, R7, R32 ;  /* 0x0000002007077220 */ /* 0x000fe20000400000 */
[----:B------:R-:W-:Y:S01]  /*1a50*/  F2FP.SATFINITE.E4M3.F32.PACK_AB_MERGE_C R18, RZ, R18, RZ ;  /* 0x00000012ff12723e */ /* 0x000fe200048070ff */
[-C--:B------:R-:W-:Y:S01]  /*1a60*/  FMUL R20, R20, R32.reuse ;  /* 0x0000002014147220 */ /* 0x080fe20000400000 */
[----:B------:R-:W-:Y:S01]  /*1a70*/  LOP3.LUT R19, R19, 0xff, RZ, 0xc0, !PT ;  /* 0x000000ff13137812 */ /* 0x000fe200078ec0ff */
[----:B------:R-:W-:Y:S01]  /*1a80*/  FMUL R16, R16, R32 ;  /* 0x0000002010107220 */ /* 0x000fe20000400000 */
[----:B------:R-:W-:Y:S01]  /*1a90*/  LOP3.LUT R17, R34, 0xff0000, RZ, 0xc0, !PT ;  /* 0x00ff000022117812 */ /* 0x000fe200078ec0ff */
[----:B------:R-:W-:Y:S01]  /*1aa0*/  IMAD.U32 R25, R25, 0x10000, RZ ;  /* 0x0001000019197824 */ /* 0x000fe200078e00ff */
[----:B------:R-:W4:Y:S01]  /*1ab0*/  LDS R34, [R11+0x4118] ;  /* 0x004118000b227984 */ /* 0x000f220000000800 */
[----:B------:R-:W-:Y:S01]  /*1ac0*/  F2FP.SATFINITE.E4M3.F32.PACK_AB_MERGE_C R24, RZ, R24, RZ ;  /* 0x00000018ff18723e */ /* 0x000fe200048070ff */
[----:B------:R-:W-:Y:S01]  /*1ad0*/  IMAD R18, R18, 0x100, R19 ;  /* 0x0000010012127824 */ /* 0x000fe200078e0213 */
[----:B------:R-:W-:Y:S01]  /*1ae0*/  F2FP.SATFINITE.E4M3.F32.PACK_AB_MERGE_C R7, RZ, R7, RZ ;  /* 0x00000007ff07723e */ /* 0x000fe200048070ff */
[----:B------:R-:W5:Y:S01]  /*1af0*/  LDS R32, [R11+0x411c] ;  /* 0x00411c000b207984 */ /* 0x000f620000000800 */
[----:B------:R-:W-:Y:S01]  /*1b00*/  F2FP.SATFINITE.E4M3.F32.PACK_AB_MERGE_C R20, RZ, R20, RZ ;  /* 0x00000014ff14723e */ /* 0x000fe200048070ff */
[----:B-1----:R-:W1:Y:S01]  /*1b10*/  MATCH.ANY R37, R14 ;  /* 0x000000000e2573a1 */ /* 0x002e6200000e8000 */
[----:B------:R-:W-:-:S07]  /*1b20*/  LOP3.LUT R25, R25, 0xff0000, RZ, 0xc0, !PT ;  /* 0x00ff000019197812 */ /* 0x000fce00078ec0ff */
[----:B------:R-:W0:Y:S01]  /*1b30*/  REDUX.OR UR6, R14 ;  /* 0x000000000e0673c4 */ /* 0x000e220000004000 */
[----:B------:R-:W-:Y:S01]  /*1b40*/  F2FP.SATFINITE.E4M3.F32.PACK_AB_MERGE_C R16, RZ, R16, RZ ;  /* 0x00000010ff10723e */ /* 0x000fe200048070ff */
[----:B------:R-:W-:Y:S01]  /*1b50*/  VOTEU.ANY UR7, UPT, PT ;  /* 0x0000000000077886 */ /* 0x000fe200038e0100 */
[----:B------:R-:W-:Y:S02]  /*1b60*/  LOP3.LUT R24, R24, 0xffff, RZ, 0xc0, !PT ;  /* 0x0000ffff18187812 */ /* 0x000fe400078ec0ff */
[----:B------:R-:W-:Y:S02]  /*1b70*/  LOP3.LUT R8, R8, 0xffff, R23, 0xf8, !PT ;  /* 0x0000ffff08087812 */ /* 0x000fe400078ef817 */
[----:B------:R-:W-:Y:S02]  /*1b80*/  LOP3.LUT R7, R7, 0xffff, RZ, 0xc0, !PT ;  /* 0x0000ffff07077812 */ /* 0x000fe400078ec0ff */
[----:B------:R-:W-:Y:S02]  /*1b90*/  LOP3.LUT R23, R17, 0xffff, R18, 0xf8, !PT ;  /* 0x0000ffff11177812 */ /* 0x000fe400078ef812 */
[----:B------:R-:W-:Y:S01]  /*1ba0*/  LOP3.LUT R20, R20, 0xffff, RZ, 0xc0, !PT ;  /* 0x0000ffff14147812 */ /* 0x000fe200078ec0ff */
[----:B------:R-:W-:Y:S01]  /*1bb0*/  IMAD.SHL.U32 R7, R7, 0x1000000, RZ ;  /* 0x0100000007077824 */ /* 0x000fe200078e00ff */
[----:B------:R-:W-:Y:S01]  /*1bc0*/  LOP3.LUT R6, R25, 0xffff, R6, 0xf8, !PT ;  /* 0x0000ffff19067812 */ /* 0x000fe200078ef806 */
[--C-:B--2---:R-:W-:Y:S01]  /*1bd0*/  HADD2.F32 R25, -RZ, R22.reuse.H0_H0 ;  /* 0x20000016ff197230 */ /* 0x104fe20000004100 */
[----:B------:R-:W-:Y:S01]  /*1be0*/  LOP3.LUT R16, R16, 0xffff, RZ, 0xc0, !PT ;  /* 0x0000ffff10107812 */ /* 0x000fe200078ec0ff */
[----:B------:R-:W-:Y:S01]  /*1bf0*/  IMAD.SHL.U32 R19, R20, 0x1000000, RZ ;  /* 0x0100000014137824 */ /* 0x000fe200078e00ff */
[----:B------:R-:W-:Y:S01]  /*1c00*/  SHF.L.U32 R17, R24, 0x18, RZ ;  /* 0x0000001818117819 */ /* 0x000fe200000006ff */
[----:B------:R-:W-:Y:S01]  /*1c10*/  HADD2.F32 R24, -RZ, R22.H1_H1 ;  /* 0x30000016ff187230 */ /* 0x000fe20000004100 */
[----:B------:R-:W-:Y:S01]  /*1c20*/  IADD3 R26, P0, PT, R26, UR11, RZ ;  /* 0x0000000b1a1a7c10 */ /* 0x000fe2000ff1e0ff */
[----:B------:R-:W-:Y:S01]  /*1c30*/  IMAD.SHL.U32 R20, R16, 0x1000000, RZ ;  /* 0x0100000010147824 */ /* 0x000fe200078e00ff */
[----:B------:R-:W-:Y:S01]  /*1c40*/  LOP3.LUT R17, R6, R17, RZ, 0xfc, !PT ;  /* 0x0000001106117212 */ /* 0x000fe200078efcff */
[--C-:B------:R-:W-:Y:S01]  /*1c50*/  HADD2.F32 R6, -RZ, R2.reuse.H0_H0 ;  /* 0x20000002ff067230 */ /* 0x100fe20000004100 */
[----:B------:R-:W-:Y:S01]  /*1c60*/  LOP3.LUT R16, R10, R7, RZ, 0xfc, !PT ;  /* 0x000000070a107212 */ /* 0x000fe200078efcff */
[----:B------:R-:W-:Y:S01]  /*1c70*/  HADD2.F32 R2, -RZ, R2.H1_H1 ;  /* 0x30000002ff027230 */ /* 0x000fe20000004100 */
[----:B------:R-:W-:Y:S01]  /*1c80*/  LOP3.LUT R18, R8, R19, RZ, 0xfc, !PT ;  /* 0x0000001308127212 */ /* 0x000fe200078efcff */
[--C-:B------:R-:W-:Y:S01]  /*1c90*/  HADD2.F32 R10, -RZ, R9.reuse.H0_H0 ;  /* 0x20000009ff0a7230 */ /* 0x100fe20000004100 */
[----:B------:R-:W-:Y:S01]  /*1ca0*/  LOP3.LUT R19, R23, R20, RZ, 0xfc, !PT ;  /* 0x0000001417137212 */ /* 0x000fe200078efcff */
[----:B------:R-:W-:Y:S01]  /*1cb0*/  HADD2.F32 R9, -RZ, R9.H1_H1 ;  /* 0x30000009ff097230 */ /* 0x000fe20000004100 */
[----:B------:R-:W-:Y:S01]  /*1cc0*/  FMNMX3 R20, |R6|, RZ, |R2|, !PT ;  /* 0x000000ff06147276 */ /* 0x000fe20007800602 */
[--C-:B------:R-:W-:Y:S01]  /*1cd0*/  HADD2.F32 R8, -RZ, R21.reuse.H0_H0 ;  /* 0x20000015ff087230 */ /* 0x100fe20000004100 */
[----:B------:R-:W-:Y:S01]  /*1ce0*/  IADD3.X R27, PT, PT, R27, UR12, RZ, P0, !PT ;  /* 0x0000000c1b1b7c10 */ /* 0x000fe200087fe4ff */
[----:B------:R-:W-:Y:S01]  /*1cf0*/  HADD2.F32 R7, -RZ, R21.H1_H1 ;  /* 0x30000015ff077230 */ /* 0x000fe20000004100 */
[----:B------:R-:W-:Y:S01]  /*1d00*/  FMNMX3 R20, R20, |R10|, |R9|, !PT ;  /* 0x4000000a14147276 */ /* 0x000fe20007800409 */
[--C-:B---3--:R-:W-:Y:S01]  /*1d10*/  HADD2.F32 R23, -RZ, R33.reuse.H0_H0 ;  /* 0x20000021ff177230 */ /* 0x108fe20000004100 */
[----:B-1----:R-:W-:Y:S01]  /*1d20*/  LOP3.LUT P0, RZ, R14, UR7, R37, 0x40, !PT ;  /* 0x000000070eff7c12 */ /* 0x002fe2000f804025 */
[----:B------:R-:W-:Y:S01]  /*1d30*/  HADD2.F32 R22, -RZ, R33.H1_H1 ;  /* 0x30000021ff167230 */ /* 0x000fe20000004100 */
[----:B------:R-:W-:Y:S01]  /*1d40*/  FMNMX3 R20, R20, |R8|, |R7|, !PT ;  /* 0x4000000814147276 */ /* 0x000fe20007800407 */
[--C-:B------:R-:W-:Y:S01]  /*1d50*/  HADD2.F32 R21, -RZ, R35.reuse.H0_H0 ;  /* 0x20000023ff157230 */ /* 0x100fe20000004100 */
[----:B------:R4:W-:Y:S02]  /*1d60*/  STG.E.128 desc[UR8][R26.64], R16 ;  /* 0x000000101a007986 */ /* 0x0009e4000c101d08 */
[----:B------:R-:W-:Y:S01]  /*1d70*/  FMNMX3 R33, R20, |R25|, |R24|, !PT ;  /* 0x4000001914217276 */ /* 0x000fe20007800418 */
[----:B------:R-:W-:-:S03]  /*1d80*/  HADD2.F32 R20, -RZ, R35.H1_H1 ;  /* 0x30000023ff147230 */ /* 0x000fc60000004100 */
[----:B------:R-:W-:-:S04]  /*1d90*/  FMNMX3 R33, R33, |R23|, |R22|, !PT ;  /* 0x4000001721217276 */ /* 0x000fc80007800416 */
[----:B------:R-:W-:Y:S01]  /*1da0*/  FMNMX3 R33, R33, |R21|, |R20|, !PT ;  /* 0x4000001521217276 */ /* 0x000fe20007800414 */
[--C-:B----4-:R-:W-:Y:S02]  /*1db0*/  HADD2.F32 R19, -RZ, R34.reuse.H0_H0 ;  /* 0x20000022ff137230 */ /* 0x110fe40000004100 */
[----:B------:R-:W-:Y:S02]  /*1dc0*/  HADD2.F32 R18, -RZ, R34.H1_H1 ;  /* 0x30000022ff127230 */ /* 0x000fe40000004100 */
[--C-:B-----5:R-:W-:Y:S02]  /*1dd0*/  HADD2.F32 R17, -RZ, R32.reuse.H0_H0 ;  /* 0x20000020ff117230 */ /* 0x120fe40000004100 */
[----:B------:R-:W-:Y:S01]  /*1de0*/  HADD2.F32 R16, -RZ, R32.H1_H1 ;  /* 0x30000020ff107230 */ /* 0x000fe20000004100 */
[----:B------:R-:W-:-:S04]  /*1df0*/  FMNMX3 R33, R33, |R19|, |R18|, !PT ;  /* 0x4000001321217276 */ /* 0x000fc80007800412 */
[----:B------:R-:W-:Y:S01]  /*1e00*/  FMNMX3 R51, R33, |R17|, |R16|, !PT ;  /* 0x4000001121337276 */ /* 0x000fe20007800410 */
[----:B0-----:R-:W-:Y:S06]  /*1e10*/  @!P0 BRA.DIV UR6, `(.L_x_3759) ;  /* 0x0000011e06a08947 */ /* 0x001fec000b800000 */
[----:B------:R-:W0:Y:S02]  /*1e20*/  SHFL.DOWN PT, R53, R51, 0x4, 0x1f ;  /* 0x08801f0033357f89 */ /* 0x000e2400000e0000 */
[----:B0-----:R-:W-:-:S05]  /*1e30*/  FMNMX R33, R51, R53, !PT ;  /* 0x0000003533217209 */ /* 0x001fca0007800000 */
[----:B------:R-:W0:Y:S02]  /*1e40*/  SHFL.DOWN PT, R53, R33, 0x2, 0x1f ;  /* 0x08401f0021357f89 */ /* 0x000e2400000e0000 */
[----:B0-----:R-:W-:-:S05]  /*1e50*/  FMNMX R35, R33, R53, !PT ;  /* 0x0000003521237209 */ /* 0x001fca0007800000 */
[----:B------:R-:W0:Y:S02]  /*1e60*/  SHFL.DOWN PT, R53, R35, 0x1, 0x1f ;  /* 0x08201f0023357f89 */ /* 0x000e2400000e0000 */
[----:B0-----:R-:W-:-:S05]  /*1e70*/  FMNMX R54, R35, R53, !PT ;  /* 0x0000003523367209 */ /* 0x001fca0007800000 */
[----:B------:R0:W1:Y:S02]  /*1e80*/  SHFL.IDX PT, R53, R54, R15, 0x1f ;  /* 0x00001f0f36357589 */ /* 0x00006400000e0000 */
.L_x_4143:
        /* <DEDUP_REMOVED lines=23> */
.L_x_3763:
[----:B------:R-:W-:Y:S05]  /*2000*/  BSYNC.RECONVERGENT B3 ;  /* 0x0000000000037941 */ /* 0x000fea0003800200 */
.L_x_3762:
[----:B------:R-:W-:-:S04]  /*2010*/  FSETP.NEU.AND P0, PT, |R32|, +INF , PT ;  /* 0x7f8000002000780b */ /* 0x000fc80003f0d200 */
[----:B------:R-:W-:-:S04]  /*2020*/  FSEL R32, R32, 65504, P0 ;  /* 0x477fe00020207808 */ /* 0x000fc80000000000 */
[----:B------:R-:W-:-:S07]  /*2030*/  @P2 LOP3.LUT R32, R32, 0xff800000, RZ, 0xc0, !PT ;  /* 0xff80000020202812 */ /* 0x000fce00078ec0ff */
.L_x_3761:
[----:B------:R-:W-:Y:S05]  /*2040*/  BSYNC.RECONVERGENT B2 ;  /* 0x0000000000027941 */ /* 0x000fea0003800200 */
.L_x_3760:
        /* <DEDUP_REMOVED lines=12> */
.L_x_3767:
[----:B------:R-:W1:Y:S02]  /*2110*/  MUFU.RCP R33, R32 ;  /* 0x0000002000217308 */ /* 0x000e640000001000 */
[----:B-1----:R-:W-:-:S04]  /*2120*/  FFMA R34, R33, R32, -1 ;  /* 0xbf80000021227423 */ /* 0x002fc80000000020 */
[----:B------:R-:W-:-:S04]  /*2130*/  FADD.FTZ R34, -R34, -RZ ;  /* 0x800000ff22227221 */ /* 0x000fc80000010100 */
[----:B------:R-:W-:-:S07]  /*2140*/  FFMA R44, R33, R34, R33 ;  /* 0x00000022212c7223 */ /* 0x000fce0000000021 */
.L_x_3768:
[----:B------:R-:W-:Y:S05]  /*2150*/  BSYNC.RECONVERGENT B2 ;  /* 0x0000000000027941 */ /* 0x000fea0003800200 */
.L_x_3766:
        /* <DEDUP_REMOVED lines=10> */
.L_x_3765:
[----:B------:R-:W-:Y:S05]  /*2200*/  BSYNC.RECONVERGENT B1 ;  /* 0x0000000000017941 */ /* 0x000fea0003800200 */
.L_x_3764:
        /* <DEDUP_REMOVED lines=15> */
[----:B------:R-:W-:Y:S01]  /*2300*/  F2FP.SATFINITE.E4M3.F32.PACK_AB_MERGE_C R23, RZ, R23, RZ ;  /* 0x00000017ff17723e */ /* 0x000fe200048070ff */
[----:B------:R-:W-:Y:S01]  /*2310*/  LDS R2, [R11+0x6180] ;  /* 0x006180000b027984 */ /* 0x000fe20000000800 */
[----:B------:R-:W-:Y:S01]  /*2320*/  FMUL R34, R17, R32 ;  /* 0x0000002011227220 */ /* 0x000fe20000400000 */
[----:B------:R-:W-:Y:S01]  /*2330*/  F2FP.SATFINITE.E4M3.F32.PACK_AB_MERGE_C R18, RZ, R18, RZ ;  /* 0x00000012ff12723e */ /* 0x000fe200048070ff */
[----:B------:R-:W-:Y:S01]  /*2340*/  IMAD.U32 R10, R10, 0x10000, RZ ;  /* 0x000100000a0a7824 */ /* 0x000fe200078e00ff */
[----:B------:R-:W-:Y:S01]  /*2350*/  LOP3.LUT R19, R19, 0xff, RZ, 0xc0, !PT ;  /* 0x000000ff13137812 */ /* 0x000fe200078ec0ff */
[----:B------:R-:W-:Y:S01]  /*2360*/  LDS R17, [R11+0x6184] ;  /* 0x006184000b117984 */ /* 0x000fe20000000800 */
[----:B------:R-:W-:Y:S01]  /*2370*/  F2FP.SATFINITE.E4M3.F32.PACK_AB_MERGE_C R21, RZ, R21, RZ ;  /* 0x00000015ff15723e */ /* 0x000fe200048070ff */
[-C--:B------:R-:W-:Y:S01]  /*2380*/  FMUL R8, R8, R32.reuse ;  /* 0x0000002008087220 */ /* 0x080fe20000400000 */
[----:B------:R-:W-:Y:S01]  /*2390*/  LOP3.LUT R23, R23, 0xff, RZ, 0xc0, !PT ;  /* 0x000000ff17177812 */ /* 0x000fe200078ec0ff */
[----:B------:R-:W-:Y:S01]  /*23a0*/  FMUL R25, R25, R32 ;  /* 0x0000002019197220 */ /* 0x000fe20000400000 */
[----:B------:R-:W-:Y:S01]  /*23b0*/  F2FP.SATFINITE.E4M3.F32.PACK_AB_MERGE_C R22, RZ, R22, RZ ;  /* 0x00000016ff16723e */ /* 0x000fe200048070ff */
[----:B------:R-:W-:Y:S01]  /*23c0*/  IMAD R18, R18, 0x100, R19 ;  /* 0x0000010012127824 */ /* 0x000fe200078e0213 */
[----:B------:R-:W-:Y:S01]  /*23d0*/  LDS R7, [R11+0x6188] ;  /* 0x006188000b077984 */ /* 0x000fe20000000800 */
[----:B------:R-:W-:Y:S01]  /*23e0*/  LOP3.LUT R19, R10, 0xff0000, RZ, 0xc0, !PT ;  /* 0x00ff00000a137812 */ /* 0x000fe200078ec0ff */
[----:B------:R-:W-:Y:S01]  /*23f0*/  IMAD.U32 R21, R21, 0x10000, RZ ;  /* 0x0001000015157824 */ /* 0x000fe200078e00ff */
[----:B------:R-:W-:Y:S01]  /*2400*/  LEA R22, R22, R23, 0x8 ;  /* 0x0000001716167211 */ /* 0x000fe200078e40ff */
[----:B------:R-:W-:Y:S01]  /*2410*/  FMUL R24, R24, R32 ;  /* 0x0000002018187220 */ /* 0x000fe20000400000 */
[----:B------:R-:W2:Y:S01]  /*2420*/  LDS R23, [R11+0x618c] ;  /* 0x00618c000b177984 */ /* 0x000ea20000000800 */
[----:B------:R-:W-:Y:S01]  /*2430*/  F2FP.SATFINITE.E4M3.F32.PACK_AB_MERGE_C R8, RZ, R8, RZ ;  /* 0x00000008ff08723e */ /* 0x000fe200048070ff */
[-C--:B------:R-:W-:Y:S01]  /*2440*/  FMUL R9, R9, R32.reuse ;  /* 0x0000002009097220 */ /* 0x080fe20000400000 */
[----:B------:R-:W-:Y:S01]  /*2450*/  F2FP.SATFINITE.E4M3.F32.PACK_AB_MERGE_C R25, RZ, R25, RZ ;  /* 0x00000019ff19723e */ /* 0x000fe200048070ff */
[----:B------:R-:W-:Y:S01]  /*2460*/  FMUL R20, R20, R32 ;  /* 0x0000002014147220 */ /* 0x000fe20000400000 */
[----:B------:R-:W-:Y:S01]  /*2470*/  F2FP.SATFINITE.E4M3.F32.PACK_AB_MERGE_C R34, RZ, R34, RZ ;  /* 0x00000022ff22723e */ /* 0x000fe200048070ff */
[----:B------:R-:W-:Y:S01]  /*2480*/  FMUL R16, R16, R32 ;  /* 0x0000002010107220 */ /* 0x000fe20000400000 */
[----:B------:R-:W-:Y:S01]  /*2490*/  LOP3.LUT R6, R19, 0xffff, R6, 0xf8, !PT ;  /* 0x0000ffff13067812 */ /* 0x000fe200078ef806 */
[----:B------:R-:W-:Y:S01]  /*24a0*/  IMAD.U32 R25, R25, 0x10000, RZ ;  /* 0x0001000019197824 */ /* 0x000fe200078e00ff */
[----:B------:R-:W-:Y:S01]  /*24b0*/  LOP3.LUT R19, R21, 0xff0000, RZ, 0xc0, !PT ;  /* 0x00ff000015137812 */ /* 0x000fe200078ec0ff */
[----:B------:R-:W-:Y:S01]  /*24c0*/  IMAD.U32 R34, R34, 0x10000, RZ ;  /* 0x0001000022227824 */ /* 0x000fe200078e00ff */
[----:B------:R-:W3:Y:S01]  /*24d0*/  LDS R21, [R11+0x6190] ;  /* 0x006190000b157984 */ /* 0x000ee20000000800 */
[----:B------:R-:W-:Y:S01]  /*24e0*/  F2FP.SATFINITE.E4M3.F32.PACK_AB_MERGE_C R33, RZ, R33, RZ ;  /* 0x00000021ff21723e */ /* 0x000fe200048070ff */
[----:B------:R-:W4:Y:S01]  /*24f0*/  REDUX.OR UR6, R14 ;  /* 0x000000000e0673c4 */ /* 0x000f220000004000 */
[----:B------:R-:W-:Y:S01]  /*2500*/  LOP3.LUT R8, R8, 0xff, RZ, 0xc0, !PT ;  /* 0x000000ff08087812 */ /* 0x000fe200078ec0ff */
[----:B------:R-:W-:Y:S01]  /*2510*/  LDS R32, [R11+0x6198] ;  /* 0x006198000b207984 */ /* 0x000fe20000000800 */
[----:B------:R-:W-:Y:S01]  /*2520*/  LOP3.LUT R22, R19, 0xffff, R22, 0xf8, !PT ;  /* 0x0000ffff13167812 */ /* 0x000fe200078ef816 */
[----:B------:R-:W-:Y:S01]  /*2530*/  VOTEU.ANY UR7, UPT, PT ;  /* 0x0000000000077886 */ /* 0x000fe200038e0100 */
[----:B------:R-:W-:Y:S01]  /*2540*/  F2FP.SATFINITE.E4M3.F32.PACK_AB_MERGE_C R24, RZ, R24, RZ ;  /* 0x00000018ff18723e */ /* 0x000fe200048070ff */
[----:B------:R-:W5:Y:S01]  /*2550*/  LDS R19, [R11+0x6194] ;  /* 0x006194000b137984 */ /* 0x000f620000000800 */
[----:B------:R-:W-:Y:S01]  /*2560*/  F2FP.SATFINITE.E4M3.F32.PACK_AB_MERGE_C R9, RZ, R9, RZ ;  /* 0x00000009ff09723e */ /* 0x000fe200048070ff */
[----:B------:R-:W-:Y:S01]  /*2570*/  IMAD R8, R33, 0x100, R8 ;  /* 0x0000010021087824 */ /* 0x000fe200078e0208 */
[----:B------:R-:W-:-:S02]  /*2580*/  F2FP.SATFINITE.E4M3.F32.PACK_AB_MERGE_C R20, RZ, R20, RZ ;  /* 0x00000014ff14723e */ /* 0x000fc400048070ff */
[----:B------:R-:W-:Y:S02]  /*2590*/  LOP3.LUT R25, R25, 0xff0000, RZ, 0xc0, !PT ;  /* 0x00ff000019197812 */ /* 0x000fe400078ec0ff */
[----:B------:R-:W-:Y:S02]  /*25a0*/  LOP3.LUT R33, R34, 0xff0000, RZ, 0xc0, !PT ;  /* 0x00ff000022217812 */ /* 0x000fe400078ec0ff */
[----:B------:R-:W-:Y:S02]  /*25b0*/  LOP3.LUT R24, R24, 0xffff, RZ, 0xc0, !PT ;  /* 0x0000ffff18187812 */ /* 0x000fe400078ec0ff */
[----:B------:R-:W-:Y:S02]  /*25c0*/  LOP3.LUT R9, R9, 0xffff, RZ, 0xc0, !PT ;  /* 0x0000ffff09097812 */ /* 0x000fe400078ec0ff */
[----:B------:R-:W-:Y:S02]  /*25d0*/  LOP3.LUT R20, R20, 0xffff, RZ, 0xc0, !PT ;  /* 0x0000ffff14147812 */ /* 0x000fe400078ec0ff */
[----:B------:R-:W-:Y:S01]  /*25e0*/  LOP3.LUT R18, R33, 0xffff, R18, 0xf8, !PT ;  /* 0x0000ffff21127812 */ /* 0x000fe200078ef812 */
[----:B------:R-:W-:Y:S01]  /*25f0*/  IMAD.SHL.U32 R33, R24, 0x1000000, RZ ;  /* 0x0100000018217824 */ /* 0x000fe200078e00ff */
[----:B------:R-:W-:Y:S01]  /*2600*/  LOP3.LUT R10, R25, 0xffff, R8, 0xf8, !PT ;  /* 0x0000ffff190a7812 */ /* 0x000fe200078ef808 */
[----:B------:R-:W-:Y:S01]  /*2610*/  IMAD.SHL.U32 R35, R20, 0x1000000, RZ ;  /* 0x0100000014237824 */ /* 0x000fe200078e00ff */
[----:B------:R-:W-:Y:S01]  /*2620*/  SHF.L.U32 R9, R9, 0x18, RZ ;  /* 0x0000001809097819 */ /* 0x000fe200000006ff */
[----:B------:R0:W1:Y:S01]  /*2630*/  LDS R25, [R11+0x619c] ;  /* 0x00619c000b197984 */ /* 0x0000620000000800 */
[----:B------:R-:W-:Y:S01]  /*2640*/  F2FP.SATFINITE.E4M3.F32.PACK_AB_MERGE_C R16, RZ, R16, RZ ;  /* 0x00000010ff10723e */ /* 0x000fe200048070ff */
[--C-:B--2---:R-:W-:Y:S01]  /*2650*/  HADD2.F32 R24, -RZ, R23.reuse.H0_H0 ;  /* 0x20000017ff187230 */ /* 0x104fe20000004100 */
[----:B------:R-:W-:Y:S01]  /*2660*/  LOP3.LUT R8, R6, R9, RZ, 0xfc, !PT ;  /* 0x0000000906087212 */ /* 0x000fe200078efcff */
[--C-:B------:R-:W-:Y:S01]  /*2670*/  HADD2.F32 R6, -RZ, R2.reuse.H0_H0 ;  /* 0x20000002ff067230 */ /* 0x100fe20000004100 */
[----:B------:R-:W-:Y:S01]  /*2680*/  LOP3.LUT R16, R16, 0xffff, RZ, 0xc0, !PT ;  /* 0x0000ffff10107812 */ /* 0x000fe200078ec0ff */
[----:B------:R-:W-:Y:S01]  /*2690*/  HADD2.F32 R2, -RZ, R2.H1_H1 ;  /* 0x30000002ff027230 */ /* 0x000fe20000004100 */
[----:B------:R-:W-:Y:S01]  /*26a0*/  LOP3.LUT R9, R10, R33, RZ, 0xfc, !PT ;  /* 0x000000210a097212 */ /* 0x000fe200078efcff */
[----:B------:R-:W-:Y:S01]  /*26b0*/  HADD2.F32 R23, -RZ, R23.H1_H1 ;  /* 0x30000017ff177230 */ /* 0x000fe20000004100 */
[----:B------:R-:W-:Y:S01]  /*26c0*/  LOP3.LUT R10, R22, R35, RZ, 0xfc, !PT ;  /* 0x00000023160a7212 */ /* 0x000fe200078efcff */
[----:B0-----:R-:W-:Y:S01]  /*26d0*/  IMAD.SHL.U32 R11, R16, 0x1000000, RZ ;  /* 0x01000000100b7824 */ /* 0x001fe200078e00ff */
[----:B------:R-:W0:Y:S01]  /*26e0*/  MATCH.ANY R35, R14 ;  /* 0x000000000e2373a1 */ /* 0x000e2200000e8000 */
[----:B------:R-:W-:Y:S01]  /*26f0*/  FMNMX3 R20, |R6|, RZ, |R2|, !PT ;  /* 0x000000ff06147276 */ /* 0x000fe20007800602 */
[--C-:B------:R-:W-:Y:S01]  /*2700*/  HADD2.F32 R16, -RZ, R7.reuse.H0_H0 ;  /* 0x20000007ff107230 */ /* 0x100fe20000004100 */
[----:B------:R-:W-:Y:S01]  /*2710*/  IADD3 R26, P0, PT, R26, UR11, RZ ;  /* 0x0000000b1a1a7c10 */ /* 0x000fe2000ff1e0ff */
[----:B------:R-:W-:Y:S01]  /*2720*/  HADD2.F32 R7, -RZ, R7.H1_H1 ;  /* 0x30000007ff077230 */ /* 0x000fe20000004100 */
[----:B------:R-:W-:Y:S01]  /*2730*/  LOP3.LUT R11, R18, R11, RZ, 0xfc, !PT ;  /* 0x0000000b120b7212 */ /* 0x000fe200078efcff */
[--C-:B------:R-:W-:Y:S01]  /*2740*/  HADD2.F32 R18, -RZ, R17.reuse.H0_H0 ;  /* 0x20000011ff127230 */ /* 0x100fe20000004100 */
[----:B------:R-:W-:Y:S01]  /*2750*/  IADD3.X R27, PT, PT, R27, UR12, RZ, P0, !PT ;  /* 0x0000000c1b1b7c10 */ /* 0x000fe200087fe4ff */
[----:B------:R-:W-:-:S02]  /*2760*/  HADD2.F32 R17, -RZ, R17.H1_H1 ;  /* 0x30000011ff117230 */ /* 0x000fc40000004100 */
[--C-:B---3--:R-:W-:Y:S02]  /*2770*/  HADD2.F32 R22, -RZ, R21.reuse.H0_H0 ;  /* 0x20000015ff167230 */ /* 0x108fe40000004100 */
[----:B------:R-:W-:Y:S01]  /*2780*/  HADD2.F32 R21, -RZ, R21.H1_H1 ;  /* 0x30000015ff157230 */ /* 0x000fe20000004100 */
[----:B------:R-:W-:Y:S01]  /*2790*/  FMNMX3 R20, R20, |R18|, |R17|, !PT ;  /* 0x4000001214147276 */ /* 0x000fe20007800411 */
[----:B------:R2:W-:Y:S03]  /*27a0*/  STG.E.128 desc[UR8][R26.64], R8 ;  /* 0x000000081a007986 */ /* 0x0005e6000c101d08 */
[----:B------:R-:W-:-:S04]  /*27b0*/  FMNMX3 R20, R20, |R16|, |R7|, !PT ;  /* 0x4000001014147276 */ /* 0x000fc80007800407 */
[----:B------:R-:W-:Y:S01]  /*27c0*/  FMNMX3 R33, R20, |R24|, |R23|, !PT ;  /* 0x4000001814217276 */ /* 0x000fe20007800417 */
[--C-:B-----5:R-:W-:Y:S01]  /*27d0*/  HADD2.F32 R20, -RZ, R19.reuse.H0_H0 ;  /* 0x20000013ff147230 */ /* 0x120fe20000004100 */
[----:B0-----:R-:W-:Y:S01]  /*27e0*/  LOP3.LUT P1, RZ, R14, UR7, R35, 0x40, !PT ;  /* 0x000000070eff7c12 */ /* 0x001fe2000f824023 */
[----:B------:R-:W-:Y:S01]  /*27f0*/  HADD2.F32 R19, -RZ, R19.H1_H1 ;  /* 0x30000013ff137230 */ /* 0x000fe20000004100 */
[----:B------:R-:W-:-:S04]  /*2800*/  FMNMX3 R33, R33, |R22|, |R21|, !PT ;  /* 0x4000001621217276 */ /* 0x000fc80007800415 */
[----:B------:R-:W-:Y:S01]  /*2810*/  FMNMX3 R33, R33, |R20|, |R19|, !PT ;  /* 0x4000001421217276 */ /* 0x000fe20007800413 */
[--C-:B--2---:R-:W-:Y:S01]  /*2820*/  HADD2.F32 R11, -RZ, R32.reuse.H0_H0 ;  /* 0x20000020ff0b7230 */ /* 0x104fe20000004100 */
[----:B------:R-:W-:Y:S01]  /*2830*/  IADD3 R26, P0, PT, R26, UR11, RZ ;  /* 0x0000000b1a1a7c10 */ /* 0x000fe2000ff1e0ff */
[----:B------:R-:W-:Y:S02]  /*2840*/  HADD2.F32 R10, -RZ, R32.H1_H1 ;  /* 0x30000020ff0a7230 */ /* 0x000fe40000004100 */
[--C-:B-1----:R-:W-:Y:S01]  /*2850*/  HADD2.F32 R9, -RZ, R25.reuse.H0_H0 ;  /* 0x20000019ff097230 */ /* 0x102fe20000004100 */
[----:B------:R-:W-:Y:S01]  /*2860*/  IADD3.X R27, PT, PT, R27, UR12, RZ, P0, !PT ;  /* 0x0000000c1b1b7c10 */ /* 0x000fe200087fe4ff */
[----:B------:R-:W-:Y:S01]  /*2870*/  HADD2.F32 R8, -RZ, R25.H1_H1 ;  /* 0x30000019ff087230 */ /* 0x000fe20000004100 */
[----:B------:R-:W-:-:S04]  /*2880*/  FMNMX3 R33, R33, |R11|, |R10|, !PT ;  /* 0x4000000b21217276 */ /* 0x000fc8000780040a */
[----:B------:R-:W-:Y:S01]  /*2890*/  FMNMX3 R51, R33, |R9|, |R8|, !PT ;  /* 0x4000000921337276 */ /* 0x000fe20007800408 */
[----:B----4-:R-:W-:Y:S06]  /*28a0*/  @!P1 BRA.DIV UR6, `(.L_x_3769) ;  /* 0x0000011606949947 */ /* 0x010fec000b800000 */
[----:B------:R-:W0:Y:S02]  /*28b0*/  SHFL.DOWN PT, R53, R51, 0x4, 0x1f ;  /* 0x08801f0033357f89 */ /* 0x000e2400000e0000 */
[----:B0-----:R-:W-:-:S05]  /*28c0*/  FMNMX R25, R51, R53, !PT ;  /* 0x0000003533197209 */ /* 0x001fca0007800000 */
[----:B------:R-:W0:Y:S02]  /*28d0*/  SHFL.DOWN PT, R53, R25, 0x2, 0x1f ;  /* 0x08401f0019357f89 */ /* 0x000e2400000e0000 */
[----:B0-----:R-:W-:-:S05]  /*28e0*/  FMNMX R33, R25, R53, !PT ;  /* 0x0000003519217209 */ /* 0x001fca0007800000 */
[----:B------:R-:W0:Y:S02]  /*28f0*/  SHFL.DOWN PT, R53, R33, 0x1, 0x1f ;  /* 0x08201f0021357f89 */ /* 0x000e2400000e0000 */
[----:B0-----:R-:W-:-:S05]  /*2900*/  FMNMX R54, R33, R53, !PT ;  /* 0x0000003521367209 */ /* 0x001fca0007800000 */
[----:B------:R0:W1:Y:S02]  /*2910*/  SHFL.IDX PT, R53, R54, R15, 0x1f ;  /* 0x00001f0f36357589 */ /* 0x00006400000e0000 */
.L_x_4152:
        /* <DEDUP_REMOVED lines=8> */
[----:B0-----:R-:W0:Y:S01]  /*29a0*/  MUFU.RCP R15, R44 ;  /* 0x0000002c000f7308 */ /* 0x001e220000001000 */
[----:B------:R-:W1:Y:S01]  /*29b0*/  LDCU.U8 UR6, c[0x0][0x3e4] ;  /* 0x00007c80ff0677ac */ /* 0x000e620008000000 */
[----:B------:R-:W-:Y:S06]  /*29c0*/  BSSY.RECONVERGENT B3, `(.L_x_3772) ;  /* 0x000000d000037945 */ /* 0x000fec0003800200 */
[----:B------:R-:W2:Y:S01]  /*29d0*/  FCHK P0, R0, R44 ;  /* 0x0000002c00007302 */ /* 0x000ea20000000000 */
[----:B0-----:R-:W-:Y:S01]  /*29e0*/  FFMA R14, -R44, R15, 1 ;  /* 0x3f8000002c0e7423 */ /* 0x001fe2000000010f */
[----:B-1----:R-:W-:-:S03]  /*29f0*/  UPRMT UR6, UR6, 0x8880, URZ ;  /* 0x0000888006067896 */ /* 0x002fc600080000ff */
[----:B------:R-:W-:-:S04]  /*2a00*/  FFMA R14, R15, R14, R15 ;  /* 0x0000000e0f0e7223 */ /* 0x000fc8000000000f */
[----:B------:R-:W-:Y:S01]  /*2a10*/  FFMA R15, R14, 448, RZ ;  /* 0x43e000000e0f7823 */ /* 0x000fe200000000ff */
[----:B------:R-:W-:-:S03]  /*2a20*/  ISETP.NE.AND P2, PT, RZ, UR6, PT ;  /* 0x00000006ff007c0c */ /* 0x000fc6000bf45270 */
[----:B------:R-:W-:-:S04]  /*2a30*/  FFMA R32, -R44, R15, 448 ;  /* 0x43e000002c207423 */ /* 0x000fc8000000010f */
[----:B------:R-:W-:Y:S01]  /*2a40*/  FFMA R14, R14, R32, R15 ;  /* 0x000000200e0e7223 */ /* 0x000fe2000000000f */
[----:B--2---:R-:W-:Y:S06]  /*2a50*/  @!P0 BRA `(.L_x_3773) ;  /* 0x00000000000c8947 */ /* 0x004fec0003800000 */
[----:B------:R-:W-:-:S07]  /*2a60*/  MOV R51, 0x2a80 ;  /* 0x00002a8000337802 */ /* 0x000fce0000000f00 */
[----:B------:R-:W-:Y:S05]  /*2a70*/  CALL.REL.NOINC `($__internal_11_$__cuda_sm3x_div_rn_noftz_f32_slowpath) ;  /* 0x00000180001c7944 */ /* 0x000fea0003c00000 */
[----:B------:R-:W-:-:S07]  /*2a80*/  IMAD.MOV.U32 R14, RZ, RZ, R44 ;  /* 0x000000ffff0e7224 */ /* 0x000fce00078e002c */
.L_x_3773:
[----:B------:R-:W-:Y:S05]  /*2a90*/  BSYNC.RECONVERGENT B3 ;  /* 0x0000000000037941 */ /* 0x000fea0003800200 */
.L_x_3772:
[----:B------:R-:W-:-:S04]  /*2aa0*/  FSETP.NEU.AND P0, PT, |R14|, +INF , PT ;  /* 0x7f8000000e00780b */ /* 0x000fc80003f0d200 */
[----:B------:R-:W-:-:S04]  /*2ab0*/  FSEL R14, R14, 65504, P0 ;  /* 0x477fe0000e0e7808 */ /* 0x000fc80000000000 */
[----:B------:R-:W-:-:S07]  /*2ac0*/  @P2 LOP3.LUT R14, R14, 0xff800000, RZ, 0xc0, !PT ;  /* 0xff8000000e0e2812 */ /* 0x000fce00078ec0ff */
.L_x_3771:
[----:B------:R-:W-:Y:S05]  /*2ad0*/  BSYNC.RECONVERGENT B2 ;  /* 0x0000000000027941 */ /* 0x000fea0003800200 */
.L_x_3770:
        /* <DEDUP_REMOVED lines=8> */
[----:B------:R-:W-:Y:S01]  /*2b60*/  IMAD.MOV.U32 R44, RZ, RZ, R14 ;  /* 0x000000ffff2c7224 */ /* 0x000fe200078e000e */
[----:B------:R-:W-:-:S07]  /*2b70*/  MOV R45, 0x2b90 ;  /* 0x00002b90002d7802 */ /* 0x000fce0000000f00 */
[----:B0-----:R-:W-:Y:S05]  /*2b80*/  CALL.REL.NOINC `($__internal_10_$__cuda_sm20_rcp_rn_f32_slowpath) ;  /* 0x0000017c00047944 */ /* 0x001fea0003c00000 */
[----:B------:R-:W-:Y:S05]  /*2b90*/  BRA `(.L_x_3778) ;  /* 0x0000000000107947 */ /* 0x000fea0003800000 */
.L_x_3777:
[----:B0-----:R-:W0:Y:S02]  /*2ba0*/  MUFU.RCP R15, R14 ;  /* 0x0000000e000f7308 */ /* 0x001e240000001000 */
[----:B0-----:R-:W-:-:S04]  /*2bb0*/  FFMA R12, R15, R14, -1 ;  /* 0xbf8000000f0c7423 */ /* 0x001fc8000000000e */
[----:B------:R-:W-:-:S04]  /*2bc0*/  FADD.FTZ R12, -R12, -RZ ;  /* 0x800000ff0c0c7221 */ /* 0x000fc80000010100 */
[----:B------:R-:W-:-:S07]  /*2bd0*/  FFMA R44, R15, R12, R15 ;  /* 0x0000000c0f2c7223 */ /* 0x000fce000000000f */
.L_x_3778:
[----:B------:R-:W-:Y:S05]  /*2be0*/  BSYNC.RECONVERGENT B2 ;  /* 0x0000000000027941 */ /* 0x000fea0003800200 */
.L_x_3776:
[----:B------:R-:W0:Y:S01]  /*2bf0*/  LDCU.64 UR6, c[0x0][0x3c0] ;  /* 0x00007800ff0677ac */ /* 0x000e220008000a00 */
[----:B------:R-:W-:Y:S02]  /*2c00*/  VIADD R15, R13, 0x60 ;  /* 0x000000600d0f7836 */ /* 0x000fe40000000000 */
[----:B------:R-:W-:Y:S01]  /*2c10*/  IMAD.MOV.U32 R12, RZ, RZ, R30 ;  /* 0x000000ffff0c7224 */ /* 0x000fe200078e001e */
[----:B------:R-:W1:Y:S01]  /*2c20*/  LDCU.64 UR14, c[0x0][0x398] ;  /* 0x00007300ff0e77ac */ /* 0x000e620008000a00 */
[----:B------:R-:W-:Y:S02]  /*2c30*/  IMAD.MOV.U32 R13, RZ, RZ, R29 ;  /* 0x000000ffff0d7224 */ /* 0x000fe400078e001d */
[----:B0-----:R-:W-:-:S04]  /*2c40*/  IMAD.WIDE.U32 R12, R15, UR6, R12 ;  /* 0x000000060f0c7c25 */ /* 0x001fc8000f8e000c */
[----:B------:R-:W-:Y:S01]  /*2c50*/  IMAD R15, R15, UR7, R13 ;  /* 0x000000070f0f7c24 */ /* 0x000fe2000f8e020d */
[----:B-1----:R-:W-:-:S04]  /*2c60*/  LEA R28, P0, R12, UR14, 0x2 ;  /* 0x0000000e0c1c7c11 */ /* 0x002fc8000f8010ff */
[----:B------:R-:W-:-:S05]  /*2c70*/  LEA.HI.X R29, R12, UR15, R15, 0x2, P0 ;  /* 0x0000000f0c1d7c11 */ /* 0x000fca00080f140f */
[----:B------:R1:W-:Y:S04]  /*2c80*/  STG.E desc[UR8][R28.64], R44 ;  /* 0x0000002c1c007986 */ /* 0x0003e8000c101908 */
.L_x_3775:
[----:B------:R-:W-:Y:S05]  /*2c90*/  BSYNC.RECONVERGENT B1 ;  /* 0x0000000000017941 */ /* 0x000fea0003800200 */
.L_x_3774:
        /* <DEDUP_REMOVED lines=42> */
[----:B------:R-:W-:Y:S02]  /*2f40*/  SHF.L.U32 R12, R12, 0x10, RZ ;  /* 0x000000100c0c7819 */ /* 0x000fe400000006ff */
[----:B------:R-:W-:Y:S02]  /*2f50*/  LOP3.LUT R17, R17, 0xffff, RZ, 0xc0, !PT ;  /* 0x0000ffff11117812 */ /* 0x000fe400078ec0ff */
[----:B------:R-:W-:Y:S02]  /*2f60*/  LOP3.LUT R23, R23, 0xffff, RZ, 0xc0, !PT ;  /* 0x0000ffff17177812 */ /* 0x000fe400078ec0ff */
[----:B------:R-:W-:Y:S01]  /*2f70*/  LOP3.LUT R19, R19, 0xffff, RZ, 0xc0, !PT ;  /* 0x0000ffff13137812 */ /* 0x000fe200078ec0ff */
[----:B------:R-:W-:Y:S01]  /*2f80*/  IMAD.SHL.U32 R17, R17, 0x1000000, RZ ;  /* 0x0100000011117824 */ /* 0x000fe200078e00ff */
[----:B------:R-:W-:Y:S01]  /*2f90*/  LOP3.LUT R14, R14, 0xffff, RZ, 0xc0, !PT ;  /* 0x0000ffff0e0e7812 */ /* 0x000fe200078ec0ff */
[----:B------:R-:W-:Y:S01]  /*2fa0*/  IMAD.SHL.U32 R6, R23, 0x1000000, RZ ;  /* 0x0100000017067824 */ /* 0x000fe200078e00ff */
[----:B------:R-:W-:Y:S01]  /*2fb0*/  LEA R8, R8, R9, 0x8 ;  /* 0x0000000908087211 */ /* 0x000fe200078e40ff */
[----:B------:R-:W-:Y:S01]  /*2fc0*/  IMAD.SHL.U32 R19, R19, 0x1000000, RZ ;  /* 0x0100000013137824 */ /* 0x000fe200078e00ff */
[----:B------:R-:W-:Y:S01]  /*2fd0*/  LOP3.LUT R7, R18, 0xff0000, RZ, 0xc0, !PT ;  /* 0x00ff000012077812 */ /* 0x000fe200078ec0ff */
[----:B------:R-:W-:Y:S01]  /*2fe0*/  IMAD.SHL.U32 R14, R14, 0x1000000, RZ ;  /* 0x010000000e0e7824 */ /* 0x000fe200078e00ff */
[----:B------:R-:W-:-:S02]  /*2ff0*/  LOP3.LUT R9, R24, 0xff0000, RZ, 0xc0, !PT ;  /* 0x00ff000018097812 */ /* 0x000fc400078ec0ff */
[----:B------:R-:W-:Y:S02]  /*3000*/  LOP3.LUT R20, R20, 0xff0000, RZ, 0xc0, !PT ;  /* 0x00ff000014147812 */ /* 0x000fe400078ec0ff */
[----:B------:R-:W-:Y:S02]  /*3010*/  LOP3.LUT R12, R12, 0xff0000, RZ, 0xc0, !PT ;  /* 0x00ff00000c0c7812 */ /* 0x000fe400078ec0ff */
[----:B------:R-:W-:Y:S02]  /*3020*/  LOP3.LUT R2, R7, 0xffff, R2, 0xf8, !PT ;  /* 0x0000ffff07027812 */ /* 0x000fe400078ef802 */
[----:B------:R-:W-:Y:S02]  /*3030*/  LOP3.LUT R9, R9, 0xffff, R8, 0xf8, !PT ;  /* 0x0000ffff09097812 */ /* 0x000fe400078ef808 */
[----:B------:R-:W-:Y:S02]  /*3040*/  LOP3.LUT R10, R20, 0xffff, R21, 0xf8, !PT ;  /* 0x0000ffff140a7812 */ /* 0x000fe400078ef815 */
[----:B------:R-:W-:-:S02]  /*3050*/  LOP3.LUT R11, R12, 0xffff, R11, 0xf8, !PT ;  /* 0x0000ffff0c0b7812 */ /* 0x000fc400078ef80b */
[----:B------:R-:W-:Y:S02]  /*3060*/  LOP3.LUT R8, R2, R17, RZ, 0xfc, !PT ;  /* 0x0000001102087212 */ /* 0x000fe400078efcff */
[----:B------:R-:W-:Y:S02]  /*3070*/  LOP3.LUT R9, R9, R6, RZ, 0xfc, !PT ;  /* 0x0000000609097212 */ /* 0x000fe400078efcff */
[----:B------:R-:W-:Y:S02]  /*3080*/  LOP3.LUT R10, R10, R19, RZ, 0xfc, !PT ;  /* 0x000000130a0a7212 */ /* 0x000fe400078efcff */
[----:B------:R-:W-:-:S05]  /*3090*/  LOP3.LUT R11, R11, R14, RZ, 0xfc, !PT ;  /* 0x0000000e0b0b7212 */ /* 0x000fca00078efcff */
[----:B------:R2:W-:Y:S02]  /*30a0*/  STG.E.128 desc[UR8][R26.64], R8 ;  /* 0x000000081a007986 */ /* 0x0005e4000c101d08 */
.L_x_3738:
[----:B------:R-:W3:Y:S02]  /*30b0*/  LDC R2, c[0x0][0x3e0] ;  /* 0x0000f800ff027b82 */ /* 0x000ee40000000800 */
[----:B---3--:R-:W-:-:S13]  /*30c0*/  ISETP.NE.AND P0, PT, R2, 0x2, PT ;  /* 0x000000020200780c */ /* 0x008fda0003f05270 */
[----:B------:R-:W-:Y:S05]  /*30d0*/  @!P0 BRA `(.L_x_3779) ;  /* 0x0000005400448947 */ /* 0x000fea0003800000 */
[----:B------:R-:W-:-:S13]  /*30e0*/  ISETP.NE.AND P0, PT, R2, 0x1, PT ;  /* 0x000000010200780c */ /* 0x000fda0003f05270 */
[----:B------:R-:W-:Y:S05]  /*30f0*/  @P0 EXIT ;  /* 0x000000000000094d */ /* 0x000fea0003800000 */
[----:B0-----:R-:W0:Y:S01]  /*3100*/  LDC.64 R14, c[0x0][0x3b0] ;  /* 0x0000ec00ff0e7b82 */ /* 0x001e220000000a00 */
[----:B------:R-:W3:Y:S01]  /*3110*/  LDCU.U8 UR6, c[0x0][0x3e4] ;  /* 0x00007c80ff0677ac */ /* 0x000ee20008000000 */
[C---:B------:R-:W-:Y:S01]  /*3120*/  IMAD.SHL.U32 R2, R3.reuse, 0x10, RZ ;  /* 0x0000001003027824 */ /* 0x040fe200078e00ff */
[----:B------:R-:W-:Y:S01]  /*3130*/  SHF.R.U32.HI R13, RZ, 0x3, R3 ;  /* 0x00000003ff0d7819 */ /* 0x000fe20000011603 */
[----:B------:R-:W-:Y:S01]  /*3140*/  IMAD.MOV.U32 R7, RZ, RZ, RZ ;  /* 0x000000ffff077224 */ /* 0x000fe200078e00ff */
[----:B------:R-:W4:Y:S01]  /*3150*/  LDCU.64 UR14, c[0x0][0x390] ;  /* 0x00007200ff0e77ac */ /* 0x000f220008000a00 */
[----:B--2---:R-:W-:Y:S02]  /*3160*/  LOP3.LUT R8, R3, 0x18, RZ, 0xc0, !PT ;  /* 0x0000001803087812 */ /* 0x004fe400078ec0ff */
[----:B------:R-:W2:Y:S01]  /*3170*/  LDC.64 R58, c[0x0][0x3c8] ;  /* 0x0000f200ff3a7b82 */ /* 0x000ea20000000a00 */
[----:B------:R-:W-:Y:S02]  /*3180*/  LOP3.LUT R30, R2, 0x70, RZ, 0xc0, !PT ;  /* 0x00000070021e7812 */ /* 0x000fe400078ec0ff */
[----:B------:R-:W-:-:S02]  /*3190*/  LEA R12, P0, R13, R4, 0x1 ;  /* 0x000000040d0c7211 */ /* 0x000fc400078008ff */
[----:B------:R-:W-:-:S03]  /*31a0*/  IADD3 R6, PT, PT, R30, UR10, RZ ;  /* 0x0000000a1e067c10 */ /* 0x000fc6000fffe0ff */
[----:B------:R-:W-:Y:S01]  /*31b0*/  IMAD.X R11, RZ, RZ, R5, P0 ;  /* 0x000000ffff0b7224 */ /* 0x000fe200000e0605 */
[----:B---3--:R-:W-:-:S04]  /*31c0*/  UPRMT UR6, UR6, 0x8880, URZ ;  /* 0x0000888006067896 */ /* 0x008fc800080000ff */
[----:B------:R-:W-:Y:S01]  /*31d0*/  UISETP.NE.AND UP0, UPT, UR6, URZ, UPT ;  /* 0x000000ff0600728c */ /* 0x000fe2000bf05270 */
[-C--:B0-----:R-:W-:Y:S01]  /*31e0*/  IMAD R2, R11, R14.reuse, RZ ;  /* 0x0000000e0b027224 */ /* 0x081fe200078e02ff */
[----:B------:R-:W-:Y:S01]  /*31f0*/  SHF.L.U64.HI R10, R14, 0x6, R15 ;  /* 0x000000060e0a7819 */ /* 0x000fe2000001020f */
[----:B------:R-:W-:-:S04]  /*3200*/  IMAD.WIDE.U32 R6, R12, R14, R6 ;  /* 0x0000000e0c067225 */ /* 0x000fc800078e0006 */
[----:B------:R-:W-:Y:S01]  /*3210*/  IMAD R9, R12, R15, R2 ;  /* 0x0000000f0c097224 */ /* 0x000fe200078e0202 */
[----:B----4-:R-:W-:Y:S01]  /*3220*/  IADD3 R32, P0, PT, R6, UR14, RZ ;  /* 0x0000000e06207c10 */ /* 0x010fe2000ff1e0ff */
[----:B------:R-:W-:Y:S02]  /*3230*/  IMAD.MOV.U32 R15, RZ, RZ, 0xff ;  /* 0x000000ffff0f7424 */ /* 0x000fe400078e00ff */
[----:B--2---:R-:W-:Y:S01]  /*3240*/  IMAD.WIDE.U32 R60, R58, UR5, RZ ;  /* 0x000000053a3c7c25 */ /* 0x004fe2000f8e00ff */
[----:B------:R-:W-:Y:S02]  /*3250*/  IADD3.X R33, PT, PT, R7, UR15, R9, P0, !PT ;  /* 0x0000000f07217c10 */ /* 0x000fe400087fe409 */
[----:B------:R-:W-:Y:S01]  /*3260*/  LOP3.LUT R7, R3, 0x7, RZ, 0xc0, !PT ;  /* 0x0000000703077812 */ /* 0x000fe200078ec0ff */
[----:B------:R-:W-:Y:S01]  /*3270*/  IMAD.SHL.U32 R9, R14, 0x40, RZ ;  /* 0x000000400e097824 */ /* 0x000fe200078e00ff */
[----:B------:R-:W-:Y:S01]  /*3280*/  SHF.L.U32 R6, R15, R8, RZ ;  /* 0x000000080f067219 */ /* 0x000fe200000006ff */
[----:B------:R-:W-:Y:S01]  /*3290*/  IMAD R59, R59, UR5, R61 ;  /* 0x000000053b3b7c24 */ /* 0x000fe2000f8e023d */
[----:B------:R-:W-:Y:S06]  /*32a0*/  BRA.U UP0, `(.L_x_3780) ;  /* 0x00000029005c7547 */ /* 0x000fec000b800000 */
[----:B------:R-:W-:Y:S01]  /*32b0*/  IMAD R30, R30, 0x41, R13 ;  /* 0x000000411e1e7824 */ /* 0x000fe200078e020d */
[----:B------:R-:W0:Y:S08]  /*32c0*/  MATCH.ANY R17, R6 ;  /* 0x00000000061173a1 */ /* 0x000e3000000e8000 */
[----:B------:R-:W2:Y:S01]  /*32d0*/  REDUX.OR UR6, R6 ;  /* 0x00000000060673c4 */ /* 0x000ea20000004000 */
[----:B------:R-:W-:Y:S01]  /*32e0*/  VOTEU.ANY UR7, UPT, PT ;  /* 0x0000000000077886 */ /* 0x000fe200038e0100 */
[----:B------:R-:W-:-:S05]  /*32f0*/  LEA R30, R30, UR4, 0x2 ;  /* 0x000000041e1e7c11 */ /* 0x000fca000f8e10ff */
[----:B------:R-:W3:Y:S04]  /*3300*/  LDS R31, [R30] ;  /* 0x000000001e1f7984 */ /* 0x000ee80000000800 */
[----:B------:R-:W4:Y:S04]  /*3310*/  LDS R19, [R30+0x104] ;  /* 0x000104001e137984 */ /* 0x000f280000000800 */
[----:B-1----:R-:W1:Y:S04]  /*3320*/  LDS R29, [R30+0x208] ;  /* 0x000208001e1d7984 */ /* 0x002e680000000800 */
[----:B------:R-:W5:Y:S01]  /*3330*/  LDS R28, [R30+0x30c] ;  /* 0x00030c001e1c7984 */ /* 0x000f620000000800 */
[----:B0-----:R-:W-:-:S03]  /*3340*/  LOP3.LUT P0, RZ, R6, UR7, R17, 0x40, !PT ;  /* 0x0000000706ff7c12 */ /* 0x001fc6000f804011 */
[----:B------:R-:W0:Y:S04]  /*3350*/  LDS R27, [R30+0x410] ;  /* 0x000410001e1b7984 */ /* 0x000e280000000800 */
[----:B------:R-:W2:Y:S04]  /*3360*/  LDS R26, [R30+0x514] ;  /* 0x000514001e1a7984 */ /* 0x000ea80000000800 */
[----:B------:R-:W2:Y:S04]  /*3370*/  LDS R25, [R30+0x618] ;  /* 0x000618001e197984 */ /* 0x000ea80000000800 */
        /* <DEDUP_REMOVED lines=8> */
[----:B-1----:R-:W-:Y:S01]  /*3400*/  HADD2.F32 R46, -RZ, R29.H0_H0 ;  /* 0x2000001dff2e7230 */ /* 0x002fe20000004100 */
[----:B------:R-:W-:Y:S02]  /*3410*/  FMNMX3 R16, |R48|, RZ, |R47|, !PT ;  /* 0x000000ff30107276 */ /* 0x000fe4000780062f */
[----:B------:R-:W1:Y:S01]  /*3420*/  LDS R14, [R30+0xd34] ;  /* 0x000d34001e0e7984 */ /* 0x000e620000000800 */
[----:B-----5:R-:W-:-:S03]  /*3430*/  HADD2.F32 R43, -RZ, R28.H0_H0 ;  /* 0x2000001cff2b7230 */ /* 0x020fc60000004100 */
[----:B------:R-:W5:Y:S01]  /*3440*/  LDS R13, [R30+0xe38] ;  /* 0x000e38001e0d7984 */ /* 0x000f620000000800 */
[----:B0-----:R-:W-:Y:S01]  /*3450*/  HADD2.F32 R42, -RZ, R27.H0_H0 ;  /* 0x2000001bff2a7230 */ /* 0x001fe20000004100 */
[----:B------:R-:W-:Y:S02]  /*3460*/  FMNMX3 R16, R16, |R46|, |R43|, !PT ;  /* 0x4000002e10107276 */ /* 0x000fe4000780042b */
[----:B------:R-:W0:Y:S01]  /*3470*/  LDS R2, [R30+0xf3c] ;  /* 0x000f3c001e027984 */ /* 0x000e220000000800 */
        /* <DEDUP_REMOVED lines=12> */
[----:B-1----:R-:W-:Y:S02]  /*3540*/  HADD2.F32 R18, -RZ, R14.H0_H0 ;  /* 0x2000000eff127230 */ /* 0x002fe40000004100 */
[----:B-----5:R-:W-:-:S03]  /*3550*/  HADD2.F32 R17, -RZ, R13.H0_H0 ;  /* 0x2000000dff117230 */ /* 0x020fc60000004100 */
[----:B------:R-:W-:Y:S01]  /*3560*/  FMNMX3 R45, R45, |R34|, |R18|, !PT ;  /* 0x400000222d2d7276 */ /* 0x000fe20007800412 */
[----:B0-----:R-:W-:-:S05]  /*3570*/  HADD2.F32 R16, -RZ, R2.H0_H0 ;  /* 0x20000002ff107230 */ /* 0x001fca0000004100 */
        /* <DEDUP_REMOVED lines=9> */
.L_x_4161:
        /* <DEDUP_REMOVED lines=19> */
[----:B0-----:R-:W-:Y:S05]  /*3740*/  CALL.REL.NOINC `($__internal_11_$__cuda_sm3x_div_rn_noftz_f32_slowpath) ;  /* 0x0000017000e87944 */ /* 0x001fea0003c00000 */
.L_x_3785:
[----:B------:R-:W-:Y:S05]  /*3750*/  BSYNC.RECONVERGENT B3 ;  /* 0x0000000000037941 */ /* 0x000fea0003800200 */
.L_x_3784:
[----:B------:R-:W-:-:S04]  /*3760*/  FSETP.NEU.AND P0, PT, |R44|, +INF , PT ;  /* 0x7f8000002c00780b */ /* 0x000fc80003f0d200 */
[----:B------:R-:W-:-:S09]  /*3770*/  FSEL R49, R44, 65504, P0 ;  /* 0x477fe0002c317808 */ /* 0x000fd20000000000 */
.L_x_3783:
[----:B------:R-:W-:Y:S05]  /*3780*/  BSYNC.RECONVERGENT B2 ;  /* 0x0000000000027941 */ /* 0x000fea0003800200 */
.L_x_3782:
        /* <DEDUP_REMOVED lines=11> */
[----:B------:R-:W-:Y:S01]  /*3840*/  IMAD.MOV.U32 R53, RZ, RZ, R44 ;  /* 0x000000ffff357224 */ /* 0x000fe200078e002c */
[----:B------:R-:W-:Y:S06]  /*3850*/  BRA `(.L_x_3790) ;  /* 0x0000000000107947 */ /* 0x000fec0003800000 */
.L_x_3789:
[----:B------:R-:W1:Y:S02]  /*3860*/  MUFU.RCP R44, R49 ;  /* 0x00000031002c7308 */ /* 0x000e640000001000 */
[----:B-1----:R-:W-:-:S04]  /*3870*/  FFMA R45, R44, R49, -1 ;  /* 0xbf8000002c2d7423 */ /* 0x002fc80000000031 */
[----:B------:R-:W-:-:S04]  /*3880*/  FADD.FTZ R45, -R45, -RZ ;  /* 0x800000ff2d2d7221 */ /* 0x000fc80000010100 */
[----:B------:R-:W-:-:S07]  /*3890*/  FFMA R53, R44, R45, R44 ;  /* 0x0000002d2c357223 */ /* 0x000fce000000002c */
.L_x_3790:
[----:B------:R-:W-:Y:S05]  /*38a0*/  BSYNC.RECONVERGENT B2 ;  /* 0x0000000000027941 */ /* 0x000fea0003800200 */
.L_x_3788:
        /* <DEDUP_REMOVED lines=10> */
.L_x_3787:
[----:B------:R-:W-:Y:S05]  /*3950*/  BSYNC.RECONVERGENT B1 ;  /* 0x0000000000017941 */ /* 0x000fea0003800200 */
.L_x_3786:
[-C--:B------:R-:W-:Y:S01]  /*3960*/  FMUL R42, R42, R49.reuse ;  /* 0x000000312a2a7220 */ /* 0x080fe20000400000 */
[-C--:B------:R-:W-:Y:S01]  /*3970*/  FMUL R38, R38, R49.reuse ;  /* 0x0000003126267220 */ /* 0x080fe20000400000 */
[-C--:B------:R-:W-:Y:S01]  /*3980*/  FMUL R41, R41, R49.reuse ;  /* 0x0000003129297220 */ /* 0x080fe20000400000 */
[-C--:B------:R-:W-:Y:S01]  /*3990*/  FMUL R37, R37, R49.reuse ;  /* 0x0000003125257220 */ /* 0x080fe20000400000 */
[-C--:B------:R-:W-:Y:S01]  /*39a0*/  FMUL R34, R34, R49.reuse ;  /* 0x0000003122227220 */ /* 0x080fe20000400000 */
[----:B-1----:R-:W-:Y:S01]  /*39b0*/  F2FP.SATFINITE.E4M3.F32.PACK_AB_MERGE_C R44, RZ, R42, RZ ;  /* 0x0000002aff2c723e */ /* 0x002fe200048070ff */
[-C--:B------:R-:W-:Y:S01]  /*39c0*/  FMUL R40, R40, R49.reuse ;  /* 0x0000003128287220 */ /* 0x080fe20000400000 */
[----:B------:R-:W-:Y:S01]  /*39d0*/  F2FP.SATFINITE.E4M3.F32.PACK_AB_MERGE_C R38, RZ, R38, RZ ;  /* 0x00000026ff26723e */ /* 0x000fe200048070ff */
[----:B------:R-:W-:Y:S01]  /*39e0*/  FMUL R36, R36, R49 ;  /* 0x0000003124247220 */ /* 0x000fe20000400000 */
[----:B------:R-:W-:Y:S01]  /*39f0*/  F2FP.SATFINITE.E4M3.F32.PACK_AB_MERGE_C R41, RZ, R41, RZ ;  /* 0x00000029ff29723e */ /* 0x000fe200048070ff */
[-C--:B------:R-:W-:Y:S01]  /*3a00*/  FMUL R46, R46, R49.reuse ;  /* 0x000000312e2e7220 */ /* 0x080fe20000400000 */
[----:B------:R-:W-:Y:S01]  /*3a10*/  LOP3.LUT R44, R44, 0xff, RZ, 0xc0, !PT ;  /* 0x000000ff2c2c7812 */ /* 0x000fe200078ec0ff */
[----:B------:R-:W-:Y:S01]  /*3a20*/  FMUL R18, R18, R49 ;  /* 0x0000003112127220 */ /* 0x000fe20000400000 */
[----:B------:R-:W-:Y:S01]  /*3a30*/  F2FP.SATFINITE.E4M3.F32.PACK_AB_MERGE_C R37, RZ, R37, RZ ;  /* 0x00000025ff25723e */ /* 0x000fe200048070ff */
[-C--:B------:R-:W-:Y:S01]  /*3a40*/  FMUL R48, R48, R49.reuse ;  /* 0x0000003130307220 */ /* 0x080fe20000400000 */
[----:B------:R-:W-:Y:S01]  /*3a50*/  F2FP.SATFINITE.E4M3.F32.PACK_AB_MERGE_C R45, RZ, R34, RZ ;  /* 0x00000022ff2d723e */ /* 0x000fe200048070ff */
[-C--:B------:R-:W-:Y:S01]  /*3a60*/  FMUL R17, R17, R49.reuse ;  /* 0x0000003111117220 */ /* 0x080fe20000400000 */
[----:B------:R-:W-:Y:S01]  /*3a70*/  LOP3.LUT R38, R38, 0xff, RZ, 0xc0, !PT ;  /* 0x000000ff26267812 */ /* 0x000fe200078ec0ff */
[-C--:B------:R-:W-:Y:S01]  /*3a80*/  FMUL R43, R43, R49.reuse ;  /* 0x000000312b2b7220 */ /* 0x080fe20000400000 */
[----:B------:R-:W-:Y:S01]  /*3a90*/  F2FP.SATFINITE.E4M3.F32.PACK_AB_MERGE_C R40, RZ, R40, RZ ;  /* 0x00000028ff28723e */ /* 0x000fe200048070ff */
[----:B------:R-:W-:Y:S01]  /*3aa0*/  IMAD R34, R41, 0x100, R44 ;  /* 0x0000010029227824 */ /* 0x000fe200078e022c */
[----:B------:R-:W-:Y:S01]  /*3ab0*/  F2FP.SATFINITE.E4M3.F32.PACK_AB_MERGE_C R36, RZ, R36, RZ ;  /* 0x00000024ff24723e */ /* 0x000fe200048070ff */
[-C--:B------:R-:W-:Y:S01]  /*3ac0*/  FMUL R39, R39, R49.reuse ;  /* 0x0000003127277220 */ /* 0x080fe20000400000 */
[----:B------:R-:W-:Y:S01]  /*3ad0*/  F2FP.SATFINITE.E4M3.F32.PACK_AB_MERGE_C R41, RZ, R18, RZ ;  /* 0x00000012ff29723e */ /* 0x000fe200048070ff */
[-C--:B------:R-:W-:Y:S01]  /*3ae0*/  FMUL R47, R47, R49.reuse ;  /* 0x000000312f2f7220 */ /* 0x080fe20000400000 */
[----:B------:R-:W-:Y:S01]  /*3af0*/  LOP3.LUT R44, R45, 0xff, RZ, 0xc0, !PT ;  /* 0x000000ff2d2c7812 */ /* 0x000fe200078ec0ff */
[----:B------:R-:W-:Y:S01]  /*3b00*/  IMAD R18, R37, 0x100, R38 ;  /* 0x0000010025127824 */ /* 0x000fe200078e0226 */
[----:B------:R-:W-:Y:S01]  /*3b10*/  F2FP.SATFINITE.E4M3.F32.PACK_AB_MERGE_C R46, RZ, R46, RZ ;  /* 0x0000002eff2e723e */ /* 0x000fe200048070ff */
[----:B------:R-:W-:Y:S01]  /*3b20*/  FMUL R16, R16, R49 ;  /* 0x0000003110107220 */ /* 0x000fe20000400000 */
[----:B------:R-:W-:Y:S01]  /*3b30*/  F2FP.SATFINITE.E4M3.F32.PACK_AB_MERGE_C R48, RZ, R48, RZ ;  /* 0x00000030ff30723e */ /* 0x000fe200048070ff */
[----:B------:R-:W-:Y:S01]  /*3b40*/  IMAD.U32 R40, R40, 0x10000, RZ ;  /* 0x0001000028287824 */ /* 0x000fe200078e00ff */
[----:B------:R-:W-:Y:S01]  /*3b50*/  F2FP.SATFINITE.E4M3.F32.PACK_AB_MERGE_C R38, RZ, R17, RZ ;  /* 0x00000011ff26723e */ /* 0x000fe200048070ff */
[----:B------:R-:W-:Y:S01]  /*3b60*/  IMAD R44, R41, 0x100, R44 ;  /* 0x00000100292c7824 */ /* 0x000fe200078e022c */
[----:B------:R-:W-:Y:S01]  /*3b70*/  SHF.L.U32 R36, R36, 0x10, RZ ;  /* 0x0000001024247819 */ /* 0x000fe200000006ff */
[----:B------:R-:W-:Y:S01]  /*3b80*/  IMAD.U32 R46, R46, 0x10000, RZ ;  /* 0x000100002e2e7824 */ /* 0x000fe200078e00ff */
[----:B------:R-:W-:Y:S01]  /*3b90*/  F2FP.SATFINITE.E4M3.F32.PACK_AB_MERGE_C R43, RZ, R43, RZ ;  /* 0x0000002bff2b723e */ /* 0x000fe200048070ff */
[----:B------:R-:W-:Y:S01]  /*3ba0*/  IMAD.U32 R38, R38, 0x10000, RZ ;  /* 0x0001000026267824 */ /* 0x000fe200078e00ff */
[----:B------:R-:W-:Y:S01]  /*3bb0*/  F2FP.SATFINITE.E4M3.F32.PACK_AB_MERGE_C R39, RZ, R39, RZ ;  /* 0x00000027ff27723e */ /* 0x000fe200048070ff */
[----:B------:R-:W-:Y:S01]  /*3bc0*/  FMUL R35, R35, R49 ;  /* 0x0000003123237220 */ /* 0x000fe20000400000 */
[----:B------:R-:W-:Y:S01]  /*3bd0*/  F2FP.SATFINITE.E4M3.F32.PACK_AB_MERGE_C R47, RZ, R47, RZ ;  /* 0x0000002fff2f723e */ /* 0x000fe200048070ff */
[----:B------:R-:W-:Y:S01]  /*3be0*/  HADD2.F32 R31, -RZ, R31.H1_H1 ;  /* 0x3000001fff1f7230 */ /* 0x000fe20000004100 */
[----:B------:R-:W-:Y:S01]  /*3bf0*/  LOP3.LUT R48, R48, 0xff, RZ, 0xc0, !PT ;  /* 0x000000ff30307812 */ /* 0x000fe200078ec0ff */
[----:B------:R-:W-:Y:S01]  /*3c00*/  HADD2.F32 R29, -RZ, R29.H1_H1 ;  /* 0x3000001dff1d7230 */ /* 0x000fe20000004100 */
[----:B------:R-:W-:Y:S01]  /*3c10*/  LOP3.LUT R41, R36, 0xff0000, RZ, 0xc0, !PT ;  /* 0x00ff000024297812 */ /* 0x000fe200078ec0ff */
[----:B------:R-:W-:Y:S01]  /*3c20*/  HADD2.F32 R28, -RZ, R28.H1_H1 ;  /* 0x3000001cff1c7230 */ /* 0x000fe20000004100 */
[----:B------:R-:W-:Y:S01]  /*3c30*/  LOP3.LUT R37, R40, 0xff0000, RZ, 0xc0, !PT ;  /* 0x00ff000028257812 */ /* 0x000fe200078ec0ff */
[----:B------:R-:W1:Y:S01]  /*3c40*/  REDUX.OR UR6, R6 ;  /* 0x00000000060673c4 */ /* 0x000e620000004000 */
[----:B------:R-:W-:Y:S01]  /*3c50*/  F2FP.SATFINITE.E4M3.F32.PACK_AB_MERGE_C R36, RZ, R16, RZ ;  /* 0x00000010ff24723e */ /* 0x000fe200048070ff */
[----:B------:R-:W-:Y:S01]  /*3c60*/  HADD2.F32 R27, -RZ, R27.H1_H1 ;  /* 0x3000001bff1b7230 */ /* 0x000fe20000004100 */
[----:B------:R-:W-:Y:S01]  /*3c70*/  LOP3.LUT R43, R43, 0xffff, RZ, 0xc0, !PT ;  /* 0x0000ffff2b2b7812 */ /* 0x000fe200078ec0ff */
[----:B------:R-:W-:Y:S01]  /*3c80*/  HADD2.F32 R26, -RZ, R26.H1_H1 ;  /* 0x3000001aff1a7230 */ /* 0x000fe20000004100 */
[----:B------:R-:W-:Y:S01]  /*3c90*/  LOP3.LUT R39, R39, 0xffff, RZ, 0xc0, !PT ;  /* 0x0000ffff27277812 */ /* 0x000fe200078ec0ff */
[----:B------:R-:W-:Y:S01]  /*3ca0*/  HADD2.F32 R25, -RZ, R25.H1_H1 ;  /* 0x30000019ff197230 */ /* 0x000fe20000004100 */
[----:B------:R-:W-:Y:S01]  /*3cb0*/  LEA R42, R47, R48, 0x8 ;  /* 0x000000302f2a7211 */ /* 0x000fe200078e40ff */
[----:B------:R-:W-:Y:S01]  /*3cc0*/  IMAD.SHL.U32 R16, R43, 0x1000000, RZ ;  /* 0x010000002b107824 */ /* 0x000fe200078e00ff */
[----:B------:R-:W-:Y:S01]  /*3cd0*/  LOP3.LUT R17, R46, 0xff0000, RZ, 0xc0, !PT ;  /* 0x00ff00002e117812 */ /* 0x000fe200078ec0ff */
[----:B------:R-:W-:Y:S01]  /*3ce0*/  IMAD.SHL.U32 R39, R39, 0x1000000, RZ ;  /* 0x0100000027277824 */ /* 0x000fe200078e00ff */
[----:B------:R-:W-:Y:S01]  /*3cf0*/  LOP3.LUT R34, R37, 0xffff, R34, 0xf8, !PT ;  /* 0x0000ffff25227812 */ /* 0x000fe200078ef822 */
[----:B------:R-:W-:Y:S01]  /*3d00*/  HADD2.F32 R24, -RZ, R24.H1_H1 ;  /* 0x30000018ff187230 */ /* 0x000fe20000004100 */
[----:B------:R-:W-:Y:S01]  /*3d10*/  LOP3.LUT R36, R36, 0xffff, RZ, 0xc0, !PT ;  /* 0x0000ffff24247812 */ /* 0x000fe200078ec0ff */
[----:B------:R-:W-:Y:S01]  /*3d20*/  HADD2.F32 R23, -RZ, R23.H1_H1 ;  /* 0x30000017ff177230 */ /* 0x000fe20000004100 */
[----:B------:R-:W-:Y:S01]  /*3d30*/  LOP3.LUT R37, R38, 0xff0000, RZ, 0xc0, !PT ;  /* 0x00ff000026257812 */ /* 0x000fe200078ec0ff */
[----:B------:R-:W-:Y:S01]  /*3d40*/  HADD2.F32 R22, -RZ, R22.H1_H1 ;  /* 0x30000016ff167230 */ /* 0x000fe20000004100 */
[----:B------:R-:W-:Y:S01]  /*3d50*/  LOP3.LUT R17, R17, 0xffff, R42, 0xf8, !PT ;  /* 0x0000ffff11117812 */ /* 0x000fe200078ef82a */
[----:B------:R-:W-:Y:S01]  /*3d60*/  IMAD.SHL.U32 R36, R36, 0x1000000, RZ ;  /* 0x0100000024247824 */ /* 0x000fe200078e00ff */
[----:B------:R-:W-:Y:S01]  /*3d70*/  LOP3.LUT R37, R37, 0xffff, R44, 0xf8, !PT ;  /* 0x0000ffff25257812 */ /* 0x000fe200078ef82c */
[----:B------:R-:W-:Y:S01]  /*3d80*/  VOTEU.ANY UR7, UPT, PT ;  /* 0x0000000000077886 */ /* 0x000fe200038e0100 */
[----:B------:R-:W-:Y:S01]  /*3d90*/  F2FP.SATFINITE.E4M3.F32.PACK_AB_MERGE_C R35, RZ, R35, RZ ;  /* 0x00000023ff23723e */ /* 0x000fe200048070ff */
[----:B------:R-:W-:Y:S01]  /*3da0*/  HADD2.F32 R21, -RZ, R21.H1_H1 ;  /* 0x30000015ff157230 */ /* 0x000fe20000004100 */
[----:B------:R-:W-:Y:S01]  /*3db0*/  LOP3.LUT R16, R17, R16, RZ, 0xfc, !PT ;  /* 0x0000001011107212 */ /* 0x000fe200078efcff */
[----:B------:R-:W-:Y:S01]  /*3dc0*/  HADD2.F32 R20, -RZ, R20.H1_H1 ;  /* 0x30000014ff147230 */ /* 0x000fe20000004100 */
[----:B------:R-:W-:Y:S01]  /*3dd0*/  LOP3.LUT R17, R34, R39, RZ, 0xfc, !PT ;  /* 0x0000002722117212 */ /* 0x000fe200078efcff */
[----:B------:R-:W-:Y:S01]  /*3de0*/  HADD2.F32 R34, -RZ, R19.H1_H1 ;  /* 0x30000013ff227230 */ /* 0x000fe20000004100 */
[----:B------:R-:W-:Y:S01]  /*3df0*/  LOP3.LUT R19, R37, R36, RZ, 0xfc, !PT ;  /* 0x0000002425137212 */ /* 0x000fe200078efcff */
[----:B------:R-:W-:Y:S01]  /*3e00*/  HADD2.F32 R15, -RZ, R15.H1_H1 ;  /* 0x3000000fff0f7230 */ /* 0x000fe20000004100 */
[----:B------:R-:W-:Y:S01]  /*3e10*/  LOP3.LUT R35, R35, 0xffff, RZ, 0xc0, !PT ;  /* 0x0000ffff23237812 */ /* 0x000fe200078ec0ff */
[----:B------:R-:W2:Y:S01]  /*3e20*/  MATCH.ANY R37, R6 ;  /* 0x00000000062573a1 */ /* 0x000ea200000e8000 */
[----:B------:R-:W-:Y:S01]  /*3e30*/  LOP3.LUT R18, R41, 0xffff, R18, 0xf8, !PT ;  /* 0x0000ffff29127812 */ /* 0x000fe200078ef812 */
[----:B------:R-:W-:-:S02]  /*3e40*/  HADD2.F32 R14, -RZ, R14.H1_H1 ;  /* 0x3000000eff0e7230 */ /* 0x000fc40000004100 */
[----:B------:R-:W-:Y:S02]  /*3e50*/  IMAD.SHL.U32 R35, R35, 0x1000000, RZ ;  /* 0x0100000023237824 */ /* 0x000fe400078e00ff */
[----:B------:R-:W-:Y:S02]  /*3e60*/  HADD2.F32 R13, -RZ, R13.H1_H1 ;  /* 0x3000000dff0d7230 */ /* 0x000fe40000004100 */
[----:B------:R-:W-:Y:S01]  /*3e70*/  HADD2.F32 R2, -RZ, R2.H1_H1 ;  /* 0x30000002ff027230 */ /* 0x000fe20000004100 */
[----:B------:R-:W-:Y:S02]  /*3e80*/  LOP3.LUT R18, R18, R35, RZ, 0xfc, !PT ;  /* 0x0000002312127212 */ /* 0x000fe400078efcff */
[----:B------:R-:W-:-:S03]  /*3e90*/  FMNMX3 R35, |R31|, RZ, |R34|, !PT ;  /* 0x000000ff1f237276 */ /* 0x000fc60007800622 */
[----:B------:R3:W-:Y:S01]  /*3ea0*/  STG.E.128 desc[UR8][R32.64], R16 ;  /* 0x0000001020007986 */ /* 0x0007e2000c101d08 */
[----:B------:R-:W-:-:S04]  /*3eb0*/  FMNMX3 R35, R35, |R29|, |R28|, !PT ;  /* 0x4000001d23237276 */ /* 0x000fc8000780041c */
[----:B------:R-:W-:-:S04]  /*3ec0*/  FMNMX3 R35, R35, |R27|, |R26|, !PT ;  /* 0x4000001b23237276 */ /* 0x000fc8000780041a */
[----:B------:R-:W-:Y:S02]  /*3ed0*/  FMNMX3 R35, R35, |R25|, |R24|, !PT ;  /* 0x4000001923237276 */ /* 0x000fe40007800418 */
[----:B--2---:R-:W-:Y:S02]  /*3ee0*/  LOP3.LUT P0, RZ, R6, UR7, R37, 0x40, !PT ;  /* 0x0000000706ff7c12 */ /* 0x004fe4000f804025 */
        /* <DEDUP_REMOVED lines=9> */
[----:B------:R-:W0:Y:S02]  /*3f80*/  SHFL.DOWN PT, R53, R19, 0x1, 0x1f ;  /* 0x08201f0013357f89 */ /* 0x000e2400000e0000 */
[----:B0-----:R-:W-:-:S05]  /*3f90*/  FMNMX R54, R19, R53, !PT ;  /* 0x0000003513367209 */ /* 0x001fca0007800000 */
[----:B------:R0:W1:Y:S02]  /*3fa0*/  SHFL.IDX PT, R53, R54, R8, 0x1f ;  /* 0x00001f0836357589 */ /* 0x00006400000e0000 */
.L_x_4170:
[----:B------:R-:W1:Y:S01]  /*3fb0*/  LDCU UR6, c[0x0][0x3d8] ;  /* 0x00007b00ff0677ac */ /* 0x000e620008000800 */
[----:B------:R-:W-:Y:S01]  /*3fc0*/  BSSY.RECONVERGENT B2, `(.L_x_3792) ;  /* 0x0000016000027945 */ /* 0x000fe20003800200 */
[----:B------:R-:W-:Y:S01]  /*3fd0*/  HFMA2 R16, -RZ, RZ, 1.875, 0 ;  /* 0x3f800000ff107431 */ /* 0x000fe200000001ff */
        /* <DEDUP_REMOVED lines=15> */
[----:B0-----:R-:W-:Y:S05]  /*40d0*/  CALL.REL.NOINC `($__internal_11_$__cuda_sm3x_div_rn_noftz_f32_slowpath) ;  /* 0x0000016800847944 */ /* 0x001fea0003c00000 */
[----:B------:R-:W-:-:S07]  /*40e0*/  IMAD.MOV.U32 R16, RZ, RZ, R44 ;  /* 0x000000ffff107224 */ /* 0x000fce00078e002c */
.L_x_3795:
[----:B------:R-:W-:Y:S05]  /*40f0*/  BSYNC.RECONVERGENT B3 ;  /* 0x0000000000037941 */ /* 0x000fea0003800200 */
.L_x_3794:
[----:B------:R-:W-:-:S04]  /*4100*/  FSETP.NEU.AND P0, PT, |R16|, +INF , PT ;  /* 0x7f8000001000780b */ /* 0x000fc80003f0d200 */
[----:B------:R-:W-:-:S09]  /*4110*/  FSEL R16, R16, 65504, P0 ;  /* 0x477fe00010107808 */ /* 0x000fd20000000000 */
.L_x_3793:
[----:B------:R-:W-:Y:S05]  /*4120*/  BSYNC.RECONVERGENT B2 ;  /* 0x0000000000027941 */ /* 0x000fea0003800200 */
.L_x_3792:
        /* <DEDUP_REMOVED lines=12> */
.L_x_3799:
[----:B------:R-:W1:Y:S02]  /*41f0*/  MUFU.RCP R17, R16 ;  /* 0x0000001000117308 */ /* 0x000e640000001000 */
[----:B-1----:R-:W-:-:S04]  /*4200*/  FFMA R18, R17, R16, -1 ;  /* 0xbf80000011127423 */ /* 0x002fc80000000010 */
[----:B------:R-:W-:-:S04]  /*4210*/  FADD.FTZ R18, -R18, -RZ ;  /* 0x800000ff12127221 */ /* 0x000fc80000010100 */
[----:B------:R-:W-:-:S07]  /*4220*/  FFMA R44, R17, R18, R17 ;  /* 0x00000012112c7223 */ /* 0x000fce0000000011 */
.L_x_3800:
[----:B------:R-:W-:Y:S05]  /*4230*/  BSYNC.RECONVERGENT B2 ;  /* 0x0000000000027941 */ /* 0x000fea0003800200 */
.L_x_3798:
[----:B------:R-:W1:Y:S01]  /*4240*/  LDC.64 R18, c[0x0][0x3d0] ;  /* 0x0000f400ff127b82 */ /* 0x000e620000000a00 */
[----:B------:R-:W2:Y:S01]  /*4250*/  LDCU.64 UR6, c[0x0][0x3d0] ;  /* 0x00007a00ff0677ac */ /* 0x000ea20008000a00 */
[----:B------:R-:W3:Y:S01]  /*4260*/  LDCU.64 UR14, c[0x0][0x3a0] ;  /* 0x00007400ff0e77ac */ /* 0x000ee20008000a00 */
[----:B--2---:R-:W-:-:S04]  /*4270*/  IMAD R17, R11, UR6, RZ ;  /* 0x000000060b117c24 */ /* 0x004fc8000f8e02ff */
[C---:B------:R-:W-:Y:S02]  /*4280*/  IMAD R35, R12.reuse, UR7, R17 ;  /* 0x000000070c237c24 */ /* 0x040fe4000f8e0211 */
[----:B-1----:R-:W-:-:S03]  /*4290*/  IMAD.WIDE.U32 R18, R12, UR6, R18 ;  /* 0x000000060c127c25 */ /* 0x002fc6000f8e0012 */
[----:B------:R-:W-:-:S04]  /*42a0*/  IADD3 R17, P0, PT, R60, R18, RZ ;  /* 0x000000123c117210 */ /* 0x000fc80007f1e0ff */
[----:B------:R-:W-:Y:S02]  /*42b0*/  IADD3.X R36, PT, PT, R59, R35, R19, P0, !PT ;  /* 0x000000233b247210 */ /* 0x000fe400007fe413 */
[----:B---3--:R-:W-:-:S04]  /*42c0*/  LEA R18, P0, R17, UR14, 0x2 ;  /* 0x0000000e11127c11 */ /* 0x008fc8000f8010ff */
[----:B------:R-:W-:-:S05]  /*42d0*/  LEA.HI.X R19, R17, UR15, R36, 0x2, P0 ;  /* 0x0000000f11137c11 */ /* 0x000fca00080f1424 */
[----:B------:R1:W-:Y:S04]  /*42e0*/  STG.E desc[UR8][R18.64], R44 ;  /* 0x0000002c12007986 */ /* 0x0003e8000c101908 */
.L_x_3797:
[----:B------:R-:W-:Y:S05]  /*42f0*/  BSYNC.RECONVERGENT B1 ;  /* 0x0000000000017941 */ /* 0x000fea0003800200 */
.L_x_3796:
        /* <DEDUP_REMOVED lines=11> */
[----:B------:R-:W-:Y:S01]  /*43b0*/  LOP3.LUT R31, R31, 0xff, RZ, 0xc0, !PT ;  /* 0x000000ff1f1f7812 */ /* 0x000fe200078ec0ff */
[-C--:B------:R-:W-:Y:S01]  /*43c0*/  FMUL R26, R26, R16.reuse ;  /* 0x000000101a1a7220 */ /* 0x080fe20000400000 */
[----:B------:R-:W-:Y:S01]  /*43d0*/  F2FP.SATFINITE.E4M3.F32.PACK_AB_MERGE_C R27, RZ, R27, RZ ;  /* 0x0000001bff1b723e */ /* 0x000fe200048070ff */
[-C--:B------:R-:W-:Y:S01]  /*43e0*/  FMUL R21, R21, R16.reuse ;  /* 0x0000001015157220 */ /* 0x080fe20000400000 */
[----:B------:R-:W-:Y:S01]  /*43f0*/  F2FP.SATFINITE.E4M3.F32.PACK_AB_MERGE_C R15, RZ, R15, RZ ;  /* 0x0000000fff0f723e */ /* 0x000fe200048070ff */
[----:B------:R-:W-:Y:S01]  /*4400*/  IMAD R34, R34, 0x100, R31 ;  /* 0x0000010022227824 */ /* 0x000fe200078e021f */
[----:B------:R-:W-:Y:S01]  /*4410*/  LOP3.LUT R29, R29, 0xff0000, RZ, 0xc0, !PT ;  /* 0x00ff00001d1d7812 */ /* 0x000fe200078ec0ff */
[-C--:B------:R-:W-:Y:S01]  /*4420*/  FMUL R23, R23, R16.reuse ;  /* 0x0000001017177220 */ /* 0x080fe20000400000 */
[----:B------:R-:W-:Y:S01]  /*4430*/  F2FP.SATFINITE.E4M3.F32.PACK_AB_MERGE_C R25, RZ, R25, RZ ;  /* 0x00000019ff19723e */ /* 0x000fe200048070ff */
[----:B------:R-:W-:Y:S01]  /*4440*/  FMUL R13, R13, R16 ;  /* 0x000000100d0d7220 */ /* 0x000fe20000400000 */
[----:B------:R-:W-:Y:S01]  /*4450*/  F2FP.SATFINITE.E4M3.F32.PACK_AB_MERGE_C R14, RZ, R14, RZ ;  /* 0x0000000eff0e723e */ /* 0x000fe200048070ff */
[-C--:B------:R-:W-:Y:S01]  /*4460*/  FMUL R22, R22, R16.reuse ;  /* 0x0000001016167220 */ /* 0x080fe20000400000 */
[----:B------:R-:W-:Y:S01]  /*4470*/  LOP3.LUT R27, R27, 0xff, RZ, 0xc0, !PT ;  /* 0x000000ff1b1b7812 */ /* 0x000fe200078ec0ff */
[----:B------:R-:W2:Y:S01]  /*4480*/  LDS R31, [R30+0x80] ;  /* 0x000080001e1f7984 */ /* 0x000ea20000000800 */
[----:B------:R-:W-:Y:S01]  /*4490*/  LOP3.LUT R15, R15, 0xff, RZ, 0xc0, !PT ;  /* 0x000000ff0f0f7812 */ /* 0x000fe200078ec0ff */
[----:B------:R-:W-:Y:S01]  /*44a0*/  FMUL R17, R28, R16 ;  /* 0x000000101c117220 */ /* 0x000fe20000400000 */
[----:B------:R-:W-:Y:S01]  /*44b0*/  F2FP.SATFINITE.E4M3.F32.PACK_AB_MERGE_C R26, RZ, R26, RZ ;  /* 0x0000001aff1a723e */ /* 0x000fe200048070ff */
[-C--:B-1----:R-:W-:Y:S01]  /*44c0*/  FMUL R18, R24, R16.reuse ;  /* 0x0000001018127220 */ /* 0x082fe20000400000 */
[----:B------:R-:W-:Y:S01]  /*44d0*/  LOP3.LUT R34, R29, 0xffff, R34, 0xf8, !PT ;  /* 0x0000ffff1d227812 */ /* 0x000fe200078ef822 */
[-C--:B------:R-:W-:Y:S01]  /*44e0*/  FMUL R19, R20, R16.reuse ;  /* 0x0000001014137220 */ /* 0x080fe20000400000 */
[----:B------:R-:W1:Y:S01]  /*44f0*/  LDS R29, [R30+0x184] ;  /* 0x000184001e1d7984 */ /* 0x000e620000000800 */
[----:B------:R-:W-:Y:S01]  /*4500*/  F2FP.SATFINITE.E4M3.F32.PACK_AB_MERGE_C R21, RZ, R21, RZ ;  /* 0x00000015ff15723e */ /* 0x000fe200048070ff */
[----:B------:R-:W-:Y:S01]  /*4510*/  FMUL R16, R2, R16 ;  /* 0x0000001002107220 */ /* 0x000fe20000400000 */
[----:B------:R-:W-:Y:S01]  /*4520*/  F2FP.SATFINITE.E4M3.F32.PACK_AB_MERGE_C R23, RZ, R23, RZ ;  /* 0x00000017ff17723e */ /* 0x000fe200048070ff */
[----:B------:R-:W-:Y:S01]  /*4530*/  IMAD.U32 R25, R25, 0x10000, RZ ;  /* 0x0001000019197824 */ /* 0x000fe200078e00ff */
[----:B------:R-:W-:Y:S01]  /*4540*/  LEA R2, R26, R27, 0x8 ;  /* 0x0000001b1a027211 */ /* 0x000fe200078e40ff */
[----:B------:R-:W-:Y:S01]  /*4550*/  IMAD R14, R14, 0x100, R15 ;  /* 0x000001000e0e7824 */ /* 0x000fe200078e020f */
[----:B------:R-:W-:Y:S01]  /*4560*/  LDS R28, [R30+0x288] ;  /* 0x000288001e1c7984 */ /* 0x000fe20000000800 */
[----:B------:R-:W-:Y:S01]  /*4570*/  F2FP.SATFINITE.E4M3.F32.PACK_AB_MERGE_C R15, RZ, R13, RZ ;  /* 0x0000000dff0f723e */ /* 0x000fe200048070ff */
[----:B------:R-:W-:Y:S01]  /*4580*/  IMAD.U32 R21, R21, 0x10000, RZ ;  /* 0x0001000015157824 */ /* 0x000fe200078e00ff */
[----:B------:R-:W-:Y:S01]  /*4590*/  F2FP.SATFINITE.E4M3.F32.PACK_AB_MERGE_C R22, RZ, R22, RZ ;  /* 0x00000016ff16723e */ /* 0x000fe200048070ff */
[----:B------:R-:W3:Y:S01]  /*45a0*/  LDS R27, [R30+0x38c] ;  /* 0x00038c001e1b7984 */ /* 0x000ee20000000800 */
[----:B------:R-:W-:Y:S01]  /*45b0*/  LOP3.LUT R23, R23, 0xff, RZ, 0xc0, !PT ;  /* 0x000000ff17177812 */ /* 0x000fe200078ec0ff */
[----:B------:R-:W-:Y:S01]  /*45c0*/  IMAD.U32 R15, R15, 0x10000, RZ ;  /* 0x000100000f0f7824 */ /* 0x000fe200078e00ff */
[----:B------:R-:W-:Y:S01]  /*45d0*/  LOP3.LUT R13, R25, 0xff0000, RZ, 0xc0, !PT ;  /* 0x00ff0000190d7812 */ /* 0x000fe200078ec0ff */
[----:B------:R-:W4:Y:S01]  /*45e0*/  LDS R26, [R30+0x490] ;  /* 0x000490001e1a7984 */ /* 0x000f220000000800 */
[----:B------:R-:W-:Y:S01]  /*45f0*/  LOP3.LUT R21, R21, 0xff0000, RZ, 0xc0, !PT ;  /* 0x00ff000015157812 */ /* 0x000fe200078ec0ff */
[----:B------:R-:W-:Y:S01]  /*4600*/  IMAD R22, R22, 0x100, R23 ;  /* 0x0000010016167824 */ /* 0x000fe200078e0217 */
[----:B------:R-:W-:Y:S01]  /*4610*/  LOP3.LUT R15, R15, 0xff0000, RZ, 0xc0, !PT ;  /* 0x00ff00000f0f7812 */ /* 0x000fe200078ec0ff */
[----:B------:R-:W5:Y:S01]  /*4620*/  LDS R25, [R30+0x594] ;  /* 0x000594001e197984 */ /* 0x000f620000000800 */
[----:B------:R-:W-:Y:S01]  /*4630*/  LOP3.LUT R35, R13, 0xffff, R2, 0xf8, !PT ;  /* 0x0000ffff0d237812 */ /* 0x000fe200078ef802 */
[----:B------:R-:W0:Y:S01]  /*4640*/  LDCU.64 UR6, c[0x0][0x3b0] ;  /* 0x00007600ff0677ac */ /* 0x000e220008000a00 */
[----:B------:R-:W-:Y:S01]  /*4650*/  LOP3.LUT R36, R21, 0xffff, R22, 0xf8, !PT ;  /* 0x0000ffff15247812 */ /* 0x000fe200078ef816 */
[----:B------:R-:W5:Y:S01]  /*4660*/  LDS R24, [R30+0x698] ;  /* 0x000698001e187984 */ /* 0x000f620000000800 */
[----:B------:R-:W-:Y:S01]  /*4670*/  LOP3.LUT R37, R15, 0xffff, R14, 0xf8, !PT ;  /* 0x0000ffff0f257812 */ /* 0x000fe200078ef80e */
[----:B------:R-:W5:Y:S01]  /*4680*/  MATCH.ANY R45, R6 ;  /* 0x00000000062d73a1 */ /* 0x000f6200000e8000 */
[----:B------:R-:W-:Y:S01]  /*4690*/  F2FP.SATFINITE.E4M3.F32.PACK_AB_MERGE_C R17, RZ, R17, RZ ;  /* 0x00000011ff11723e */ /* 0x000fe200048070ff */
[----:B------:R-:W5:Y:S01]  /*46a0*/  LDS R23, [R30+0x79c] ;  /* 0x00079c001e177984 */ /* 0x000f620000000800 */
[----:B------:R-:W-:-:S02]  /*46b0*/  F2FP.SATFINITE.E4M3.F32.PACK_AB_MERGE_C R18, RZ, R18, RZ ;  /* 0x00000012ff12723e */ /* 0x000fc400048070ff */
[----:B------:R-:W-:Y:S01]  /*46c0*/  F2FP.SATFINITE.E4M3.F32.PACK_AB_MERGE_C R19, RZ, R19, RZ ;  /* 0x00000013ff13723e */ /* 0x000fe200048070ff */
[----:B------:R-:W5:Y:S01]  /*46d0*/  LDS R22, [R30+0x8a0] ;  /* 0x0008a0001e167984 */ /* 0x000f620000000800 */
[----:B------:R-:W-:Y:S01]  /*46e0*/  LOP3.LUT R17, R17, 0xffff, RZ, 0xc0, !PT ;  /* 0x0000ffff11117812 */ /* 0x000fe200078ec0ff */
[----:B--2---:R-:W-:Y:S01]  /*46f0*/  HADD2.F32 R39, -RZ, R31.H0_H0 ;  /* 0x2000001fff277230 */ /* 0x004fe20000004100 */
[----:B------:R-:W-:Y:S01]  /*4700*/  F2FP.SATFINITE.E4M3.F32.PACK_AB_MERGE_C R16, RZ, R16, RZ ;  /* 0x00000010ff10723e */ /* 0x000fe200048070ff */
[----:B------:R-:W2:Y:S01]  /*4710*/  LDS R21, [R30+0x9a4] ;  /* 0x0009a4001e157984 */ /* 0x000ea20000000800 */
[----:B------:R-:W-:Y:S02]  /*4720*/  LOP3.LUT R18, R18, 0xffff, RZ, 0xc0, !PT ;  /* 0x0000ffff12127812 */ /* 0x000fe400078ec0ff */
[----:B------:R-:W-:Y:S01]  /*4730*/  LOP3.LUT R19, R19, 0xffff, RZ, 0xc0, !PT ;  /* 0x0000ffff13137812 */ /* 0x000fe200078ec0ff */
[----:B------:R-:W2:Y:S01]  /*4740*/  LDS R20, [R30+0xaa8] ;  /* 0x000aa8001e147984 */ /* 0x000ea20000000800 */
[----:B------:R-:W-:Y:S01]  /*4750*/  SHF.L.U32 R17, R17, 0x18, RZ ;  /* 0x0000001811117819 */ /* 0x000fe200000006ff */
[----:B------:R-:W-:Y:S01]  /*4760*/  IMAD.SHL.U32 R18, R18, 0x1000000, RZ ;  /* 0x0100000012127824 */ /* 0x000fe200078e00ff */
[----:B------:R-:W-:Y:S01]  /*4770*/  LOP3.LUT R38, R16, 0xffff, RZ, 0xc0, !PT ;  /* 0x0000ffff10267812 */ /* 0x000fe200078ec0ff */
[----:B------:R-:W2:Y:S01]  /*4780*/  LDS R15, [R30+0xbac] ;  /* 0x000bac001e0f7984 */ /* 0x000ea20000000800 */
[----:B------:R-:W-:Y:S01]  /*4790*/  IMAD.SHL.U32 R19, R19, 0x1000000, RZ ;  /* 0x0100000013137824 */ /* 0x000fe200078e00ff */
[----:B------:R-:W-:-:S02]  /*47a0*/  LOP3.LUT R16, R34, R17, RZ, 0xfc, !PT ;  /* 0x0000001122107212 */ /* 0x000fc400078efcff */
[----:B------:R-:W2:Y:S01]  /*47b0*/  LDS R14, [R30+0xcb0] ;  /* 0x000cb0001e0e7984 */ /* 0x000ea20000000800 */
[----:B------:R-:W-:Y:S01]  /*47c0*/  IMAD.SHL.U32 R34, R38, 0x1000000, RZ ;  /* 0x0100000026227824 */ /* 0x000fe200078e00ff */
[----:B------:R-:W-:Y:S01]  /*47d0*/  LOP3.LUT R17, R35, R18, RZ, 0xfc, !PT ;  /* 0x0000001223117212 */ /* 0x000fe200078efcff */
[----:B-1----:R-:W-:Y:S01]  /*47e0*/  HADD2.F32 R38, -RZ, R29.H0_H0 ;  /* 0x2000001dff267230 */ /* 0x002fe20000004100 */
[----:B------:R-:W1:Y:S01]  /*47f0*/  LDS R13, [R30+0xdb4] ;  /* 0x000db4001e0d7984 */ /* 0x000e620000000800 */
[----:B------:R-:W-:Y:S01]  /*4800*/  LOP3.LUT R18, R36, R19, RZ, 0xfc, !PT ;  /* 0x0000001324127212 */ /* 0x000fe200078efcff */
[----:B---3--:R-:W-:Y:S01]  /*4810*/  HADD2.F32 R36, -RZ, R27.H0_H0 ;  /* 0x2000001bff247230 */ /* 0x008fe20000004100 */
[----:B------:R-:W-:Y:S01]  /*4820*/  LOP3.LUT R19, R37, R34, RZ, 0xfc, !PT ;  /* 0x0000002225137212 */ /* 0x000fe200078efcff */
[----:B------:R-:W3:Y:S01]  /*4830*/  LDS R2, [R30+0xeb8] ;  /* 0x000eb8001e027984 */ /* 0x000ee20000000800 */
[----:B------:R-:W-:Y:S01]  /*4840*/  HADD2.F32 R37, -RZ, R28.H0_H0 ;  /* 0x2000001cff257230 */ /* 0x000fe20000004100 */
[----:B0-----:R-:W-:Y:S01]  /*4850*/  IADD3 R48, P0, PT, R32, UR6, RZ ;  /* 0x0000000620307c10 */ /* 0x001fe2000ff1e0ff */
[----:B------:R-:W0:Y:S01]  /*4860*/  REDUX.OR UR6, R6 ;  /* 0x00000000060673c4 */ /* 0x000e220000004000 */
[----:B------:R-:W0:Y:S01]  /*4870*/  LDS R30, [R30+0xfbc] ;  /* 0x000fbc001e1e7984 */ /* 0x000e220000000800 */
[----:B------:R-:W-:Y:S01]  /*4880*/  FMNMX3 R40, |R39|, RZ, |R38|, !PT ;  /* 0x000000ff27287276 */ /* 0x000fe20007800626 */
[----:B----4-:R-:W-:Y:S01]  /*4890*/  HADD2.F32 R35, -RZ, R26.H0_H0 ;  /* 0x2000001aff237230 */ /* 0x010fe20000004100 */
[----:B------:R-:W-:Y:S01]  /*48a0*/  IADD3.X R49, PT, PT, R33, UR7, RZ, P0, !PT ;  /* 0x0000000721317c10 */ /* 0x000fe200087fe4ff */
[----:B-----5:R-:W-:Y:S01]  /*48b0*/  HADD2.F32 R34, -RZ, R25.H0_H0 ;  /* 0x20000019ff227230 */ /* 0x020fe20000004100 */
[----:B------:R-:W-:Y:S01]  /*48c0*/  FMNMX3 R40, R40, |R37|, |R36|, !PT ;  /* 0x4000002528287276 */ /* 0x000fe20007800424 */
[----:B------:R-:W-:Y:S01]  /*48d0*/  HADD2.F32 R47, -RZ, R24.H0_H0 ;  /* 0x20000018ff2f7230 */ /* 0x000fe20000004100 */
[----:B------:R-:W-:Y:S01]  /*48e0*/  VOTEU.ANY UR7, UPT, PT ;  /* 0x0000000000077886 */ /* 0x000fe200038e0100 */
[----:B------:R-:W-:Y:S01]  /*48f0*/  HADD2.F32 R46, -RZ, R23.H0_H0 ;  /* 0x20000017ff2e7230 */ /* 0x000fe20000004100 */
[----:B------:R-:W-:Y:S01]  /*4900*/  FMNMX3 R40, R40, |R35|, |R34|, !PT ;  /* 0x4000002328287276 */ /* 0x000fe20007800422 */
[----:B------:R4:W-:Y:S01]  /*4910*/  STG.E.128 desc[UR8][R48.64], R16 ;  /* 0x0000001030007986 */ /* 0x0009e2000c101d08 */
[----:B------:R-:W-:Y:S01]  /*4920*/  LOP3.LUT P0, RZ, R6, UR7, R45, 0x40, !PT ;  /* 0x0000000706ff7c12 */ /* 0x000fe2000f80402d */
[----:B------:R-:W-:Y:S01]  /*4930*/  HADD2.F32 R43, -RZ, R22.H0_H0 ;  /* 0x20000016ff2b7230 */ /* 0x000fe20000004100 */
[----:B------:R-:W-:Y:S01]  /*4940*/  FMNMX3 R44, R40, |R47|, |R46|, !PT ;  /* 0x4000002f282c7276 */ /* 0x000fe2000780042e */
[----:B--2---:R-:W-:-:S02]  /*4950*/  HADD2.F32 R42, -RZ, R21.H0_H0 ;  /* 0x20000015ff2a7230 */ /* 0x004fc40000004100 */
[----:B------:R-:W-:-:S03]  /*4960*/  HADD2.F32 R41, -RZ, R20.H0_H0 ;  /* 0x20000014ff297230 */ /* 0x000fc60000004100 */
[----:B------:R-:W-:Y:S01]  /*4970*/  FMNMX3 R44, R44, |R43|, |R42|, !PT ;  /* 0x4000002b2c2c7276 */ /* 0x000fe2000780042a */
[----:B------:R-:W-:Y:S02]  /*4980*/  HADD2.F32 R40, -RZ, R15.H0_H0 ;  /* 0x2000000fff287230 */ /* 0x000fe40000004100 */
[----:B----4-:R-:W-:-:S03]  /*4990*/  HADD2.F32 R19, -RZ, R14.H0_H0 ;  /* 0x2000000eff137230 */ /* 0x010fc60000004100 */
[----:B------:R-:W-:Y:S01]  /*49a0*/  FMNMX3 R44, R44, |R41|, |R40|, !PT ;  /* 0x400000292c2c7276 */ /* 0x000fe20007800428 */
[----:B-1----:R-:W-:Y:S02]  /*49b0*/  HADD2.F32 R18, -RZ, R13.H0_H0 ;  /* 0x2000000dff127230 */ /* 0x002fe40000004100 */
[----:B---3--:R-:W-:-:S03]  /*49c0*/  HADD2.F32 R17, -RZ, R2.H0_H0 ;  /* 0x20000002ff117230 */ /* 0x008fc60000004100 */
        /* <DEDUP_REMOVED lines=11> */
.L_x_4179:
        /* <DEDUP_REMOVED lines=19> */
[----:B0-----:R-:W-:Y:S05]  /*4bb0*/  CALL.REL.NOINC `($__internal_11_$__cuda_sm3x_div_rn_noftz_f32_slowpath) ;  /* 0x0000015c00cc7944 */ /* 0x001fea0003c00000 */
.L_x_3805:
[----:B------:R-:W-:Y:S05]  /*4bc0*/  BSYNC.RECONVERGENT B3 ;  /* 0x0000000000037941 */ /* 0x000fea0003800200 */
.L_x_3804:
[----:B------:R-:W-:-:S04]  /*4bd0*/  FSETP.NEU.AND P0, PT, |R44|, +INF , PT ;  /* 0x7f8000002c00780b */ /* 0x000fc80003f0d200 */
[----:B------:R-:W-:-:S09]  /*4be0*/  FSEL R50, R44, 65504, P0 ;  /* 0x477fe0002c327808 */ /* 0x000fd20000000000 */
.L_x_3803:
[----:B------:R-:W-:Y:S05]  /*4bf0*/  BSYNC.RECONVERGENT B2 ;  /* 0x0000000000027941 */ /* 0x000fea0003800200 */
.L_x_3802:
        /* <DEDUP_REMOVED lines=13> */
.L_x_3809:
[----:B------:R-:W1:Y:S02]  /*4cd0*/  MUFU.RCP R51, R50 ;  /* 0x0000003200337308 */ /* 0x000e640000001000 */
[----:B-1----:R-:W-:-:S04]  /*4ce0*/  FFMA R44, R51, R50, -1 ;  /* 0xbf800000332c7423 */ /* 0x002fc80000000032 */
[----:B------:R-:W-:-:S04]  /*4cf0*/  FADD.FTZ R44, -R44, -RZ ;  /* 0x800000ff2c2c7221 */ /* 0x000fc80000010100 */
[----:B------:R-:W-:-:S07]  /*4d00*/  FFMA R51, R51, R44, R51 ;  /* 0x0000002c33337223 */ /* 0x000fce0000000033 */
.L_x_3810:
[----:B------:R-:W-:Y:S05]  /*4d10*/  BSYNC.RECONVERGENT B2 ;  /* 0x0000000000027941 */ /* 0x000fea0003800200 */
.L_x_3808:
[----:B------:R-:W1:Y:S01]  /*4d20*/  LDCU.64 UR6, c[0x0][0x3d0] ;  /* 0x00007a00ff0677ac */ /* 0x000e620008000a00 */
[----:B------:R-:W-:Y:S01]  /*4d30*/  IADD3 R45, P0, PT, R12, 0x40, RZ ;  /* 0x000000400c2d7810 */ /* 0x000fe20007f1e0ff */
[----:B------:R-:W-:Y:S01]  /*4d40*/  IMAD.MOV.U32 R52, RZ, RZ, R60 ;  /* 0x000000ffff347224 */ /* 0x000fe200078e003c */
[----:B------:R-:W2:Y:S01]  /*4d50*/  LDCU.64 UR14, c[0x0][0x3a0] ;  /* 0x00007400ff0e77ac */ /* 0x000ea20008000a00 */
[----:B------:R-:W-:Y:S02]  /*4d60*/  IMAD.MOV.U32 R53, RZ, RZ, R59 ;  /* 0x000000ffff357224 */ /* 0x000fe400078e003b */
[----:B------:R-:W-:-:S04]  /*4d70*/  IMAD.X R44, RZ, RZ, R11, P0 ;  /* 0x000000ffff2c7224 */ /* 0x000fc800000e060b */
[----:B-1----:R-:W-:Y:S02]  /*4d80*/  IMAD R44, R44, UR6, RZ ;  /* 0x000000062c2c7c24 */ /* 0x002fe4000f8e02ff */
[----:B------:R-:W-:-:S04]  /*4d90*/  IMAD.WIDE.U32 R52, R45, UR6, R52 ;  /* 0x000000062d347c25 */ /* 0x000fc8000f8e0034 */
[----:B------:R-:W-:Y:S01]  /*4da0*/  IMAD R55, R45, UR7, R44 ;  /* 0x000000072d377c24 */ /* 0x000fe2000f8e022c */
[----:B--2---:R-:W-:-:S04]  /*4db0*/  LEA R44, P0, R52, UR14, 0x2 ;  /* 0x0000000e342c7c11 */ /* 0x004fc8000f8010ff */
[----:B------:R-:W-:-:S04]  /*4dc0*/  IADD3 R45, PT, PT, R53, R55, RZ ;  /* 0x00000037352d7210 */ /* 0x000fc80007ffe0ff */
[----:B------:R-:W-:-:S05]  /*4dd0*/  LEA.HI.X R45, R52, UR15, R45, 0x2, P0 ;  /* 0x0000000f342d7c11 */ /* 0x000fca00080f142d */
[----:B------:R1:W-:Y:S02]  /*4de0*/  STG.E desc[UR8][R44.64], R51 ;  /* 0x000000332c007986 */ /* 0x0003e4000c101908 */
.L_x_3807:
[----:B------:R-:W-:Y:S05]  /*4df0*/  BSYNC.RECONVERGENT B1 ;  /* 0x0000000000017941 */ /* 0x000fea0003800200 */
.L_x_3806:
[-C--:B------:R-:W-:Y:S01]  /*4e00*/  FMUL R35, R35, R50.reuse ;  /* 0x0000003223237220 */ /* 0x080fe20000400000 */
[-C--:B------:R-:W-:Y:S01]  /*4e10*/  FMUL R43, R43, R50.reuse ;  /* 0x000000322b2b7220 */ /* 0x080fe20000400000 */
[-C--:B-1----:R-:W-:Y:S01]  /*4e20*/  FMUL R44, R19, R50.reuse ;  /* 0x00000032132c7220 */ /* 0x082fe20000400000 */
        /* <DEDUP_REMOVED lines=13> */
[----:B------:R-:W-:Y:S01]  /*4f00*/  FMUL R16, R16, R50 ;  /* 0x0000003210107220 */ /* 0x000fe20000400000 */
[----:B------:R-:W-:Y:S01]  /*4f10*/  F2FP.SATFINITE.E4M3.F32.PACK_AB_MERGE_C R17, RZ, R17, RZ ;  /* 0x00000011ff11723e */ /* 0x000fe200048070ff */
[----:B------:R-:W-:Y:S01]  /*4f20*/  HADD2.F32 R31, -RZ, R31.H1_H1 ;  /* 0x3000001fff1f7230 */ /* 0x000fe20000004100 */
[----:B------:R-:W-:Y:S01]  /*4f30*/  F2FP.SATFINITE.E4M3.F32.PACK_AB_MERGE_C R39, RZ, R39, RZ ;  /* 0x00000027ff27723e */ /* 0x000fe200048070ff */
[----:B------:R-:W-:Y:S01]  /*4f40*/  HADD2.F32 R29, -RZ, R29.H1_H1 ;  /* 0x3000001dff1d7230 */ /* 0x000fe20000004100 */
[----:B------:R-:W-:Y:S01]  /*4f50*/  F2FP.SATFINITE.E4M3.F32.PACK_AB_MERGE_C R37, RZ, R37, RZ ;  /* 0x00000025ff25723e */ /* 0x000fe200048070ff */
[----:B------:R-:W-:Y:S01]  /*4f60*/  IMAD.U32 R17, R17, 0x10000, RZ ;  /* 0x0001000011117824 */ /* 0x000fe200078e00ff */
[----:B------:R-:W-:Y:S01]  /*4f70*/  F2FP.SATFINITE.E4M3.F32.PACK_AB_MERGE_C R19, RZ, R34, RZ ;  /* 0x00000022ff13723e */ /* 0x000fe200048070ff */
[-C--:B------:R-:W-:Y:S01]  /*4f80*/  FMUL R47, R47, R50.reuse ;  /* 0x000000322f2f7220 */ /* 0x080fe20000400000 */
[----:B------:R-:W-:Y:S01]  /*4f90*/  F2FP.SATFINITE.E4M3.F32.PACK_AB_MERGE_C R41, RZ, R41, RZ ;  /* 0x00000029ff29723e */ /* 0x000fe200048070ff */
[----:B------:R-:W-:Y:S01]  /*4fa0*/  IMAD.U32 R37, R37, 0x10000, RZ ;  /* 0x0001000025257824 */ /* 0x000fe200078e00ff */
[----:B------:R-:W-:Y:S01]  /*4fb0*/  LOP3.LUT R34, R35, 0xff, RZ, 0xc0, !PT ;  /* 0x000000ff23227812 */ /* 0x000fe200078ec0ff */
[----:B------:R-:W-:Y:S01]  /*4fc0*/  FMUL R46, R46, R50 ;  /* 0x000000322e2e7220 */ /* 0x000fe20000400000 */
[----:B------:R-:W-:Y:S01]  /*4fd0*/  F2FP.SATFINITE.E4M3.F32.PACK_AB_MERGE_C R42, RZ, R42, RZ ;  /* 0x0000002aff2a723e */ /* 0x000fe200048070ff */
[----:B------:R-:W-:Y:S01]  /*4fe0*/  IMAD.U32 R41, R41, 0x10000, RZ ;  /* 0x0001000029297824 */ /* 0x000fe200078e00ff */
[----:B------:R-:W-:Y:S01]  /*4ff0*/  F2FP.SATFINITE.E4M3.F32.PACK_AB_MERGE_C R45, RZ, R45, RZ ;  /* 0x0000002dff2d723e */ /* 0x000fe200048070ff */
[----:B------:R-:W-:Y:S01]  /*5000*/  IMAD R19, R19, 0x100, R34 ;  /* 0x0000010013137824 */ /* 0x000fe200078e0222 */
[----:B------:R-:W-:Y:S01]  /*5010*/  LOP3.LUT R43, R43, 0xff, RZ, 0xc0, !PT ;  /* 0x000000ff2b2b7812 */ /* 0x000fe200078ec0ff */
[----:B------:R-:W-:Y:S01]  /*5020*/  HADD2.F32 R28, -RZ, R28.H1_H1 ;  /* 0x3000001cff1c7230 */ /* 0x000fe20000004100 */
[----:B------:R-:W-:Y:S01]  /*5030*/  LOP3.LUT R44, R44, 0xff, RZ, 0xc0, !PT ;  /* 0x000000ff2c2c7812 */ /* 0x000fe200078ec0ff */
[----:B------:R-:W-:Y:S01]  /*5040*/  HADD2.F32 R27, -RZ, R27.H1_H1 ;  /* 0x3000001bff1b7230 */ /* 0x000fe20000004100 */
[----:B------:R-:W-:Y:S01]  /*5050*/  F2FP.SATFINITE.E4M3.F32.PACK_AB_MERGE_C R18, RZ, R38, RZ ;  /* 0x00000026ff12723e */ /* 0x000fe200048070ff */
[----:B------:R-:W-:Y:S01]  /*5060*/  IMAD R34, R42, 0x100, R43 ;  /* 0x000001002a227824 */ /* 0x000fe200078e022b */
[----:B------:R-:W-:Y:S01]  /*5070*/  LOP3.LUT R39, R39, 0xff, RZ, 0xc0, !PT ;  /* 0x000000ff27277812 */ /* 0x000fe200078ec0ff */
[----:B------:R-:W-:Y:S01]  /*5080*/  IMAD R35, R45, 0x100, R44 ;  /* 0x000001002d237824 */ /* 0x000fe200078e022c */
[----:B------:R-:W-:Y:S01]  /*5090*/  F2FP.SATFINITE.E4M3.F32.PACK_AB_MERGE_C R36, RZ, R36, RZ ;  /* 0x00000024ff24723e */ /* 0x000fe200048070ff */
[----:B------:R-:W1:Y:S01]  /*50a0*/  REDUX.OR UR6, R6 ;  /* 0x00000000060673c4 */ /* 0x000e620000004000 */
[----:B------:R-:W-:Y:S01]  /*50b0*/  F2FP.SATFINITE.E4M3.F32.PACK_AB_MERGE_C R40, RZ, R40, RZ ;  /* 0x00000028ff28723e */ /* 0x000fe200048070ff */
[----:B------:R-:W-:Y:S01]  /*50c0*/  IMAD R18, R18, 0x100, R39 ;  /* 0x0000010012127824 */ /* 0x000fe200078e0227 */
[----:B------:R-:W-:Y:S01]  /*50d0*/  LOP3.LUT R36, R36, 0xffff, RZ, 0xc0, !PT ;  /* 0x0000ffff24247812 */ /* 0x000fe200078ec0ff */
[----:B------:R-:W-:Y:S01]  /*50e0*/  HADD2.F32 R26, -RZ, R26.H1_H1 ;  /* 0x3000001aff1a7230 */ /* 0x000fe20000004100 */
[----:B------:R-:W-:Y:S01]  /*50f0*/  LOP3.LUT R42, R17, 0xff0000, RZ, 0xc0, !PT ;  /* 0x00ff0000112a7812 */ /* 0x000fe200078ec0ff */
[----:B------:R-:W-:Y:S01]  /*5100*/  HADD2.F32 R25, -RZ, R25.H1_H1 ;  /* 0x30000019ff197230 */ /* 0x000fe20000004100 */
[----:B------:R-:W-:Y:S01]  /*5110*/  F2FP.SATFINITE.E4M3.F32.PACK_AB_MERGE_C R16, RZ, R16, RZ ;  /* 0x00000010ff10723e */ /* 0x000fe200048070ff */
[----:B------:R-:W-:Y:S01]  /*5120*/  IMAD.SHL.U32 R17, R36, 0x1000000, RZ ;  /* 0x0100000024117824 */ /* 0x000fe200078e00ff */
[----:B------:R-:W-:Y:S01]  /*5130*/  LOP3.LUT R40, R40, 0xffff, RZ, 0xc0, !PT ;  /* 0x0000ffff28287812 */ /* 0x000fe200078ec0ff */
[----:B------:R-:W-:Y:S01]  /*5140*/  HADD2.F32 R24, -RZ, R24.H1_H1 ;  /* 0x30000018ff187230 */ /* 0x000fe20000004100 */
[----:B------:R-:W-:Y:S01]  /*5150*/  LOP3.LUT R37, R37, 0xff0000, RZ, 0xc0, !PT ;  /* 0x00ff000025257812 */ /* 0x000fe200078ec0ff */
[----:B------:R-:W-:Y:S01]  /*5160*/  HADD2.F32 R23, -RZ, R23.H1_H1 ;  /* 0x30000017ff177230 */ /* 0x000fe20000004100 */
[----:B------:R-:W-:Y:S01]  /*5170*/  LOP3.LUT R41, R41, 0xff0000, RZ, 0xc0, !PT ;  /* 0x00ff000029297812 */ /* 0x000fe200078ec0ff */
[----:B------:R-:W-:Y:S01]  /*5180*/  HADD2.F32 R22, -RZ, R22.H1_H1 ;  /* 0x30000016ff167230 */ /* 0x000fe20000004100 */
[----:B------:R-:W-:Y:S01]  /*5190*/  LOP3.LUT R42, R42, 0xffff, R35, 0xf8, !PT ;  /* 0x0000ffff2a2a7812 */ /* 0x000fe200078ef823 */
[----:B------:R-:W-:Y:S01]  /*51a0*/  IMAD.SHL.U32 R35, R40, 0x1000000, RZ ;  /* 0x0100000028237824 */ /* 0x000fe200078e00ff */
[----:B------:R-:W-:Y:S01]  /*51b0*/  LOP3.LUT R16, R16, 0xffff, RZ, 0xc0, !PT ;  /* 0x0000ffff10107812 */ /* 0x000fe200078ec0ff */
[----:B------:R-:W-:Y:S01]  /*51c0*/  HADD2.F32 R21, -RZ, R21.H1_H1 ;  /* 0x30000015ff157230 */ /* 0x000fe20000004100 */
[----:B------:R-:W-:Y:S01]  /*51d0*/  LOP3.LUT R18, R37, 0xffff, R18, 0xf8, !PT ;  /* 0x0000ffff25127812 */ /* 0x000fe200078ef812 */
[----:B------:R-:W-:Y:S01]  /*51e0*/  VOTEU.ANY UR7, UPT, PT ;  /* 0x0000000000077886 */ /* 0x000fe200038e0100 */
[----:B------:R-:W-:Y:S01]  /*51f0*/  LOP3.LUT R34, R41, 0xffff, R34, 0xf8, !PT ;  /* 0x0000ffff29227812 */ /* 0x000fe200078ef822 */
[----:B------:R-:W-:Y:S01]  /*5200*/  HADD2.F32 R20, -RZ, R20.H1_H1 ;  /* 0x30000014ff147230 */ /* 0x000fe20000004100 */
[----:B------:R-:W-:Y:S01]  /*5210*/  SHF.L.U32 R37, R16, 0x18, RZ ;  /* 0x0000001810257819 */ /* 0x000fe200000006ff */
[----:B------:R-:W-:Y:S01]  /*5220*/  HADD2.F32 R15, -RZ, R15.H1_H1 ;  /* 0x3000000fff0f7230 */ /* 0x000fe20000004100 */
[----:B------:R-:W-:Y:S01]  /*5230*/  LOP3.LUT R16, R18, R17, RZ, 0xfc, !PT ;  /* 0x0000001112107212 */ /* 0x000fe200078efcff */
[----:B------:R-:W-:Y:S01]  /*5240*/  HADD2.F32 R14, -RZ, R14.H1_H1 ;  /* 0x3000000eff0e7230 */ /* 0x000fe20000004100 */
[----:B------:R-:W-:Y:S01]  /*5250*/  LOP3.LUT R18, R34, R35, RZ, 0xfc, !PT ;  /* 0x0000002322127212 */ /* 0x000fe200078efcff */
[----:B------:R-:W-:Y:S01]  /*5260*/  HADD2.F32 R13, -RZ, R13.H1_H1 ;  /* 0x3000000dff0d7230 */ /* 0x000fe20000004100 */
[----:B------:R-:W2:Y:S01]  /*5270*/  MATCH.ANY R35, R6 ;  /* 0x00000000062373a1 */ /* 0x000ea200000e8000 */
[----:B------:R-:W-:Y:S01]  /*5280*/  FMNMX3 R34, |R31|, RZ, |R29|, !PT ;  /* 0x000000ff1f227276 */ /* 0x000fe2000780061d */
[----:B------:R-:W-:Y:S01]  /*5290*/  HADD2.F32 R2, -RZ, R2.H1_H1 ;  /* 0x30000002ff027230 */ /* 0x000fe20000004100 */
[----:B------:R-:W-:Y:S01]  /*52a0*/  F2FP.SATFINITE.E4M3.F32.PACK_AB_MERGE_C R47, RZ, R47, RZ ;  /* 0x0000002fff2f723e */ /* 0x000fe200048070ff */
[----:B------:R-:W-:Y:S01]  /*52b0*/  HADD2.F32 R30, -RZ, R30.H1_H1 ;  /* 0x3000001eff1e7230 */ /* 0x000fe20000004100 */
[----:B------:R-:W-:-:S02]  /*52c0*/  F2FP.SATFINITE.E4M3.F32.PACK_AB_MERGE_C R46, RZ, R46, RZ ;  /* 0x0000002eff2e723e */ /* 0x000fc400048070ff */
[----:B------:R-:W-:Y:S02]  /*52d0*/  FMNMX3 R34, R34, |R28|, |R27|, !PT ;  /* 0x4000001c22227276 */ /* 0x000fe4000780041b */
[----:B------:R-:W-:Y:S02]  /*52e0*/  SHF.L.U32 R47, R47, 0x10, RZ ;  /* 0x000000102f2f7819 */ /* 0x000fe400000006ff */
[----:B------:R-:W-:Y:S02]  /*52f0*/  LOP3.LUT R46, R46, 0xffff, RZ, 0xc0, !PT ;  /* 0x0000ffff2e2e7812 */ /* 0x000fe400078ec0ff */
[----:B------:R-:W-:Y:S02]  /*5300*/  IADD3 R32, P0, PT, R32, R9, RZ ;  /* 0x0000000920207210 */ /* 0x000fe40007f1e0ff */
[----:B------:R-:W-:Y:S01]  /*5310*/  FMNMX3 R34, R34, |R26|, |R25|, !PT ;  /* 0x4000001a22227276 */ /* 0x000fe20007800419 */
[----:B------:R-:W-:Y:S01]  /*5320*/  IMAD.SHL.U32 R46, R46, 0x1000000, RZ ;  /* 0x010000002e2e7824 */ /* 0x000fe200078e00ff */
[----:B------:R-:W-:Y:S01]  /*5330*/  LOP3.LUT R38, R47, 0xff0000, RZ, 0xc0, !PT ;  /* 0x00ff00002f267812 */ /* 0x000fe200078ec0ff */
[----:B------:R-:W-:Y:S01]  /*5340*/  IMAD.X R33, R33, 0x1, R10, P0 ;  /* 0x0000000121217824 */ /* 0x000fe200000e060a */
[----:B------:R-:W-:-:S02]  /*5350*/  FMNMX3 R34, R34, |R24|, |R23|, !PT ;  /* 0x4000001822227276 */ /* 0x000fc40007800417 */
[----:B------:R-:W-:Y:S02]  /*5360*/  LOP3.LUT R19, R38, 0xffff, R19, 0xf8, !PT ;  /* 0x0000ffff26137812 */ /* 0x000fe400078ef813 */
[----:B------:R-:W-:Y:S02]  /*5370*/  FMNMX3 R34, R34, |R22|, |R21|, !PT ;  /* 0x4000001622227276 */ /* 0x000fe40007800415 */
[----:B--2---:R-:W-:Y:S02]  /*5380*/  LOP3.LUT P0, RZ, R6, UR7, R35, 0x40, !PT ;  /* 0x0000000706ff7c12 */ /* 0x004fe4000f804023 */
[----:B------:R-:W-:Y:S02]  /*5390*/  LOP3.LUT R17, R19, R46, RZ, 0xfc, !PT ;  /* 0x0000002e13117212 */ /* 0x000fe400078efcff */
[----:B------:R-:W-:Y:S02]  /*53a0*/  LOP3.LUT R19, R42, R37, RZ, 0xfc, !PT ;  /* 0x000000252a137212 */ /* 0x000fe400078efcff */
[----:B------:R-:W-:-:S03]  /*53b0*/  FMNMX3 R34, R34, |R20|, |R15|, !PT ;  /* 0x4000001422227276 */ /* 0x000fc6000780040f */
[----:B------:R2:W-:Y:S02]  /*53c0*/  STG.E.128 desc[UR8][R32.64], R16 ;  /* 0x0000001020007986 */ /* 0x0005e4000c101d08 */
[----:B--2---:R-:W-:-:S04]  /*53d0*/  FMNMX3 R17, R34, |R14|, |R13|, !PT ;  /* 0x4000000e22117276 */ /* 0x004fc8000780040d */
        /* <DEDUP_REMOVED lines=9> */
.L_x_4188:
        /* <DEDUP_REMOVED lines=14> */
[----:B0-----:R-:W-:-:S04]  /*5550*/  FFMA R8, -R44, R17, 448 ;  /* 0x43e000002c087423 */ /* 0x001fc80000000111 */
[----:B------:R-:W-:Y:S01]  /*5560*/  FFMA R6, R6, R8, R17 ;  /* 0x0000000806067223 */ /* 0x000fe20000000011 */
[----:B--2---:R-:W-:Y:S06]  /*5570*/  @!P0 BRA `(.L_x_3815) ;  /* 0x00000000000c8947 */ /* 0x004fec0003800000 */
[----:B------:R-:W-:-:S07]  /*5580*/  MOV R51, 0x55a0 ;  /* 0x000055a000337802 */ /* 0x000fce0000000f00 */
[----:B------:R-:W-:Y:S05]  /*5590*/  CALL.REL.NOINC `($__internal_11_$__cuda_sm3x_div_rn_noftz_f32_slowpath) ;  /* 0x0000015400547944 */ /* 0x000fea0003c00000 */
[----:B------:R-:W-:-:S07]  /*55a0*/  IMAD.MOV.U32 R6, RZ, RZ, R44 ;  /* 0x000000ffff067224 */ /* 0x000fce00078e002c */
.L_x_3815:
[----:B------:R-:W-:Y:S05]  /*55b0*/  BSYNC.RECONVERGENT B3 ;  /* 0x0000000000037941 */ /* 0x000fea0003800200 */
.L_x_3814:
[----:B------:R-:W-:-:S04]  /*55c0*/  FSETP.NEU.AND P0, PT, |R6|, +INF , PT ;  /* 0x7f8000000600780b */ /* 0x000fc80003f0d200 */
[----:B------:R-:W-:-:S09]  /*55d0*/  FSEL R6, R6, 65504, P0 ;  /* 0x477fe00006067808 */ /* 0x000fd20000000000 */
.L_x_3813:
[----:B------:R-:W-:Y:S05]  /*55e0*/  BSYNC.RECONVERGENT B2 ;  /* 0x0000000000027941 */ /* 0x000fea0003800200 */
.L_x_3812:
        /* <DEDUP_REMOVED lines=12> */
.L_x_3819:
[----:B------:R-:W0:Y:S02]  /*56b0*/  MUFU.RCP R7, R6 ;  /* 0x0000000600077308 */ /* 0x000e240000001000 */
[----:B0-----:R-:W-:-:S04]  /*56c0*/  FFMA R8, R7, R6, -1 ;  /* 0xbf80000007087423 */ /* 0x001fc80000000006 */
[----:B------:R-:W-:-:S04]  /*56d0*/  FADD.FTZ R8, -R8, -RZ ;  /* 0x800000ff08087221 */ /* 0x000fc80000010100 */
[----:B------:R-:W-:-:S07]  /*56e0*/  FFMA R44, R7, R8, R7 ;  /* 0x00000008072c7223 */ /* 0x000fce0000000007 */
.L_x_3820:
[----:B------:R-:W-:Y:S05]  /*56f0*/  BSYNC.RECONVERGENT B2 ;  /* 0x0000000000027941 */ /* 0x000fea0003800200 */
.L_x_3818:
[----:B------:R-:W0:Y:S01]  /*5700*/  LDCU.64 UR6, c[0x0][0x3d0] ;  /* 0x00007a00ff0677ac */ /* 0x000e220008000a00 */
[----:B------:R-:W-:Y:S01]  /*5710*/  IADD3 R7, P0, PT, R12, 0x41, RZ ;  /* 0x000000410c077810 */ /* 0x000fe20007f1e0ff */
[----:B------:R-:W-:Y:S01]  /*5720*/  IMAD.MOV.U32 R16, RZ, RZ, R60 ;  /* 0x000000ffff107224 */ /* 0x000fe200078e003c */
[----:B------:R-:W1:Y:S02]  /*5730*/  LDCU.64 UR14, c[0x0][0x3a0] ;  /* 0x00007400ff0e77ac */ /* 0x000e640008000a00 */
[----:B------:R-:W-:Y:S01]  /*5740*/  IADD3.X R11, PT, PT, RZ, R11, RZ, P0, !PT ;  /* 0x0000000bff0b7210 */ /* 0x000fe200007fe4ff */
[----:B------:R-:W-:-:S04]  /*5750*/  IMAD.MOV.U32 R17, RZ, RZ, R59 ;  /* 0x000000ffff117224 */ /* 0x000fc800078e003b */
[----:B0-----:R-:W-:Y:S02]  /*5760*/  IMAD R8, R11, UR6, RZ ;  /* 0x000000060b087c24 */ /* 0x001fe4000f8e02ff */
[----:B------:R-:W-:-:S04]  /*5770*/  IMAD.WIDE.U32 R16, R7, UR6, R16 ;  /* 0x0000000607107c25 */ /* 0x000fc8000f8e0010 */
[----:B------:R-:W-:Y:S01]  /*5780*/  IMAD R7, R7, UR7, R8 ;  /* 0x0000000707077c24 */ /* 0x000fe2000f8e0208 */
[----:B-1----:R-:W-:-:S03]  /*5790*/  LEA R18, P0, R16, UR14, 0x2 ;  /* 0x0000000e10127c11 */ /* 0x002fc6000f8010ff */
[----:B------:R-:W-:-:S05]  /*57a0*/  IMAD.IADD R7, R17, 0x1, R7 ;  /* 0x0000000111077824 */ /* 0x000fca00078e0207 */
[----:B------:R-:W-:-:S05]  /*57b0*/  LEA.HI.X R19, R16, UR15, R7, 0x2, P0 ;  /* 0x0000000f10137c11 */ /* 0x000fca00080f1407 */
[----:B------:R1:W-:Y:S02]  /*57c0*/  STG.E desc[UR8][R18.64], R44 ;  /* 0x0000002c12007986 */ /* 0x0003e4000c101908 */
.L_x_3817:
[----:B------:R-:W-:Y:S05]  /*57d0*/  BSYNC.RECONVERGENT B1 ;  /* 0x0000000000017941 */ /* 0x000fea0003800200 */
.L_x_3816:
        /* <DEDUP_REMOVED lines=9> */
[----:B0-----:R-:W-:Y:S01]  /*5870*/  IADD3 R8, P0, PT, R48, R9, RZ ;  /* 0x0000000930087210 */ /* 0x001fe20007f1e0ff */
[-C--:B------:R-:W-:Y:S01]  /*5880*/  FMUL R21, R21, R6.reuse ;  /* 0x0000000615157220 */ /* 0x080fe20000400000 */
[----:B------:R-:W-:Y:S01]  /*5890*/  FMUL R15, R15, R6 ;  /* 0x000000060f0f7220 */ /* 0x000fe20000400000 */
[----:B------:R-:W-:Y:S01]  /*58a0*/  F2FP.SATFINITE.E4M3.F32.PACK_AB_MERGE_C R14, RZ, R14, RZ ;  /* 0x0000000eff0e723e */ /* 0x000fe200048070ff */
[-C--:B------:R-:W-:Y:S01]  /*58b0*/  FMUL R29, R29, R6.reuse ;  /* 0x000000061d1d7220 */ /* 0x080fe20000400000 */
[-C--:B------:R-:W-:Y:S01]  /*58c0*/  FMUL R27, R27, R6.reuse ;  /* 0x000000061b1b7220 */ /* 0x080fe20000400000 */
[-C--:B------:R-:W-:Y:S01]  /*58d0*/  FMUL R23, R23, R6.reuse ;  /* 0x0000000617177220 */ /* 0x080fe20000400000 */
[----:B------:R-:W-:Y:S01]  /*58e0*/  FMUL R30, R30, R6 ;  /* 0x000000061e1e7220 */ /* 0x000fe20000400000 */
[----:B------:R-:W-:Y:S01]  /*58f0*/  F2FP.SATFINITE.E4M3.F32.PACK_AB_MERGE_C R22, RZ, R22, RZ ;  /* 0x00000016ff16723e */ /* 0x000fe200048070ff */
[----:B------:R-:W-:Y:S01]  /*5900*/  FMUL R25, R25, R6 ;  /* 0x0000000619197220 */ /* 0x000fe20000400000 */
[----:B------:R-:W-:Y:S01]  /*5910*/  F2FP.SATFINITE.E4M3.F32.PACK_AB_MERGE_C R20, RZ, R20, RZ ;  /* 0x00000014ff14723e */ /* 0x000fe200048070ff */
[----:B------:R-:W-:Y:S01]  /*5920*/  IMAD.X R9, R49, 0x1, R10, P0 ;  /* 0x0000000131097824 */ /* 0x000fe200000e060a */
[----:B------:R-:W-:-:S02]  /*5930*/  F2FP.SATFINITE.E4M3.F32.PACK_AB_MERGE_C R31, RZ, R31, RZ ;  /* 0x0000001fff1f723e */ /* 0x000fc400048070ff */
[----:B------:R-:W-:Y:S01]  /*5940*/  F2FP.SATFINITE.E4M3.F32.PACK_AB_MERGE_C R28, RZ, R28, RZ ;  /* 0x0000001cff1c723e */ /* 0x000fe200048070ff */
[----:B------:R-:W-:Y:S01]  /*5950*/  IMAD.U32 R20, R20, 0x10000, RZ ;  /* 0x0001000014147824 */ /* 0x000fe200078e00ff */
[----:B------:R-:W-:Y:S02]  /*5960*/  F2FP.SATFINITE.E4M3.F32.PACK_AB_MERGE_C R24, RZ, R24, RZ ;  /* 0x00000018ff18723e */ /* 0x000fe400048070ff */
[----:B------:R-:W-:Y:S01]  /*5970*/  F2FP.SATFINITE.E4M3.F32.PACK_AB_MERGE_C R7, RZ, R7, RZ ;  /* 0x00000007ff07723e */ /* 0x000fe200048070ff */
[----:B------:R-:W-:Y:S01]  /*5980*/  IMAD.U32 R28, R28, 0x10000, RZ ;  /* 0x000100001c1c7824 */ /* 0x000fe200078e00ff */
[----:B------:R-:W-:Y:S01]  /*5990*/  F2FP.SATFINITE.E4M3.F32.PACK_AB_MERGE_C R26, RZ, R26, RZ ;  /* 0x0000001aff1a723e */ /* 0x000fe200048070ff */
[----:B------:R-:W-:Y:S01]  /*59a0*/  IMAD.U32 R24, R24, 0x10000, RZ ;  /* 0x0001000018187824 */ /* 0x000fe200078e00ff */
[----:B------:R-:W-:Y:S02]  /*59b0*/  F2FP.SATFINITE.E4M3.F32.PACK_AB_MERGE_C R13, RZ, R13, RZ ;  /* 0x0000000dff0d723e */ /* 0x000fe400048070ff */
[----:B------:R-:W-:-:S02]  /*59c0*/  LOP3.LUT R14, R14, 0xff, RZ, 0xc0, !PT ;  /* 0x000000ff0e0e7812 */ /* 0x000fc400078ec0ff */
[----:B------:R-:W-:Y:S02]  /*59d0*/  F2FP.SATFINITE.E4M3.F32.PACK_AB_MERGE_C R21, RZ, R21, RZ ;  /* 0x00000015ff15723e */ /* 0x000fe400048070ff */
[----:B------:R-:W-:Y:S01]  /*59e0*/  LOP3.LUT R22, R22, 0xff, RZ, 0xc0, !PT ;  /* 0x000000ff16167812 */ /* 0x000fe200078ec0ff */
[----:B------:R-:W-:Y:S01]  /*59f0*/  IMAD R6, R13, 0x100, R14 ;  /* 0x000001000d067824 */ /* 0x000fe200078e020e */
[----:B------:R-:W-:Y:S02]  /*5a00*/  F2FP.SATFINITE.E4M3.F32.PACK_AB_MERGE_C R15, RZ, R15, RZ ;  /* 0x0000000fff0f723e */ /* 0x000fe400048070ff */
[----:B------:R-:W-:Y:S01]  /*5a10*/  F2FP.SATFINITE.E4M3.F32.PACK_AB_MERGE_C R29, RZ, R29, RZ ;  /* 0x0000001dff1d723e */ /* 0x000fe200048070ff */
[----:B------:R-:W-:Y:S01]  /*5a20*/  IMAD R21, R21, 0x100, R22 ;  /* 0x0000010015157824 */ /* 0x000fe200078e0216 */
[----:B------:R-:W-:Y:S02]  /*5a30*/  LOP3.LUT R2, R31, 0xff, RZ, 0xc0, !PT ;  /* 0x000000ff1f027812 */ /* 0x000fe400078ec0ff */
[----:B------:R-:W-:-:S02]  /*5a40*/  SHF.L.U32 R10, R7, 0x10, RZ ;  /* 0x00000010070a7819 */ /* 0x000fc400000006ff */
[----:B------:R-:W-:Y:S01]  /*5a50*/  F2FP.SATFINITE.E4M3.F32.PACK_AB_MERGE_C R27, RZ, R27, RZ ;  /* 0x0000001bff1b723e */ /* 0x000fe200048070ff */
[----:B------:R-:W-:Y:S01]  /*5a60*/  IMAD R2, R29, 0x100, R2 ;  /* 0x000001001d027824 */ /* 0x000fe200078e0202 */
[----:B------:R-:W-:Y:S02]  /*5a70*/  F2FP.SATFINITE.E4M3.F32.PACK_AB_MERGE_C R23, RZ, R23, RZ ;  /* 0x00000017ff17723e */ /* 0x000fe400048070ff */
[----:B------:R-:W-:Y:S02]  /*5a80*/  F2FP.SATFINITE.E4M3.F32.PACK_AB_MERGE_C R30, RZ, R30, RZ ;  /* 0x0000001eff1e723e */ /* 0x000fe400048070ff */
[----:B------:R-:W-:Y:S02]  /*5a90*/  F2FP.SATFINITE.E4M3.F32.PACK_AB_MERGE_C R25, RZ, R25, RZ ;  /* 0x00000019ff19723e */ /* 0x000fe400048070ff */
[----:B------:R-:W-:Y:S02]  /*5aa0*/  LOP3.LUT R26, R26, 0xff, RZ, 0xc0, !PT ;  /* 0x000000ff1a1a7812 */ /* 0x000fe400078ec0ff */
[----:B------:R-:W-:-:S02]  /*5ab0*/  LOP3.LUT R15, R15, 0xffff, RZ, 0xc0, !PT ;  /* 0x0000ffff0f0f7812 */ /* 0x000fc400078ec0ff */
[----:B------:R-:W-:Y:S02]  /*5ac0*/  LOP3.LUT R11, R10, 0xff0000, RZ, 0xc0, !PT ;  /* 0x00ff00000a0b7812 */ /* 0x000fe400078ec0ff */
[----:B------:R-:W-:Y:S01]  /*5ad0*/  LOP3.LUT R27, R27, 0xffff, RZ, 0xc0, !PT ;  /* 0x0000ffff1b1b7812 */ /* 0x000fe200078ec0ff */
[----:B------:R-:W-:Y:S01]  /*5ae0*/  IMAD.SHL.U32 R15, R15, 0x1000000, RZ ;  /* 0x010000000f0f7824 */ /* 0x000fe200078e00ff */
[----:B------:R-:W-:Y:S02]  /*5af0*/  LOP3.LUT R23, R23, 0xffff, RZ, 0xc0, !PT ;  /* 0x0000ffff17177812 */ /* 0x000fe400078ec0ff */
[----:B------:R-:W-:Y:S01]  /*5b00*/  LOP3.LUT R30, R30, 0xffff, RZ, 0xc0, !PT ;  /* 0x0000ffff1e1e7812 */ /* 0x000fe200078ec0ff */
[----:B------:R-:W-:Y:S01]  /*5b10*/  IMAD.SHL.U32 R27, R27, 0x1000000, RZ ;  /* 0x010000001b1b7824 */ /* 0x000fe200078e00ff */
[----:B------:R-:W-:Y:S02]  /*5b20*/  LOP3.LUT R20, R20, 0xff0000, RZ, 0xc0, !PT ;  /* 0x00ff000014147812 */ /* 0x000fe400078ec0ff */
[----:B------:R-:W-:Y:S01]  /*5b30*/  LEA R25, R25, R26, 0x8 ;  /* 0x0000001a19197211 */ /* 0x000fe200078e40ff */
[----:B------:R-:W-:Y:S01]  /*5b40*/  IMAD.SHL.U32 R30, R30, 0x1000000, RZ ;  /* 0x010000001e1e7824 */ /* 0x000fe200078e00ff */
[----:B------:R-:W-:-:S02]  /*5b50*/  LOP3.LUT R7, R28, 0xff0000, RZ, 0xc0, !PT ;  /* 0x00ff00001c077812 */ /* 0x000fc400078ec0ff */
[----:B------:R-:W-:Y:S02]  /*5b60*/  LOP3.LUT R24, R24, 0xff0000, RZ, 0xc0, !PT ;  /* 0x00ff000018187812 */ /* 0x000fe400078ec0ff */
[----:B------:R-:W-:Y:S01]  /*5b70*/  LOP3.LUT R11, R11, 0xffff, R6, 0xf8, !PT ;  /* 0x0000ffff0b0b7812 */ /* 0x000fe200078ef806 */
[----:B------:R-:W-:Y:S01]  /*5b80*/  IMAD.SHL.U32 R6, R23, 0x1000000, RZ ;  /* 0x0100000017067824 */ /* 0x000fe200078e00ff */
[----:B------:R-:W-:Y:S02]  /*5b90*/  LOP3.LUT R14, R20, 0xffff, R21, 0xf8, !PT ;  /* 0x0000ffff140e7812 */ /* 0x000fe400078ef815 */
        /* <DEDUP_REMOVED lines=8> */
.L_x_3780:
[----:B------:R-:W-:Y:S01]  /*5c20*/  IMAD R2, R30, 0x41, R13 ;  /* 0x000000411e027824 */ /* 0x000fe200078e020d */
[----:B------:R-:W0:Y:S08]  /*5c30*/  MATCH.ANY R17, R6 ;  /* 0x00000000061173a1 */ /* 0x000e3000000e8000 */
[----:B------:R-:W2:Y:S01]  /*5c40*/  REDUX.OR UR6, R6 ;  /* 0x00000000060673c4 */ /* 0x000ea20000004000 */
[----:B------:R-:W-:Y:S01]  /*5c50*/  VOTEU.ANY UR7, UPT, PT ;  /* 0x0000000000077886 */ /* 0x000fe200038e0100 */
[----:B------:R-:W-:-:S05]  /*5c60*/  LEA R2, R2, UR4, 0x2 ;  /* 0x0000000402027c11 */ /* 0x000fca000f8e10ff */
[----:B------:R-:W3:Y:S04]  /*5c70*/  LDS R31, [R2] ;  /* 0x00000000021f7984 */ /* 0x000ee80000000800 */
[----:B------:R-:W4:Y:S04]  /*5c80*/  LDS R19, [R2+0x104] ;  /* 0x0001040002137984 */ /* 0x000f280000000800 */
[----:B------:R-:W5:Y:S04]  /*5c90*/  LDS R30, [R2+0x208] ;  /* 0x00020800021e7984 */ /* 0x000f680000000800 */
[----:B-1----:R-:W1:Y:S01]  /*5ca0*/  LDS R29, [R2+0x30c] ;  /* 0x00030c00021d7984 */ /* 0x002e620000000800 */
        /* <DEDUP_REMOVED lines=15> */
[----:B-1----:R-:W-:-:S03]  /*5da0*/  HADD2.F32 R43, -RZ, R29.H0_H0 ;  /* 0x2000001dff2b7230 */ /* 0x002fc60000004100 */
[----:B------:R-:W1:Y:S01]  /*5db0*/  LDS R14, [R2+0xe38] ;  /* 0x000e3800020e7984 */ /* 0x000e620000000800 */
        /* <DEDUP_REMOVED lines=16> */
[----:B-1----:R-:W-:-:S03]  /*5ec0*/  HADD2.F32 R17, -RZ, R14.H0_H0 ;  /* 0x2000000eff117230 */ /* 0x002fc60000004100 */
        /* <DEDUP_REMOVED lines=11> */
.L_x_4197:
        /* <DEDUP_REMOVED lines=20> */
.L_x_3826:
[----:B------:R-:W-:Y:S05]  /*60c0*/  BSYNC.RECONVERGENT B3 ;  /* 0x0000000000037941 */ /* 0x000fea0003800200 */
.L_x_3825:
[----:B------:R-:W-:-:S04]  /*60d0*/  FSETP.NEU.AND P0, PT, |R44|, +INF , PT ;  /* 0x7f8000002c00780b */ /* 0x000fc80003f0d200 */
[----:B------:R-:W-:-:S04]  /*60e0*/  FSEL R44, R44, 65504, P0 ;  /* 0x477fe0002c2c7808 */ /* 0x000fc80000000000 */
[----:B------:R-:W-:-:S07]  /*60f0*/  LOP3.LUT R49, R44, 0xff800000, RZ, 0xc0, !PT ;  /* 0xff8000002c317812 */ /* 0x000fce00078ec0ff */
.L_x_3824:
[----:B------:R-:W-:Y:S05]  /*6100*/  BSYNC.RECONVERGENT B2 ;  /* 0x0000000000027941 */ /* 0x000fea0003800200 */
.L_x_3823:
        /* <DEDUP_REMOVED lines=13> */
.L_x_3830:
[----:B------:R-:W1:Y:S02]  /*61e0*/  MUFU.RCP R44, R49 ;  /* 0x00000031002c7308 */ /* 0x000e640000001000 */
[----:B-1----:R-:W-:-:S04]  /*61f0*/  FFMA R45, R44, R49, -1 ;  /* 0xbf8000002c2d7423 */ /* 0x002fc80000000031 */
[----:B------:R-:W-:-:S04]  /*6200*/  FADD.FTZ R45, -R45, -RZ ;  /* 0x800000ff2d2d7221 */ /* 0x000fc80000010100 */
[----:B------:R-:W-:-:S07]  /*6210*/  FFMA R53, R44, R45, R44 ;  /* 0x0000002d2c357223 */ /* 0x000fce000000002c */
.L_x_3831:
[----:B------:R-:W-:Y:S05]  /*6220*/  BSYNC.RECONVERGENT B2 ;  /* 0x0000000000027941 */ /* 0x000fea0003800200 */
.L_x_3829:
[----:B------:R-:W1:Y:S01]  /*6230*/  LDCU.64 UR6, c[0x0][0x3d0] ;  /* 0x00007a00ff0677ac */ /* 0x000e620008000a00 */
[----:B------:R-:W-:Y:S02]  /*6240*/  IMAD.MOV.U32 R50, RZ, RZ, R60 ;  /* 0x000000ffff327224 */ /* 0x000fe400078e003c */
[----:B------:R-:W-:Y:S01]  /*6250*/  IMAD.MOV.U32 R51, RZ, RZ, R59 ;  /* 0x000000ffff337224 */ /* 0x000fe200078e003b */
[----:B------:R-:W2:Y:S01]  /*6260*/  LDCU.64 UR14, c[0x0][0x3a0] ;  /* 0x00007400ff0e77ac */ /* 0x000ea20008000a00 */
[----:B-1----:R-:W-:Y:S02]  /*6270*/  IMAD R45, R11, UR6, RZ ;  /* 0x000000060b2d7c24 */ /* 0x002fe4000f8e02ff */
[----:B------:R-:W-:-:S04]  /*6280*/  IMAD.WIDE.U32 R50, R12, UR6, R50 ;  /* 0x000000060c327c25 */ /* 0x000fc8000f8e0032 */
[----:B------:R-:W-:Y:S01]  /*6290*/  IMAD R45, R12, UR7, R45 ;  /* 0x000000070c2d7c24 */ /* 0x000fe2000f8e022d */
[----:B--2---:R-:W-:-:S04]  /*62a0*/  LEA R44, P0, R50, UR14, 0x2 ;  /* 0x0000000e322c7c11 */ /* 0x004fc8000f8010ff */
[----:B------:R-:W-:-:S04]  /*62b0*/  IADD3 R45, PT, PT, R51, R45, RZ ;  /* 0x0000002d332d7210 */ /* 0x000fc80007ffe0ff */
[----:B------:R-:W-:-:S05]  /*62c0*/  LEA.HI.X R45, R50, UR15, R45, 0x2, P0 ;  /* 0x0000000f322d7c11 */ /* 0x000fca00080f142d */
[----:B------:R1:W-:Y:S02]  /*62d0*/  STG.E desc[UR8][R44.64], R53 ;  /* 0x000000352c007986 */ /* 0x0003e4000c101908 */
.L_x_3828:
[----:B------:R-:W-:Y:S05]  /*62e0*/  BSYNC.RECONVERGENT B1 ;  /* 0x0000000000017941 */ /* 0x000fea0003800200 */
.L_x_3827:
        /* <DEDUP_REMOVED lines=12> */
[-C--:B------:R-:W-:Y:S01]  /*63b0*/  FMUL R46, R46, R49.reuse ;  /* 0x000000312e2e7220 */ /* 0x080fe20000400000 */
[----:B------:R-:W-:Y:S01]  /*63c0*/  FMUL R18, R18, R49 ;  /* 0x0000003112127220 */ /* 0x000fe20000400000 */
[----:B------:R-:W-:Y:S01]  /*63d0*/  F2FP.SATFINITE.E4M3.F32.PACK_AB_MERGE_C R37, RZ, R37, RZ ;  /* 0x00000025ff25723e */ /* 0x000fe200048070ff */
[-C--:B------:R-:W-:Y:S01]  /*63e0*/  FMUL R17, R17, R49.reuse ;  /* 0x0000003111117220 */ /* 0x080fe20000400000 */
[----:B------:R-:W-:Y:S01]  /*63f0*/  LOP3.LUT R38, R38, 0xff, RZ, 0xc0, !PT ;  /* 0x000000ff26267812 */ /* 0x000fe200078ec0ff */
[-C--:B------:R-:W-:Y:S01]  /*6400*/  FMUL R47, R47, R49.reuse ;  /* 0x000000312f2f7220 */ /* 0x080fe20000400000 */
[----:B------:R-:W-:Y:S01]  /*6410*/  F2FP.SATFINITE.E4M3.F32.PACK_AB_MERGE_C R45, RZ, R34, RZ ;  /* 0x00000022ff2d723e */ /* 0x000fe200048070ff */
[-C--:B------:R-:W-:Y:S01]  /*6420*/  FMUL R43, R43, R49.reuse ;  /* 0x000000312b2b7220 */ /* 0x080fe20000400000 */
[----:B------:R-:W-:Y:S01]  /*6430*/  F2FP.SATFINITE.E4M3.F32.PACK_AB_MERGE_C R36, RZ, R36, RZ ;  /* 0x00000024ff24723e */ /* 0x000fe200048070ff */
[----:B------:R-:W-:Y:S01]  /*6440*/  IMAD R34, R41, 0x100, R44 ;  /* 0x0000010029227824 */ /* 0x000fe200078e022c */
[----:B------:R-:W-:Y:S01]  /*6450*/  F2FP.SATFINITE.E4M3.F32.PACK_AB_MERGE_C R40, RZ, R40, RZ ;  /* 0x00000028ff28723e */ /* 0x000fe200048070ff */
[-C--:B------:R-:W-:Y:S01]  /*6460*/  FMUL R39, R39, R49.reuse ;  /* 0x0000003127277220 */ /* 0x080fe20000400000 */
[----:B------:R-:W-:Y:S01]  /*6470*/  F2FP.SATFINITE.E4M3.F32.PACK_AB_MERGE_C R48, RZ, R48, RZ ;  /* 0x00000030ff30723e */ /* 0x000fe200048070ff */
[----:B------:R-:W-:Y:S01]  /*6480*/  IMAD.U32 R36, R36, 0x10000, RZ ;  /* 0x0001000024247824 */ /* 0x000fe200078e00ff */
[----:B------:R-:W-:Y:S01]  /*6490*/  F2FP.SATFINITE.E4M3.F32.PACK_AB_MERGE_C R41, RZ, R18, RZ ;  /* 0x00000012ff29723e */ /* 0x000fe200048070ff */
[----:B------:R-:W-:Y:S01]  /*64a0*/  IMAD R18, R37, 0x100, R38 ;  /* 0x0000010025127824 */ /* 0x000fe200078e0226 */
[----:B------:R-:W-:Y:S01]  /*64b0*/  F2FP.SATFINITE.E4M3.F32.PACK_AB_MERGE_C R46, RZ, R46, RZ ;  /* 0x0000002eff2e723e */ /* 0x000fe200048070ff */
[-C--:B------:R-:W-:Y:S01]  /*64c0*/  FMUL R16, R16, R49.reuse ;  /* 0x0000003110107220 */ /* 0x080fe20000400000 */
[----:B------:R-:W-:Y:S01]  /*64d0*/  LOP3.LUT R44, R45, 0xff, RZ, 0xc0, !PT ;  /* 0x000000ff2d2c7812 */ /* 0x000fe200078ec0ff */
[----:B------:R-:W-:Y:S01]  /*64e0*/  FMUL R35, R35, R49 ;  /* 0x0000003123237220 */ /* 0x000fe20000400000 */
[----:B------:R-:W-:Y:S01]  /*64f0*/  F2FP.SATFINITE.E4M3.F32.PACK_AB_MERGE_C R38, RZ, R17, RZ ;  /* 0x00000011ff26723e */ /* 0x000fe200048070ff */
[----:B------:R-:W-:Y:S01]  /*6500*/  IMAD.U32 R46, R46, 0x10000, RZ ;  /* 0x000100002e2e7824 */ /* 0x000fe200078e00ff */
[----:B------:R-:W-:Y:S01]  /*6510*/  SHF.L.U32 R40, R40, 0x10, RZ ;  /* 0x0000001028287819 */ /* 0x000fe200000006ff */
[----:B------:R-:W-:Y:S01]  /*6520*/  IMAD R44, R41, 0x100, R44 ;  /* 0x00000100292c7824 */ /* 0x000fe200078e022c */
[----:B------:R-:W-:Y:S01]  /*6530*/  F2FP.SATFINITE.E4M3.F32.PACK_AB_MERGE_C R47, RZ, R47, RZ ;  /* 0x0000002fff2f723e */ /* 0x000fe200048070ff */
[----:B------:R-:W-:Y:S01]  /*6540*/  IMAD.U32 R38, R38, 0x10000, RZ ;  /* 0x0001000026267824 */ /* 0x000fe200078e00ff */
[----:B------:R-:W-:Y:S01]  /*6550*/  LOP3.LUT R48, R48, 0xff, RZ, 0xc0, !PT ;  /* 0x000000ff30307812 */ /* 0x000fe200078ec0ff */
[----:B------:R-:W-:Y:S01]  /*6560*/  HADD2.F32 R31, -RZ, R31.H1_H1 ;  /* 0x3000001fff1f7230 */ /* 0x000fe20000004100 */
[----:B------:R-:W-:Y:S01]  /*6570*/  F2FP.SATFINITE.E4M3.F32.PACK_AB_MERGE_C R43, RZ, R43, RZ ;  /* 0x0000002bff2b723e */ /* 0x000fe200048070ff */
[----:B------:R-:W-:Y:S01]  /*6580*/  HADD2.F32 R30, -RZ, R30.H1_H1 ;  /* 0x3000001eff1e7230 */ /* 0x000fe20000004100 */
[----:B------:R-:W-:Y:S01]  /*6590*/  F2FP.SATFINITE.E4M3.F32.PACK_AB_MERGE_C R39, RZ, R39, RZ ;  /* 0x00000027ff27723e */ /* 0x000fe200048070ff */
[----:B------:R-:W-:Y:S01]  /*65a0*/  IMAD R42, R47, 0x100, R48 ;  /* 0x000001002f2a7824 */ /* 0x000fe200078e0230 */
[----:B------:R-:W-:Y:S01]  /*65b0*/  LOP3.LUT R37, R40, 0xff0000, RZ, 0xc0, !PT ;  /* 0x00ff000028257812 */ /* 0x000fe200078ec0ff */
[----:B------:R-:W-:Y:S01]  /*65c0*/  HADD2.F32 R29, -RZ, R29.H1_H1 ;  /* 0x3000001dff1d7230 */ /* 0x000fe20000004100 */
[----:B------:R-:W-:Y:S01]  /*65d0*/  LOP3.LUT R41, R36, 0xff0000, RZ, 0xc0, !PT ;  /* 0x00ff000024297812 */ /* 0x000fe200078ec0ff */
[----:B------:R-:W1:Y:S01]  /*65e0*/  REDUX.OR UR6, R6 ;  /* 0x00000000060673c4 */ /* 0x000e620000004000 */
[----:B------:R-:W-:Y:S01]  /*65f0*/  LOP3.LUT R43, R43, 0xffff, RZ, 0xc0, !PT ;  /* 0x0000ffff2b2b7812 */ /* 0x000fe200078ec0ff */
[----:B------:R-:W-:Y:S01]  /*6600*/  HADD2.F32 R28, -RZ, R28.H1_H1 ;  /* 0x3000001cff1c7230 */ /* 0x000fe20000004100 */
[----:B------:R-:W-:Y:S01]  /*6610*/  LOP3.LUT R39, R39, 0xffff, RZ, 0xc0, !PT ;  /* 0x0000ffff27277812 */ /* 0x000fe200078ec0ff */
[----:B------:R-:W-:Y:S01]  /*6620*/  HADD2.F32 R27, -RZ, R27.H1_H1 ;  /* 0x3000001bff1b7230 */ /* 0x000fe20000004100 */
[----:B------:R-:W-:Y:S01]  /*6630*/  F2FP.SATFINITE.E4M3.F32.PACK_AB_MERGE_C R36, RZ, R16, RZ ;  /* 0x00000010ff24723e */ /* 0x000fe200048070ff */
        /* <DEDUP_REMOVED lines=10> */
[----:B------:R-:W-:Y:S01]  /*66e0*/  HADD2.F32 R23, -RZ, R23.H1_H1 ;  /* 0x30000017ff177230 */ /* 0x000fe20000004100 */
[----:B------:R-:W-:Y:S01]  /*66f0*/  LOP3.LUT R37, R37, 0xffff, R44, 0xf8, !PT ;  /* 0x0000ffff25257812 */ /* 0x000fe200078ef82c */
[----:B------:R-:W-:Y:S01]  /*6700*/  VOTEU.ANY UR7, UPT, PT ;  /* 0x0000000000077886 */ /* 0x000fe200038e0100 */
[----:B------:R-:W-:Y:S01]  /*6710*/  SHF.L.U32 R36, R36, 0x18, RZ ;  /* 0x0000001824247819 */ /* 0x000fe200000006ff */
[----:B------:R-:W-:Y:S01]  /*6720*/  HADD2.F32 R22, -RZ, R22.H1_H1 ;  /* 0x30000016ff167230 */ /* 0x000fe20000004100 */
        /* <DEDUP_REMOVED lines=13> */
[----:B------:R-:W-:-:S03]  /*6800*/  HADD2.F32 R13, -RZ, R13.H1_H1 ;  /* 0x3000000dff0d7230 */ /* 0x000fc60000004100 */
        /* <DEDUP_REMOVED lines=19> */
.L_x_4206:
        /* <DEDUP_REMOVED lines=20> */
.L_x_3836:
[----:B------:R-:W-:Y:S05]  /*6a80*/  BSYNC.RECONVERGENT B3 ;  /* 0x0000000000037941 */ /* 0x000fea0003800200 */
.L_x_3835:
[----:B------:R-:W-:-:S04]  /*6a90*/  FSETP.NEU.AND P0, PT, |R16|, +INF , PT ;  /* 0x7f8000001000780b */ /* 0x000fc80003f0d200 */
[----:B------:R-:W-:-:S04]  /*6aa0*/  FSEL R16, R16, 65504, P0 ;  /* 0x477fe00010107808 */ /* 0x000fc80000000000 */
[----:B------:R-:W-:-:S07]  /*6ab0*/  LOP3.LUT R16, R16, 0xff800000, RZ, 0xc0, !PT ;  /* 0xff80000010107812 */ /* 0x000fce00078ec0ff */
.L_x_3834:
[----:B------:R-:W-:Y:S05]  /*6ac0*/  BSYNC.RECONVERGENT B2 ;  /* 0x0000000000027941 */ /* 0x000fea0003800200 */
.L_x_3833:
        /* <DEDUP_REMOVED lines=12> */
.L_x_3840:
[----:B------:R-:W1:Y:S02]  /*6b90*/  MUFU.RCP R17, R16 ;  /* 0x0000001000117308 */ /* 0x000e640000001000 */
[----:B-1----:R-:W-:-:S04]  /*6ba0*/  FFMA R18, R17, R16, -1 ;  /* 0xbf80000011127423 */ /* 0x002fc80000000010 */
[----:B------:R-:W-:-:S04]  /*6bb0*/  FADD.FTZ R18, -R18, -RZ ;  /* 0x800000ff12127221 */ /* 0x000fc80000010100 */
[----:B------:R-:W-:-:S07]  /*6bc0*/  FFMA R44, R17, R18, R17 ;  /* 0x00000012112c7223 */ /* 0x000fce0000000011 */
.L_x_3841:
[----:B------:R-:W-:Y:S05]  /*6bd0*/  BSYNC.RECONVERGENT B2 ;  /* 0x0000000000027941 */ /* 0x000fea0003800200 */
.L_x_3839:
        /* <DEDUP_REMOVED lines=11> */
.L_x_3838:
[----:B------:R-:W-:Y:S05]  /*6c90*/  BSYNC.RECONVERGENT B1 ;  /* 0x0000000000017941 */ /* 0x000fea0003800200 */
.L_x_3837:
        /* <DEDUP_REMOVED lines=8> */
[----:B------:R-:W-:Y:S01]  /*6d20*/  FMUL R22, R22, R16 ;  /* 0x0000001016167220 */ /* 0x000fe20000400000 */
[----:B------:R-:W-:Y:S01]  /*6d30*/  F2FP.SATFINITE.E4M3.F32.PACK_AB_MERGE_C R34, RZ, R34, RZ ;  /* 0x00000022ff22723e */ /* 0x000fe200048070ff */
[-C--:B------:R-:W-:Y:S01]  /*6d40*/  FMUL R24, R24, R16.reuse ;  /* 0x0000001018187220 */ /* 0x080fe20000400000 */
[----:B------:R-:W-:Y:S01]  /*6d50*/  LOP3.LUT R31, R31, 0xff, RZ, 0xc0, !PT ;  /* 0x000000ff1f1f7812 */ /* 0x000fe200078ec0ff */
[----:B-1----:R-:W-:Y:S01]  /*6d60*/  FMUL R19, R21, R16 ;  /* 0x0000001015137220 */ /* 0x002fe20000400000 */
[----:B------:R-:W-:Y:S01]  /*6d70*/  F2FP.SATFINITE.E4M3.F32.PACK_AB_MERGE_C R28, RZ, R28, RZ ;  /* 0x0000001cff1c723e */ /* 0x000fe200048070ff */
[-C--:B------:R-:W-:Y:S01]  /*6d80*/  FMUL R17, R29, R16.reuse ;  /* 0x000000101d117220 */ /* 0x080fe20000400000 */
[----:B------:R-:W-:Y:S01]  /*6d90*/  SHF.L.U32 R30, R30, 0x10, RZ ;  /* 0x000000101e1e7819 */ /* 0x000fe200000006ff */
        /* <DEDUP_REMOVED lines=8> */
[----:B------:R-:W-:Y:S01]  /*6e20*/  IMAD R34, R34, 0x100, R31 ;  /* 0x0000010022227824 */ /* 0x000fe200078e021f */
[----:B------:R-:W-:Y:S01]  /*6e30*/  LOP3.LUT R28, R28, 0xff, RZ, 0xc0, !PT ;  /* 0x000000ff1c1c7812 */ /* 0x000fe200078ec0ff */
[----:B------:R-:W1:Y:S01]  /*6e40*/  LDS R31, [R2+0x80] ;  /* 0x00008000021f7984 */ /* 0x000e620000000800 */
[----:B------:R-:W-:Y:S01]  /*6e50*/  LOP3.LUT R13, R30, 0xff0000, RZ, 0xc0, !PT ;  /* 0x00ff00001e0d7812 */ /* 0x000fe200078ec0ff */
[----:B------:R-:W-:Y:S01]  /*6e60*/  IMAD.U32 R26, R26, 0x10000, RZ ;  /* 0x000100001a1a7824 */ /* 0x000fe200078e00ff */
[----:B------:R-:W-:Y:S01]  /*6e70*/  F2FP.SATFINITE.E4M3.F32.PACK_AB_MERGE_C R22, RZ, R22, RZ ;  /* 0x00000016ff16723e */ /* 0x000fe200048070ff */
[----:B------:R-:W2:Y:S01]  /*6e80*/  LDS R30, [R2+0x184] ;  /* 0x00018400021e7984 */ /* 0x000ea20000000800 */
[----:B------:R-:W-:Y:S01]  /*6e90*/  F2FP.SATFINITE.E4M3.F32.PACK_AB_MERGE_C R24, RZ, R24, RZ ;  /* 0x00000018ff18723e */ /* 0x000fe200048070ff */
[----:B------:R-:W-:Y:S01]  /*6ea0*/  IMAD R14, R27, 0x100, R28 ;  /* 0x000001001b0e7824 */ /* 0x000fe200078e021c */
[----:B------:R-:W-:Y:S01]  /*6eb0*/  F2FP.SATFINITE.E4M3.F32.PACK_AB_MERGE_C R23, RZ, R23, RZ ;  /* 0x00000017ff17723e */ /* 0x000fe200048070ff */
[----:B------:R-:W-:Y:S01]  /*6ec0*/  LDS R29, [R2+0x288] ;  /* 0x00028800021d7984 */ /* 0x000fe20000000800 */
[----:B------:R-:W-:Y:S01]  /*6ed0*/  LOP3.LUT R24, R24, 0xff, RZ, 0xc0, !PT ;  /* 0x000000ff18187812 */ /* 0x000fe200078ec0ff */
[----:B------:R-:W-:Y:S01]  /*6ee0*/  IMAD.U32 R22, R22, 0x10000, RZ ;  /* 0x0001000016167824 */ /* 0x000fe200078e00ff */
[----:B------:R-:W-:Y:S01]  /*6ef0*/  LOP3.LUT R34, R13, 0xffff, R34, 0xf8, !PT ;  /* 0x0000ffff0d227812 */ /* 0x000fe200078ef822 */
[----:B------:R-:W3:Y:S01]  /*6f00*/  LDS R28, [R2+0x38c] ;  /* 0x00038c00021c7984 */ /* 0x000ee20000000800 */
[----:B------:R-:W-:Y:S01]  /*6f10*/  LOP3.LUT R13, R26, 0xff0000, RZ, 0xc0, !PT ;  /* 0x00ff00001a0d7812 */ /* 0x000fe200078ec0ff */
[----:B------:R-:W-:Y:S01]  /*6f20*/  IMAD R23, R23, 0x100, R24 ;  /* 0x0000010017177824 */ /* 0x000fe200078e0218 */
[----:B------:R-:W-:Y:S01]  /*6f30*/  F2FP.SATFINITE.E4M3.F32.PACK_AB_MERGE_C R20, RZ, R20, RZ ;  /* 0x00000014ff14723e */ /* 0x000fe200048070ff */
[----:B------:R-:W4:Y:S01]  /*6f40*/  LDS R27, [R2+0x490] ;  /* 0x00049000021b7984 */ /* 0x000f220000000800 */
[----:B------:R-:W-:Y:S01]  /*6f50*/  F2FP.SATFINITE.E4M3.F32.PACK_AB_MERGE_C R21, RZ, R21, RZ ;  /* 0x00000015ff15723e */ /* 0x000fe200048070ff */
[----:B------:R-:W5:Y:S01]  /*6f60*/  LDCU.64 UR6, c[0x0][0x3b0] ;  /* 0x00007600ff0677ac */ /* 0x000f620008000a00 */
[----:B------:R-:W-:Y:S01]  /*6f70*/  LOP3.LUT R22, R22, 0xff0000, RZ, 0xc0, !PT ;  /* 0x00ff000016167812 */ /* 0x000fe200078ec0ff */
[----:B------:R-:W0:Y:S01]  /*6f80*/  LDS R26, [R2+0x594] ;  /* 0x00059400021a7984 */ /* 0x000e220000000800 */
[----:B------:R-:W-:Y:S01]  /*6f90*/  F2FP.SATFINITE.E4M3.F32.PACK_AB_MERGE_C R15, RZ, R15, RZ ;  /* 0x0000000fff0f723e */ /* 0x000fe200048070ff */
[----:B------:R-:W0:Y:S01]  /*6fa0*/  MATCH.ANY R45, R6 ;  /* 0x00000000062d73a1 */ /* 0x000e2200000e8000 */
[----:B------:R-:W-:Y:S01]  /*6fb0*/  LOP3.LUT R20, R20, 0xff, RZ, 0xc0, !PT ;  /* 0x000000ff14147812 */ /* 0x000fe200078ec0ff */
[----:B------:R-:W0:Y:S01]  /*6fc0*/  LDS R25, [R2+0x698] ;  /* 0x0006980002197984 */ /* 0x000e220000000800 */
[----:B------:R-:W-:-:S02]  /*6fd0*/  SHF.L.U32 R21, R21, 0x10, RZ ;  /* 0x0000001015157819 */ /* 0x000fc400000006ff */
[----:B------:R-:W-:Y:S01]  /*6fe0*/  LOP3.LUT R36, R22, 0xffff, R23, 0xf8, !PT ;  /* 0x0000ffff16247812 */ /* 0x000fe200078ef817 */
[----:B------:R-:W0:Y:S01]  /*6ff0*/  LDS R24, [R2+0x79c] ;  /* 0x00079c0002187984 */ /* 0x000e220000000800 */
[----:B------:R-:W-:Y:S01]  /*7000*/  LOP3.LUT R35, R13, 0xffff, R14, 0xf8, !PT ;  /* 0x0000ffff0d237812 */ /* 0x000fe200078ef80e */
[----:B------:R-:W-:Y:S01]  /*7010*/  IMAD R15, R15, 0x100, R20 ;  /* 0x000001000f0f7824 */ /* 0x000fe200078e0214 */
[----:B------:R-:W-:Y:S01]  /*7020*/  LOP3.LUT R14, R21, 0xff0000, RZ, 0xc0, !PT ;  /* 0x00ff0000150e7812 */ /* 0x000fe200078ec0ff */
[----:B------:R-:W0:Y:S01]  /*7030*/  LDS R23, [R2+0x8a0] ;  /* 0x0008a00002177984 */ /* 0x000e220000000800 */
[----:B------:R-:W-:Y:S02]  /*7040*/  F2FP.SATFINITE.E4M3.F32.PACK_AB_MERGE_C R17, RZ, R17, RZ ;  /* 0x00000011ff11723e */ /* 0x000fe400048070ff */
[----:B------:R-:W-:Y:S01]  /*7050*/  LOP3.LUT R37, R14, 0xffff, R15, 0xf8, !PT ;  /* 0x0000ffff0e257812 */ /* 0x000fe200078ef80f */
[----:B------:R-:W0:Y:S01]  /*7060*/  LDS R22, [R2+0x9a4] ;  /* 0x0009a40002167984 */ /* 0x000e220000000800 */
[----:B------:R-:W-:-:S02]  /*7070*/  F2FP.SATFINITE.E4M3.F32.PACK_AB_MERGE_C R18, RZ, R18, RZ ;  /* 0x00000012ff12723e */ /* 0x000fc400048070ff */
[----:B------:R-:W-:Y:S01]  /*7080*/  LOP3.LUT R17, R17, 0xffff, RZ, 0xc0, !PT ;  /* 0x0000ffff11117812 */ /* 0x000fe200078ec0ff */
[----:B------:R-:W0:Y:S01]  /*7090*/  LDS R21, [R2+0xaa8] ;  /* 0x000aa80002157984 */ /* 0x000e220000000800 */
[----:B------:R-:W-:Y:S01]  /*70a0*/  F2FP.SATFINITE.E4M3.F32.PACK_AB_MERGE_C R19, RZ, R19, RZ ;  /* 0x00000013ff13723e */ /* 0x000fe200048070ff */
[----:B-1----:R-:W-:Y:S01]  /*70b0*/  HADD2.F32 R39, -RZ, R31.H0_H0 ;  /* 0x2000001fff277230 */ /* 0x002fe20000004100 */
[----:B------:R-:W-:Y:S01]  /*70c0*/  F2FP.SATFINITE.E4M3.F32.PACK_AB_MERGE_C R16, RZ, R16, RZ ;  /* 0x00000010ff10723e */ /* 0x000fe200048070ff */
[----:B------:R-:W1:Y:S01]  /*70d0*/  LDS R20, [R2+0xbac] ;  /* 0x000bac0002147984 */ /* 0x000e620000000800 */
[----:B------:R-:W-:Y:S01]  /*70e0*/  LOP3.LUT R18, R18, 0xffff, RZ, 0xc0, !PT ;  /* 0x0000ffff12127812 */ /* 0x000fe200078ec0ff */
[----:B------:R-:W-:Y:S01]  /*70f0*/  IMAD.SHL.U32 R17, R17, 0x1000000, RZ ;  /* 0x0100000011117824 */ /* 0x000fe200078e00ff */
[----:B------:R-:W-:Y:S01]  /*7100*/  LOP3.LUT R19, R19, 0xffff, RZ, 0xc0, !PT ;  /* 0x0000ffff13137812 */ /* 0x000fe200078ec0ff */
[----:B------:R-:W1:Y:S01]  /*7110*/  LDS R15, [R2+0xcb0] ;  /* 0x000cb000020f7984 */ /* 0x000e620000000800 */
[----:B------:R-:W-:Y:S01]  /*7120*/  LOP3.LUT R38, R16, 0xffff, RZ, 0xc0, !PT ;  /* 0x0000ffff10267812 */ /* 0x000fe200078ec0ff */
[----:B------:R-:W-:Y:S01]  /*7130*/  IMAD.SHL.U32 R18, R18, 0x1000000, RZ ;  /* 0x0100000012127824 */ /* 0x000fe200078e00ff */
[----:B------:R-:W-:Y:S01]  /*7140*/  LOP3.LUT R16, R34, R17, RZ, 0xfc, !PT ;  /* 0x0000001122107212 */ /* 0x000fe200078efcff */
[----:B------:R-:W1:Y:S01]  /*7150*/  LDS R14, [R2+0xdb4] ;  /* 0x000db400020e7984 */ /* 0x000e620000000800 */
[----:B------:R-:W-:Y:S01]  /*7160*/  IMAD.SHL.U32 R19, R19, 0x1000000, RZ ;  /* 0x0100000013137824 */ /* 0x000fe200078e00ff */
[----:B-----5:R-:W-:Y:S01]  /*7170*/  IADD3 R48, P0, PT, R32, UR6, RZ ;  /* 0x0000000620307c10 */ /* 0x020fe2000ff1e0ff */
[----:B------:R-:W-:Y:S01]  /*7180*/  IMAD.SHL.U32 R34, R38, 0x1000000, RZ ;  /* 0x0100000026227824 */ /* 0x000fe200078e00ff */
[----:B------:R-:W5:Y:S01]  /*7190*/  LDS R13, [R2+0xeb8] ;  /* 0x000eb800020d7984 */ /* 0x000f620000000800 */
[----:B--2---:R-:W-:Y:S01]  /*71a0*/  HADD2.F32 R38, -RZ, R30.H0_H0 ;  /* 0x2000001eff267230 */ /* 0x004fe20000004100 */
[----:B------:R-:W-:Y:S01]  /*71b0*/  LOP3.LUT R17, R35, R18, RZ, 0xfc, !PT ;  /* 0x0000001223117212 */ /* 0x000fe200078efcff */
[----:B------:R-:W2:Y:S01]  /*71c0*/  REDUX.OR UR6, R6 ;  /* 0x00000000060673c4 */ /* 0x000ea20000004000 */
[----:B------:R-:W2:Y:S01]  /*71d0*/  LDS R2, [R2+0xfbc] ;  /* 0x000fbc0002027984 */ /* 0x000ea20000000800 */
[----:B------:R-:W-:Y:S01]  /*71e0*/  LOP3.LUT R18, R36, R19, RZ, 0xfc, !PT ;  /* 0x0000001324127212 */ /* 0x000fe200078efcff */
[----:B---3--:R-:W-:Y:S01]  /*71f0*/  HADD2.F32 R36, -RZ, R28.H0_H0 ;  /* 0x2000001cff247230 */ /* 0x008fe20000004100 */
[----:B------:R-:W-:Y:S01]  /*7200*/  LOP3.LUT R19, R37, R34, RZ, 0xfc, !PT ;  /* 0x0000002225137212 */ /* 0x000fe200078efcff */
[----:B------:R-:W-:Y:S01]  /*7210*/  HADD2.F32 R37, -RZ, R29.H0_H0 ;  /* 0x2000001dff257230 */ /* 0x000fe20000004100 */
[----:B------:R-:W-:Y:S01]  /*7220*/  FMNMX3 R40, |R39|, RZ, |R38|, !PT ;  /* 0x000000ff27287276 */ /* 0x000fe20007800626 */
[----:B----4-:R-:W-:Y:S01]  /*7230*/  HADD2.F32 R35, -RZ, R27.H0_H0 ;  /* 0x2000001bff237230 */ /* 0x010fe20000004100 */
[----:B------:R-:W-:Y:S01]  /*7240*/  IADD3.X R49, PT, PT, R33, UR7, RZ, P0, !PT ;  /* 0x0000000721317c10 */ /* 0x000fe200087fe4ff */
[----:B0-----:R-:W-:Y:S01]  /*7250*/  HADD2.F32 R34, -RZ, R26.H0_H0 ;  /* 0x2000001aff227230 */ /* 0x001fe20000004100 */
[----:B------:R-:W-:Y:S01]  /*7260*/  FMNMX3 R40, R40, |R37|, |R36|, !PT ;  /* 0x4000002528287276 */ /* 0x000fe20007800424 */
[----:B------:R-:W-:Y:S01]  /*7270*/  HADD2.F32 R47, -RZ, R25.H0_H0 ;  /* 0x20000019ff2f7230 */ /* 0x000fe20000004100 */
[----:B------:R-:W-:Y:S01]  /*7280*/  VOTEU.ANY UR7, UPT, PT ;  /* 0x0000000000077886 */ /* 0x000fe200038e0100 */
[----:B------:R-:W-:Y:S01]  /*7290*/  HADD2.F32 R46, -RZ, R24.H0_H0 ;  /* 0x20000018ff2e7230 */ /* 0x000fe20000004100 */
[----:B------:R-:W-:Y:S01]  /*72a0*/  FMNMX3 R40, R40, |R35|, |R34|, !PT ;  /* 0x4000002328287276 */ /* 0x000fe20007800422 */
[----:B------:R-:W-:Y:S01]  /*72b0*/  HADD2.F32 R43, -RZ, R23.H0_H0 ;  /* 0x20000017ff2b7230 */ /* 0x000fe20000004100 */
[----:B------:R-:W-:Y:S01]  /*72c0*/  LOP3.LUT P0, RZ, R6, UR7, R45, 0x40, !PT ;  /* 0x0000000706ff7c12 */ /* 0x000fe2000f80402d */
[----:B------:R-:W-:Y:S01]  /*72d0*/  HADD2.F32 R42, -RZ, R22.H0_H0 ;  /* 0x20000016ff2a7230 */ /* 0x000fe20000004100 */
[----:B------:R-:W-:Y:S01]  /*72e0*/  FMNMX3 R44, R40, |R47|, |R46|, !PT ;  /* 0x4000002f282c7276 */ /* 0x000fe2000780042e */
[----:B------:R0:W-:Y:S01]  /*72f0*/  STG.E.128 desc[UR8][R48.64], R16 ;  /* 0x0000001030007986 */ /* 0x0001e2000c101d08 */
[----:B------:R-:W-:-:S02]  /*7300*/  HADD2.F32 R41, -RZ, R21.H0_H0 ;  /* 0x20000015ff297230 */ /* 0x000fc40000004100 */
[----:B------:R-:W-:Y:S01]  /*7310*/  FMNMX3 R44, R44, |R43|, |R42|, !PT ;  /* 0x4000002b2c2c7276 */ /* 0x000fe2000780042a */
[----:B-1----:R-:W-:-:S05]  /*7320*/  HADD2.F32 R40, -RZ, R20.H0_H0 ;  /* 0x20000014ff287230 */ /* 0x002fca0000004100 */
[----:B------:R-:W-:Y:S01]  /*7330*/  FMNMX3 R44, R44, |R41|, |R40|, !PT ;  /* 0x400000292c2c7276 */ /* 0x000fe20007800428 */
[----:B0-----:R-:W-:Y:S02]  /*7340*/  HADD2.F32 R19, -RZ, R15.H0_H0 ;  /* 0x2000000fff137230 */ /* 0x001fe40000004100 */
[----:B------:R-:W-:Y:S02]  /*7350*/  HADD2.F32 R18, -RZ, R14.H0_H0 ;  /* 0x2000000eff127230 */ /* 0x000fe40000004100 */
[----:B-----5:R-:W-:Y:S02]  /*7360*/  HADD2.F32 R17, -RZ, R13.H0_H0 ;  /* 0x2000000dff117230 */ /* 0x020fe40000004100 */
[----:B--2---:R-:W-:Y:S01]  /*7370*/  HADD2.F32 R16, -RZ, R2.H0_H0 ;  /* 0x20000002ff107230 */ /* 0x004fe20000004100 */
        /* <DEDUP_REMOVED lines=10> */
.L_x_4215:
        /* <DEDUP_REMOVED lines=20> */
.L_x_3846:
[----:B------:R-:W-:Y:S05]  /*7560*/  BSYNC.RECONVERGENT B3 ;  /* 0x0000000000037941 */ /* 0x000fea0003800200 */
.L_x_3845:
[----:B------:R-:W-:-:S04]  /*7570*/  FSETP.NEU.AND P0, PT, |R44|, +INF , PT ;  /* 0x7f8000002c00780b */ /* 0x000fc80003f0d200 */
[----:B------:R-:W-:-:S04]  /*7580*/  FSEL R44, R44, 65504, P0 ;  /* 0x477fe0002c2c7808 */ /* 0x000fc80000000000 */
[----:B------:R-:W-:-:S07]  /*7590*/  LOP3.LUT R50, R44, 0xff800000, RZ, 0xc0, !PT ;  /* 0xff8000002c327812 */ /* 0x000fce00078ec0ff */
.L_x_3844:
[----:B------:R-:W-:Y:S05]  /*75a0*/  BSYNC.RECONVERGENT B2 ;  /* 0x0000000000027941 */ /* 0x000fea0003800200 */
.L_x_3843:
        /* <DEDUP_REMOVED lines=13> */
.L_x_3850:
[----:B------:R-:W1:Y:S02]  /*7680*/  MUFU.RCP R51, R50 ;  /* 0x0000003200337308 */ /* 0x000e640000001000 */
[----:B-1----:R-:W-:-:S04]  /*7690*/  FFMA R44, R51, R50, -1 ;  /* 0xbf800000332c7423 */ /* 0x002fc80000000032 */
[----:B------:R-:W-:-:S04]  /*76a0*/  FADD.FTZ R44, -R44, -RZ ;  /* 0x800000ff2c2c7221 */ /* 0x000fc80000010100 */
[----:B------:R-:W-:-:S07]  /*76b0*/  FFMA R51, R51, R44, R51 ;  /* 0x0000002c33337223 */ /* 0x000fce0000000033 */
.L_x_3851:
[----:B------:R-:W-:Y:S05]  /*76c0*/  BSYNC.RECONVERGENT B2 ;  /* 0x0000000000027941 */ /* 0x000fea0003800200 */
.L_x_3849:
[----:B------:R-:W1:Y:S01]  /*76d0*/  LDCU.64 UR6, c[0x0][0x3d0] ;  /* 0x00007a00ff0677ac */ /* 0x000e620008000a00 */
[----:B------:R-:W-:Y:S01]  /*76e0*/  IADD3 R45, P0, PT, R12, 0x40, RZ ;  /* 0x000000400c2d7810 */ /* 0x000fe20007f1e0ff */
[----:B------:R-:W-:Y:S01]  /*76f0*/  IMAD.MOV.U32 R52, RZ, RZ, R60 ;  /* 0x000000ffff347224 */ /* 0x000fe200078e003c */
[----:B------:R-:W-:Y:S01]  /*7700*/  MOV R53, R59 ;  /* 0x0000003b00357202 */ /* 0x000fe20000000f00 */
[----:B------:R-:W2:Y:S02]  /*7710*/  LDCU.64 UR14, c[0x0][0x3a0] ;  /* 0x00007400ff0e77ac */ /* 0x000ea40008000a00 */
[----:B------:R-:W-:-:S04]  /*7720*/  IMAD.X R44, RZ, RZ, R11, P0 ;  /* 0x000000ffff2c7224 */ /* 0x000fc800000e060b */
[----:B-1----:R-:W-:Y:S02]  /*7730*/  IMAD R44, R44, UR6, RZ ;  /* 0x000000062c2c7c24 */ /* 0x002fe4000f8e02ff */
[----:B------:R-:W-:-:S04]  /*7740*/  IMAD.WIDE.U32 R52, R45, UR6, R52 ;  /* 0x000000062d347c25 */ /* 0x000fc8000f8e0034 */
[----:B------:R-:W-:Y:S01]  /*7750*/  IMAD R55, R45, UR7, R44 ;  /* 0x000000072d377c24 */ /* 0x000fe2000f8e022c */
[----:B--2---:R-:W-:-:S03]  /*7760*/  LEA R44, P0, R52, UR14, 0x2 ;  /* 0x0000000e342c7c11 */ /* 0x004fc6000f8010ff */
[----:B------:R-:W-:-:S05]  /*7770*/  IMAD.IADD R55, R53, 0x1, R55 ;  /* 0x0000000135377824 */ /* 0x000fca00078e0237 */
[----:B------:R-:W-:-:S05]  /*7780*/  LEA.HI.X R45, R52, UR15, R55, 0x2, P0 ;  /* 0x0000000f342d7c11 */ /* 0x000fca00080f1437 */
[----:B------:R1:W-:Y:S02]  /*7790*/  STG.E desc[UR8][R44.64], R51 ;  /* 0x000000332c007986 */ /* 0x0003e4000c101908 */
.L_x_3848:
[----:B------:R-:W-:Y:S05]  /*77a0*/  BSYNC.RECONVERGENT B1 ;  /* 0x0000000000017941 */ /* 0x000fea0003800200 */
.L_x_3847:
        /* <DEDUP_REMOVED lines=24> */
[----:B------:R-:W-:Y:S01]  /*7930*/  HADD2.F32 R31, -RZ, R31.H1_H1 ;  /* 0x3000001fff1f7230 */ /* 0x000fe20000004100 */
[----:B------:R-:W-:Y:S01]  /*7940*/  LOP3.LUT R34, R35, 0xff, RZ, 0xc0, !PT ;  /* 0x000000ff23227812 */ /* 0x000fe200078ec0ff */
[----:B------:R-:W-:Y:S01]  /*7950*/  HADD2.F32 R30, -RZ, R30.H1_H1 ;  /* 0x3000001eff1e7230 */ /* 0x000fe20000004100 */
[----:B------:R-:W-:Y:S01]  /*7960*/  F2FP.SATFINITE.E4M3.F32.PACK_AB_MERGE_C R37, RZ, R37, RZ ;  /* 0x00000025ff25723e */ /* 0x000fe200048070ff */
[----:B------:R-:W-:Y:S01]  /*7970*/  IMAD.U32 R41, R41, 0x10000, RZ ;  /* 0x0001000029297824 */ /* 0x000fe200078e00ff */
[----:B------:R-:W-:Y:S01]  /*7980*/  F2FP.SATFINITE.E4M3.F32.PACK_AB_MERGE_C R42, RZ, R42, RZ ;  /* 0x0000002aff2a723e */ /* 0x000fe200048070ff */
[----:B------:R-:W-:Y:S01]  /*7990*/  IMAD R19, R19, 0x100, R34 ;  /* 0x0000010013137824 */ /* 0x000fe200078e0222 */
[----:B------:R-:W-:Y:S01]  /*79a0*/  F2FP.SATFINITE.E4M3.F32.PACK_AB_MERGE_C R45, RZ, R45, RZ ;  /* 0x0000002dff2d723e */ /* 0x000fe200048070ff */
[----:B------:R-:W-:Y:S01]  /*79b0*/  HADD2.F32 R29, -RZ, R29.H1_H1 ;  /* 0x3000001dff1d7230 */ /* 0x000fe20000004100 */
[----:B------:R-:W-:Y:S01]  /*79c0*/  LOP3.LUT R43, R43, 0xff, RZ, 0xc0, !PT ;  /* 0x000000ff2b2b7812 */ /* 0x000fe200078ec0ff */
[----:B------:R-:W-:Y:S01]  /*79d0*/  HADD2.F32 R28, -RZ, R28.H1_H1 ;  /* 0x3000001cff1c7230 */ /* 0x000fe20000004100 */
[----:B------:R-:W-:Y:S01]  /*79e0*/  LOP3.LUT R44, R44, 0xff, RZ, 0xc0, !PT ;  /* 0x000000ff2c2c7812 */ /* 0x000fe200078ec0ff */
[----:B------:R-:W1:Y:S01]  /*79f0*/  REDUX.OR UR6, R6 ;  /* 0x00000000060673c4 */ /* 0x000e620000004000 */
[----:B------:R-:W-:Y:S01]  /*7a00*/  F2FP.SATFINITE.E4M3.F32.PACK_AB_MERGE_C R18, RZ, R38, RZ ;  /* 0x00000026ff12723e */ /* 0x000fe200048070ff */
[----:B------:R-:W-:Y:S01]  /*7a10*/  IMAD R34, R42, 0x100, R43 ;  /* 0x000001002a227824 */ /* 0x000fe200078e022b */
[----:B------:R-:W-:Y:S01]  /*7a20*/  LOP3.LUT R39, R39, 0xff, RZ, 0xc0, !PT ;  /* 0x000000ff27277812 */ /* 0x000fe200078ec0ff */
[----:B------:R-:W-:Y:S01]  /*7a30*/  IMAD R35, R45, 0x100, R44 ;  /* 0x000001002d237824 */ /* 0x000fe200078e022c */
[----:B------:R-:W-:Y:S01]  /*7a40*/  F2FP.SATFINITE.E4M3.F32.PACK_AB_MERGE_C R36, RZ, R36, RZ ;  /* 0x00000024ff24723e */ /* 0x000fe200048070ff */
[----:B------:R-:W-:Y:S01]  /*7a50*/  HADD2.F32 R27, -RZ, R27.H1_H1 ;  /* 0x3000001bff1b7230 */ /* 0x000fe20000004100 */
[----:B------:R-:W-:Y:S01]  /*7a60*/  SHF.L.U32 R37, R37, 0x10, RZ ;  /* 0x0000001025257819 */ /* 0x000fe200000006ff */
[----:B------:R-:W-:Y:S01]  /*7a70*/  IMAD R18, R18, 0x100, R39 ;  /* 0x0000010012127824 */ /* 0x000fe200078e0227 */
[----:B------:R-:W-:Y:S01]  /*7a80*/  F2FP.SATFINITE.E4M3.F32.PACK_AB_MERGE_C R40, RZ, R40, RZ ;  /* 0x00000028ff28723e */ /* 0x000fe200048070ff */
[----:B------:R-:W-:Y:S01]  /*7a90*/  HADD2.F32 R26, -RZ, R26.H1_H1 ;  /* 0x3000001aff1a7230 */ /* 0x000fe20000004100 */
[----:B------:R-:W-:Y:S01]  /*7aa0*/  F2FP.SATFINITE.E4M3.F32.PACK_AB_MERGE_C R16, RZ, R16, RZ ;  /* 0x00000010ff10723e */ /* 0x000fe200048070ff */
[----:B------:R-:W-:Y:S01]  /*7ab0*/  HADD2.F32 R25, -RZ, R25.H1_H1 ;  /* 0x30000019ff197230 */ /* 0x000fe20000004100 */
[----:B------:R-:W-:Y:S01]  /*7ac0*/  LOP3.LUT R36, R36, 0xffff, RZ, 0xc0, !PT ;  /* 0x0000ffff24247812 */ /* 0x000fe200078ec0ff */
[----:B------:R-:W-:Y:S01]  /*7ad0*/  HADD2.F32 R24, -RZ, R24.H1_H1 ;  /* 0x30000018ff187230 */ /* 0x000fe20000004100 */
[----:B------:R-:W-:Y:S01]  /*7ae0*/  LOP3.LUT R42, R17, 0xff0000, RZ, 0xc0, !PT ;  /* 0x00ff0000112a7812 */ /* 0x000fe200078ec0ff */
[----:B------:R-:W-:Y:S01]  /*7af0*/  HADD2.F32 R23, -RZ, R23.H1_H1 ;  /* 0x30000017ff177230 */ /* 0x000fe20000004100 */
[----:B------:R-:W-:Y:S01]  /*7b00*/  LOP3.LUT R37, R37, 0xff0000, RZ, 0xc0, !PT ;  /* 0x00ff000025257812 */ /* 0x000fe200078ec0ff */
[----:B------:R-:W-:Y:S01]  /*7b10*/  IMAD.SHL.U32 R17, R36, 0x1000000, RZ ;  /* 0x0100000024117824 */ /* 0x000fe200078e00ff */
[----:B------:R-:W-:Y:S01]  /*7b20*/  LOP3.LUT R40, R40, 0xffff, RZ, 0xc0, !PT ;  /* 0x0000ffff28287812 */ /* 0x000fe200078ec0ff */
[----:B------:R-:W-:Y:S01]  /*7b30*/  HADD2.F32 R22, -RZ, R22.H1_H1 ;  /* 0x30000016ff167230 */ /* 0x000fe20000004100 */
[----:B------:R-:W-:Y:S01]  /*7b40*/  LOP3.LUT R41, R41, 0xff0000, RZ, 0xc0, !PT ;  /* 0x00ff000029297812 */ /* 0x000fe200078ec0ff */
[----:B------:R-:W-:Y:S01]  /*7b50*/  VOTEU.ANY UR7, UPT, PT ;  /* 0x0000000000077886 */ /* 0x000fe200038e0100 */
[----:B------:R-:W-:Y:S01]  /*7b60*/  LOP3.LUT R16, R16, 0xffff, RZ, 0xc0, !PT ;  /* 0x0000ffff10107812 */ /* 0x000fe200078ec0ff */
[----:B------:R-:W-:Y:S01]  /*7b70*/  HADD2.F32 R21, -RZ, R21.H1_H1 ;  /* 0x30000015ff157230 */ /* 0x000fe20000004100 */
[----:B------:R-:W-:Y:S01]  /*7b80*/  LOP3.LUT R42, R42, 0xffff, R35, 0xf8, !PT ;  /* 0x0000ffff2a2a7812 */ /* 0x000fe200078ef823 */
[----:B------:R-:W-:Y:S01]  /*7b90*/  HADD2.F32 R20, -RZ, R20.H1_H1 ;  /* 0x30000014ff147230 */ /* 0x000fe20000004100 */
[----:B------:R-:W-:Y:S01]  /*7ba0*/  LOP3.LUT R18, R37, 0xffff, R18, 0xf8, !PT ;  /* 0x0000ffff25127812 */ /* 0x000fe200078ef812 */
[----:B------:R-:W-:Y:S01]  /*7bb0*/  IMAD.SHL.U32 R37, R16, 0x1000000, RZ ;  /* 0x0100000010257824 */ /* 0x000fe200078e00ff */
[----:B------:R-:W-:Y:S01]  /*7bc0*/  SHF.L.U32 R35, R40, 0x18, RZ ;  /* 0x0000001828237819 */ /* 0x000fe200000006ff */
[----:B------:R-:W-:Y:S01]  /*7bd0*/  HADD2.F32 R15, -RZ, R15.H1_H1 ;  /* 0x3000000fff0f7230 */ /* 0x000fe20000004100 */
[----:B------:R-:W-:Y:S01]  /*7be0*/  F2FP.SATFINITE.E4M3.F32.PACK_AB_MERGE_C R47, RZ, R47, RZ ;  /* 0x0000002fff2f723e */ /* 0x000fe200048070ff */
[----:B------:R-:W-:Y:S01]  /*7bf0*/  HADD2.F32 R14, -RZ, R14.H1_H1 ;  /* 0x3000000eff0e7230 */ /* 0x000fe20000004100 */
[----:B------:R-:W-:Y:S01]  /*7c00*/  LOP3.LUT R34, R41, 0xffff, R34, 0xf8, !PT ;  /* 0x0000ffff29227812 */ /* 0x000fe200078ef822 */
[----:B------:R-:W-:Y:S01]  /*7c10*/  HADD2.F32 R13, -RZ, R13.H1_H1 ;  /* 0x3000000dff0d7230 */ /* 0x000fe20000004100 */
[----:B------:R-:W-:Y:S01]  /*7c20*/  LOP3.LUT R16, R18, R17, RZ, 0xfc, !PT ;  /* 0x0000001112107212 */ /* 0x000fe200078efcff */
[----:B------:R-:W-:Y:S01]  /*7c30*/  IMAD.U32 R47, R47, 0x10000, RZ ;  /* 0x000100002f2f7824 */ /* 0x000fe200078e00ff */
[----:B------:R-:W-:Y:S01]  /*7c40*/  F2FP.SATFINITE.E4M3.F32.PACK_AB_MERGE_C R46, RZ, R46, RZ ;  /* 0x0000002eff2e723e */ /* 0x000fe200048070ff */
[----:B------:R-:W-:Y:S01]  /*7c50*/  HADD2.F32 R2, -RZ, R2.H1_H1 ;  /* 0x30000002ff027230 */ /* 0x000fe20000004100 */
[----:B------:R-:W-:-:S02]  /*7c60*/  LOP3.LUT R18, R34, R35, RZ, 0xfc, !PT ;  /* 0x0000002322127212 */ /* 0x000fc400078efcff */
[----:B------:R-:W2:Y:S01]  /*7c70*/  MATCH.ANY R35, R6 ;  /* 0x00000000062373a1 */ /* 0x000ea200000e8000 */
[----:B------:R-:W-:Y:S02]  /*7c80*/  LOP3.LUT R46, R46, 0xffff, RZ, 0xc0, !PT ;  /* 0x0000ffff2e2e7812 */ /* 0x000fe400078ec0ff */
[----:B------:R-:W-:Y:S02]  /*7c90*/  LOP3.LUT R38, R47, 0xff0000, RZ, 0xc0, !PT ;  /* 0x00ff00002f267812 */ /* 0x000fe400078ec0ff */
[----:B------:R-:W-:Y:S01]  /*7ca0*/  IADD3 R32, P0, PT, R32, R9, RZ ;  /* 0x0000000920207210 */ /* 0x000fe20007f1e0ff */
[----:B------:R-:W-:Y:S01]  /*7cb0*/  IMAD.SHL.U32 R46, R46, 0x1000000, RZ ;  /* 0x010000002e2e7824 */ /* 0x000fe200078e00ff */
[----:B------:R-:W-:Y:S02]  /*7cc0*/  LOP3.LUT R19, R38, 0xffff, R19, 0xf8, !PT ;  /* 0x0000ffff26137812 */ /* 0x000fe400078ef813 */
[----:B------:R-:W-:Y:S01]  /*7cd0*/  FMNMX3 R34, |R31|, RZ, |R30|, !PT ;  /* 0x000000ff1f227276 */ /* 0x000fe2000780061e */
[----:B------:R-:W-:Y:S01]  /*7ce0*/  IMAD.X R33, R33, 0x1, R10, P0 ;  /* 0x0000000121217824 */ /* 0x000fe200000e060a */
[----:B------:R-:W-:-:S02]  /*7cf0*/  LOP3.LUT R17, R19, R46, RZ, 0xfc, !PT ;  /* 0x0000002e13117212 */ /* 0x000fc400078efcff */
[----:B------:R-:W-:Y:S02]  /*7d00*/  LOP3.LUT R19, R42, R37, RZ, 0xfc, !PT ;  /* 0x000000252a137212 */ /* 0x000fe400078efcff */
[----:B------:R-:W-:-:S03]  /*7d10*/  FMNMX3 R34, R34, |R29|, |R28|, !PT ;  /* 0x4000001d22227276 */ /* 0x000fc6000780041c */
[----:B------:R3:W-:Y:S01]  /*7d20*/  STG.E.128 desc[UR8][R32.64], R16 ;  /* 0x0000001020007986 */ /* 0x0007e2000c101d08 */
        /* <DEDUP_REMOVED lines=15> */
.L_x_4224:
        /* <DEDUP_REMOVED lines=20> */
.L_x_3856:
[----:B------:R-:W-:Y:S05]  /*7f60*/  BSYNC.RECONVERGENT B3 ;  /* 0x0000000000037941 */ /* 0x000fea0003800200 */
.L_x_3855:
[----:B------:R-:W-:-:S04]  /*7f70*/  FSETP.NEU.AND P0, PT, |R6|, +INF , PT ;  /* 0x7f8000000600780b */ /* 0x000fc80003f0d200 */
[----:B------:R-:W-:-:S04]  /*7f80*/  FSEL R6, R6, 65504, P0 ;  /* 0x477fe00006067808 */ /* 0x000fc80000000000 */
[----:B------:R-:W-:-:S07]  /*7f90*/  LOP3.LUT R6, R6, 0xff800000, RZ, 0xc0, !PT ;  /* 0xff80000006067812 */ /* 0x000fce00078ec0ff */
.L_x_3854:
[----:B------:R-:W-:Y:S05]  /*7fa0*/  BSYNC.RECONVERGENT B2 ;  /* 0x0000000000027941 */ /* 0x000fea0003800200 */
.L_x_3853:
        /* <DEDUP_REMOVED lines=12> */
.L_x_3860:
[----:B------:R-:W0:Y:S02]  /*8070*/  MUFU.RCP R7, R6 ;  /* 0x0000000600077308 */ /* 0x000e240000001000 */
[----:B0-----:R-:W-:-:S04]  /*8080*/  FFMA R8, R7, R6, -1 ;  /* 0xbf80000007087423 */ /* 0x001fc80000000006 */
[----:B------:R-:W-:-:S04]  /*8090*/  FADD.FTZ R8, -R8, -RZ ;  /* 0x800000ff08087221 */ /* 0x000fc80000010100 */
[----:B------:R-:W-:-:S07]  /*80a0*/  FFMA R44, R7, R8, R7 ;  /* 0x00000008072c7223 */ /* 0x000fce0000000007 */
.L_x_3861:
[----:B------:R-:W-:Y:S05]  /*80b0*/  BSYNC.RECONVERGENT B2 ;  /* 0x0000000000027941 */ /* 0x000fea0003800200 */
.L_x_3859:
[----:B------:R-:W0:Y:S01]  /*80c0*/  LDCU.64 UR6, c[0x0][0x3d0] ;  /* 0x00007a00ff0677ac */ /* 0x000e220008000a00 */
[----:B------:R-:W-:Y:S01]  /*80d0*/  IADD3 R7, P0, PT, R12, 0x41, RZ ;  /* 0x000000410c077810 */ /* 0x000fe20007f1e0ff */
[----:B------:R-:W-:Y:S01]  /*80e0*/  IMAD.MOV.U32 R58, RZ, RZ, R60 ;  /* 0x000000ffff3a7224 */ /* 0x000fe200078e003c */
[----:B------:R-:W1:Y:S03]  /*80f0*/  LDCU.64 UR14, c[0x0][0x3a0] ;  /* 0x00007400ff0e77ac */ /* 0x000e660008000a00 */
[----:B------:R-:W-:-:S04]  /*8100*/  IMAD.X R11, RZ, RZ, R11, P0 ;  /* 0x000000ffff0b7224 */ /* 0x000fc800000e060b */
[----:B0-----:R-:W-:Y:S02]  /*8110*/  IMAD R8, R11, UR6, RZ ;  /* 0x000000060b087c24 */ /* 0x001fe4000f8e02ff */
[----:B------:R-:W-:-:S04]  /*8120*/  IMAD.WIDE.U32 R58, R7, UR6, R58 ;  /* 0x00000006073a7c25 */ /* 0x000fc8000f8e003a */
[----:B------:R-:W-:Y:S01]  /*8130*/  IMAD R7, R7, UR7, R8 ;  /* 0x0000000707077c24 */ /* 0x000fe2000f8e0208 */
[----:B-1----:R-:W-:-:S03]  /*8140*/  LEA R16, P0, R58, UR14, 0x2 ;  /* 0x0000000e3a107c11 */ /* 0x002fc6000f8010ff */
[----:B------:R-:W-:-:S05]  /*8150*/  IMAD.IADD R7, R59, 0x1, R7 ;  /* 0x000000013b077824 */ /* 0x000fca00078e0207 */
[----:B------:R-:W-:-:S05]  /*8160*/  LEA.HI.X R17, R58, UR15, R7, 0x2, P0 ;  /* 0x0000000f3a117c11 */ /* 0x000fca00080f1407 */
[----:B------:R1:W-:Y:S02]  /*8170*/  STG.E desc[UR8][R16.64], R44 ;  /* 0x0000002c10007986 */ /* 0x0003e4000c101908 */
.L_x_3858:
[----:B------:R-:W-:Y:S05]  /*8180*/  BSYNC.RECONVERGENT B1 ;  /* 0x0000000000017941 */ /* 0x000fea0003800200 */
.L_x_3857:
        /* <DEDUP_REMOVED lines=17> */
[----:B------:R-:W-:-:S02]  /*82a0*/  F2FP.SATFINITE.E4M3.F32.PACK_AB_MERGE_C R29, RZ, R29, RZ ;  /* 0x0000001dff1d723e */ /* 0x000fc400048070ff */
[----:B------:R-:W-:Y:S02]  /*82b0*/  F2FP.SATFINITE.E4M3.F32.PACK_AB_MERGE_C R23, RZ, R23, RZ ;  /* 0x00000017ff17723e */ /* 0x000fe400048070ff */
[----:B------:R-:W-:Y:S01]  /*82c0*/  F2FP.SATFINITE.E4M3.F32.PACK_AB_MERGE_C R15, RZ, R15, RZ ;  /* 0x0000000fff0f723e */ /* 0x000fe200048070ff */
[----:B------:R-:W-:Y:S01]  /*82d0*/  IMAD.U32 R29, R29, 0x10000, RZ ;  /* 0x000100001d1d7824 */ /* 0x000fe200078e00ff */
[----:B------:R-:W-:Y:S02]  /*82e0*/  F2FP.SATFINITE.E4M3.F32.PACK_AB_MERGE_C R25, RZ, R25, RZ ;  /* 0x00000019ff19723e */ /* 0x000fe400048070ff */
[----:B------:R-:W-:Y:S02]  /*82f0*/  F2FP.SATFINITE.E4M3.F32.PACK_AB_MERGE_C R21, RZ, R21, RZ ;  /* 0x00000015ff15723e */ /* 0x000fe400048070ff */
[----:B------:R-:W-:Y:S01]  /*8300*/  F2FP.SATFINITE.E4M3.F32.PACK_AB_MERGE_C R27, RZ, R27, RZ ;  /* 0x0000001bff1b723e */ /* 0x000fe200048070ff */
[----:B------:R-:W-:Y:S01]  /*8310*/  IMAD.U32 R25, R25, 0x10000, RZ ;  /* 0x0001000019197824 */ /* 0x000fe200078e00ff */
[----:B------:R-:W-:Y:S01]  /*8320*/  F2FP.SATFINITE.E4M3.F32.PACK_AB_MERGE_C R13, RZ, R13, RZ ;  /* 0x0000000dff0d723e */ /* 0x000fe200048070ff */
[----:B------:R-:W-:Y:S01]  /*8330*/  IMAD.U32 R21, R21, 0x10000, RZ ;  /* 0x0001000015157824 */ /* 0x000fe200078e00ff */
[----:B------:R-:W-:-:S02]  /*8340*/  F2FP.SATFINITE.E4M3.F32.PACK_AB_MERGE_C R30, RZ, R30, RZ ;  /* 0x0000001eff1e723e */ /* 0x000fc400048070ff */
[----:B------:R-:W-:Y:S02]  /*8350*/  LOP3.LUT R31, R31, 0xff, RZ, 0xc0, !PT ;  /* 0x000000ff1f1f7812 */ /* 0x000fe400078ec0ff */
[----:B------:R-:W-:Y:S02]  /*8360*/  F2FP.SATFINITE.E4M3.F32.PACK_AB_MERGE_C R28, RZ, R28, RZ ;  /* 0x0000001cff1c723e */ /* 0x000fe400048070ff */
[----:B------:R-:W-:Y:S01]  /*8370*/  F2FP.SATFINITE.E4M3.F32.PACK_AB_MERGE_C R22, RZ, R22, RZ ;  /* 0x00000016ff16723e */ /* 0x000fe200048070ff */
[----:B------:R-:W-:Y:S01]  /*8380*/  IMAD R30, R30, 0x100, R31 ;  /* 0x000001001e1e7824 */ /* 0x000fe200078e021f */
[----:B------:R-:W-:Y:S02]  /*8390*/  F2FP.SATFINITE.E4M3.F32.PACK_AB_MERGE_C R14, RZ, R14, RZ ;  /* 0x0000000eff0e723e */ /* 0x000fe400048070ff */
[----:B------:R-:W-:Y:S02]  /*83a0*/  LOP3.LUT R23, R23, 0xff, RZ, 0xc0, !PT ;  /* 0x000000ff17177812 */ /* 0x000fe400078ec0ff */
[----:B------:R-:W-:-:S02]  /*83b0*/  LOP3.LUT R15, R15, 0xff, RZ, 0xc0, !PT ;  /* 0x000000ff0f0f7812 */ /* 0x000fc400078ec0ff */
[----:B------:R-:W-:Y:S01]  /*83c0*/  F2FP.SATFINITE.E4M3.F32.PACK_AB_MERGE_C R24, RZ, R24, RZ ;  /* 0x00000018ff18723e */ /* 0x000fe200048070ff */
[----:B------:R-:W-:Y:S01]  /*83d0*/  IMAD R22, R22, 0x100, R23 ;  /* 0x0000010016167824 */ /* 0x000fe200078e0217 */
[----:B------:R-:W-:Y:S01]  /*83e0*/  F2FP.SATFINITE.E4M3.F32.PACK_AB_MERGE_C R20, RZ, R20, RZ ;  /* 0x00000014ff14723e */ /* 0x000fe200048070ff */
[----:B------:R-:W-:Y:S01]  /*83f0*/  IMAD R14, R14, 0x100, R15 ;  /* 0x000001000e0e7824 */ /* 0x000fe200078e020f */
[----:B------:R-:W-:Y:S02]  /*8400*/  F2FP.SATFINITE.E4M3.F32.PACK_AB_MERGE_C R2, RZ, R2, RZ ;  /* 0x00000002ff02723e */ /* 0x000fe400048070ff */
[----:B------:R-:W-:Y:S02]  /*8410*/  F2FP.SATFINITE.E4M3.F32.PACK_AB_MERGE_C R26, RZ, R26, RZ ;  /* 0x0000001aff1a723e */ /* 0x000fe400048070ff */
[----:B------:R-:W-:Y:S02]  /*8420*/  LOP3.LUT R27, R27, 0xff, RZ, 0xc0, !PT ;  /* 0x000000ff1b1b7812 */ /* 0x000fe400078ec0ff */
        /* <DEDUP_REMOVED lines=9> */
[----:B------:R-:W-:Y:S01]  /*84c0*/  LEA R26, R26, R27, 0x8 ;  /* 0x0000001b1a1a7211 */ /* 0x000fe200078e40ff */
[----:B------:R-:W-:Y:S01]  /*84d0*/  IMAD.SHL.U32 R2, R2, 0x1000000, RZ ;  /* 0x0100000002027824 */ /* 0x000fe200078e00ff */
[----:B------:R-:W-:-:S02]  /*84e0*/  LOP3.LUT R25, R25, 0xff0000, RZ, 0xc0, !PT ;  /* 0x00ff000019197812 */ /* 0x000fc400078ec0ff */
[----:B------:R-:W-:Y:S02]  /*84f0*/  LOP3.LUT R21, R21, 0xff0000, RZ, 0xc0, !PT ;  /* 0x00ff000015157812 */ /* 0x000fe400078ec0ff */
[----:B------:R-:W-:Y:S02]  /*8500*/  LOP3.LUT R13, R13, 0xff0000, RZ, 0xc0, !PT ;  /* 0x00ff00000d0d7812 */ /* 0x000fe400078ec0ff */
[----:B0-----:R-:W-:Y:S02]  /*8510*/  IADD3 R8, P0, PT, R48, R9, RZ ;  /* 0x0000000930087210 */ /* 0x001fe40007f1e0ff */
[----:B------:R-:W-:Y:S02]  /*8520*/  LOP3.LUT R29, R29, 0xffff, R30, 0xf8, !PT ;  /* 0x0000ffff1d1d7812 */ /* 0x000fe400078ef81e */
[----:B------:R-:W-:Y:S01]  /*8530*/  LOP3.LUT R25, R25, 0xffff, R26, 0xf8, !PT ;  /* 0x0000ffff19197812 */ /* 0x000fe200078ef81a */
[----:B------:R-:W-:Y:S01]  /*8540*/  IMAD.X R9, R49, 0x1, R10, P0 ;  /* 0x0000000131097824 */ /* 0x000fe200000e060a */
[----:B------:R-:W-:-:S02]  /*8550*/  LOP3.LUT R21, R21, 0xffff, R22, 0xf8, !PT ;  /* 0x0000ffff15157812 */ /* 0x000fc400078ef816 */
[----:B------:R-:W-:Y:S02]  /*8560*/  LOP3.LUT R13, R13, 0xffff, R14, 0xf8, !PT ;  /* 0x0000ffff0d0d7812 */ /* 0x000fe400078ef80e */
[----:B------:R-:W-:Y:S02]  /*8570*/  LOP3.LUT R28, R29, R28, RZ, 0xfc, !PT ;  /* 0x0000001c1d1c7212 */ /* 0x000fe400078efcff */
[----:B------:R-:W-:Y:S02]  /*8580*/  LOP3.LUT R29, R25, R24, RZ, 0xfc, !PT ;  /* 0x00000018191d7212 */ /* 0x000fe400078efcff */
[----:B------:R-:W-:Y:S02]  /*8590*/  LOP3.LUT R30, R21, R20, RZ, 0xfc, !PT ;  /* 0x00000014151e7212 */ /* 0x000fe400078efcff */
[----:B------:R-:W-:-:S05]  /*85a0*/  LOP3.LUT R31, R13, R2, RZ, 0xfc, !PT ;  /* 0x000000020d1f7212 */ /* 0x000fca00078efcff */
[----:B------:R2:W-:Y:S02]  /*85b0*/  STG.E.128 desc[UR8][R8.64], R28 ;  /* 0x0000001c08007986 */ /* 0x0005e4000c101d08 */
.L_x_3821:
[----:B------:R-:W3:Y:S02]  /*85c0*/  LDC R2, c[0x0][0x3e0] ;  /* 0x0000f800ff027b82 */ /* 0x000ee40000000800 */
[----:B---3--:R-:W-:-:S13]  /*85d0*/  ISETP.NE.AND P0, PT, R2, 0x2, PT ;  /* 0x000000020200780c */ /* 0x008fda0003f05270 */
[----:B------:R-:W-:Y:S05]  /*85e0*/  @P0 EXIT ;  /* 0x000000000000094d */ /* 0x000fea0003800000 */
.L_x_3779:
[--C-:B------:R-:W-:Y:S01]  /*85f0*/  SHF.R.U32.HI R2, RZ, 0x2, R3.reuse ;  /* 0x00000002ff027819 */ /* 0x100fe20000011603 */
[----:B------:R-:W3:Y:S01]  /*8600*/  LDCU.U8 UR6, c[0x0][0x3e4] ;  /* 0x00007c80ff0677ac */ /* 0x000ee20008000000 */
[----:B------:R-:W-:Y:S01]  /*8610*/  LOP3.LUT R7, R3, 0x1f, RZ, 0xc0, !PT ;  /* 0x0000001f03077812 */ /* 0x000fe200078ec0ff */
[----:B------:R-:W-:Y:S01]  /*8620*/  BSSY B2, `(.L_x_3862) ;  /* 0x00009c1000027945 */ /* 0x000fe20003800000 */
[----:B------:R-:W-:Y:S02]  /*8630*/  LOP3.LUT R2, R2, 0x38, RZ, 0xc0, !PT ;  /* 0x0000003802027812 */ /* 0x000fe400078ec0ff */
[----:B------:R-:W-:-:S03]  /*8640*/  SHF.R.U32.HI R3, RZ, 0x1, R3 ;  /* 0x00000001ff037819 */ /* 0x000fc60000011603 */
[----:B------:R-:W-:Y:S01]  /*8650*/  IMAD R2, R7, 0x104, R2 ;  /* 0x0000010407027824 */ /* 0x000fe200078e0202 */
[----:B------:R-:W-:-:S04]  /*8660*/  LOP3.LUT R6, R4, 0x70, R3, 0xf8, !PT ;  /* 0x0000007004067812 */ /* 0x000fc800078ef803 */
[----:B0-----:R-:W-:-:S05]  /*8670*/  LEA R36, R2, UR4, 0x2 ;  /* 0x0000000402247c11 */ /* 0x001fca000f8e10ff */
[----:B------:R0:W4:Y:S01]  /*8680*/  LDS.128 R32, [R36+0x100] ;  /* 0x0001000024207984 */ /* 0x0001220000000c00 */
[----:B---3--:R-:W-:-:S03]  /*8690*/  UPRMT UR6, UR6, 0x8880, URZ ;  /* 0x0000888006067896 */ /* 0x008fc600080000ff */
[----:B-12---:R0:W1:Y:S01]  /*86a0*/  LDS.128 R28, [R36+0x320] ;  /* 0x00032000241c7984 */ /* 0x0060620000000c00 */
[----:B------:R-:W-:-:S03]  /*86b0*/  UISETP.NE.AND UP0, UPT, UR6, URZ, UPT ;  /* 0x000000ff0600728c */ /* 0x000fc6000bf05270 */
[----:B------:R0:W2:Y:S04]  /*86c0*/  LDS R46, [R36+0x120] ;  /* 0x00012000242e7984 */ /* 0x0000a80000000800 */
[----:B------:R0:W3:Y:S04]  /*86d0*/  LDS R2, [R36+0x30c] ;  /* 0x00030c0024027984 */ /* 0x0000e80000000800 */
[----:B------:R0:W0:Y:S04]  /*86e0*/  LDS.64 R40, [R36+0x208] ;  /* 0x0002080024287984 */ /* 0x0000280000000a00 */
[----:B------:R0:W0:Y:S04]  /*86f0*/  LDS.64 R42, [R36+0x220] ;  /* 0x00022000242a7984 */ /* 0x0000280000000a00 */
[----:B------:R0:W0:Y:S04]  /*8700*/  LDS.128 R24, [R36] ;  /* 0x0000000024187984 */ /* 0x0000280000000c00 */
[----:B------:R0:W0:Y:S04]  /*8710*/  LDS.128 R20, [R36+0x10] ;  /* 0x0000100024147984 */ /* 0x0000280000000c00 */
[----:B------:R0:W0:Y:S04]  /*8720*/  LDS.128 R16, [R36+0x110] ;  /* 0x0001100024107984 */ /* 0x0000280000000c00 */
[----:B------:R0:W0:Y:S04]  /*8730*/  LDS.128 R12, [R36+0x210] ;  /* 0x00021000240c7984 */ /* 0x0000280000000c00 */
[----:B------:R0:W0:Y:S01]  /*8740*/  LDS.128 R8, [R36+0x310] ;  /* 0x0003100024087984 */ /* 0x0000220000000c00 */
[----:B----4-:R-:W-:Y:S05]  /*8750*/  BRA.U UP0, `(.L_x_3863) ;  /* 0x0000004d003c7547 */ /* 0x010fea000b800000 */
[----:B0-----:R-:W-:Y:S01]  /*8760*/  HADD2.F32 R3, -RZ, R24.H0_H0 ;  /* 0x20000018ff037230 */ /* 0x001fe20000004100 */
[----:B------:R-:W-:Y:S01]  /*8770*/  UMOV UR6, 0xffffffff ;  /* 0xffffffff00067882 */ /* 0x000fe20000000000 */
[----:B------:R-:W-:Y:S02]  /*8780*/  HADD2.F32 R32, -RZ, R33.H0_H0 ;  /* 0x20000021ff207230 */ /* 0x000fe40000004100 */
[----:B------:R-:W-:Y:S02]  /*8790*/  HADD2.F32 R36, -RZ, R40.H0_H0 ;  /* 0x20000028ff247230 */ /* 0x000fe40000004100 */
[----:B-1-3--:R-:W-:Y:S01]  /*87a0*/  HADD2.F32 R31, -RZ, R2.H0_H0 ;  /* 0x20000002ff1f7230 */ /* 0x00afe20000004100 */
        /* <DEDUP_REMOVED lines=14> */
.L_x_4232:
        /* <DEDUP_REMOVED lines=8> */
[----:B------:R-:W3:Y:S01]  /*8910*/  FCHK P0, R0, R44 ;  /* 0x0000002c00007302 */ /* 0x000ee20000000000 */
[----:B-1----:R-:W-:-:S04]  /*8920*/  FFMA R32, -R44, R3, 1 ;  /* 0x3f8000002c207423 */ /* 0x002fc80000000103 */
[----:B------:R-:W-:-:S04]  /*8930*/  FFMA R3, R3, R32, R3 ;  /* 0x0000002003037223 */ /* 0x000fc80000000003 */
[----:B------:R-:W-:-:S04]  /*8940*/  FFMA R31, R3, 448, RZ ;  /* 0x43e00000031f7823 */ /* 0x000fc800000000ff */
[----:B------:R-:W-:-:S04]  /*8950*/  FFMA R32, -R44, R31, 448 ;  /* 0x43e000002c207423 */ /* 0x000fc8000000011f */
[----:B------:R-:W-:Y:S01]  /*8960*/  FFMA R3, R3, R32, R31 ;  /* 0x0000002003037223 */ /* 0x000fe2000000001f */
[----:B---3--:R-:W-:Y:S06]  /*8970*/  @!P0 BRA `(.L_x_3866) ;  /* 0x00000000000c8947 */ /* 0x008fec0003800000 */
[----:B------:R-:W-:-:S07]  /*8980*/  MOV R51, 0x89a0 ;  /* 0x000089a000337802 */ /* 0x000fce0000000f00 */
[----:B0-2---:R-:W-:Y:S05]  /*8990*/  CALL.REL.NOINC `($__internal_11_$__cuda_sm3x_div_rn_noftz_f32_slowpath) ;  /* 0x0000012000547944 */ /* 0x005fea0003c00000 */
[----:B------:R-:W-:-:S07]  /*89a0*/  MOV R3, R44 ;  /* 0x0000002c00037202 */ /* 0x000fce0000000f00 */
.L_x_3866:
[----:B------:R-:W-:-:S04]  /*89b0*/  FSETP.NEU.AND P0, PT, |R3|, +INF , PT ;  /* 0x7f8000000300780b */ /* 0x000fc80003f0d200 */
[----:B------:R-:W-:-:S09]  /*89c0*/  FSEL R3, R3, 65504, P0 ;  /* 0x477fe00003037808 */ /* 0x000fd20000000000 */
.L_x_3865:
        /* <DEDUP_REMOVED lines=10> */
[----:B0-2---:R-:W-:Y:S05]  /*8a70*/  CALL.REL.NOINC `($__internal_10_$__cuda_sm20_rcp_rn_f32_slowpath) ;  /* 0x0000011c00487944 */ /* 0x005fea0003c00000 */
[----:B------:R-:W-:Y:S05]  /*8a80*/  BRA `(.L_x_3871) ;  /* 0x0000000000107947 */ /* 0x000fea0003800000 */
.L_x_3870:
[----:B------:R-:W1:Y:S02]  /*8a90*/  MUFU.RCP R44, R3 ;  /* 0x00000003002c7308 */ /* 0x000e640000001000 */
[----:B-1----:R-:W-:-:S04]  /*8aa0*/  FFMA R7, R3, R44, -1 ;  /* 0xbf80000003077423 */ /* 0x002fc8000000002c */
[----:B------:R-:W-:-:S04]  /*8ab0*/  FADD.FTZ R7, -R7, -RZ ;  /* 0x800000ff07077221 */ /* 0x000fc80000010100 */
[----:B------:R-:W-:-:S07]  /*8ac0*/  FFMA R44, R44, R7, R44 ;  /* 0x000000072c2c7223 */ /* 0x000fce000000002c */
.L_x_3871:
[----:B------:R-:W-:Y:S05]  /*8ad0*/  BSYNC.RECONVERGENT B3 ;  /* 0x0000000000037941 */ /* 0x000fea0003800200 */
.L_x_3869:
[----:B------:R-:W1:Y:S01]  /*8ae0*/  S2UR UR13, SR_CTAID.Y ;  /* 0x00000000000d79c3 */ /* 0x000e620000002600 */
[----:B------:R-:W1:Y:S01]  /*8af0*/  LDCU.64 UR14, c[0x0][0x3d0] ;  /* 0x00007a00ff0e77ac */ /* 0x000e620008000a00 */
[----:B------:R-:W3:Y:S06]  /*8b00*/  LDCU.64 UR16, c[0x0][0x3a0] ;  /* 0x00007400ff1077ac */ /* 0x000eec0008000a00 */
[----:B------:R-:W4:Y:S01]  /*8b10*/  LDC.64 R36, c[0x0][0x3c8] ;  /* 0x0000f200ff247b82 */ /* 0x000f220000000a00 */
[----:B-1----:R-:W-:-:S04]  /*8b20*/  UIMAD.WIDE.U32 UR6, UR13, UR14, URZ ;  /* 0x0000000e0d0672a5 */ /* 0x002fc8000f8e00ff */
[----:B------:R-:W-:Y:S01]  /*8b30*/  UIMAD UR7, UR13, UR15, UR7 ;  /* 0x0000000f0d0772a4 */ /* 0x000fe2000f8e0207 */
[----:B----4-:R-:W-:-:S04]  /*8b40*/  IMAD R4, R5, R36, RZ ;  /* 0x0000002405047224 */ /* 0x010fc800078e02ff */
[C---:B------:R-:W-:Y:S02]  /*8b50*/  IMAD R5, R6.reuse, R37, R4 ;  /* 0x0000002506057224 */ /* 0x040fe400078e0204 */
[----:B------:R-:W-:-:S04]  /*8b60*/  IMAD.WIDE.U32 R6, R6, R36, UR6 ;  /* 0x0000000606067e25 */ /* 0x000fc8000f8e0024 */
[----:B------:R-:W-:Y:S01]  /*8b70*/  IMAD.IADD R5, R7, 0x1, R5 ;  /* 0x0000000107057824 */ /* 0x000fe200078e0205 */
[----:B---3--:R-:W-:-:S04]  /*8b80*/  LEA R4, P0, R6, UR16, 0x2 ;  /* 0x0000001006047c11 */ /* 0x008fc8000f8010ff */
[----:B------:R-:W-:-:S05]  /*8b90*/  LEA.HI.X R5, R6, UR17, R5, 0x2, P0 ;  /* 0x0000001106057c11 */ /* 0x000fca00080f1405 */
[----:B------:R1:W-:Y:S04]  /*8ba0*/  STG.E desc[UR8][R4.64], R44 ;  /* 0x0000002c04007986 */ /* 0x0003e8000c101908 */
.L_x_3868:
[----:B------:R-:W-:Y:S05]  /*8bb0*/  BSYNC.RECONVERGENT B1 ;  /* 0x0000000000017941 */ /* 0x000fea0003800200 */
.L_x_3867:
[----:B-1----:R-:W-:Y:S01]  /*8bc0*/  HADD2.F32 R4, -RZ, R24.H1_H1 ;  /* 0x30000018ff047230 */ /* 0x002fe20000004100 */
[----:B------:R-:W-:Y:S01]  /*8bd0*/  UMOV UR6, 0xffffffff ;  /* 0xffffffff00067882 */ /* 0x000fe20000000000 */
[----:B------:R-:W-:Y:S02]  /*8be0*/  HADD2.F32 R5, -RZ, R33.H1_H1 ;  /* 0x30000021ff057230 */ /* 0x000fe40000004100 */
[----:B------:R-:W-:Y:S02]  /*8bf0*/  HADD2.F32 R7, -RZ, R40.H1_H1 ;  /* 0x30000028ff077230 */ /* 0x000fe40000004100 */
        /* <DEDUP_REMOVED lines=15> */
.L_x_4240:
        /* <DEDUP_REMOVED lines=17> */
[----:B------:R-:W-:-:S07]  /*8e00*/  IMAD.MOV.U32 R4, RZ, RZ, R44 ;  /* 0x000000ffff047224 */ /* 0x000fce00078e002c */
.L_x_3874:
[----:B------:R-:W-:-:S04]  /*8e10*/  FSETP.NEU.AND P0, PT, |R4|, +INF , PT ;  /* 0x7f8000000400780b */ /* 0x000fc80003f0d200 */
[----:B------:R-:W-:-:S09]  /*8e20*/  FSEL R4, R4, 65504, P0 ;  /* 0x477fe00004047808 */ /* 0x000fd20000000000 */
.L_x_3873:
        /* <DEDUP_REMOVED lines=11> */
[----:B0-2---:R-:W-:Y:S05]  /*8ee0*/  CALL.REL.NOINC `($__internal_10_$__cuda_sm20_rcp_rn_f32_slowpath) ;  /* 0x00000118002c7944 */ /* 0x005fea0003c00000 */
[----:B------:R-:W-:Y:S05]  /*8ef0*/  BRA `(.L_x_3879) ;  /* 0x0000000000107947 */ /* 0x000fea0003800000 */
.L_x_3878:
[----:B------:R-:W1:Y:S02]  /*8f00*/  MUFU.RCP R7, R4 ;  /* 0x0000000400077308 */ /* 0x000e640000001000 */
[----:B-1----:R-:W-:-:S04]  /*8f10*/  FFMA R6, R4, R7, -1 ;  /* 0xbf80000004067423 */ /* 0x002fc80000000007 */
[----:B------:R-:W-:-:S04]  /*8f20*/  FADD.FTZ R6, -R6, -RZ ;  /* 0x800000ff06067221 */ /* 0x000fc80000010100 */
[----:B------:R-:W-:-:S07]  /*8f30*/  FFMA R44, R7, R6, R7 ;  /* 0x00000006072c7223 */ /* 0x000fce0000000007 */
.L_x_3879:
[----:B------:R-:W-:Y:S05]  /*8f40*/  BSYNC.RECONVERGENT B3 ;  /* 0x0000000000037941 */ /* 0x000fea0003800200 */
.L_x_3877:
[----:B------:R-:W1:Y:S01]  /*8f50*/  S2R R38, SR_CTAID.X ;  /* 0x0000000000267919 */ /* 0x000e620000002500 */
[----:B------:R-:W3:Y:S01]  /*8f60*/  LDC.64 R36, c[0x0][0x3c8] ;  /* 0x0000f200ff247b82 */ /* 0x000ee20000000a00 */
[----:B------:R-:W4:Y:S01]  /*8f70*/  LDCU.64 UR6, c[0x0][0x3c8] ;  /* 0x00007900ff0677ac */ /* 0x000f220008000a00 */
[----:B------:R-:W-:Y:S01]  /*8f80*/  SHF.R.U32.HI R5, RZ, 0x1, R5 ;  /* 0x00000001ff057819 */ /* 0x000fe20000011605 */
[----:B------:R-:W5:Y:S05]  /*8f90*/  LDCU.64 UR14, c[0x0][0x3a0] ;  /* 0x00007400ff0e77ac */ /* 0x000f6a0008000a00 */
[----:B------:R-:W0:Y:S08]  /*8fa0*/  S2UR UR13, SR_CTAID.Y ;  /* 0x00000000000d79c3 */ /* 0x000e300000002600 */
[----:B------:R-:W0:Y:S01]  /*8fb0*/  LDC.64 R6, c[0x0][0x3d0] ;  /* 0x0000f400ff067b82 */ /* 0x000e220000000a00 */
[----:B-1----:R-:W-:-:S03]  /*8fc0*/  IMAD.WIDE.U32 R38, R38, 0x80, RZ ;  /* 0x0000008026267825 */ /* 0x002fc600078e00ff */
[----:B------:R-:W-:Y:S01]  /*8fd0*/  LOP3.LUT R5, R38, 0x70, R5, 0xf8, !PT ;  /* 0x0000007026057812 */ /* 0x000fe200078ef805 */
[----:B----4-:R-:W-:-:S04]  /*8fe0*/  IMAD R38, R39, UR6, RZ ;  /* 0x0000000627267c24 */ /* 0x010fc8000f8e02ff */
[C---:B------:R-:W-:Y:S02]  /*8ff0*/  IMAD R31, R5.reuse, UR7, R38 ;  /* 0x00000007051f7c24 */ /* 0x040fe4000f8e0226 */
[----:B---3--:R-:W-:-:S04]  /*9000*/  IMAD.WIDE.U32 R36, R5, UR6, R36 ;  /* 0x0000000605247c25 */ /* 0x008fc8000f8e0024 */
[----:B------:R-:W-:Y:S02]  /*9010*/  IMAD.IADD R37, R31, 0x1, R37 ;  /* 0x000000011f257824 */ /* 0x000fe400078e0225 */
[----:B0-----:R-:W-:-:S04]  /*9020*/  IMAD.WIDE.U32 R36, R6, UR13, R36 ;  /* 0x0000000d06247c25 */ /* 0x001fc8000f8e0024 */
[----:B------:R-:W-:Y:S01]  /*9030*/  IMAD R7, R7, UR13, R37 ;  /* 0x0000000d07077c24 */ /* 0x000fe2000f8e0225 */
[----:B-----5:R-:W-:-:S04]  /*9040*/  LEA R6, P0, R36, UR14, 0x2 ;  /* 0x0000000e24067c11 */ /* 0x020fc8000f8010ff */
[----:B------:R-:W-:-:S05]  /*9050*/  LEA.HI.X R7, R36, UR15, R7, 0x2, P0 ;  /* 0x0000000f24077c11 */ /* 0x000fca00080f1407 */
[----:B------:R1:W-:Y:S04]  /*9060*/  STG.E desc[UR8][R6.64], R44 ;  /* 0x0000002c06007986 */ /* 0x0003e8000c101908 */
.L_x_3876:
[----:B------:R-:W-:Y:S05]  /*9070*/  BSYNC.RECONVERGENT B1 ;  /* 0x0000000000017941 */ /* 0x000fea0003800200 */
.L_x_3875:
        /* <DEDUP_REMOVED lines=19> */
.L_x_4248:
        /* <DEDUP_REMOVED lines=18> */
.L_x_3882:
[----:B------:R-:W-:-:S04]  /*92d0*/  FSETP.NEU.AND P0, PT, |R5|, +INF , PT ;  /* 0x7f8000000500780b */ /* 0x000fc80003f0d200 */
[----:B------:R-:W-:-:S09]  /*92e0*/  FSEL R5, R5, 65504, P0 ;  /* 0x477fe00005057808 */ /* 0x000fd20000000000 */
.L_x_3881:
        /* <DEDUP_REMOVED lines=11> */
[----:B0-2---:R-:W-:Y:S05]  /*93a0*/  CALL.REL.NOINC `($__internal_10_$__cuda_sm20_rcp_rn_f32_slowpath) ;  /* 0x0000011000fc7944 */ /* 0x005fea0003c00000 */
[----:B------:R-:W-:Y:S05]  /*93b0*/  BRA `(.L_x_3887) ;  /* 0x0000000000107947 */ /* 0x000fea0003800000 */
.L_x_3886:
[----:B------:R-:W1:Y:S02]  /*93c0*/  MUFU.RCP R44, R5 ;  /* 0x00000005002c7308 */ /* 0x000e640000001000 */
[----:B-1----:R-:W-:-:S04]  /*93d0*/  FFMA R6, R5, R44, -1 ;  /* 0xbf80000005067423 */ /* 0x002fc8000000002c */
[----:B------:R-:W-:-:S04]  /*93e0*/  FADD.FTZ R7, -R6, -RZ ;  /* 0x800000ff06077221 */ /* 0x000fc80000010100 */
[----:B------:R-:W-:-:S07]  /*93f0*/  FFMA R44, R44, R7, R44 ;  /* 0x000000072c2c7223 */ /* 0x000fce000000002c */
.L_x_3887:
[----:B------:R-:W-:Y:S05]  /*9400*/  BSYNC.RECONVERGENT B3 ;  /* 0x0000000000037941 */ /* 0x000fea0003800200 */
.L_x_3885:
[----:B------:R-:W1:Y:S01]  /*9410*/  S2R R36, SR_CTAID.X ;  /* 0x0000000000247919 */ /* 0x000e620000002500 */
[----:B------:R-:W3:Y:S01]  /*9420*/  S2UR UR13, SR_CTAID.Y ;  /* 0x00000000000d79c3 */ /* 0x000ee20000002600 */
[----:B------:R-:W3:Y:S01]  /*9430*/  LDCU.64 UR14, c[0x0][0x3d0] ;  /* 0x00007a00ff0e77ac */ /* 0x000ee20008000a00 */
[----:B------:R-:W4:Y:S01]  /*9440*/  S2R R31, SR_TID.X ;  /* 0x00000000001f7919 */ /* 0x000f220000002100 */
[----:B------:R-:W5:Y:S05]  /*9450*/  LDCU.64 UR16, c[0x0][0x3a0] ;  /* 0x00007400ff1077ac */ /* 0x000f6a0008000a00 */
[----:B------:R-:W0:Y:S01]  /*9460*/  LDC.64 R6, c[0x0][0x3c8] ;  /* 0x0000f200ff067b82 */ /* 0x000e220000000a00 */
[----:B---3--:R-:W-:-:S04]  /*9470*/  UIMAD.WIDE.U32 UR6, UR13, UR14, URZ ;  /* 0x0000000e0d0672a5 */ /* 0x008fc8000f8e00ff */
[----:B------:R-:W-:Y:S01]  /*9480*/  UIMAD UR7, UR13, UR15, UR7 ;  /* 0x0000000f0d0772a4 */ /* 0x000fe2000f8e0207 */
[----:B-1----:R-:W-:Y:S01]  /*9490*/  IMAD.WIDE.U32 R36, R36, 0x80, RZ ;  /* 0x0000008024247825 */ /* 0x002fe200078e00ff */
[----:B----4-:R-:W-:-:S04]  /*94a0*/  SHF.R.U32.HI R31, RZ, 0x1, R31 ;  /* 0x00000001ff1f7819 */ /* 0x010fc8000001161f */
        /* <DEDUP_REMOVED lines=9> */
.L_x_3884:
[----:B------:R-:W-:Y:S05]  /*9540*/  BSYNC.RECONVERGENT B1 ;  /* 0x0000000000017941 */ /* 0x000fea0003800200 */
.L_x_3883:
[----:B------:R-:W-:Y:S01]  /*9550*/  HADD2.F32 R6, -RZ, R25.H1_H1 ;  /* 0x30000019ff067230 */ /* 0x000fe20000004100 */
[----:B------:R-:W-:Y:S01]  /*9560*/  UMOV UR6, 0xffffffff ;  /* 0xffffffff00067882 */ /* 0x000fe20000000000 */
[----:B------:R-:W-:Y:S02]  /*9570*/  HADD2.F32 R7, -RZ, R34.H1_H1 ;  /* 0x30000022ff077230 */ /* 0x000fe40000004100 */
[----:B------:R-:W-:Y:S02]  /*9580*/  HADD2.F32 R31, -RZ, R41.H1_H1 ;  /* 0x30000029ff1f7230 */ /* 0x000fe40000004100 */
[----:B------:R-:W-:Y:S01]  /*9590*/  HADD2.F32 R32, -RZ, R8.H1_H1 ;  /* 0x30000008ff207230 */ /* 0x000fe20000004100 */
[----:B------:R-:W-:-:S04]  /*95a0*/  FMNMX3 R6, |R6|, RZ, |R7|, !PT ;  /* 0x000000ff06067276 */ /* 0x000fc80007800607 */
[----:B------:R-:W-:Y:S01]  /*95b0*/  FMNMX3 R51, R6, |R31|, |R32|, !PT ;  /* 0x4000001f06337276 */ /* 0x000fe20007800420 */
[----:B------:R-:W-:Y:S06]  /*95c0*/  BRA.DIV UR6, `(.L_x_3888) ;  /* 0x000000c606907947 */ /* 0x000fec000b800000 */
[----:B------:R-:W3:Y:S02]  /*95d0*/  SHFL.DOWN PT, R53, R51, 0x10, 0x1f ;  /* 0x0a001f0033357f89 */ /* 0x000ee400000e0000 */
[----:B---3--:R-:W-:-:S05]  /*95e0*/  FMNMX R51, R51, R53, !PT ;  /* 0x0000003533337209 */ /* 0x008fca0007800000 */
[----:B------:R-:W3:Y:S02]  /*95f0*/  SHFL.DOWN PT, R53, R51, 0x8, 0x1f ;  /* 0x09001f0033357f89 */ /* 0x000ee400000e0000 */
[----:B---3--:R-:W-:-:S05]  /*9600*/  FMNMX R6, R51, R53, !PT ;  /* 0x0000003533067209 */ /* 0x008fca0007800000 */
[----:B------:R-:W3:Y:S02]  /*9610*/  SHFL.DOWN PT, R53, R6, 0x4, 0x1f ;  /* 0x08801f0006357f89 */ /* 0x000ee400000e0000 */
[----:B---3--:R-:W-:-:S05]  /*9620*/  FMNMX R7, R6, R53, !PT ;  /* 0x0000003506077209 */ /* 0x008fca0007800000 */
[----:B------:R-:W3:Y:S02]  /*9630*/  SHFL.DOWN PT, R53, R7, 0x2, 0x1f ;  /* 0x08401f0007357f89 */ /* 0x000ee400000e0000 */
[----:B---3--:R-:W-:-:S05]  /*9640*/  FMNMX R31, R7, R53, !PT ;  /* 0x00000035071f7209 */ /* 0x008fca0007800000 */
[----:B------:R-:W0:Y:S02]  /*9650*/  SHFL.DOWN PT, R53, R31, 0x1, 0x1f ;  /* 0x08201f001f357f89 */ /* 0x000e2400000e0000 */
[----:B0-----:R-:W-:-:S05]  /*9660*/  FMNMX R54, R31, R53, !PT ;  /* 0x000000351f367209 */ /* 0x001fca0007800000 */
[----:B------:R0:W3:Y:S02]  /*9670*/  SHFL.IDX PT, R32, R54, RZ, 0x1f ;  /* 0x00001fff36207589 */ /* 0x0000e400000e0000 */
.L_x_4256:
[----:B------:R-:W3:Y:S01]  /*9680*/  LDCU UR6, c[0x0][0x3d8] ;  /* 0x00007b00ff0677ac */ /* 0x000ee20008000800 */
[----:B------:R-:W-:Y:S01]  /*9690*/  IMAD.MOV.U32 R6, RZ, RZ, 0x3f800000 ;  /* 0x3f800000ff067424 */ /* 0x000fe200078e00ff */
[----:B---3--:R-:W-:-:S04]  /*96a0*/  FSETP.GEU.AND P0, PT, R32, UR6, PT ;  /* 0x0000000620007c0b */ /* 0x008fc8000bf0e000 */
[----:B-1----:R-:W-:-:S04]  /*96b0*/  FSEL R44, R32, UR6, P0 ;  /* 0x00000006202c7c08 */ /* 0x002fc80008000000 */
        /* <DEDUP_REMOVED lines=14> */
.L_x_3890:
[----:B------:R-:W-:-:S04]  /*97a0*/  FSETP.NEU.AND P0, PT, |R6|, +INF , PT ;  /* 0x7f8000000600780b */ /* 0x000fc80003f0d200 */
[----:B------:R-:W-:-:S09]  /*97b0*/  FSEL R6, R6, 65504, P0 ;  /* 0x477fe00006067808 */ /* 0x000fd20000000000 */
.L_x_3889:
        /* <DEDUP_REMOVED lines=13> */
.L_x_3894:
[----:B------:R-:W1:Y:S02]  /*9890*/  MUFU.RCP R7, R6 ;  /* 0x0000000600077308 */ /* 0x000e640000001000 */
[----:B-1----:R-:W-:-:S04]  /*98a0*/  FFMA R31, R6, R7, -1 ;  /* 0xbf800000061f7423 */ /* 0x002fc80000000007 */
[----:B------:R-:W-:-:S04]  /*98b0*/  FADD.FTZ R44, -R31, -RZ ;  /* 0x800000ff1f2c7221 */ /* 0x000fc80000010100 */
[----:B------:R-:W-:-:S07]  /*98c0*/  FFMA R44, R7, R44, R7 ;  /* 0x0000002c072c7223 */ /* 0x000fce0000000007 */
.L_x_3895:
[----:B------:R-:W-:Y:S05]  /*98d0*/  BSYNC.RECONVERGENT B3 ;  /* 0x0000000000037941 */ /* 0x000fea0003800200 */
.L_x_3893:
        /* <DEDUP_REMOVED lines=14> */
[----:B------:R-:W-:-:S05]  /*99c0*/  IMAD.WIDE.U32 R36, R7, R36, UR6 ;  /* 0x0000000607247e25 */ /* 0x000fca000f8e0024 */
[----:B------:R-:W-:Y:S02]  /*99d0*/  IADD3 R7, PT, PT, R37, R31, RZ ;  /* 0x0000001f25077210 */ /* 0x000fe40007ffe0ff */
[----:B-----5:R-:W-:-:S04]  /*99e0*/  LEA R38, P0, R36, UR16, 0x2 ;  /* 0x0000001024267c11 */ /* 0x020fc8000f8010ff */
[----:B------:R-:W-:-:S05]  /*99f0*/  LEA.HI.X R39, R36, UR17, R7, 0x2, P0 ;  /* 0x0000001124277c11 */ /* 0x000fca00080f1407 */
[----:B------:R1:W-:Y:S04]  /*9a00*/  STG.E desc[UR8][R38.64], R44 ;  /* 0x0000002c26007986 */ /* 0x0003e8000c101908 */
.L_x_3892:
[----:B------:R-:W-:Y:S05]  /*9a10*/  BSYNC.RECONVERGENT B1 ;  /* 0x0000000000017941 */ /* 0x000fea0003800200 */
.L_x_3891:
[----:B------:R-:W-:Y:S01]  /*9a20*/  HADD2.F32 R7, -RZ, R26.H0_H0 ;  /* 0x2000001aff077230 */ /* 0x000fe20000004100 */
[----:B------:R-:W-:Y:S01]  /*9a30*/  UMOV UR6, 0xffffffff ;  /* 0xffffffff00067882 */ /* 0x000fe20000000000 */
[----:B------:R-:W-:Y:S02]  /*9a40*/  HADD2.F32 R32, -RZ, R35.H0_H0 ;  /* 0x20000023ff207230 */ /* 0x000fe40000004100 */
[----:B------:R-:W-:Y:S02]  /*9a50*/  HADD2.F32 R36, -RZ, R12.H0_H0 ;  /* 0x2000000cff247230 */ /* 0x000fe40000004100 */
[----:B------:R-:W-:Y:S01]  /*9a60*/  HADD2.F32 R31, -RZ, R9.H0_H0 ;  /* 0x20000009ff1f7230 */ /* 0x000fe20000004100 */
        /* <DEDUP_REMOVED lines=14> */
.L_x_4264:
        /* <DEDUP_REMOVED lines=18> */
.L_x_3898:
[----:B------:R-:W-:-:S04]  /*9c70*/  FSETP.NEU.AND P0, PT, |R7|, +INF , PT ;  /* 0x7f8000000700780b */ /* 0x000fc80003f0d200 */
[----:B------:R-:W-:-:S09]  /*9c80*/  FSEL R7, R7, 65504, P0 ;  /* 0x477fe00007077808 */ /* 0x000fd20000000000 */
.L_x_3897:
        /* <DEDUP_REMOVED lines=13> */
.L_x_3902:
[----:B------:R-:W1:Y:S02]  /*9d60*/  MUFU.RCP R44, R7 ;  /* 0x00000007002c7308 */ /* 0x000e640000001000 */
[----:B-1----:R-:W-:-:S04]  /*9d70*/  FFMA R31, R7, R44, -1 ;  /* 0xbf800000071f7423 */ /* 0x002fc8000000002c */
[----:B------:R-:W-:-:S04]  /*9d80*/  FADD.FTZ R31, -R31, -RZ ;  /* 0x800000ff1f1f7221 */ /* 0x000fc80000010100 */
[----:B------:R-:W-:-:S07]  /*9d90*/  FFMA R44, R44, R31, R44 ;  /* 0x0000001f2c2c7223 */ /* 0x000fce000000002c */
.L_x_3903:
[----:B------:R-:W-:Y:S05]  /*9da0*/  BSYNC.RECONVERGENT B3 ;  /* 0x0000000000037941 */ /* 0x000fea0003800200 */
.L_x_3901:
        /* <DEDUP_REMOVED lines=19> */
.L_x_3900:
[----:B------:R-:W-:Y:S05]  /*9ee0*/  BSYNC.RECONVERGENT B1 ;  /* 0x0000000000017941 */ /* 0x000fea0003800200 */
.L_x_3899:
        /* <DEDUP_REMOVED lines=19> */
.L_x_4272:
[----:B------:R-:W3:Y:S01]  /*a020*/  LDCU UR6, c[0x0][0x3d8] ;  /* 0x00007b00ff0677ac */ /* 0x000ee20008000800 */
[----:B------:R-:W-:Y:S01]  /*a030*/  HFMA2 R31, -RZ, RZ, 1.875, 0 ;  /* 0x3f800000ff1f7431 */ /* 0x000fe200000001ff */
        /* <DEDUP_REMOVED lines=16> */
.L_x_3906:
[----:B------:R-:W-:-:S04]  /*a140*/  FSETP.NEU.AND P0, PT, |R31|, +INF , PT ;  /* 0x7f8000001f00780b */ /* 0x000fc80003f0d200 */
[----:B------:R-:W-:-:S09]  /*a150*/  FSEL R31, R31, 65504, P0 ;  /* 0x477fe0001f1f7808 */ /* 0x000fd20000000000 */
.L_x_3905:
        /* <DEDUP_REMOVED lines=13> */
.L_x_3910:
[----:B------:R-:W1:Y:S02]  /*a230*/  MUFU.RCP R44, R31 ;  /* 0x0000001f002c7308 */ /* 0x000e640000001000 */
[----:B-1----:R-:W-:-:S04]  /*a240*/  FFMA R32, R31, R44, -1 ;  /* 0xbf8000001f207423 */ /* 0x002fc8000000002c */
[----:B------:R-:W-:-:S04]  /*a250*/  FADD.FTZ R37, -R32, -RZ ;  /* 0x800000ff20257221 */ /* 0x000fc80000010100 */
[----:B------:R-:W-:-:S07]  /*a260*/  FFMA R44, R44, R37, R44 ;  /* 0x000000252c2c7223 */ /* 0x000fce000000002c */
.L_x_3911:
[----:B------:R-:W-:Y:S05]  /*a270*/  BSYNC.RECONVERGENT B3 ;  /* 0x0000000000037941 */ /* 0x000fea0003800200 */
.L_x_3909:
        /* <DEDUP_REMOVED lines=9> */
[----:B----4-:R-:W-:-:S03]  /*a310*/  SHF.R.U32.HI R45, RZ, 0x1, R32 ;  /* 0x00000001ff2d7819 */ /* 0x010fc60000011620 */
[----:B0-----:R-:W-:Y:S01]  /*a320*/  IMAD R39, R39, R36, RZ ;  /* 0x0000002427277224 */ /* 0x001fe200078e02ff */
[----:B------:R-:W-:-:S04]  /*a330*/  LOP3.LUT R32, R38, 0x70, R45, 0xf8, !PT ;  /* 0x0000007026207812 */ /* 0x000fc800078ef82d */
[----:B------:R-:W-:-:S05]  /*a340*/  LOP3.LUT R32, R32, 0x5, RZ, 0xfc, !PT ;  /* 0x0000000520207812 */ /* 0x000fca00078efcff */
[C---:B------:R-:W-:Y:S02]  /*a350*/  IMAD R39, R32.reuse, R37, R39 ;  /* 0x0000002520277224 */ /* 0x040fe400078e0227 */
[----:B------:R-:W-:-:S04]  /*a360*/  IMAD.WIDE.U32 R36, R32, R36, UR6 ;  /* 0x0000000620247e25 */ /* 0x000fc8000f8e0024 */
[----:B------:R-:W-:Y:S01]  /*a370*/  IMAD.IADD R37, R37, 0x1, R39 ;  /* 0x0000000125257824 */ /* 0x000fe200078e0227 */
[----:B-----5:R-:W-:-:S04]  /*a380*/  LEA R38, P0, R36, UR16, 0x2 ;  /* 0x0000001024267c11 */ /* 0x020fc8000f8010ff */
[----:B------:R-:W-:-:S05]  /*a390*/  LEA.HI.X R39, R36, UR17, R37, 0x2, P0 ;  /* 0x0000001124277c11 */ /* 0x000fca00080f1425 */
[----:B------:R1:W-:Y:S04]  /*a3a0*/  STG.E desc[UR8][R38.64], R44 ;  /* 0x0000002c26007986 */ /* 0x0003e8000c101908 */
.L_x_3908:
[----:B------:R-:W-:Y:S05]  /*a3b0*/  BSYNC.RECONVERGENT B1 ;  /* 0x0000000000017941 */ /* 0x000fea0003800200 */
.L_x_3907:
        /* <DEDUP_REMOVED lines=19> */
.L_x_4280:
        /* <DEDUP_REMOVED lines=18> */
.L_x_3914:
[----:B------:R-:W-:-:S04]  /*a610*/  FSETP.NEU.AND P0, PT, |R32|, +INF , PT ;  /* 0x7f8000002000780b */ /* 0x000fc80003f0d200 */
[----:B------:R-:W-:-:S09]  /*a620*/  FSEL R32, R32, 65504, P0 ;  /* 0x477fe00020207808 */ /* 0x000fd20000000000 */
.L_x_3913:
        /* <DEDUP_REMOVED lines=13> */
.L_x_3918:
[----:B------:R-:W1:Y:S02]  /*a700*/  MUFU.RCP R37, R32 ;  /* 0x0000002000257308 */ /* 0x000e640000001000 */
[----:B-1----:R-:W-:-:S04]  /*a710*/  FFMA R36, R32, R37, -1 ;  /* 0xbf80000020247423 */ /* 0x002fc80000000025 */
[----:B------:R-:W-:-:S04]  /*a720*/  FADD.FTZ R36, -R36, -RZ ;  /* 0x800000ff24247221 */ /* 0x000fc80000010100 */
[----:B------:R-:W-:-:S07]  /*a730*/  FFMA R44, R37, R36, R37 ;  /* 0x00000024252c7223 */ /* 0x000fce0000000025 */
.L_x_3919:
[----:B------:R-:W-:Y:S05]  /*a740*/  BSYNC.RECONVERGENT B3 ;  /* 0x0000000000037941 */ /* 0x000fea0003800200 */
.L_x_3917:
        /* <DEDUP_REMOVED lines=19> */
.L_x_3916:
[----:B------:R-:W-:Y:S05]  /*a880*/  BSYNC.RECONVERGENT B1 ;  /* 0x0000000000017941 */ /* 0x000fea0003800200 */
.L_x_3915:
        /* <DEDUP_REMOVED lines=19> */
.L_x_4288:
        /* <DEDUP_REMOVED lines=18> */
.L_x_3922:
[----:B------:R-:W-:-:S04]  /*aae0*/  FSETP.NEU.AND P0, PT, |R36|, +INF , PT ;  /* 0x7f8000002400780b */ /* 0x000fc80003f0d200 */
[----:B------:R-:W-:-:S09]  /*aaf0*/  FSEL R36, R36, 65504, P0 ;  /* 0x477fe00024247808 */ /* 0x000fd20000000000 */
.L_x_3921:
        /* <DEDUP_REMOVED lines=12> */
[----:B------:R-:W-:Y:S01]  /*abc0*/  IMAD.MOV.U32 R37, RZ, RZ, R44 ;  /* 0x000000ffff257224 */ /* 0x000fe200078e002c */
[----:B------:R-:W-:Y:S06]  /*abd0*/  BRA `(.L_x_3927) ;  /* 0x0000000000107947 */ /* 0x000fec0003800000 */
.L_x_3926:
[----:B------:R-:W1:Y:S02]  /*abe0*/  MUFU.RCP R37, R36 ;  /* 0x0000002400257308 */ /* 0x000e640000001000 */
[----:B-1----:R-:W-:-:S04]  /*abf0*/  FFMA R38, R36, R37, -1 ;  /* 0xbf80000024267423 */ /* 0x002fc80000000025 */
[----:B------:R-:W-:-:S04]  /*ac00*/  FADD.FTZ R38, -R38, -RZ ;  /* 0x800000ff26267221 */ /* 0x000fc80000010100 */
[----:B------:R-:W-:-:S07]  /*ac10*/  FFMA R37, R37, R38, R37 ;  /* 0x0000002625257223 */ /* 0x000fce0000000025 */
.L_x_3927:
[----:B------:R-:W-:Y:S05]  /*ac20*/  BSYNC.RECONVERGENT B3 ;  /* 0x0000000000037941 */ /* 0x000fea0003800200 */
.L_x_3925:
        /* <DEDUP_REMOVED lines=19> */
.L_x_3924:
[----:B------:R-:W-:Y:S05]  /*ad60*/  BSYNC.RECONVERGENT B1 ;  /* 0x0000000000017941 */ /* 0x000fea0003800200 */
.L_x_3923:
[----:B-1----:R-:W-:Y:S01]  /*ad70*/  HADD2.F32 R37, -RZ, R20.H0_H0 ;  /* 0x20000014ff257230 */ /* 0x002fe20000004100 */
[----:B------:R-:W-:Y:S01]  /*ad80*/  UMOV UR6, 0xffffffff ;  /* 0xffffffff00067882 */ /* 0x000fe20000000000 */
[----:B------:R-:W-:Y:S02]  /*ad90*/  HADD2.F32 R38, -RZ, R17.H0_H0 ;  /* 0x20000011ff267230 */ /* 0x000fe40000004100 */
        /* <DEDUP_REMOVED lines=16> */
.L_x_4296:
        /* <DEDUP_REMOVED lines=18> */
.L_x_3930:
[----:B------:R-:W-:-:S04]  /*afc0*/  FSETP.NEU.AND P0, PT, |R37|, +INF , PT ;  /* 0x7f8000002500780b */ /* 0x000fc80003f0d200 */
[----:B------:R-:W-:-:S09]  /*afd0*/  FSEL R37, R37, 65504, P0 ;  /* 0x477fe00025257808 */ /* 0x000fd20000000000 */
.L_x_3929:
        /* <DEDUP_REMOVED lines=14> */
.L_x_3934:
[----:B------:R-:W1:Y:S02]  /*b0c0*/  MUFU.RCP R38, R37 ;  /* 0x0000002500267308 */ /* 0x000e640000001000 */
[----:B-1----:R-:W-:-:S04]  /*b0d0*/  FFMA R39, R37, R38, -1 ;  /* 0xbf80000025277423 */ /* 0x002fc80000000026 */
[----:B------:R-:W-:-:S04]  /*b0e0*/  FADD.FTZ R39, -R39, -RZ ;  /* 0x800000ff27277221 */ /* 0x000fc80000010100 */
[----:B------:R-:W-:-:S07]  /*b0f0*/  FFMA R47, R38, R39, R38 ;  /* 0x00000027262f7223 */ /* 0x000fce0000000026 */
.L_x_3935:
[----:B------:R-:W-:Y:S05]  /*b100*/  BSYNC.RECONVERGENT B3 ;  /* 0x0000000000037941 */ /* 0x000fea0003800200 */
.L_x_3933:
        /* <DEDUP_REMOVED lines=19> */
.L_x_3932:
[----:B------:R-:W-:Y:S05]  /*b240*/  BSYNC.RECONVERGENT B1 ;  /* 0x0000000000017941 */ /* 0x000fea0003800200 */
.L_x_3931:
        /* <DEDUP_REMOVED lines=19> */
.L_x_4304:
        /* <DEDUP_REMOVED lines=18> */
.L_x_3938:
[----:B------:R-:W-:-:S04]  /*b4a0*/  FSETP.NEU.AND P0, PT, |R38|, +INF , PT ;  /* 0x7f8000002600780b */ /* 0x000fc80003f0d200 */
[----:B------:R-:W-:-:S09]  /*b4b0*/  FSEL R38, R38, 65504, P0 ;  /* 0x477fe00026267808 */ /* 0x000fd20000000000 */
.L_x_3937:
        /* <DEDUP_REMOVED lines=14> */
.L_x_3942:
[----:B------:R-:W1:Y:S02]  /*b5a0*/  MUFU.RCP R39, R38 ;  /* 0x0000002600277308 */ /* 0x000e640000001000 */
[----:B-1----:R-:W-:-:S04]  /*b5b0*/  FFMA R44, R38, R39, -1 ;  /* 0xbf800000262c7423 */ /* 0x002fc80000000027 */
[----:B------:R-:W-:-:S04]  /*b5c0*/  FADD.FTZ R44, -R44, -RZ ;  /* 0x800000ff2c2c7221 */ /* 0x000fc80000010100 */
[----:B------:R-:W-:-:S07]  /*b5d0*/  FFMA R39, R39, R44, R39 ;  /* 0x0000002c27277223 */ /* 0x000fce0000000027 */
.L_x_3943:
[----:B------:R-:W-:Y:S05]  /*b5e0*/  BSYNC.RECONVERGENT B3 ;  /* 0x0000000000037941 */ /* 0x000fea0003800200 */
.L_x_3941:
        /* <DEDUP_REMOVED lines=19> */
.L_x_3940:
[----:B------:R-:W-:Y:S05]  /*b720*/  BSYNC.RECONVERGENT B1 ;  /* 0x0000000000017941 */ /* 0x000fea0003800200 */
.L_x_3939:
        /* <DEDUP_REMOVED lines=19> */
.L_x_4312:
        /* <DEDUP_REMOVED lines=18> */
.L_x_3946:
[----:B------:R-:W-:-:S04]  /*b980*/  FSETP.NEU.AND P0, PT, |R39|, +INF , PT ;  /* 0x7f8000002700780b */ /* 0x000fc80003f0d200 */
[----:B------:R-:W-:-:S09]  /*b990*/  FSEL R39, R39, 65504, P0 ;  /* 0x477fe00027277808 */ /* 0x000fd20000000000 */
.L_x_3945:
        /* <DEDUP_REMOVED lines=14> */
.L_x_3950:
[----:B------:R-:W1:Y:S02]  /*ba80*/  MUFU.RCP R44, R39 ;  /* 0x00000027002c7308 */ /* 0x000e640000001000 */
[----:B-1----:R-:W-:-:S04]  /*ba90*/  FFMA R45, R39, R44, -1 ;  /* 0xbf800000272d7423 */ /* 0x002fc8000000002c */
[----:B------:R-:W-:-:S04]  /*baa0*/  FADD.FTZ R45, -R45, -RZ ;  /* 0x800000ff2d2d7221 */ /* 0x000fc80000010100 */
[----:B------:R-:W-:-:S07]  /*bab0*/  FFMA R47, R44, R45, R44 ;  /* 0x0000002d2c2f7223 */ /* 0x000fce000000002c */
.L_x_3951:
[----:B------:R-:W-:Y:S05]  /*bac0*/  BSYNC.RECONVERGENT B3 ;  /* 0x0000000000037941 */ /* 0x000fea0003800200 */
.L_x_3949:
        /* <DEDUP_REMOVED lines=19> */
.L_x_3948:
[----:B------:R-:W-:Y:S05]  /*bc00*/  BSYNC.RECONVERGENT B1 ;  /* 0x0000000000017941 */ /* 0x000fea0003800200 */
.L_x_3947:
        /* <DEDUP_REMOVED lines=19> */
.L_x_4320:
        /* <DEDUP_REMOVED lines=15> */
[----:B------:R-:W-:Y:S01]  /*be30*/  IMAD.MOV.U32 R44, RZ, RZ, R45 ;  /* 0x000000ffff2c7224 */ /* 0x000fe200078e002d */
[----:B------:R-:W-:-:S07]  /*be40*/  MOV R51, 0xbe60 ;  /* 0x0000be6000337802 */ /* 0x000fce0000000f00 */
[----:B0-2---:R-:W-:Y:S05]  /*be50*/  CALL.REL.NOINC `($__internal_11_$__cuda_sm3x_div_rn_noftz_f32_slowpath) ;  /* 0x000000ec00247944 */ /* 0x005fea0003c00000 */
.L_x_3954:
[----:B------:R-:W-:-:S04]  /*be60*/  FSETP.NEU.AND P0, PT, |R44|, +INF , PT ;  /* 0x7f8000002c00780b */ /* 0x000fc80003f0d200 */
[----:B------:R-:W-:-:S09]  /*be70*/  FSEL R47, R44, 65504, P0 ;  /* 0x477fe0002c2f7808 */ /* 0x000fd20000000000 */
.L_x_3953:
        /* <DEDUP_REMOVED lines=14> */
.L_x_3958:
[----:B------:R-:W1:Y:S02]  /*bf60*/  MUFU.RCP R44, R47 ;  /* 0x0000002f002c7308 */ /* 0x000e640000001000 */
[----:B-1----:R-:W-:-:S04]  /*bf70*/  FFMA R45, R47, R44, -1 ;  /* 0xbf8000002f2d7423 */ /* 0x002fc8000000002c */
[----:B------:R-:W-:-:S04]  /*bf80*/  FADD.FTZ R45, -R45, -RZ ;  /* 0x800000ff2d2d7221 */ /* 0x000fc80000010100 */
[----:B------:R-:W-:-:S07]  /*bf90*/  FFMA R51, R44, R45, R44 ;  /* 0x0000002d2c337223 */ /* 0x000fce000000002c */
.L_x_3959:
[----:B------:R-:W-:Y:S05]  /*bfa0*/  BSYNC.RECONVERGENT B3 ;  /* 0x0000000000037941 */ /* 0x000fea0003800200 */
.L_x_3957:
        /* <DEDUP_REMOVED lines=19> */
.L_x_3956:
[----:B------:R-:W-:Y:S05]  /*c0e0*/  BSYNC.RECONVERGENT B1 ;  /* 0x0000000000017941 */ /* 0x000fea0003800200 */
.L_x_3955:
        /* <DEDUP_REMOVED lines=19> */
.L_x_4328:
        /* <DEDUP_REMOVED lines=18> */
.L_x_3962:
[----:B------:R-:W-:-:S04]  /*c340*/  FSETP.NEU.AND P0, PT, |R44|, +INF , PT ;  /* 0x7f8000002c00780b */ /* 0x000fc80003f0d200 */
[----:B------:R-:W-:-:S09]  /*c350*/  FSEL R48, R44, 65504, P0 ;  /* 0x477fe0002c307808 */ /* 0x000fd20000000000 */
.L_x_3961:
        /* <DEDUP_REMOVED lines=14> */
.L_x_3966:
[----:B------:R-:W1:Y:S02]  /*c440*/  MUFU.RCP R49, R48 ;  /* 0x0000003000317308 */ /* 0x000e640000001000 */
[----:B-1----:R-:W-:-:S04]  /*c450*/  FFMA R44, R48, R49, -1 ;  /* 0xbf800000302c7423 */ /* 0x002fc80000000031 */
[----:B------:R-:W-:-:S04]  /*c460*/  FADD.FTZ R44, -R44, -RZ ;  /* 0x800000ff2c2c7221 */ /* 0x000fc80000010100 */
[----:B------:R-:W-:-:S07]  /*c470*/  FFMA R49, R49, R44, R49 ;  /* 0x0000002c31317223 */ /* 0x000fce0000000031 */
.L_x_3967:
[----:B------:R-:W-:Y:S05]  /*c480*/  BSYNC.RECONVERGENT B3 ;  /* 0x0000000000037941 */ /* 0x000fea0003800200 */
.L_x_3965:
        /* <DEDUP_REMOVED lines=19> */
.L_x_3964:
[----:B------:R-:W-:Y:S05]  /*c5c0*/  BSYNC.RECONVERGENT B1 ;  /* 0x0000000000017941 */ /* 0x000fea0003800200 */
.L_x_3963:
        /* <DEDUP_REMOVED lines=19> */
.L_x_4336:
        /* <DEDUP_REMOVED lines=18> */
.L_x_3970:
[----:B------:R-:W-:-:S04]  /*c820*/  FSETP.NEU.AND P0, PT, |R44|, +INF , PT ;  /* 0x7f8000002c00780b */ /* 0x000fc80003f0d200 */
[----:B------:R-:W-:-:S09]  /*c830*/  FSEL R49, R44, 65504, P0 ;  /* 0x477fe0002c317808 */ /* 0x000fd20000000000 */
.L_x_3969:
        /* <DEDUP_REMOVED lines=14> */
.L_x_3974:
[----:B------:R-:W1:Y:S02]  /*c920*/  MUFU.RCP R44, R49 ;  /* 0x00000031002c7308 */ /* 0x000e640000001000 */
[----:B-1----:R-:W-:-:S04]  /*c930*/  FFMA R45, R49, R44, -1 ;  /* 0xbf800000312d7423 */ /* 0x002fc8000000002c */
[----:B------:R-:W-:-:S04]  /*c940*/  FADD.FTZ R45, -R45, -RZ ;  /* 0x800000ff2d2d7221 */ /* 0x000fc80000010100 */
[----:B------:R-:W-:-:S07]  /*c950*/  FFMA R53, R44, R45, R44 ;  /* 0x0000002d2c357223 */ /* 0x000fce000000002c */
.L_x_3975:
[----:B------:R-:W-:Y:S05]  /*c960*/  BSYNC.RECONVERGENT B3 ;  /* 0x0000000000037941 */ /* 0x000fea0003800200 */
.L_x_3973:
        /* <DEDUP_REMOVED lines=19> */
.L_x_3972:
[----:B------:R-:W-:Y:S05]  /*caa0*/  BSYNC.RECONVERGENT B1 ;  /* 0x0000000000017941 */ /* 0x000fea0003800200 */
.L_x_3971:
[----:B-1----:R-:W-:Y:S01]  /*cab0*/  HADD2.F32 R44, -RZ, R23.H0_H0 ;  /* 0x20000017ff2c7230 */ /* 0x002fe20000004100 */
[----:B------:R-:W-:Y:S01]  /*cac0*/  UMOV UR6, 0xffffffff ;  /* 0xffffffff00067882 */ /* 0x000fe20000000000 */
[----:B--2---:R-:W-:Y:S02]  /*cad0*/  HADD2.F32 R45, -RZ, R46.H0_H0 ;  /* 0x2000002eff2d7230 */ /* 0x004fe40000004100 */
        /* <DEDUP_REMOVED lines=16> */
.L_x_4344:
        /* <DEDUP_REMOVED lines=18> */
.L_x_3978:
[----:B------:R-:W-:-:S04]  /*cd00*/  FSETP.NEU.AND P0, PT, |R44|, +INF , PT ;  /* 0x7f8000002c00780b */ /* 0x000fc80003f0d200 */
[----:B------:R-:W-:-:S09]  /*cd10*/  FSEL R50, R44, 65504, P0 ;  /* 0x477fe0002c327808 */ /* 0x000fd20000000000 */
.L_x_3977:
        /* <DEDUP_REMOVED lines=14> */
.L_x_3982:
[----:B------:R-:W1:Y:S02]  /*ce00*/  MUFU.RCP R51, R50 ;  /* 0x0000003200337308 */ /* 0x000e640000001000 */
[----:B-1----:R-:W-:-:S04]  /*ce10*/  FFMA R44, R50, R51, -1 ;  /* 0xbf800000322c7423 */ /* 0x002fc80000000033 */
[----:B------:R-:W-:-:S04]  /*ce20*/  FADD.FTZ R44, -R44, -RZ ;  /* 0x800000ff2c2c7221 */ /* 0x000fc80000010100 */
[----:B------:R-:W-:-:S07]  /*ce30*/  FFMA R51, R51, R44, R51 ;  /* 0x0000002c33337223 */ /* 0x000fce0000000033 */
.L_x_3983:
[----:B------:R-:W-:Y:S05]  /*ce40*/  BSYNC.RECONVERGENT B3 ;  /* 0x0000000000037941 */ /* 0x000fea0003800200 */
.L_x_3981:
        /* <DEDUP_REMOVED lines=19> */
.L_x_3980:
[----:B------:R-:W-:Y:S05]  /*cf80*/  BSYNC.RECONVERGENT B1 ;  /* 0x0000000000017941 */ /* 0x000fea0003800200 */
.L_x_3979:
        /* <DEDUP_REMOVED lines=19> */
.L_x_4352:
        /* <DEDUP_REMOVED lines=18> */
.L_x_3986:
[----:B------:R-:W-:-:S04]  /*d1e0*/  FSETP.NEU.AND P0, PT, |R44|, +INF , PT ;  /* 0x7f8000002c00780b */ /* 0x000fc80003f0d200 */
[----:B------:R-:W-:-:S09]  /*d1f0*/  FSEL R56, R44, 65504, P0 ;  /* 0x477fe0002c387808 */ /* 0x000fd20000000000 */
.L_x_3985:
[----:B------:R-:W1:Y:S02]  /*d200*/  S2R R0, SR_TID.X ;  /* 0x0000000000007919 */ /* 0x000e640000002100 */
        /* <DEDUP_REMOVED lines=12> */
.L_x_3989:
[----:B------:R-:W1:Y:S02]  /*d2d0*/  MUFU.RCP R51, R56 ;  /* 0x0000003800337308 */ /* 0x000e640000001000 */
[----:B-1----:R-:W-:-:S04]  /*d2e0*/  FFMA R0, R56, R51, -1 ;  /* 0xbf80000038007423 */ /* 0x002fc80000000033 */
[----:B------:R-:W-:-:S04]  /*d2f0*/  FADD.FTZ R0, -R0, -RZ ;  /* 0x800000ff00007221 */ /* 0x000fc80000010100 */
[----:B------:R-:W-:-:S07]  /*d300*/  FFMA R51, R51, R0, R51 ;  /* 0x0000000033337223 */ /* 0x000fce0000000033 */
.L_x_3990:
[----:B------:R-:W-:Y:S05]  /*d310*/  BSYNC.RECONVERGENT B1 ;  /* 0x0000000000017941 */ /* 0x000fea0003800200 */
.L_x_3988:
        /* <DEDUP_REMOVED lines=19> */
.L_x_3863:
        /* <DEDUP_REMOVED lines=19> */
.L_x_4360:
        /* <DEDUP_REMOVED lines=18> */
.L_x_3993:
[----:B------:R-:W-:-:S04]  /*d6a0*/  FSETP.NEU.AND P0, PT, |R3|, +INF , PT ;  /* 0x7f8000000300780b */ /* 0x000fc80003f0d200 */
[----:B------:R-:W-:-:S04]  /*d6b0*/  FSEL R3, R3, 65504, P0 ;  /* 0x477fe00003037808 */ /* 0x000fc80000000000 */
[----:B------:R-:W-:-:S07]  /*d6c0*/  LOP3.LUT R3, R3, 0xff800000, RZ, 0xc0, !PT ;  /* 0xff80000003037812 */ /* 0x000fce00078ec0ff */
.L_x_3992:
        /* <DEDUP_REMOVED lines=12> */
.L_x_3997:
[----:B------:R-:W1:Y:S02]  /*d790*/  MUFU.RCP R44, R3 ;  /* 0x00000003002c7308 */ /* 0x000e640000001000 */
[----:B-1----:R-:W-:-:S04]  /*d7a0*/  FFMA R7, R3, R44, -1 ;  /* 0xbf80000003077423 */ /* 0x002fc8000000002c */
[----:B------:R-:W-:-:S04]  /*d7b0*/  FADD.FTZ R7, -R7, -RZ ;  /* 0x800000ff07077221 */ /* 0x000fc80000010100 */
[----:B------:R-:W-:-:S07]  /*d7c0*/  FFMA R44, R44, R7, R44 ;  /* 0x000000072c2c7223 */ /* 0x000fce000000002c */
.L_x_3998:
[----:B------:R-:W-:Y:S05]  /*d7d0*/  BSYNC.RECONVERGENT B3 ;  /* 0x0000000000037941 */ /* 0x000fea0003800200 */
.L_x_3996:
        /* <DEDUP_REMOVED lines=13> */
.L_x_3995:
[----:B------:R-:W-:Y:S05]  /*d8b0*/  BSYNC.RECONVERGENT B1 ;  /* 0x0000000000017941 */ /* 0x000fea0003800200 */
.L_x_3994:
        /* <DEDUP_REMOVED lines=19> */
.L_x_4368:
        /* <DEDUP_REMOVED lines=18> */
.L_x_4001:
[----:B------:R-:W-:-:S04]  /*db10*/  FSETP.NEU.AND P0, PT, |R4|, +INF , PT ;  /* 0x7f8000000400780b */ /* 0x000fc80003f0d200 */
[----:B------:R-:W-:-:S04]  /*db20*/  FSEL R4, R4, 65504, P0 ;  /* 0x477fe00004047808 */ /* 0x000fc80000000000 */
[----:B------:R-:W-:-:S07]  /*db30*/  LOP3.LUT R4, R4, 0xff800000, RZ, 0xc0, !PT ;  /* 0xff80000004047812 */ /* 0x000fce00078ec0ff */
.L_x_4000:
        /* <DEDUP_REMOVED lines=13> */
.L_x_4005:
[----:B------:R-:W1:Y:S02]  /*dc10*/  MUFU.RCP R7, R4 ;  /* 0x0000000400077308 */ /* 0x000e640000001000 */
[----:B-1----:R-:W-:-:S04]  /*dc20*/  FFMA R6, R4, R7, -1 ;  /* 0xbf80000004067423 */ /* 0x002fc80000000007 */
[----:B------:R-:W-:-:S04]  /*dc30*/  FADD.FTZ R6, -R6, -RZ ;  /* 0x800000ff06067221 */ /* 0x000fc80000010100 */
[----:B------:R-:W-:-:S07]  /*dc40*/  FFMA R44, R7, R6, R7 ;  /* 0x00000006072c7223 */ /* 0x000fce0000000007 */
.L_x_4006:
[----:B------:R-:W-:Y:S05]  /*dc50*/  BSYNC.RECONVERGENT B3 ;  /* 0x0000000000037941 */ /* 0x000fea0003800200 */
.L_x_4004:
        /* <DEDUP_REMOVED lines=18> */
.L_x_4003:
[----:B------:R-:W-:Y:S05]  /*dd80*/  BSYNC.RECONVERGENT B1 ;  /* 0x0000000000017941 */ /* 0x000fea0003800200 */
.L_x_4002:
        /* <DEDUP_REMOVED lines=19> */
.L_x_4376:
        /* <DEDUP_REMOVED lines=18> */
.L_x_4009:
[----:B------:R-:W-:-:S04]  /*dfe0*/  FSETP.NEU.AND P0, PT, |R5|, +INF , PT ;  /* 0x7f8000000500780b */ /* 0x000fc80003f0d200 */
[----:B------:R-:W-:-:S04]  /*dff0*/  FSEL R5, R5, 65504, P0 ;  /* 0x477fe00005057808 */ /* 0x000fc80000000000 */
[----:B------:R-:W-:-:S07]  /*e000*/  LOP3.LUT R5, R5, 0xff800000, RZ, 0xc0, !PT ;  /* 0xff80000005057812 */ /* 0x000fce00078ec0ff */
.L_x_4008:
        /* <DEDUP_REMOVED lines=13> */
.L_x_4013:
[----:B------:R-:W1:Y:S02]  /*e0e0*/  MUFU.RCP R44, R5 ;  /* 0x00000005002c7308 */ /* 0x000e640000001000 */
[----:B-1----:R-:W-:-:S04]  /*e0f0*/  FFMA R6, R5, R44, -1 ;  /* 0xbf80000005067423 */ /* 0x002fc8000000002c */
[----:B------:R-:W-:-:S04]  /*e100*/  FADD.FTZ R7, -R6, -RZ ;  /* 0x800000ff06077221 */ /* 0x000fc80000010100 */
[----:B------:R-:W-:-:S07]  /*e110*/  FFMA R44, R44, R7, R44 ;  /* 0x000000072c2c7223 */ /* 0x000fce000000002c */
.L_x_4014:
[----:B------:R-:W-:Y:S05]  /*e120*/  BSYNC.RECONVERGENT B3 ;  /* 0x0000000000037941 */ /* 0x000fea0003800200 */
.L_x_4012:
        /* <DEDUP_REMOVED lines=19> */
.L_x_4011:
[----:B------:R-:W-:Y:S05]  /*e260*/  BSYNC.RECONVERGENT B1 ;  /* 0x0000000000017941 */ /* 0x000fea0003800200 */
.L_x_4010:
[----:B------:R-:W-:Y:S01]  /*e270*/  HADD2.F32 R6, -RZ, R25.H1_H1 ;  /* 0x30000019ff067230 */ /* 0x000fe20000004100 */
[----:B------:R-:W-:Y:S01]  /*e280*/  UMOV UR6, 0xffffffff ;  /* 0xffffffff00067882 */ /* 0x000fe20000000000 */
[----:B------:R-:W-:Y:S02]  /*e290*/  HADD2.F32 R7, -RZ, R34.H1_H1 ;  /* 0x30000022ff077230 */ /* 0x000fe40000004100 */
[----:B------:R-:W-:Y:S02]  /*e2a0*/  HADD2.F32 R31, -RZ, R41.H1_H1 ;  /* 0x30000029ff1f7230 */ /* 0x000fe40000004100 */
[----:B------:R-:W-:Y:S01]  /*e2b0*/  HADD2.F32 R32, -RZ, R8.H1_H1 ;  /* 0x30000008ff207230 */ /* 0x000fe20000004100 */
[----:B------:R-:W-:-:S04]  /*e2c0*/  FMNMX3 R6, |R6|, RZ, |R7|, !PT ;  /* 0x000000ff06067276 */ /* 0x000fc80007800607 */
[----:B-1----:R-:W-:Y:S01]  /*e2d0*/  FMNMX3 R36, R6, |R31|, |R32|, !PT ;  /* 0x4000001f06247276 */ /* 0x002fe20007800420 */
        /* <DEDUP_REMOVED lines=12> */
.L_x_4384:
        /* <DEDUP_REMOVED lines=18> */
.L_x_4017:
[----:B------:R-:W-:-:S04]  /*e4c0*/  FSETP.NEU.AND P0, PT, |R6|, +INF , PT ;  /* 0x7f8000000600780b */ /* 0x000fc80003f0d200 */
[----:B------:R-:W-:-:S04]  /*e4d0*/  FSEL R6, R6, 65504, P0 ;  /* 0x477fe00006067808 */ /* 0x000fc80000000000 */
[----:B------:R-:W-:-:S07]  /*e4e0*/  LOP3.LUT R6, R6, 0xff800000, RZ, 0xc0, !PT ;  /* 0xff80000006067812 */ /* 0x000fce00078ec0ff */
.L_x_4016:
        /* <DEDUP_REMOVED lines=13> */
.L_x_4021:
[----:B------:R-:W1:Y:S02]  /*e5c0*/  MUFU.RCP R7, R6 ;  /* 0x0000000600077308 */ /* 0x000e640000001000 */
[----:B-1----:R-:W-:-:S04]  /*e5d0*/  FFMA R31, R6, R7, -1 ;  /* 0xbf800000061f7423 */ /* 0x002fc80000000007 */
[----:B------:R-:W-:-:S04]  /*e5e0*/  FADD.FTZ R44, -R31, -RZ ;  /* 0x800000ff1f2c7221 */ /* 0x000fc80000010100 */
[----:B------:R-:W-:-:S07]  /*e5f0*/  FFMA R44, R7, R44, R7 ;  /* 0x0000002c072c7223 */ /* 0x000fce0000000007 */
.L_x_4022:
[----:B------:R-:W-:Y:S05]  /*e600*/  BSYNC.RECONVERGENT B3 ;  /* 0x0000000000037941 */ /* 0x000fea0003800200 */
.L_x_4020:
        /* <DEDUP_REMOVED lines=19> */
.L_x_4019:
[----:B------:R-:W-:Y:S05]  /*e740*/  BSYNC.RECONVERGENT B1 ;  /* 0x0000000000017941 */ /* 0x000fea0003800200 */
.L_x_4018:
[----:B------:R-:W-:Y:S01]  /*e750*/  HADD2.F32 R7, -RZ, R26.H0_H0 ;  /* 0x2000001aff077230 */ /* 0x000fe20000004100 */
[----:B------:R-:W-:Y:S01]  /*e760*/  UMOV UR6, 0xffffffff ;  /* 0xffffffff00067882 */ /* 0x000fe20000000000 */
[----:B------:R-:W-:Y:S02]  /*e770*/  HADD2.F32 R32, -RZ, R35.H0_H0 ;  /* 0x20000023ff207230 */ /* 0x000fe40000004100 */
[----:B------:R-:W-:Y:S02]  /*e780*/  HADD2.F32 R36, -RZ, R12.H0_H0 ;  /* 0x2000000cff247230 */ /* 0x000fe40000004100 */
[----:B------:R-:W-:Y:S01]  /*e790*/  HADD2.F32 R31, -RZ, R9.H0_H0 ;  /* 0x20000009ff1f7230 */ /* 0x000fe20000004100 */
        /* <DEDUP_REMOVED lines=14> */
.L_x_4392:
        /* <DEDUP_REMOVED lines=18> */
.L_x_4025:
[----:B------:R-:W-:-:S04]  /*e9a0*/  FSETP.NEU.AND P0, PT, |R7|, +INF , PT ;  /* 0x7f8000000700780b */ /* 0x000fc80003f0d200 */
[----:B------:R-:W-:-:S04]  /*e9b0*/  FSEL R7, R7, 65504, P0 ;  /* 0x477fe00007077808 */ /* 0x000fc80000000000 */
[----:B------:R-:W-:-:S07]  /*e9c0*/  LOP3.LUT R7, R7, 0xff800000, RZ, 0xc0, !PT ;  /* 0xff80000007077812 */ /* 0x000fce00078ec0ff */
.L_x_4024:
        /* <DEDUP_REMOVED lines=13> */
.L_x_4029:
[----:B------:R-:W1:Y:S02]  /*eaa0*/  MUFU.RCP R44, R7 ;  /* 0x00000007002c7308 */ /* 0x000e640000001000 */
[----:B-1----:R-:W-:-:S04]  /*eab0*/  FFMA R31, R7, R44, -1 ;  /* 0xbf800000071f7423 */ /* 0x002fc8000000002c */
[----:B------:R-:W-:-:S04]  /*eac0*/  FADD.FTZ R31, -R31, -RZ ;  /* 0x800000ff1f1f7221 */ /* 0x000fc80000010100 */
[----:B------:R-:W-:-:S07]  /*ead0*/  FFMA R44, R44, R31, R44 ;  /* 0x0000001f2c2c7223 */ /* 0x000fce000000002c */
.L_x_4030:
[----:B------:R-:W-:Y:S05]  /*eae0*/  BSYNC.RECONVERGENT B3 ;  /* 0x0000000000037941 */ /* 0x000fea0003800200 */
.L_x_4028:
        /* <DEDUP_REMOVED lines=19> */
.L_x_4027:
[----:B------:R-:W-:Y:S05]  /*ec20*/  BSYNC.RECONVERGENT B1 ;  /* 0x0000000000017941 */ /* 0x000fea0003800200 */
.L_x_4026:
        /* <DEDUP_REMOVED lines=19> */
.L_x_4400:
        /* <DEDUP_REMOVED lines=18> */
.L_x_4033:
[----:B------:R-:W-:-:S04]  /*ee80*/  FSETP.NEU.AND P0, PT, |R31|, +INF , PT ;  /* 0x7f8000001f00780b */ /* 0x000fc80003f0d200 */
[----:B------:R-:W-:-:S04]  /*ee90*/  FSEL R31, R31, 65504, P0 ;  /* 0x477fe0001f1f7808 */ /* 0x000fc80000000000 */
[----:B------:R-:W-:-:S07]  /*eea0*/  LOP3.LUT R31, R31, 0xff800000, RZ, 0xc0, !PT ;  /* 0xff8000001f1f7812 */ /* 0x000fce00078ec0ff */
.L_x_4032:
        /* <DEDUP_REMOVED lines=13> */
.L_x_4037:
[----:B------:R-:W1:Y:S02]  /*ef80*/  MUFU.RCP R44, R31 ;  /* 0x0000001f002c7308 */ /* 0x000e640000001000 */
[----:B-1----:R-:W-:-:S04]  /*ef90*/  FFMA R32, R31, R44, -1 ;  /* 0xbf8000001f207423 */ /* 0x002fc8000000002c */
[----:B------:R-:W-:-:S04]  /*efa0*/  FADD.FTZ R37, -R32, -RZ ;  /* 0x800000ff20257221 */ /* 0x000fc80000010100 */
[----:B------:R-:W-:-:S07]  /*efb0*/  FFMA R44, R44, R37, R44 ;  /* 0x000000252c2c7223 */ /* 0x000fce000000002c */
.L_x_4038:
[----:B------:R-:W-:Y:S05]  /*efc0*/  BSYNC.RECONVERGENT B3 ;  /* 0x0000000000037941 */ /* 0x000fea0003800200 */
.L_x_4036:
        /* <DEDUP_REMOVED lines=19> */
.L_x_4035:
[----:B------:R-:W-:Y:S05]  /*f100*/  BSYNC.RECONVERGENT B1 ;  /* 0x0000000000017941 */ /* 0x000fea0003800200 */
.L_x_4034:
        /* <DEDUP_REMOVED lines=19> */
.L_x_4408:
        /* <DEDUP_REMOVED lines=18> */
.L_x_4041:
[----:B------:R-:W-:-:S04]  /*f360*/  FSETP.NEU.AND P0, PT, |R32|, +INF , PT ;  /* 0x7f8000002000780b */ /* 0x000fc80003f0d200 */
[----:B------:R-:W-:-:S04]  /*f370*/  FSEL R32, R32, 65504, P0 ;  /* 0x477fe00020207808 */ /* 0x000fc80000000000 */
[----:B------:R-:W-:-:S07]  /*f380*/  LOP3.LUT R32, R32, 0xff800000, RZ, 0xc0, !PT ;  /* 0xff80000020207812 */ /* 0x000fce00078ec0ff */
.L_x_4040:
        /* <DEDUP_REMOVED lines=13> */
.L_x_4045:
[----:B------:R-:W1:Y:S02]  /*f460*/  MUFU.RCP R37, R32 ;  /* 0x0000002000257308 */ /* 0x000e640000001000 */
[----:B-1----:R-:W-:-:S04]  /*f470*/  FFMA R36, R32, R37, -1 ;  /* 0xbf80000020247423 */ /* 0x002fc80000000025 */
[----:B------:R-:W-:-:S04]  /*f480*/  FADD.FTZ R36, -R36, -RZ ;  /* 0x800000ff24247221 */ /* 0x000fc80000010100 */
[----:B------:R-:W-:-:S07]  /*f490*/  FFMA R44, R37, R36, R37 ;  /* 0x00000024252c7223 */ /* 0x000fce0000000025 */
.L_x_4046:
[----:B------:R-:W-:Y:S05]  /*f4a0*/  BSYNC.RECONVERGENT B3 ;  /* 0x0000000000037941 */ /* 0x000fea0003800200 */
.L_x_4044:
        /* <DEDUP_REMOVED lines=19> */
.L_x_4043:
[----:B------:R-:W-:Y:S05]  /*f5e0*/  BSYNC.RECONVERGENT B1 ;  /* 0x0000000000017941 */ /* 0x000fea0003800200 */
.L_x_4042:
        /* <DEDUP_REMOVED lines=19> */
.L_x_4416:
        /* <DEDUP_REMOVED lines=18> */
.L_x_4049:
[----:B------:R-:W-:-:S04]  /*f840*/  FSETP.NEU.AND P0, PT, |R36|, +INF , PT ;  /* 0x7f8000002400780b */ /* 0x000fc80003f0d200 */
[----:B------:R-:W-:-:S04]  /*f850*/  FSEL R36, R36, 65504, P0 ;  /* 0x477fe00024247808 */ /* 0x000fc80000000000 */
[----:B------:R-:W-:-:S07]  /*f860*/  LOP3.LUT R36, R36, 0xff800000, RZ, 0xc0, !PT ;  /* 0xff80000024247812 */ /* 0x000fce00078ec0ff */
.L_x_4048:
        /* <DEDUP_REMOVED lines=12> */
[----:B------:R-:W-:Y:S01]  /*f930*/  IMAD.MOV.U32 R37, RZ, RZ, R44 ;  /* 0x000000ffff257224 */ /* 0x000fe200078e002c */
[----:B------:R-:W-:Y:S06]  /*f940*/  BRA `(.L_x_4054) ;  /* 0x0000000000107947 */ /* 0x000fec0003800000 */
.L_x_4053:
[----:B------:R-:W1:Y:S02]  /*f950*/  MUFU.RCP R37, R36 ;  /* 0x0000002400257308 */ /* 0x000e640000001000 */
[----:B-1----:R-:W-:-:S04]  /*f960*/  FFMA R38, R36, R37, -1 ;  /* 0xbf80000024267423 */ /* 0x002fc80000000025 */
[----:B------:R-:W-:-:S04]  /*f970*/  FADD.FTZ R38, -R38, -RZ ;  /* 0x800000ff26267221 */ /* 0x000fc80000010100 */
[----:B------:R-:W-:-:S07]  /*f980*/  FFMA R37, R37, R38, R37 ;  /* 0x0000002625257223 */ /* 0x000fce0000000025 */
.L_x_4054:
[----:B------:R-:W-:Y:S05]  /*f990*/  BSYNC.RECONVERGENT B3 ;  /* 0x0000000000037941 */ /* 0x000fea0003800200 */
.L_x_4052:
        /* <DEDUP_REMOVED lines=19> */
.L_x_4051:
[----:B------:R-:W-:Y:S05]  /*fad0*/  BSYNC.RECONVERGENT B1 ;  /* 0x0000000000017941 */ /* 0x000fea0003800200 */
.L_x_4050:
        /* <DEDUP_REMOVED lines=19> */
.L_x_4424:
        /* <DEDUP_REMOVED lines=18> */
.L_x_4057:
[----:B------:R-:W-:-:S04]  /*fd30*/  FSETP.NEU.AND P0, PT, |R37|, +INF , PT ;  /* 0x7f8000002500780b */ /* 0x000fc80003f0d200 */
[----:B------:R-:W-:-:S04]  /*fd40*/  FSEL R37, R37, 65504, P0 ;  /* 0x477fe00025257808 */ /* 0x000fc80000000000 */
[----:B------:R-:W-:-:S07]  /*fd50*/  LOP3.LUT R37, R37, 0xff800000, RZ, 0xc0, !PT ;  /* 0xff80000025257812 */ /* 0x000fce00078ec0ff */
.L_x_4056:
        /* <DEDUP_REMOVED lines=14> */
.L_x_4061:
[----:B------:R-:W1:Y:S02]  /*fe40*/  MUFU.RCP R38, R37 ;  /* 0x0000002500267308 */ /* 0x000e640000001000 */
[----:B-1----:R-:W-:-:S04]  /*fe50*/  FFMA R39, R37, R38, -1 ;  /* 0xbf80000025277423 */ /* 0x002fc80000000026 */
[----:B------:R-:W-:-:S04]  /*fe60*/  FADD.FTZ R39, -R39, -RZ ;  /* 0x800000ff27277221 */ /* 0x000fc80000010100 */
[----:B------:R-:W-:-:S07]  /*fe70*/  FFMA R47, R38, R39, R38 ;  /* 0x00000027262f7223 */ /* 0x000fce0000000026 */
.L_x_4062:
[----:B------:R-:W-:Y:S05]  /*fe80*/  BSYNC.RECONVERGENT B3 ;  /* 0x0000000000037941 */ /* 0x000fea0003800200 */
.L_x_4060:
        /* <DEDUP_REMOVED lines=19> */
.L_x_4059:
[----:B------:R-:W-:Y:S05]  /*ffc0*/  BSYNC.RECONVERGENT B1 ;  /* 0x0000000000017941 */ /* 0x000fea0003800200 */
.L_x_4058:
        /* <DEDUP_REMOVED lines=19> */
.L_x_4432:
        /* <DEDUP_REMOVED lines=18> */
.L_x_4065:
[----:B------:R-:W-:-:S04]  /*10220*/  FSETP.NEU.AND P0, PT, |R38|, +INF , PT ;  /* 0x7f8000002600780b */ /* 0x000fc80003f0d200 */
[----:B------:R-:W-:-:S04]  /*10230*/  FSEL R38, R38, 65504, P0 ;  /* 0x477fe00026267808 */ /* 0x000fc80000000000 */
[----:B------:R-:W-:-:S07]  /*10240*/  LOP3.LUT R38, R38, 0xff800000, RZ, 0xc0, !PT ;  /* 0xff80000026267812 */ /* 0x000fce00078ec0ff */
.L_x_4064:
        /* <DEDUP_REMOVED lines=14> */
.L_x_4069:
[----:B------:R-:W1:Y:S02]  /*10330*/  MUFU.RCP R39, R38 ;  /* 0x0000002600277308 */ /* 0x000e640000001000 */
[----:B-1----:R-:W-:-:S04]  /*10340*/  FFMA R44, R38, R39, -1 ;  /* 0xbf800000262c7423 */ /* 0x002fc80000000027 */
[----:B------:R-:W-:-:S04]  /*10350*/  FADD.FTZ R44, -R44, -RZ ;  /* 0x800000ff2c2c7221 */ /* 0x000fc80000010100 */
[----:B------:R-:W-:-:S07]  /*10360*/  FFMA R39, R39, R44, R39 ;  /* 0x0000002c27277223 */ /* 0x000fce0000000027 */
.L_x_4070:
[----:B------:R-:W-:Y:S05]  /*10370*/  BSYNC.RECONVERGENT B3 ;  /* 0x0000000000037941 */ /* 0x000fea0003800200 */
.L_x_4068:
        /* <DEDUP_REMOVED lines=19> */
.L_x_4067:
[----:B------:R-:W-:Y:S05]  /*104b0*/  BSYNC.RECONVERGENT B1 ;  /* 0x0000000000017941 */ /* 0x000fea0003800200 */
.L_x_4066:
        /* <DEDUP_REMOVED lines=19> */
.L_x_4440:
        /* <DEDUP_REMOVED lines=18> */
.L_x_4073:
[----:B------:R-:W-:-:S04]  /*10710*/  FSETP.NEU.AND P0, PT, |R39|, +INF , PT ;  /* 0x7f8000002700780b */ /* 0x000fc80003f0d200 */
[----:B------:R-:W-:-:S04]  /*10720*/  FSEL R39, R39, 65504, P0 ;  /* 0x477fe00027277808 */ /* 0x000fc80000000000 */
[----:B------:R-:W-:-:S07]  /*10730*/  LOP3.LUT R39, R39, 0xff800000, RZ, 0xc0, !PT ;  /* 0xff80000027277812 */ /* 0x000fce00078ec0ff */
.L_x_4072:
        /* <DEDUP_REMOVED lines=14> */
.L_x_4077:
[----:B------:R-:W1:Y:S02]  /*10820*/  MUFU.RCP R44, R39 ;  /* 0x00000027002c7308 */ /* 0x000e640000001000 */
[----:B-1----:R-:W-:-:S04]  /*10830*/  FFMA R45, R39, R44, -1 ;  /* 0xbf800000272d7423 */ /* 0x002fc8000000002c */
[----:B------:R-:W-:-:S04]  /*10840*/  FADD.FTZ R45, -R45, -RZ ;  /* 0x800000ff2d2d7221 */ /* 0x000fc80000010100 */
[----:B------:R-:W-:-:S07]  /*10850*/  FFMA R47, R44, R45, R44 ;  /* 0x0000002d2c2f7223 */ /* 0x000fce000000002c */
.L_x_4078:
[----:B------:R-:W-:Y:S05]  /*10860*/  BSYNC.RECONVERGENT B3 ;  /* 0x0000000000037941 */ /* 0x000fea0003800200 */
.L_x_4076:
        /* <DEDUP_REMOVED lines=19> */
.L_x_4075:
[----:B------:R-:W-:Y:S05]  /*109a0*/  BSYNC.RECONVERGENT B1 ;  /* 0x0000000000017941 */ /* 0x000fea0003800200 */
.L_x_4074:
        /* <DEDUP_REMOVED lines=19> */
.L_x_4448:
        /* <DEDUP_REMOVED lines=18> */
.L_x_4081:
[----:B------:R-:W-:-:S04]  /*10c00*/  FSETP.NEU.AND P0, PT, |R44|, +INF , PT ;  /* 0x7f8000002c00780b */ /* 0x000fc80003f0d200 */
[----:B------:R-:W-:-:S04]  /*10c10*/  FSEL R44, R44, 65504, P0 ;  /* 0x477fe0002c2c7808 */ /* 0x000fc80000000000 */
[----:B------:R-:W-:-:S07]  /*10c20*/  LOP3.LUT R47, R44, 0xff800000, RZ, 0xc0, !PT ;  /* 0xff8000002c2f7812 */ /* 0x000fce00078ec0ff */
.L_x_4080:
        /* <DEDUP_REMOVED lines=14> */
.L_x_4085:
[----:B------:R-:W1:Y:S02]  /*10d10*/  MUFU.RCP R44, R47 ;  /* 0x0000002f002c7308 */ /* 0x000e640000001000 */
[----:B-1----:R-:W-:-:S04]  /*10d20*/  FFMA R45, R47, R44, -1 ;  /* 0xbf8000002f2d7423 */ /* 0x002fc8000000002c */
[----:B------:R-:W-:-:S04]  /*10d30*/  FADD.FTZ R45, -R45, -RZ ;  /* 0x800000ff2d2d7221 */ /* 0x000fc80000010100 */
[----:B------:R-:W-:-:S07]  /*10d40*/  FFMA R51, R44, R45, R44 ;  /* 0x0000002d2c337223 */ /* 0x000fce000000002c */
.L_x_4086:
[----:B------:R-:W-:Y:S05]  /*10d50*/  BSYNC.RECONVERGENT B3 ;  /* 0x0000000000037941 */ /* 0x000fea0003800200 */
.L_x_4084:
        /* <DEDUP_REMOVED lines=19> */
.L_x_4083:
[----:B------:R-:W-:Y:S05]  /*10e90*/  BSYNC.RECONVERGENT B1 ;  /* 0x0000000000017941 */ /* 0x000fea0003800200 */
.L_x_4082:
        /* <DEDUP_REMOVED lines=19> */
.L_x_4456:
        /* <DEDUP_REMOVED lines=18> */
.L_x_4089:
[----:B------:R-:W-:-:S04]  /*110f0*/  FSETP.NEU.AND P0, PT, |R44|, +INF , PT ;  /* 0x7f8000002c00780b */ /* 0x000fc80003f0d200 */
[----:B------:R-:W-:-:S04]  /*11100*/  FSEL R44, R44, 65504, P0 ;  /* 0x477fe0002c2c7808 */ /* 0x000fc80000000000 */
[----:B------:R-:W-:-:S07]  /*11110*/  LOP3.LUT R48, R44, 0xff800000, RZ, 0xc0, !PT ;  /* 0xff8000002c307812 */ /* 0x000fce00078ec0ff */
.L_x_4088:
        /* <DEDUP_REMOVED lines=14> */
.L_x_4093:
[----:B------:R-:W1:Y:S02]  /*11200*/  MUFU.RCP R49, R48 ;  /* 0x0000003000317308 */ /* 0x000e640000001000 */
[----:B-1----:R-:W-:-:S04]  /*11210*/  FFMA R44, R48, R49, -1 ;  /* 0xbf800000302c7423 */ /* 0x002fc80000000031 */
[----:B------:R-:W-:-:S04]  /*11220*/  FADD.FTZ R44, -R44, -RZ ;  /* 0x800000ff2c2c7221 */ /* 0x000fc80000010100 */
[----:B------:R-:W-:-:S07]  /*11230*/  FFMA R49, R49, R44, R49 ;  /* 0x0000002c31317223 */ /* 0x000fce0000000031 */
.L_x_4094:
[----:B------:R-:W-:Y:S05]  /*11240*/  BSYNC.RECONVERGENT B3 ;  /* 0x0000000000037941 */ /* 0x000fea0003800200 */
.L_x_4092:
        /* <DEDUP_REMOVED lines=19> */
.L_x_4091:
[----:B------:R-:W-:Y:S05]  /*11380*/  BSYNC.RECONVERGENT B1 ;  /* 0x0000000000017941 */ /* 0x000fea0003800200 */
.L_x_4090:
        /* <DEDUP_REMOVED lines=19> */
.L_x_4464:
        /* <DEDUP_REMOVED lines=18> */
.L_x_4097:
[----:B------:R-:W-:-:S04]  /*115e0*/  FSETP.NEU.AND P0, PT, |R44|, +INF , PT ;  /* 0x7f8000002c00780b */ /* 0x000fc80003f0d200 */
[----:B------:R-:W-:-:S04]  /*115f0*/  FSEL R44, R44, 65504, P0 ;  /* 0x477fe0002c2c7808 */ /* 0x000fc80000000000 */
[----:B------:R-:W-:-:S07]  /*11600*/  LOP3.LUT R49, R44, 0xff800000, RZ, 0xc0, !PT ;  /* 0xff8000002c317812 */ /* 0x000fce00078ec0ff */
.L_x_4096:
        /* <DEDUP_REMOVED lines=14> */
.L_x_4101:
[----:B------:R-:W1:Y:S02]  /*116f0*/  MUFU.RCP R44, R49 ;  /* 0x00000031002c7308 */ /* 0x000e640000001000 */
[----:B-1----:R-:W-:-:S04]  /*11700*/  FFMA R45, R49, R44, -1 ;  /* 0xbf800000312d7423 */ /* 0x002fc8000000002c */
[----:B------:R-:W-:-:S04]  /*11710*/  FADD.FTZ R45, -R45, -RZ ;  /* 0x800000ff2d2d7221 */ /* 0x000fc80000010100 */
[----:B------:R-:W-:-:S07]  /*11720*/  FFMA R53, R44, R45, R44 ;  /* 0x0000002d2c357223 */ /* 0x000fce000000002c */
.L_x_4102:
[----:B------:R-:W-:Y:S05]  /*11730*/  BSYNC.RECONVERGENT B3 ;  /* 0x0000000000037941 */ /* 0x000fea0003800200 */
.L_x_4100:
        /* <DEDUP_REMOVED lines=19> */
.L_x_4099:
[----:B------:R-:W-:Y:S05]  /*11870*/  BSYNC.RECONVERGENT B1 ;  /* 0x0000000000017941 */ /* 0x000fea0003800200 */
.L_x_4098:
        /* <DEDUP_REMOVED lines=19> */
.L_x_4472:
        /* <DEDUP_REMOVED lines=18> */
.L_x_4105:
[----:B------:R-:W-:-:S04]  /*11ad0*/  FSETP.NEU.AND P0, PT, |R44|, +INF , PT ;  /* 0x7f8000002c00780b */ /* 0x000fc80003f0d200 */
[----:B------:R-:W-:-:S04]  /*11ae0*/  FSEL R44, R44, 65504, P0 ;  /* 0x477fe0002c2c7808 */ /* 0x000fc80000000000 */
[----:B------:R-:W-:-:S07]  /*11af0*/  LOP3.LUT R50, R44, 0xff800000, RZ, 0xc0, !PT ;  /* 0xff8000002c327812 */ /* 0x000fce00078ec0ff */
.L_x_4104:
        /* <DEDUP_REMOVED lines=12> */
[----:B------:R-:W-:Y:S01]  /*11bc0*/  IMAD.MOV.U32 R51, RZ, RZ, R44 ;  /* 0x000000ffff337224 */ /* 0x000fe200078e002c */
[----:B------:R-:W-:Y:S06]  /*11bd0*/  BRA `(.L_x_4110) ;  /* 0x0000000000107947 */ /* 0x000fec0003800000 */
.L_x_4109:
[----:B------:R-:W1:Y:S02]  /*11be0*/  MUFU.RCP R51, R50 ;  /* 0x0000003200337308 */ /* 0x000e640000001000 */
[----:B-1----:R-:W-:-:S04]  /*11bf0*/  FFMA R44, R50, R51, -1 ;  /* 0xbf800000322c7423 */ /* 0x002fc80000000033 */
[----:B------:R-:W-:-:S04]  /*11c00*/  FADD.FTZ R44, -R44, -RZ ;  /* 0x800000ff2c2c7221 */ /* 0x000fc80000010100 */
[----:B------:R-:W-:-:S07]  /*11c10*/  FFMA R51, R51, R44, R51 ;  /* 0x0000002c33337223 */ /* 0x000fce0000000033 */
.L_x_4110:
[----:B------:R-:W-:Y:S05]  /*11c20*/  BSYNC.RECONVERGENT B3 ;  /* 0x0000000000037941 */ /* 0x000fea0003800200 */
.L_x_4108:
        /* <DEDUP_REMOVED lines=19> */
.L_x_4107:
[----:B------:R-:W-:Y:S05]  /*11d60*/  BSYNC.RECONVERGENT B1 ;  /* 0x0000000000017941 */ /* 0x000fea0003800200 */
.L_x_4106:
        /* <DEDUP_REMOVED lines=19> */
.L_x_4480:
        /* <DEDUP_REMOVED lines=18> */
.L_x_4113:
[----:B------:R-:W-:-:S04]  /*11fc0*/  FSETP.NEU.AND P0, PT, |R44|, +INF , PT ;  /* 0x7f8000002c00780b */ /* 0x000fc80003f0d200 */
[----:B------:R-:W-:-:S04]  /*11fd0*/  FSEL R44, R44, 65504, P0 ;  /* 0x477fe0002c2c7808 */ /* 0x000fc80000000000 */
[----:B------:R-:W-:-:S07]  /*11fe0*/  LOP3.LUT R56, R44, 0xff800000, RZ, 0xc0, !PT ;  /* 0xff8000002c387812 */ /* 0x000fce00078ec0ff */
.L_x_4112:
        /* <DEDUP_REMOVED lines=13> */
.L_x_4115:
[----:B------:R-:W1:Y:S02]  /*120c0*/  MUFU.RCP R51, R56 ;  /* 0x0000003800337308 */ /* 0x000e640000001000 */
[----:B-1----:R-:W-:-:S04]  /*120d0*/  FFMA R0, R56, R51, -1 ;  /* 0xbf80000038007423 */ /* 0x002fc80000000033 */
[----:B------:R-:W-:-:S04]  /*120e0*/  FADD.FTZ R0, -R0, -RZ ;  /* 0x800000ff00007221 */ /* 0x000fc80000010100 */
[----:B------:R-:W-:-:S07]  /*120f0*/  FFMA R51, R51, R0, R51 ;  /* 0x0000000033337223 */ /* 0x000fce0000000033 */
.L_x_4116:
[----:B------:R-:W-:Y:S05]  /*12100*/  BSYNC.RECONVERGENT B1 ;  /* 0x0000000000017941 */ /* 0x000fea0003800200 */
.L_x_4114:
        /* <DEDUP_REMOVED lines=18> */
.L_x_3987:
[----:B------:R-:W-:Y:S05]  /*12230*/  BSYNC B2 ;  /* 0x0000000000027941 */ /* 0x000fea0003800000 */
.L_x_3862:
[----:B-12---:R-:W1:Y:S01]  /*12240*/  S2R R44, SR_CTAID.X ;  /* 0x00000000002c7919 */ /* 0x006e620000002500 */
[--C-:B------:R-:W-:Y:S01]  /*12250*/  HADD2.F32 R52, -RZ, R24.reuse.H0_H0 ;  /* 0x20000018ff347230 */ /* 0x100fe20000004100 */
[----:B------:R-:W-:Y:S01]  /*12260*/  SHF.R.U32.HI R55, RZ, 0x1, R0 ;  /* 0x00000001ff377819 */ /* 0x000fe20000011600 */
[----:B------:R-:W-:Y:S01]  /*12270*/  HADD2.F32 R54, -RZ, R33.H0_H0 ;  /* 0x20000021ff367230 */ /* 0x000fe20000004100 */
[----:B------:R-:W2:Y:S01]  /*12280*/  LDCU.64 UR6, c[0x0][0x3a8] ;  /* 0x00007500ff0677ac */ /* 0x000ea20008000a00 */
[----:B------:R-:W-:Y:S02]  /*12290*/  HADD2.F32 R45, -RZ, R24.H1_H1 ;  /* 0x30000018ff2d7230 */ /* 0x000fe40000004100 */
[-C--:B0-----:R-:W-:Y:S01]  /*122a0*/  FMUL R53, R52, R3.reuse ;  /* 0x0000000334357220 */ /* 0x081fe20000400000 */
[----:B------:R-:W-:Y:S02]  /*122b0*/  HADD2.F32 R58, -RZ, R40.H0_H0 ;  /* 0x20000028ff3a7230 */ /* 0x000fe40000004100 */
[----:B------:R-:W-:Y:S01]  /*122c0*/  FMUL R52, R54, R3 ;  /* 0x0000000336347220 */ /* 0x000fe20000400000 */
[----:B------:R-:W-:-:S02]  /*122d0*/  HADD2.F32 R60, -RZ, R2.H0_H0 ;  /* 0x20000002ff3c7230 */ /* 0x000fc40000004100 */
[----:B------:R-:W-:Y:S01]  /*122e0*/  FMUL R54, R45, R4 ;  /* 0x000000042d367220 */ /* 0x000fe20000400000 */
[----:B------:R-:W-:Y:S02]  /*122f0*/  HADD2.F32 R57, -RZ, R33.H1_H1 ;  /* 0x30000021ff397230 */ /* 0x000fe40000004100 */
[----:B------:R-:W-:Y:S01]  /*12300*/  FMUL R24, R58, R3 ;  /* 0x000000033a187220 */ /* 0x000fe20000400000 */
[----:B------:R-:W-:Y:S01]  /*12310*/  HADD2.F32 R33, -RZ, R40.H1_H1 ;  /* 0x30000028ff217230 */ /* 0x000fe20000004100 */
[----:B------:R-:W-:Y:S01]  /*12320*/  F2FP.SATFINITE.E4M3.F32.PACK_AB_MERGE_C R40, RZ, R53, RZ ;  /* 0x00000035ff28723e */ /* 0x000fe200048070ff */
[----:B------:R-:W-:Y:S01]  /*12330*/  FMUL R51, R60, R3 ;  /* 0x000000033c337220 */ /* 0x000fe20000400000 */
[----:B------:R-:W-:Y:S01]  /*12340*/  HADD2.F32 R3, -RZ, R2.H1_H1 ;  /* 0x30000002ff037230 */ /* 0x000fe20000004100 */
[----:B------:R-:W-:Y:S01]  /*12350*/  F2FP.SATFINITE.E4M3.F32.PACK_AB_MERGE_C R54, RZ, R54, RZ ;  /* 0x00000036ff36723e */ /* 0x000fe200048070ff */
[-C--:B------:R-:W-:Y:S01]  /*12360*/  FMUL R53, R57, R4.reuse ;  /* 0x0000000439357220 */ /* 0x080fe20000400000 */
[----:B------:R-:W-:Y:S01]  /*12370*/  FMUL R33, R33, R4 ;  /* 0x0000000421217220 */ /* 0x000fe20000400000 */
[----:B------:R-:W-:-:S02]  /*12380*/  HADD2.F32 R58, -RZ, R17.H0_H0 ;  /* 0x20000011ff3a7230 */ /* 0x000fc40000004100 */
[----:B------:R-:W-:Y:S01]  /*12390*/  FMUL R4, R3, R4 ;  /* 0x0000000403047220 */ /* 0x000fe20000400000 */
[----:B------:R-:W-:Y:S01]  /*123a0*/  HADD2.F32 R17, -RZ, R17.H1_H1 ;  /* 0x30000011ff117230 */ /* 0x000fe20000004100 */
[----:B------:R-:W-:Y:S01]  /*123b0*/  F2FP.SATFINITE.E4M3.F32.PACK_AB_MERGE_C R52, RZ, R52, RZ ;  /* 0x00000034ff34723e */ /* 0x000fe200048070ff */
[--C-:B------:R-:W-:Y:S01]  /*123c0*/  HADD2.F32 R60, -RZ, R8.reuse.H0_H0 ;  /* 0x20000008ff3c7230 */ /* 0x100fe20000004100 */
[----:B------:R-:W-:Y:S01]  /*123d0*/  F2FP.SATFINITE.E4M3.F32.PACK_AB_MERGE_C R24, RZ, R24, RZ ;  /* 0x00000018ff18723e */ /* 0x000fe200048070ff */
[----:B------:R-:W-:Y:S01]  /*123e0*/  HADD2.F32 R59, -RZ, R8.H1_H1 ;  /* 0x30000008ff3b7230 */ /* 0x000fe20000004100 */
[----:B------:R-:W-:Y:S01]  /*123f0*/  LOP3.LUT R52, R52, 0xff, RZ, 0xc0, !PT ;  /* 0x000000ff34347812 */ /* 0x000fe200078ec0ff */
[----:B------:R-:W0:Y:S01]  /*12400*/  LDCU.64 UR14, c[0x0][0x390] ;  /* 0x00007200ff0e77ac */ /* 0x000e220008000a00 */
[----:B------:R-:W-:Y:S02]  /*12410*/  F2FP.SATFINITE.E4M3.F32.PACK_AB_MERGE_C R51, RZ, R51, RZ ;  /* 0x00000033ff33723e */ /* 0x000fe400048070ff */
[----:B------:R-:W-:Y:S01]  /*12420*/  F2FP.SATFINITE.E4M3.F32.PACK_AB_MERGE_C R4, RZ, R4, RZ ;  /* 0x00000004ff04723e */ /* 0x000fe200048070ff */
[----:B-1----:R-:W-:-:S04]  /*12430*/  IMAD.WIDE.U32 R44, R44, 0x80, RZ ;  /* 0x000000802c2c7825 */ /* 0x002fc800078e00ff */
[----:B------:R-:W-:Y:S01]  /*12440*/  IMAD.MOV.U32 R3, RZ, RZ, R45 ;  /* 0x000000ffff037224 */ /* 0x000fe200078e002d */
[----:B------:R-:W-:Y:S01]  /*12450*/  LOP3.LUT R2, R44, 0x70, R55, 0xf8, !PT ;  /* 0x000000702c027812 */ /* 0x000fe200078ef837 */
[----:B------:R-:W-:Y:S01]  /*12460*/  HADD2.F32 R44, -RZ, R26.H0_H0 ;  /* 0x2000001aff2c7230 */ /* 0x000fe20000004100 */
[----:B------:R-:W-:Y:S01]  /*12470*/  LOP3.LUT R55, R40, 0xff, RZ, 0xc0, !PT ;  /* 0x000000ff28377812 */ /* 0x000fe200078ec0ff */
[----:B------:R-:W-:Y:S02]  /*12480*/  HADD2.F32 R45, -RZ, R20.H1_H1 ;  /* 0x30000014ff2d7230 */ /* 0x000fe40000004100 */
[----:B------:R-:W-:Y:S02]  /*12490*/  HADD2.F32 R26, -RZ, R26.H1_H1 ;  /* 0x3000001aff1a7230 */ /* 0x000fe40000004100 */
[----:B------:R-:W-:Y:S02]  /*124a0*/  IMAD R40, R54, 0x100, R55 ;  /* 0x0000010036287824 */ /* 0x000fe400078e0237 */
[----:B------:R-:W-:Y:S01]  /*124b0*/  FMUL R45, R45, R38 ;  /* 0x000000262d2d7220 */ /* 0x000fe20000400000 */
[----:B------:R-:W-:-:S02]  /*124c0*/  HADD2.F32 R54, -RZ, R20.H0_H0 ;  /* 0x20000014ff367230 */ /* 0x000fc40000004100 */
[----:B------:R-:W-:Y:S01]  /*124d0*/  FMUL R20, R44, R7 ;  /* 0x000000072c147220 */ /* 0x000fe20000400000 */
[--C-:B------:R-:W-:Y:S02]  /*124e0*/  HADD2.F32 R55, -RZ, R22.reuse.H0_H0 ;  /* 0x20000016ff377230 */ /* 0x100fe40000004100 */
[----:B------:R-:W-:Y:S01]  /*124f0*/  FMUL R26, R26, R31 ;  /* 0x0000001f1a1a7220 */ /* 0x000fe20000400000 */
[----:B------:R-:W-:Y:S02]  /*12500*/  HADD2.F32 R22, -RZ, R22.H1_H1 ;  /* 0x30000016ff167230 */ /* 0x000fe40000004100 */
[----:B------:R-:W-:Y:S01]  /*12510*/  FMUL R44, R54, R37 ;  /* 0x00000025362c7220 */ /* 0x000fe20000400000 */
[----:B------:R-:W-:Y:S02]  /*12520*/  FMUL R54, R55, R48 ;  /* 0x0000003037367220 */ /* 0x000fe40000400000 */
[----:B------:R-:W-:Y:S02]  /*12530*/  FMUL R55, R22, R49 ;  /* 0x0000003116377220 */ /* 0x000fe40000400000 */
[----:B------:R-:W-:-:S02]  /*12540*/  F2FP.SATFINITE.E4M3.F32.PACK_AB_MERGE_C R44, RZ, R44, RZ ;  /* 0x0000002cff2c723e */ /* 0x000fc400048070ff */
[----:B------:R-:W-:Y:S02]  /*12550*/  F2FP.SATFINITE.E4M3.F32.PACK_AB_MERGE_C R54, RZ, R54, RZ ;  /* 0x00000036ff36723e */ /* 0x000fe400048070ff */
[----:B------:R-:W-:Y:S02]  /*12560*/  F2FP.SATFINITE.E4M3.F32.PACK_AB_MERGE_C R22, RZ, R20, RZ ;  /* 0x00000014ff16723e */ /* 0x000fe400048070ff */
[----:B------:R-:W-:Y:S02]  /*12570*/  F2FP.SATFINITE.E4M3.F32.PACK_AB_MERGE_C R20, RZ, R26, RZ ;  /* 0x0000001aff14723e */ /* 0x000fe400048070ff */
[----:B------:R-:W-:Y:S02]  /*12580*/  F2FP.SATFINITE.E4M3.F32.PACK_AB_MERGE_C R57, RZ, R55, RZ ;  /* 0x00000037ff39723e */ /* 0x000fe400048070ff */
[----:B------:R-:W-:Y:S02]  /*12590*/  F2FP.SATFINITE.E4M3.F32.PACK_AB_MERGE_C R26, RZ, R45, RZ ;  /* 0x0000002dff1a723e */ /* 0x000fe400048070ff */
[----:B------:R-:W-:Y:S01]  /*125a0*/  LOP3.LUT R55, R44, 0xff, RZ, 0xc0, !PT ;  /* 0x000000ff2c377812 */ /* 0x000fe200078ec0ff */
[----:B------:R-:W-:Y:S01]  /*125b0*/  HADD2.F32 R44, -RZ, R35.H0_H0 ;  /* 0x20000023ff2c7230 */ /* 0x000fe20000004100 */
[----:B------:R-:W-:-:S02]  /*125c0*/  LOP3.LUT R54, R54, 0xff, RZ, 0xc0, !PT ;  /* 0x000000ff36367812 */ /* 0x000fc400078ec0ff */
[----:B------:R-:W-:Y:S02]  /*125d0*/  LOP3.LUT R45, R22, 0xff, RZ, 0xc0, !PT ;  /* 0x000000ff162d7812 */ /* 0x000fe400078ec0ff */
[----:B------:R-:W-:Y:S01]  /*125e0*/  LEA R22, R26, R55, 0x8 ;  /* 0x000000371a167211 */ /* 0x000fe200078e40ff */
[----:B------:R-:W-:Y:S02]  /*125f0*/  IMAD R26, R57, 0x100, R54 ;  /* 0x00000100391a7824 */ /* 0x000fe400078e0236 */
[----:B------:R-:W-:Y:S02]  /*12600*/  HADD2.F32 R54, -RZ, R35.H1_H1 ;  /* 0x30000023ff367230 */ /* 0x000fe40000004100 */
[----:B------:R-:W-:Y:S01]  /*12610*/  FMUL R35, R44, R7 ;  /* 0x000000072c237220 */ /* 0x000fe20000400000 */
[----:B------:R-:W-:Y:S02]  /*12620*/  IMAD R20, R20, 0x100, R45 ;  /* 0x0000010014147824 */ /* 0x000fe400078e022d */
[----:B------:R-:W-:Y:S01]  /*12630*/  FMUL R45, R58, R37 ;  /* 0x000000253a2d7220 */ /* 0x000fe20000400000 */
[----:B------:R-:W-:-:S02]  /*12640*/  HADD2.F32 R58, -RZ, R41.H0_H0 ;  /* 0x20000029ff3a7230 */ /* 0x000fc40000004100 */
[----:B------:R-:W-:Y:S01]  /*12650*/  FMUL R44, R54, R31 ;  /* 0x0000001f362c7220 */ /* 0x000fe20000400000 */
[----:B------:R-:W-:Y:S01]  /*12660*/  FMUL R54, R17, R38 ;  /* 0x0000002611367220 */ /* 0x000fe20000400000 */
[----:B------:R-:W-:Y:S01]  /*12670*/  F2FP.SATFINITE.E4M3.F32.PACK_AB_MERGE_C R35, RZ, R35, RZ ;  /* 0x00000023ff23723e */ /* 0x000fe200048070ff */
[----:B------:R-:W-:Y:S01]  /*12680*/  HADD2.F32 R55, -RZ, R19.H0_H0 ;  /* 0x20000013ff377230 */ /* 0x000fe20000004100 */
[----:B------:R-:W-:Y:S01]  /*12690*/  F2FP.SATFINITE.E4M3.F32.PACK_AB_MERGE_C R45, RZ, R45, RZ ;  /* 0x0000002dff2d723e */ /* 0x000fe200048070ff */
[----:B------:R-:W-:Y:S01]  /*126a0*/  HADD2.F32 R41, -RZ, R41.H1_H1 ;  /* 0x30000029ff297230 */ /* 0x000fe20000004100 */
[----:B------:R-:W-:Y:S01]  /*126b0*/  F2FP.SATFINITE.E4M3.F32.PACK_AB_MERGE_C R54, RZ, R54, RZ ;  /* 0x00000036ff36723e */ /* 0x000fe200048070ff */
[----:B------:R-:W-:Y:S01]  /*126c0*/  HADD2.F32 R57, -RZ, R25.H1_H1 ;  /* 0x30000019ff397230 */ /* 0x000fe20000004100 */
[----:B------:R-:W-:Y:S02]  /*126d0*/  LOP3.LUT R45, R45, 0xff, RZ, 0xc0, !PT ;  /* 0x000000ff2d2d7812 */ /* 0x000fe400078ec0ff */
[----:B------:R-:W-:Y:S01]  /*126e0*/  F2FP.SATFINITE.E4M3.F32.PACK_AB_MERGE_C R17, RZ, R53, RZ ;  /* 0x00000035ff11723e */ /* 0x000fe200048070ff */
[----:B------:R-:W-:Y:S01]  /*126f0*/  FMUL R53, R58, R5 ;  /* 0x000000053a357220 */ /* 0x000fe20000400000 */
[----:B------:R-:W-:Y:S01]  /*12700*/  F2FP.SATFINITE.E4M3.F32.PACK_AB_MERGE_C R44, RZ, R44, RZ ;  /* 0x0000002cff2c723e */ /* 0x000fe200048070ff */
[----:B------:R-:W-:Y:S01]  /*12710*/  IMAD R45, R54, 0x100, R45 ;  /* 0x00000100362d7824 */ /* 0x000fe200078e022d */
[----:B------:R-:W-:Y:S01]  /*12720*/  LOP3.LUT R35, R35, 0xff, RZ, 0xc0, !PT ;  /* 0x000000ff23237812 */ /* 0x000fe200078ec0ff */
[----:B------:R-:W-:-:S02]  /*12730*/  HADD2.F32 R54, -RZ, R34.H0_H0 ;  /* 0x20000022ff367230 */ /* 0x000fc40000004100 */
[----:B------:R-:W-:Y:S01]  /*12740*/  FMUL R8, R41, R6 ;  /* 0x0000000629087220 */ /* 0x000fe20000400000 */
[----:B------:R-:W-:Y:S01]  /*12750*/  IMAD R17, R17, 0x100, R52 ;  /* 0x0000010011117824 */ /* 0x000fe200078e0234 */
[----:B------:R-:W-:Y:S01]  /*12760*/  SHF.L.U32 R41, R0, 0x2, RZ ;  /* 0x0000000200297819 */ /* 0x000fe200000006ff */
[----:B------:R-:W-:Y:S02]  /*12770*/  IMAD R52, R44, 0x100, R35 ;  /* 0x000001002c347824 */ /* 0x000fe400078e0223 */
[----:B------:R-:W-:Y:S01]  /*12780*/  FMUL R35, R54, R5 ;  /* 0x0000000536237220 */ /* 0x000fe20000400000 */
[----:B------:R-:W-:Y:S01]  /*12790*/  HADD2.F32 R58, -RZ, R19.H1_H1 ;  /* 0x30000013ff3a7230 */ /* 0x000fe20000004100 */
[----:B------:R-:W1:Y:S01]  /*127a0*/  S2R R54, SR_CTAID.Y ;  /* 0x0000000000367919 */ /* 0x000e620000002600 */
[----:B------:R-:W-:Y:S01]  /*127b0*/  FMUL R19, R55, R48 ;  /* 0x0000003037137220 */ /* 0x000fe20000400000 */
[----:B------:R-:W-:Y:S01]  /*127c0*/  HADD2.F32 R55, -RZ, R34.H1_H1 ;  /* 0x30000022ff377230 */ /* 0x000fe20000004100 */
[----:B------:R-:W-:Y:S01]  /*127d0*/  LOP3.LUT R41, R41, 0x7c, RZ, 0xc0, !PT ;  /* 0x0000007c29297812 */ /* 0x000fe200078ec0ff */
[----:B------:R-:W-:-:S02]  /*127e0*/  HADD2.F32 R44, -RZ, R25.H0_H0 ;  /* 0x20000019ff2c7230 */ /* 0x000fc40000004100 */
[----:B------:R-:W-:Y:S01]  /*127f0*/  FMUL R34, R58, R49 ;  /* 0x000000313a227220 */ /* 0x000fe20000400000 */
[--C-:B------:R-:W-:Y:S01]  /*12800*/  HADD2.F32 R58, -RZ, R12.reuse.H0_H0 ;  /* 0x2000000cff3a7230 */ /* 0x100fe20000004100 */
[----:B------:R-:W-:Y:S01]  /*12810*/  F2FP.SATFINITE.E4M3.F32.PACK_AB_MERGE_C R25, RZ, R19, RZ ;  /* 0x00000013ff19723e */ /* 0x000fe200048070ff */
[----:B------:R-:W-:Y:S02]  /*12820*/  HADD2.F32 R12, -RZ, R12.H1_H1 ;  /* 0x3000000cff0c7230 */ /* 0x000fe40000004100 */
[-C--:B------:R-:W-:Y:S01]  /*12830*/  FMUL R44, R44, R5.reuse ;  /* 0x000000052c2c7220 */ /* 0x080fe20000400000 */
[----:B------:R-:W-:Y:S01]  /*12840*/  FMUL R5, R60, R5 ;  /* 0x000000053c057220 */ /* 0x000fe20000400000 */
[----:B------:R-:W-:Y:S01]  /*12850*/  FMUL R0, R58, R7 ;  /* 0x000000073a007220 */ /* 0x000fe20000400000 */
[--C-:B------:R-:W-:Y:S02]  /*12860*/  HADD2.F32 R60, -RZ, R9.reuse.H0_H0 ;  /* 0x20000009ff3c7230 */ /* 0x100fe40000004100 */
[-C--:B------:R-:W-:Y:S01]  /*12870*/  FMUL R19, R57, R6.reuse ;  /* 0x0000000639137220 */ /* 0x080fe20000400000 */
[----:B------:R-:W-:Y:S01]  /*12880*/  HADD2.F32 R58, -RZ, R9.H1_H1 ;  /* 0x30000009ff3a7230 */ /* 0x000fe20000004100 */
[----:B------:R-:W-:Y:S01]  /*12890*/  LOP3.LUT R57, R25, 0xff, RZ, 0xc0, !PT ;  /* 0x000000ff19397812 */ /* 0x000fe200078ec0ff */
[----:B------:R-:W-:Y:S01]  /*128a0*/  FMUL R25, R55, R6 ;  /* 0x0000000637197220 */ /* 0x000fe20000400000 */
[----:B------:R-:W-:-:S02]  /*128b0*/  HADD2.F32 R55, -RZ, R14.H1_H1 ;  /* 0x3000000eff377230 */ /* 0x000fc40000004100 */
[----:B------:R-:W-:Y:S01]  /*128c0*/  FMUL R12, R12, R31 ;  /* 0x0000001f0c0c7220 */ /* 0x000fe20000400000 */
[----:B------:R-:W-:Y:S01]  /*128d0*/  F2FP.SATFINITE.E4M3.F32.PACK_AB_MERGE_C R44, RZ, R44, RZ ;  /* 0x0000002cff2c723e */ /* 0x000fe200048070ff */
[----:B------:R-:W-:Y:S01]  /*128e0*/  FMUL R7, R60, R7 ;  /* 0x000000073c077220 */ /* 0x000fe20000400000 */
[----:B------:R-:W-:Y:S01]  /*128f0*/  F2FP.SATFINITE.E4M3.F32.PACK_AB_MERGE_C R34, RZ, R34, RZ ;  /* 0x00000022ff22723e */ /* 0x000fe200048070ff */
[----:B------:R-:W-:Y:S01]  /*12900*/  FMUL R6, R59, R6 ;  /* 0x000000063b067220 */ /* 0x000fe20000400000 */
[----:B------:R-:W-:Y:S01]  /*12910*/  F2FP.SATFINITE.E4M3.F32.PACK_AB_MERGE_C R12, RZ, R12, RZ ;  /* 0x0000000cff0c723e */ /* 0x000fe200048070ff */
[----:B------:R-:W-:Y:S02]  /*12920*/  IMAD.U32 R44, R44, 0x10000, RZ ;  /* 0x000100002c2c7824 */ /* 0x000fe400078e00ff */
[----:B------:R-:W-:Y:S01]  /*12930*/  FMUL R31, R58, R31 ;  /* 0x0000001f3a1f7220 */ /* 0x000fe20000400000 */
[----:B------:R-:W-:Y:S01]  /*12940*/  IMAD R34, R34, 0x100, R57 ;  /* 0x0000010022227824 */ /* 0x000fe200078e0239 */
[----:B------:R-:W-:Y:S01]  /*12950*/  F2FP.SATFINITE.E4M3.F32.PACK_AB_MERGE_C R35, RZ, R35, RZ ;  /* 0x00000023ff23723e */ /* 0x000fe200048070ff */
[----:B------:R-:W-:Y:S01]  /*12960*/  HADD2.F32 R57, -RZ, R23.H0_H0 ;  /* 0x20000017ff397230 */ /* 0x000fe20000004100 */
[----:B------:R-:W-:Y:S01]  /*12970*/  F2FP.SATFINITE.E4M3.F32.PACK_AB_MERGE_C R7, RZ, R7, RZ ;  /* 0x00000007ff07723e */ /* 0x000fe200048070ff */
[----:B------:R-:W-:Y:S01]  /*12980*/  HADD2.F32 R60, -RZ, R11.H0_H0 ;  /* 0x2000000bff3c7230 */ /* 0x000fe20000004100 */
[----:B------:R-:W-:Y:S01]  /*12990*/  F2FP.SATFINITE.E4M3.F32.PACK_AB_MERGE_C R31, RZ, R31, RZ ;  /* 0x0000001fff1f723e */ /* 0x000fe200048070ff */
[----:B-1----:R-:W-:Y:S01]  /*129a0*/  IMAD R9, R54, 0x80, R41 ;  /* 0x0000008036097824 */ /* 0x002fe200078e0229 */
[----:B------:R-:W-:Y:S01]  /*129b0*/  F2FP.SATFINITE.E4M3.F32.PACK_AB_MERGE_C R5, RZ, R5, RZ ;  /* 0x00000005ff05723e */ /* 0x000fe200048070ff */
[----:B------:R-:W-:Y:S01]  /*129c0*/  HADD2.F32 R54, -RZ, R14.H0_H0 ;  /* 0x2000000eff367230 */ /* 0x000fe20000004100 */
[----:B------:R-:W-:Y:S01]  /*129d0*/  F2FP.SATFINITE.E4M3.F32.PACK_AB_MERGE_C R14, RZ, R0, RZ ;  /* 0x00000000ff0e723e */ /* 0x000fe200048070ff */
[----:B------:R-:W-:Y:S01]  /*129e0*/  HADD2.F32 R59, -RZ, R10.H0_H0 ;  /* 0x2000000aff3b7230 */ /* 0x000fe20000004100 */
[----:B------:R-:W-:Y:S01]  /*129f0*/  F2FP.SATFINITE.E4M3.F32.PACK_AB_MERGE_C R0, RZ, R33, RZ ;  /* 0x00000021ff00723e */ /* 0x000fe200048070ff */
[----:B------:R-:W-:-:S02]  /*12a00*/  HADD2.F32 R58, -RZ, R15.H0_H0 ;  /* 0x2000000fff3a7230 */ /* 0x000fc40000004100 */
[----:B------:R-:W-:Y:S01]  /*12a10*/  FMUL R54, R54, R37 ;  /* 0x0000002536367220 */ /* 0x000fe20000400000 */
[----:B------:R-:W-:Y:S01]  /*12a20*/  LOP3.LUT R33, R24, 0xff, RZ, 0xc0, !PT ;  /* 0x000000ff18217812 */ /* 0x000fe200078ec0ff */
[----:B--2---:R-:W-:Y:S01]  /*12a30*/  IMAD.WIDE.U32 R2, R9, UR6, R2 ;  /* 0x0000000609027c25 */ /* 0x004fe2000f8e0002 */
[----:B------:R-:W-:-:S03]  /*12a40*/  LOP3.LUT R41, R14, 0xff, RZ, 0xc0, !PT ;  /* 0x000000ff0e297812 */ /* 0x000fc600078ec0ff */
[----:B------:R-:W-:Y:S01]  /*12a50*/  FMUL R14, R55, R38 ;  /* 0x00000026370e7220 */ /* 0x000fe20000400000 */
[----:B------:R-:W-:Y:S01]  /*12a60*/  F2FP.SATFINITE.E4M3.F32.PACK_AB_MERGE_C R54, RZ, R54, RZ ;  /* 0x00000036ff36723e */ /* 0x000fe200048070ff */
[----:B------:R-:W-:Y:S02]  /*12a70*/  IMAD R0, R0, 0x100, R33 ;  /* 0x0000010000007824 */ /* 0x000fe400078e0221 */
[----:B------:R-:W-:Y:S01]  /*12a80*/  FMUL R37, R60, R37 ;  /* 0x000000253c257220 */ /* 0x000fe20000400000 */
[----:B------:R-:W-:Y:S01]  /*12a90*/  IMAD R12, R12, 0x100, R41 ;  /* 0x000001000c0c7824 */ /* 0x000fe200078e0229 */
[----:B------:R-:W-:Y:S01]  /*12aa0*/  F2FP.SATFINITE.E4M3.F32.PACK_AB_MERGE_C R14, RZ, R14, RZ ;  /* 0x0000000eff0e723e */ /* 0x000fe200048070ff */
[--C-:B------:R-:W-:Y:S01]  /*12ab0*/  HADD2.F32 R55, -RZ, R42.reuse.H0_H0 ;  /* 0x2000002aff377230 */ /* 0x100fe20000004100 */
[----:B------:R-:W-:Y:S01]  /*12ac0*/  LOP3.LUT R33, R54, 0xff, RZ, 0xc0, !PT ;  /* 0x000000ff36217812 */ /* 0x000fe200078ec0ff */
[----:B------:R-:W-:Y:S01]  /*12ad0*/  HADD2.F32 R41, -RZ, R27.H0_H0 ;  /* 0x2000001bff297230 */ /* 0x000fe20000004100 */
[----:B------:R-:W-:Y:S01]  /*12ae0*/  F2FP.SATFINITE.E4M3.F32.PACK_AB_MERGE_C R37, RZ, R37, RZ ;  /* 0x00000025ff25723e */ /* 0x000fe200048070ff */
[----:B------:R-:W-:Y:S01]  /*12af0*/  HADD2.F32 R42, -RZ, R42.H1_H1 ;  /* 0x3000002aff2a7230 */ /* 0x000fe20000004100 */
[----:B------:R-:W-:Y:S01]  /*12b00*/  F2FP.SATFINITE.E4M3.F32.PACK_AB_MERGE_C R19, RZ, R19, RZ ;  /* 0x00000013ff13723e */ /* 0x000fe200048070ff */
[----:B------:R-:W-:-:S02]  /*12b10*/  IMAD R14, R14, 0x100, R33 ;  /* 0x000001000e0e7824 */ /* 0x000fc400078e0221 */
[----:B------:R-:W-:Y:S01]  /*12b20*/  FMUL R33, R55, R48 ;  /* 0x0000003037217220 */ /* 0x000fe20000400000 */
[----:B------:R-:W-:Y:S01]  /*12b30*/  FMUL R24, R41, R32 ;  /* 0x0000002029187220 */ /* 0x000fe20000400000 */
[----:B------:R-:W-:Y:S01]  /*12b40*/  FMUL R41, R42, R49 ;  /* 0x000000312a297220 */ /* 0x000fe20000400000 */
[----:B------:R-:W-:Y:S01]  /*12b50*/  HADD2.F32 R42, -RZ, R21.H0_H0 ;  /* 0x20000015ff2a7230 */ /* 0x000fe20000004100 */
[----:B------:R-:W-:Y:S01]  /*12b60*/  LOP3.LUT R19, R19, 0xffff, RZ, 0xc0, !PT ;  /* 0x0000ffff13137812 */ /* 0x000fe200078ec0ff */
[----:B------:R-:W-:Y:S01]  /*12b70*/  HADD2.F32 R60, -RZ, R28.H0_H0 ;  /* 0x2000001cff3c7230 */ /* 0x000fe20000004100 */
[----:B------:R-:W-:Y:S01]  /*12b80*/  F2FP.SATFINITE.E4M3.F32.PACK_AB_MERGE_C R33, RZ, R33, RZ ;  /* 0x00000021ff21723e */ /* 0x000fe200048070ff */
[----:B------:R-:W-:Y:S01]  /*12b90*/  HADD2.F32 R27, -RZ, R27.H1_H1 ;  /* 0x3000001bff1b7230 */ /* 0x000fe20000004100 */
[----:B------:R-:W-:Y:S01]  /*12ba0*/  F2FP.SATFINITE.E4M3.F32.PACK_AB_MERGE_C R24, RZ, R24, RZ ;  /* 0x00000018ff18723e */ /* 0x000fe200048070ff */
[----:B------:R-:W-:Y:S01]  /*12bb0*/  FMUL R42, R42, R39 ;  /* 0x000000272a2a7220 */ /* 0x000fe20000400000 */
[----:B------:R-:W-:Y:S01]  /*12bc0*/  LOP3.LUT R55, R33, 0xff, RZ, 0xc0, !PT ;  /* 0x000000ff21377812 */ /* 0x000fe200078ec0ff */
[----:B------:R-:W-:Y:S01]  /*12bd0*/  HADD2.F32 R23, -RZ, R23.H1_H1 ;  /* 0x30000017ff177230 */ /* 0x000fe20000004100 */
[----:B------:R-:W-:Y:S01]  /*12be0*/  F2FP.SATFINITE.E4M3.F32.PACK_AB_MERGE_C R54, RZ, R41, RZ ;  /* 0x00000029ff36723e */ /* 0x000fe200048070ff */
[----:B------:R-:W-:Y:S01]  /*12bf0*/  IMAD R3, R9, UR7, R3 ;  /* 0x0000000709037c24 */ /* 0x000fe2000f8e0203 */
[----:B------:R-:W-:Y:S01]  /*12c00*/  LOP3.LUT R33, R44, 0xff0000, RZ, 0xc0, !PT ;  /* 0x00ff00002c217812 */ /* 0x000fe200078ec0ff */
[----:B------:R-:W-:Y:S01]  /*12c10*/  HADD2.F32 R44, -RZ, R15.H1_H1 ;  /* 0x3000000fff2c7230 */ /* 0x000fe20000004100 */
[----:B------:R-:W-:Y:S01]  /*12c20*/  SHF.L.U32 R41, R24, 0x10, RZ ;  /* 0x0000001018297819 */ /* 0x000fe200000006ff */
[----:B------:R-:W-:Y:S01]  /*12c30*/  IMAD R24, R54, 0x100, R55 ;  /* 0x0000010036187824 */ /* 0x000fe200078e0237 */
[----:B------:R-:W-:Y:S01]  /*12c40*/  F2FP.SATFINITE.E4M3.F32.PACK_AB_MERGE_C R42, RZ, R42, RZ ;  /* 0x0000002aff2a723e */ /* 0x000fe200048070ff */
[----:B------:R-:W-:Y:S01]  /*12c50*/  HADD2.F32 R55, -RZ, R13.H0_H0 ;  /* 0x2000000dff377230 */ /* 0x000fe20000004100 */
[----:B------:R-:W-:Y:S01]  /*12c60*/  LOP3.LUT R40, R33, 0xffff, R40, 0xf8, !PT ;  /* 0x0000ffff21287812 */ /* 0x000fe200078ef828 */
[----:B------:R-:W-:Y:S01]  /*12c70*/  HADD2.F32 R33, -RZ, R16.H0_H0 ;  /* 0x20000010ff217230 */ /* 0x000fe20000004100 */
[----:B------:R-:W-:Y:S01]  /*12c80*/  LOP3.LUT R41, R41, 0xff0000, RZ, 0xc0, !PT ;  /* 0x00ff000029297812 */ /* 0x000fe200078ec0ff */
[----:B------:R-:W-:Y:S01]  /*12c90*/  IMAD.U32 R42, R42, 0x10000, RZ ;  /* 0x000100002a2a7824 */ /* 0x000fe200078e00ff */
[----:B0-----:R-:W-:Y:S01]  /*12ca0*/  IADD3 R2, P0, PT, R2, UR14, RZ ;  /* 0x0000000e02027c10 */ /* 0x001fe2000ff1e0ff */
[----:B------:R-:W-:Y:S01]  /*12cb0*/  HADD2.F32 R54, -RZ, R18.H0_H0 ;  /* 0x20000012ff367230 */ /* 0x000fe20000004100 */
[----:B------:R-:W-:Y:S01]  /*12cc0*/  LOP3.LUT R41, R41, 0xffff, R20, 0xf8, !PT ;  /* 0x0000ffff29297812 */ /* 0x000fe200078ef814 */
[-C--:B------:R-:W-:Y:S01]  /*12cd0*/  FMUL R20, R33, R32.reuse ;  /* 0x0000002021147220 */ /* 0x080fe20000400000 */
[----:B------:R-:W-:Y:S01]  /*12ce0*/  FMUL R33, R55, R32 ;  /* 0x0000002037217220 */ /* 0x000fe20000400000 */
[----:B------:R-:W-:Y:S01]  /*12cf0*/  LOP3.LUT R55, R42, 0xff0000, RZ, 0xc0, !PT ;  /* 0x00ff00002a377812 */ /* 0x000fe200078ec0ff */
[----:B------:R-:W-:-:S02]  /*12d00*/  HADD2.F32 R42, -RZ, R21.H1_H1 ;  /* 0x30000015ff2a7230 */ /* 0x000fc40000004100 */
[----:B------:R-:W-:Y:S01]  /*12d10*/  FMUL R21, R57, R50 ;  /* 0x0000003239157220 */ /* 0x000fe20000400000 */
[----:B------:R-:W-:Y:S01]  /*12d20*/  HADD2.F32 R57, -RZ, R13.H1_H1 ;  /* 0x3000000dff397230 */ /* 0x000fe20000004100 */
[----:B------:R-:W-:Y:S01]  /*12d30*/  LOP3.LUT R22, R55, 0xffff, R22, 0xf8, !PT ;  /* 0x0000ffff37167812 */ /* 0x000fe200078ef816 */
[----:B------:R-:W-:Y:S01]  /*12d40*/  FMUL R15, R54, R39 ;  /* 0x00000027360f7220 */ /* 0x000fe20000400000 */
[----:B------:R-:W-:Y:S01]  /*12d50*/  FMUL R32, R59, R32 ;  /* 0x000000203b207220 */ /* 0x000fe20000400000 */
[----:B------:R-:W-:Y:S01]  /*12d60*/  F2FP.SATFINITE.E4M3.F32.PACK_AB_MERGE_C R21, RZ, R21, RZ ;  /* 0x00000015ff15723e */ /* 0x000fe200048070ff */
[----:B------:R-:W-:Y:S02]  /*12d70*/  HADD2.F32 R55, -RZ, R16.H1_H1 ;  /* 0x30000010ff377230 */ /* 0x000fe40000004100 */
[----:B------:R-:W-:Y:S01]  /*12d80*/  FMUL R16, R27, R36 ;  /* 0x000000241b107220 */ /* 0x000fe20000400000 */
[----:B------:R-:W-:Y:S01]  /*12d90*/  HADD2.F32 R54, -RZ, R28.H1_H1 ;  /* 0x3000001cff367230 */ /* 0x000fe20000004100 */
[----:B------:R-:W-:Y:S01]  /*12da0*/  F2FP.SATFINITE.E4M3.F32.PACK_AB_MERGE_C R20, RZ, R20, RZ ;  /* 0x00000014ff14723e */ /* 0x000fe200048070ff */
[----:B------:R-:W-:-:S02]  /*12db0*/  IMAD.U32 R21, R21, 0x10000, RZ ;  /* 0x0001000015157824 */ /* 0x000fc400078e00ff */
[-C--:B------:R-:W-:Y:S01]  /*12dc0*/  FMUL R13, R55, R36.reuse ;  /* 0x00000024370d7220 */ /* 0x080fe20000400000 */
[----:B------:R-:W-:Y:S02]  /*12dd0*/  HADD2.F32 R59, -RZ, R10.H1_H1 ;  /* 0x3000000aff3b7230 */ /* 0x000fe40000004100 */
[----:B------:R-:W-:Y:S01]  /*12de0*/  FMUL R10, R57, R36 ;  /* 0x00000024390a7220 */ /* 0x000fe20000400000 */
[----:B------:R-:W-:Y:S01]  /*12df0*/  HADD2.F32 R28, -RZ, R29.H1_H1 ;  /* 0x3000001dff1c7230 */ /* 0x000fe20000004100 */
[----:B------:R-:W-:Y:S01]  /*12e00*/  LOP3.LUT R21, R21, 0xff0000, RZ, 0xc0, !PT ;  /* 0x00ff000015157812 */ /* 0x000fe200078ec0ff */
[----:B------:R-:W-:Y:S01]  /*12e10*/  IMAD.U32 R35, R35, 0x10000, RZ ;  /* 0x0001000023237824 */ /* 0x000fe200078e00ff */
[----:B------:R-:W-:Y:S01]  /*12e20*/  F2FP.SATFINITE.E4M3.F32.PACK_AB_MERGE_C R15, RZ, R15, RZ ;  /* 0x0000000fff0f723e */ /* 0x000fe200048070ff */
[----:B------:R-:W-:Y:S02]  /*12e30*/  HADD2.F32 R57, -RZ, R43.H0_H0 ;  /* 0x2000002bff397230 */ /* 0x000fe40000004100 */
[----:B------:R-:W-:Y:S01]  /*12e40*/  FMUL R49, R28, R49 ;  /* 0x000000311c317220 */ /* 0x000fe20000400000 */
[----:B------:R-:W-:-:S02]  /*12e50*/  HADD2.F32 R9, -RZ, R46.H1_H1 ;  /* 0x3000002eff097230 */ /* 0x000fc40000004100 */
[-C--:B------:R-:W-:Y:S01]  /*12e60*/  FMUL R28, R23, R56.reuse ;  /* 0x00000038171c7220 */ /* 0x080fe20000400000 */
[----:B------:R-:W-:Y:S01]  /*12e70*/  HADD2.F32 R43, -RZ, R43.H1_H1 ;  /* 0x3000002bff2b7230 */ /* 0x000fe20000004100 */
[----:B------:R-:W-:Y:S01]  /*12e80*/  LOP3.LUT R26, R21, 0xffff, R26, 0xf8, !PT ;  /* 0x0000ffff151a7812 */ /* 0x000fe200078ef81a */
[----:B------:R-:W-:Y:S02]  /*12e90*/  HADD2.F32 R18, -RZ, R18.H1_H1 ;  /* 0x30000012ff127230 */ /* 0x000fe40000004100 */
[-C--:B------:R-:W-:Y:S01]  /*12ea0*/  FMUL R23, R9, R56.reuse ;  /* 0x0000003809177220 */ /* 0x080fe20000400000 */
[----:B------:R-:W-:Y:S02]  /*12eb0*/  HADD2.F32 R55, -RZ, R29.H0_H0 ;  /* 0x2000001dff377230 */ /* 0x000fe40000004100 */
[----:B------:R-:W-:Y:S01]  /*12ec0*/  FMUL R9, R43, R56 ;  /* 0x000000382b097220 */ /* 0x000fe20000400000 */
[----:B------:R-:W-:Y:S02]  /*12ed0*/  HADD2.F32 R11, -RZ, R11.H1_H1 ;  /* 0x3000000bff0b7230 */ /* 0x000fe40000004100 */
[----:B------:R-:W-:Y:S01]  /*12ee0*/  FMUL R21, R18, R47 ;  /* 0x0000002f12157220 */ /* 0x000fe20000400000 */
[--C-:B------:R-:W-:Y:S01]  /*12ef0*/  HADD2.F32 R27, -RZ, R30.reuse.H0_H0 ;  /* 0x2000001eff1b7230 */ /* 0x100fe20000004100 */
[----:B------:R-:W-:Y:S01]  /*12f00*/  LOP3.LUT R43, R51, 0xff, RZ, 0xc0, !PT ;  /* 0x000000ff332b7812 */ /* 0x000fe200078ec0ff */
[----:B------:R-:W-:Y:S01]  /*12f10*/  HADD2.F32 R29, -RZ, R30.H1_H1 ;  /* 0x3000001eff1d7230 */ /* 0x000fe20000004100 */
[----:B------:R-:W-:Y:S01]  /*12f20*/  LOP3.LUT R30, R35, 0xff0000, RZ, 0xc0, !PT ;  /* 0x00ff0000231e7812 */ /* 0x000fe200078ec0ff */
[----:B------:R-:W-:-:S02]  /*12f30*/  HADD2.F32 R35, -RZ, R46.H0_H0 ;  /* 0x2000002eff237230 */ /* 0x000fc40000004100 */
[----:B------:R-:W-:Y:S01]  /*12f40*/  FMUL R18, R44, R47 ;  /* 0x0000002f2c127220 */ /* 0x000fe20000400000 */
[----:B------:R-:W-:Y:S01]  /*12f50*/  FMUL R38, R11, R38 ;  /* 0x000000260b267220 */ /* 0x000fe20000400000 */
[----:B------:R-:W-:Y:S01]  /*12f60*/  LOP3.LUT R44, R7, 0xff, RZ, 0xc0, !PT ;  /* 0x000000ff072c7812 */ /* 0x000fe200078ec0ff */
[----:B------:R-:W-:Y:S02]  /*12f70*/  IMAD R43, R4, 0x100, R43 ;  /* 0x00000100042b7824 */ /* 0x000fe400078e022b */
[-C--:B------:R-:W-:Y:S01]  /*12f80*/  FMUL R35, R35, R50.reuse ;  /* 0x0000003223237220 */ /* 0x080fe20000400000 */
[----:B------:R-:W-:Y:S01]  /*12f90*/  LOP3.LUT R17, R30, 0xffff, R17, 0xf8, !PT ;  /* 0x0000ffff1e117812 */ /* 0x000fe200078ef811 */
[----:B------:R-:W-:Y:S01]  /*12fa0*/  FMUL R30, R57, R50 ;  /* 0x00000032391e7220 */ /* 0x000fe20000400000 */
[----:B------:R-:W-:Y:S01]  /*12fb0*/  LEA R4, R31, R44, 0x8 ;  /* 0x0000002c1f047211 */ /* 0x000fe200078e40ff */
[----:B------:R-:W-:Y:S01]  /*12fc0*/  IMAD.U32 R20, R20, 0x10000, RZ ;  /* 0x0001000014147824 */ /* 0x000fe200078e00ff */
[----:B------:R-:W-:Y:S01]  /*12fd0*/  F2FP.SATFINITE.E4M3.F32.PACK_AB_MERGE_C R33, RZ, R33, RZ ;  /* 0x00000021ff21723e */ /* 0x000fe200048070ff */
[-C--:B------:R-:W-:Y:S01]  /*12fe0*/  FMUL R11, R58, R39.reuse ;  /* 0x000000273a0b7220 */ /* 0x080fe20000400000 */
[----:B------:R-:W-:Y:S01]  /*12ff0*/  F2FP.SATFINITE.E4M3.F32.PACK_AB_MERGE_C R31, RZ, R38, RZ ;  /* 0x00000026ff1f723e */ /* 0x000fe200048070ff */
[----:B------:R-:W-:Y:S01]  /*13000*/  FMUL R39, R60, R39 ;  /* 0x000000273c277220 */ /* 0x000fe20000400000 */
[----:B------:R-:W-:Y:S01]  /*13010*/  LOP3.LUT R38, R37, 0xff, RZ, 0xc0, !PT ;  /* 0x000000ff25267812 */ /* 0x000fe200078ec0ff */
[----:B------:R-:W-:Y:S01]  /*13020*/  IMAD.U32 R33, R33, 0x10000, RZ ;  /* 0x0001000021217824 */ /* 0x000fe200078e00ff */
[----:B------:R-:W-:Y:S01]  /*13030*/  F2FP.SATFINITE.E4M3.F32.PACK_AB_MERGE_C R37, RZ, R35, RZ ;  /* 0x00000023ff25723e */ /* 0x000fe200048070ff */
[----:B------:R-:W-:Y:S01]  /*13040*/  IMAD.U32 R35, R15, 0x10000, RZ ;  /* 0x000100000f237824 */ /* 0x000fe200078e00ff */
[----:B------:R-:W-:Y:S01]  /*13050*/  F2FP.SATFINITE.E4M3.F32.PACK_AB_MERGE_C R30, RZ, R30, RZ ;  /* 0x0000001eff1e723e */ /* 0x000fe200048070ff */
[-C--:B------:R-:W-:Y:S01]  /*13060*/  FMUL R42, R42, R47.reuse ;  /* 0x0000002f2a2a7220 */ /* 0x080fe20000400000 */
[----:B------:R-:W-:Y:S01]  /*13070*/  LOP3.LUT R15, R20, 0xff0000, RZ, 0xc0, !PT ;  /* 0x00ff0000140f7812 */ /* 0x000fe200078ec0ff */
[----:B------:R-:W-:Y:S01]  /*13080*/  FMUL R27, R27, R50 ;  /* 0x000000321b1b7220 */ /* 0x000fe20000400000 */
[----:B------:R-:W-:Y:S01]  /*13090*/  LOP3.LUT R20, R35, 0xff0000, RZ, 0xc0, !PT ;  /* 0x00ff000023147812 */ /* 0x000fe200078ec0ff */
[----:B------:R-:W-:Y:S01]  /*130a0*/  IMAD.U32 R30, R30, 0x10000, RZ ;  /* 0x000100001e1e7824 */ /* 0x000fe200078e00ff */
[----:B------:R-:W-:Y:S01]  /*130b0*/  LOP3.LUT R33, R33, 0xff0000, RZ, 0xc0, !PT ;  /* 0x00ff000021217812 */ /* 0x000fe200078ec0ff */
[----:B------:R-:W-:Y:S01]  /*130c0*/  IMAD R31, R31, 0x100, R38 ;  /* 0x000001001f1f7824 */ /* 0x000fe200078e0226 */
[----:B------:R-:W-:Y:S01]  /*130d0*/  LOP3.LUT R45, R20, 0xffff, R45, 0xf8, !PT ;  /* 0x0000ffff142d7812 */ /* 0x000fe200078ef82d */
[----:B------:R-:W-:Y:S01]  /*130e0*/  FMUL R55, R55, R48 ;  /* 0x0000003037377220 */ /* 0x000fe20000400000 */
[----:B------:R-:W-:Y:S01]  /*130f0*/  LOP3.LUT R20, R33, 0xffff, R12, 0xf8, !PT ;  /* 0x0000ffff21147812 */ /* 0x000fe200078ef80c */
[----:B------:R-:W-:Y:S01]  /*13100*/  IMAD.U32 R12, R5, 0x10000, RZ ;  /* 0x00010000050c7824 */ /* 0x000fe200078e00ff */
[----:B------:R-:W-:Y:S01]  /*13110*/  LOP3.LUT R5, R30, 0xff0000, RZ, 0xc0, !PT ;  /* 0x00ff00001e057812 */ /* 0x000fe200078ec0ff */
[----:B------:R-:W-:Y:S01]  /*13120*/  IMAD.U32 R37, R37, 0x10000, RZ ;  /* 0x0001000025257824 */ /* 0x000fe200078e00ff */
[----:B------:R-:W-:Y:S01]  /*13130*/  F2FP.SATFINITE.E4M3.F32.PACK_AB_MERGE_C R32, RZ, R32, RZ ;  /* 0x00000020ff20723e */ /* 0x000fe200048070ff */
[----:B------:R-:W-:Y:S01]  /*13140*/  FMUL R36, R59, R36 ;  /* 0x000000243b247220 */ /* 0x000fe20000400000 */
[----:B------:R-:W-:Y:S01]  /*13150*/  LOP3.LUT R24, R5, 0xffff, R24, 0xf8, !PT ;  /* 0x0000ffff05187812 */ /* 0x000fe200078ef818 */
[----:B------:R-:W-:Y:S01]  /*13160*/  FMUL R47, R54, R47 ;  /* 0x0000002f362f7220 */ /* 0x000fe20000400000 */
[----:B------:R-:W-:Y:S01]  /*13170*/  F2FP.SATFINITE.E4M3.F32.PACK_AB_MERGE_C R39, RZ, R39, RZ ;  /* 0x00000027ff27723e */ /* 0x000fe200048070ff */
[----:B------:R-:W-:Y:S01]  /*13180*/  IMAD.U32 R5, R32, 0x10000, RZ ;  /* 0x0001000020057824 */ /* 0x000fe200078e00ff */
[----:B------:R-:W-:Y:S01]  /*13190*/  LOP3.LUT R12, R12, 0xff0000, RZ, 0xc0, !PT ;  /* 0x00ff00000c0c7812 */ /* 0x000fe200078ec0ff */
[----:B------:R-:W-:Y:S01]  /*131a0*/  FMUL R29, R29, R56 ;  /* 0x000000381d1d7220 */ /* 0x000fe20000400000 */
[----:B------:R-:W-:-:S02]  /*131b0*/  SHF.L.U32 R39, R39, 0x10, RZ ;  /* 0x0000001027277819 */ /* 0x000fc400000006ff */
[----:B------:R-:W-:Y:S02]  /*131c0*/  LOP3.LUT R33, R5, 0xff0000, RZ, 0xc0, !PT ;  /* 0x00ff000005217812 */ /* 0x000fe400078ec0ff */
[----:B------:R-:W-:Y:S02]  /*131d0*/  F2FP.SATFINITE.E4M3.F32.PACK_AB_MERGE_C R5, RZ, R16, RZ ;  /* 0x00000010ff05723e */ /* 0x000fe400048070ff */
[----:B------:R-:W-:Y:S02]  /*131e0*/  F2FP.SATFINITE.E4M3.F32.PACK_AB_MERGE_C R42, RZ, R42, RZ ;  /* 0x0000002aff2a723e */ /* 0x000fe400048070ff */
[----:B------:R-:W-:Y:S02]  /*131f0*/  F2FP.SATFINITE.E4M3.F32.PACK_AB_MERGE_C R28, RZ, R28, RZ ;  /* 0x0000001cff1c723e */ /* 0x000fe400048070ff */
[----:B------:R-:W-:Y:S02]  /*13200*/  LOP3.LUT R32, R12, 0xffff, R43, 0xf8, !PT ;  /* 0x0000ffff0c207812 */ /* 0x000fe400078ef82b */
[----:B------:R-:W-:-:S02]  /*13210*/  LOP3.LUT R12, R39, 0xff0000, RZ, 0xc0, !PT ;  /* 0x00ff0000270c7812 */ /* 0x000fc400078ec0ff */
[----:B------:R-:W-:Y:S02]  /*13220*/  LOP3.LUT R16, R33, 0xffff, R4, 0xf8, !PT ;  /* 0x0000ffff21107812 */ /* 0x000fe400078ef804 */
[----:B------:R-:W-:Y:S02]  /*13230*/  F2FP.SATFINITE.E4M3.F32.PACK_AB_MERGE_C R27, RZ, R27, RZ ;  /* 0x0000001bff1b723e */ /* 0x000fe400048070ff */
[----:B------:R-:W-:Y:S01]  /*13240*/  LOP3.LUT R4, R5, 0xffff, RZ, 0xc0, !PT ;  /* 0x0000ffff05047812 */ /* 0x000fe200078ec0ff */
[----:B------:R-:W-:Y:S01]  /*13250*/  IMAD.SHL.U32 R5, R19, 0x1000000, RZ ;  /* 0x0100000013057824 */ /* 0x000fe200078e00ff */
[----:B------:R-:W-:Y:S02]  /*13260*/  LOP3.LUT R42, R42, 0xffff, RZ, 0xc0, !PT ;  /* 0x0000ffff2a2a7812 */ /* 0x000fe400078ec0ff */
[----:B------:R-:W-:Y:S01]  /*13270*/  LOP3.LUT R28, R28, 0xffff, RZ, 0xc0, !PT ;  /* 0x0000ffff1c1c7812 */ /* 0x000fe200078ec0ff */
[----:B------:R-:W-:Y:S01]  /*13280*/  IMAD.SHL.U32 R4, R4, 0x1000000, RZ ;  /* 0x0100000004047824 */ /* 0x000fe200078e00ff */
[----:B------:R-:W-:Y:S01]  /*13290*/  LOP3.LUT R19, R12, 0xffff, R31, 0xf8, !PT ;  /* 0x0000ffff0c137812 */ /* 0x000fe200078ef81f */
[----:B------:R-:W-:Y:S01]  /*132a0*/  IMAD.U32 R12, R27, 0x10000, RZ ;  /* 0x000100001b0c7824 */ /* 0x000fe200078e00ff */
[----:B------:R-:W-:Y:S01]  /*132b0*/  F2FP.SATFINITE.E4M3.F32.PACK_AB_MERGE_C R55, RZ, R55, RZ ;  /* 0x00000037ff37723e */ /* 0x000fe200048070ff */
[----:B------:R-:W-:Y:S01]  /*132c0*/  IMAD.SHL.U32 R27, R42, 0x1000000, RZ ;  /* 0x010000002a1b7824 */ /* 0x000fe200078e00ff */
[----:B------:R-:W-:Y:S01]  /*132d0*/  F2FP.SATFINITE.E4M3.F32.PACK_AB_MERGE_C R23, RZ, R23, RZ ;  /* 0x00000017ff17723e */ /* 0x000fe200048070ff */
[----:B------:R-:W-:Y:S01]  /*132e0*/  IMAD.SHL.U32 R43, R28, 0x1000000, RZ ;  /* 0x010000001c2b7824 */ /* 0x000fe200078e00ff */
[----:B------:R-:W-:-:S02]  /*132f0*/  IADD3.X R3, PT, PT, R3, UR15, RZ, P0, !PT ;  /* 0x0000000f03037c10 */ /* 0x000fc400087fe4ff */
[----:B------:R-:W-:Y:S02]  /*13300*/  LOP3.LUT R40, R40, R5, RZ, 0xfc, !PT ;  /* 0x0000000528287212 */ /* 0x000fe400078efcff */
[----:B------:R-:W-:Y:S02]  /*13310*/  LOP3.LUT R41, R41, R4, RZ, 0xfc, !PT ;  /* 0x0000000429297212 */ /* 0x000fe400078efcff */
[----:B------:R-:W-:Y:S02]  /*13320*/  LOP3.LUT R42, R22, R27, RZ, 0xfc, !PT ;  /* 0x0000001b162a7212 */ /* 0x000fe400078efcff */
[----:B------:R-:W-:Y:S02]  /*13330*/  LOP3.LUT R43, R26, R43, RZ, 0xfc, !PT ;  /* 0x0000002b1a2b7212 */ /* 0x000fe400078efcff */
[----:B------:R-:W-:Y:S02]  /*13340*/  F2FP.SATFINITE.E4M3.F32.PACK_AB_MERGE_C R7, RZ, R49, RZ ;  /* 0x00000031ff07723e */ /* 0x000fe400048070ff */
[----:B------:R-:W-:Y:S01]  /*13350*/  LOP3.LUT R44, R55, 0xff, RZ, 0xc0, !PT ;  /* 0x000000ff372c7812 */ /* 0x000fe200078ec0ff */
[----:B------:R0:W-:Y:S01]  /*13360*/  STG.E.128 desc[UR8][R2.64], R40 ;  /* 0x0000002802007986 */ /* 0x0001e2000c101d08 */
[----:B------:R-:W-:-:S02]  /*13370*/  F2FP.SATFINITE.E4M3.F32.PACK_AB_MERGE_C R53, RZ, R53, RZ ;  /* 0x00000035ff35723e */ /* 0x000fc400048070ff */
[----:B------:R-:W-:Y:S01]  /*13380*/  F2FP.SATFINITE.E4M3.F32.PACK_AB_MERGE_C R11, RZ, R11, RZ ;  /* 0x0000000bff0b723e */ /* 0x000fe200048070ff */
[----:B------:R-:W-:Y:S01]  /*13390*/  IMAD R7, R7, 0x100, R44 ;  /* 0x0000010007077824 */ /* 0x000fe200078e022c */
[----:B------:R-:W-:Y:S02]  /*133a0*/  LOP3.LUT R23, R23, 0xffff, RZ, 0xc0, !PT ;  /* 0x0000ffff17177812 */ /* 0x000fe400078ec0ff */
[----:B------:R-:W-:Y:S01]  /*133b0*/  LOP3.LUT R52, R15, 0xffff, R52, 0xf8, !PT ;  /* 0x0000ffff0f347812 */ /* 0x000fe200078ef834 */
[----:B------:R-:W-:Y:S01]  /*133c0*/  IMAD.U32 R11, R11, 0x10000, RZ ;  /* 0x000100000b0b7824 */ /* 0x000fe200078e00ff */
[----:B------:R-:W-:Y:S02]  /*133d0*/  LOP3.LUT R15, R37, 0xff0000, RZ, 0xc0, !PT ;  /* 0x00ff0000250f7812 */ /* 0x000fe400078ec0ff */
[----:B------:R-:W-:Y:S02]  /*133e0*/  F2FP.SATFINITE.E4M3.F32.PACK_AB_MERGE_C R8, RZ, R8, RZ ;  /* 0x00000008ff08723e */ /* 0x000fe400048070ff */
[----:B------:R-:W-:-:S02]  /*133f0*/  F2FP.SATFINITE.E4M3.F32.PACK_AB_MERGE_C R25, RZ, R25, RZ ;  /* 0x00000019ff19723e */ /* 0x000fc400048070ff */
[----:B------:R-:W-:Y:S02]  /*13400*/  SHF.L.U32 R53, R53, 0x10, RZ ;  /* 0x0000001035357819 */ /* 0x000fe400000006ff */
[----:B------:R-:W-:Y:S01]  /*13410*/  IADD3 R4, P0, PT, R2, UR6, RZ ;  /* 0x0000000602047c10 */ /* 0x000fe2000ff1e0ff */
[----:B0-----:R-:W-:Y:S01]  /*13420*/  IMAD.SHL.U32 R2, R23, 0x1000000, RZ ;  /* 0x0100000017027824 */ /* 0x001fe200078e00ff */
[----:B------:R-:W-:Y:S02]  /*13430*/  LOP3.LUT R15, R15, 0xffff, R34, 0xf8, !PT ;  /* 0x0000ffff0f0f7812 */ /* 0x000fe400078ef822 */
[----:B------:R-:W-:Y:S02]  /*13440*/  LOP3.LUT R12, R12, 0xff0000, RZ, 0xc0, !PT ;  /* 0x00ff00000c0c7812 */ /* 0x000fe400078ec0ff */
[----:B------:R-:W-:Y:S02]  /*13450*/  F2FP.SATFINITE.E4M3.F32.PACK_AB_MERGE_C R13, RZ, R13, RZ ;  /* 0x0000000dff0d723e */ /* 0x000fe400048070ff */
[----:B------:R-:W-:-:S02]  /*13460*/  F2FP.SATFINITE.E4M3.F32.PACK_AB_MERGE_C R21, RZ, R21, RZ ;  /* 0x00000015ff15723e */ /* 0x000fc400048070ff */
[----:B------:R-:W-:Y:S02]  /*13470*/  F2FP.SATFINITE.E4M3.F32.PACK_AB_MERGE_C R10, RZ, R10, RZ ;  /* 0x0000000aff0a723e */ /* 0x000fe400048070ff */
[----:B------:R-:W-:Y:S02]  /*13480*/  LOP3.LUT R8, R8, 0xffff, RZ, 0xc0, !PT ;  /* 0x0000ffff08087812 */ /* 0x000fe400078ec0ff */
[----:B------:R-:W-:Y:S02]  /*13490*/  LOP3.LUT R25, R25, 0xffff, RZ, 0xc0, !PT ;  /* 0x0000ffff19197812 */ /* 0x000fe400078ec0ff */
[----:B------:R-:W-:Y:S02]  /*134a0*/  F2FP.SATFINITE.E4M3.F32.PACK_AB_MERGE_C R9, RZ, R9, RZ ;  /* 0x00000009ff09723e */ /* 0x000fe400048070ff */
[----:B------:R-:W-:Y:S02]  /*134b0*/  LOP3.LUT R53, R53, 0xff0000, RZ, 0xc0, !PT ;  /* 0x00ff000035357812 */ /* 0x000fe400078ec0ff */
[----:B------:R-:W-:-:S02]  /*134c0*/  F2FP.SATFINITE.E4M3.F32.PACK_AB_MERGE_C R18, RZ, R18, RZ ;  /* 0x00000012ff12723e */ /* 0x000fc400048070ff */
[----:B------:R-:W-:Y:S02]  /*134d0*/  F2FP.SATFINITE.E4M3.F32.PACK_AB_MERGE_C R6, RZ, R6, RZ ;  /* 0x00000006ff06723e */ /* 0x000fe400048070ff */
[----:B------:R-:W-:Y:S02]  /*134e0*/  F2FP.SATFINITE.E4M3.F32.PACK_AB_MERGE_C R36, RZ, R36, RZ ;  /* 0x00000024ff24723e */ /* 0x000fe400048070ff */
[----:B------:R-:W-:Y:S02]  /*134f0*/  F2FP.SATFINITE.E4M3.F32.PACK_AB_MERGE_C R47, RZ, R47, RZ ;  /* 0x0000002fff2f723e */ /* 0x000fe400048070ff */
[----:B------:R-:W-:Y:S02]  /*13500*/  F2FP.SATFINITE.E4M3.F32.PACK_AB_MERGE_C R29, RZ, R29, RZ ;  /* 0x0000001dff1d723e */ /* 0x000fe400048070ff */
[----:B------:R-:W-:Y:S02]  /*13510*/  LOP3.LUT R11, R11, 0xff0000, RZ, 0xc0, !PT ;  /* 0x00ff00000b0b7812 */ /* 0x000fe400078ec0ff */
[----:B------:R-:W-:Y:S01]  /*13520*/  IADD3.X R5, PT, PT, R3, UR7, RZ, P0, !PT ;  /* 0x0000000703057c10 */ /* 0x000fe200087fe4ff */
[----:B------:R-:W-:Y:S01]  /*13530*/  IMAD.SHL.U32 R3, R8, 0x1000000, RZ ;  /* 0x0100000008037824 */ /* 0x000fe200078e00ff */
[----:B------:R-:W-:-:S02]  /*13540*/  LOP3.LUT R7, R12, 0xffff, R7, 0xf8, !PT ;  /* 0x0000ffff0c077812 */ /* 0x000fc400078ef807 */
[----:B------:R-:W-:Y:S02]  /*13550*/  LOP3.LUT R13, R13, 0xffff, RZ, 0xc0, !PT ;  /* 0x0000ffff0d0d7812 */ /* 0x000fe400078ec0ff */
[----:B------:R-:W-:Y:S02]  /*13560*/  LOP3.LUT R21, R21, 0xffff, RZ, 0xc0, !PT ;  /* 0x0000ffff15157812 */ /* 0x000fe400078ec0ff */
[----:B------:R-:W-:Y:S01]  /*13570*/  LOP3.LUT R15, R15, R2, RZ, 0xfc, !PT ;  /* 0x000000020f0f7212 */ /* 0x000fe200078efcff */
[----:B------:R-:W-:Y:S01]  /*13580*/  IMAD.SHL.U32 R13, R13, 0x1000000, RZ ;  /* 0x010000000d0d7824 */ /* 0x000fe200078e00ff */
[----:B------:R-:W-:Y:S02]  /*13590*/  LOP3.LUT R10, R10, 0xffff, RZ, 0xc0, !PT ;  /* 0x0000ffff0a0a7812 */ /* 0x000fe400078ec0ff */
[----:B------:R-:W-:Y:S02]  /*135a0*/  SHF.L.U32 R12, R25, 0x18, RZ ;  /* 0x00000018190c7819 */ /* 0x000fe400000006ff */
[----:B------:R-:W-:Y:S01]  /*135b0*/  LOP3.LUT R2, R9, 0xffff, RZ, 0xc0, !PT ;  /* 0x0000ffff09027812 */ /* 0x000fe200078ec0ff */
[----:B------:R-:W-:Y:S01]  /*135c0*/  IMAD.SHL.U32 R9, R10, 0x1000000, RZ ;  /* 0x010000000a097824 */ /* 0x000fe200078e00ff */
[----:B------:R-:W-:-:S02]  /*135d0*/  LOP3.LUT R0, R53, 0xffff, R0, 0xf8, !PT ;  /* 0x0000ffff35007812 */ /* 0x000fc400078ef800 */
[----:B------:R-:W-:Y:S02]  /*135e0*/  LOP3.LUT R18, R18, 0xffff, RZ, 0xc0, !PT ;  /* 0x0000ffff12127812 */ /* 0x000fe400078ec0ff */
[----:B------:R-:W-:Y:S02]  /*135f0*/  LOP3.LUT R6, R6, 0xffff, RZ, 0xc0, !PT ;  /* 0x0000ffff06067812 */ /* 0x000fe400078ec0ff */
[----:B------:R-:W-:Y:S02]  /*13600*/  LOP3.LUT R36, R36, 0xffff, RZ, 0xc0, !PT ;  /* 0x0000ffff24247812 */ /* 0x000fe400078ec0ff */
[----:B------:R-:W-:Y:S02]  /*13610*/  LOP3.LUT R47, R47, 0xffff, RZ, 0xc0, !PT ;  /* 0x0000ffff2f2f7812 */ /* 0x000fe400078ec0ff */
[----:B------:R-:W-:Y:S01]  /*13620*/  LOP3.LUT R29, R29, 0xffff, RZ, 0xc0, !PT ;  /* 0x0000ffff1d1d7812 */ /* 0x000fe200078ec0ff */
[----:B------:R-:W-:Y:S01]  /*13630*/  IMAD.SHL.U32 R33, R36, 0x1000000, RZ ;  /* 0x0100000024217824 */ /* 0x000fe200078e00ff */
[----:B------:R-:W-:Y:S01]  /*13640*/  IADD3 R30, P0, PT, R4, UR6, RZ ;  /* 0x00000006041e7c10 */ /* 0x000fe2000ff1e0ff */
[----:B------:R-:W-:Y:S01]  /*13650*/  IMAD.SHL.U32 R34, R47, 0x1000000, RZ ;  /* 0x010000002f227824 */ /* 0x000fe200078e00ff */
[----:B------:R-:W-:Y:S01]  /*13660*/  LOP3.LUT R11, R11, 0xffff, R14, 0xf8, !PT ;  /* 0x0000ffff0b0b7812 */ /* 0x000fe200078ef80e */
[----:B------:R-:W-:Y:S01]  /*13670*/  IMAD.SHL.U32 R14, R21, 0x1000000, RZ ;  /* 0x01000000150e7824 */ /* 0x000fe200078e00ff */
[----:B------:R-:W-:Y:S01]  /*13680*/  LOP3.LUT R12, R17, R12, RZ, 0xfc, !PT ;  /* 0x0000000c110c7212 */ /* 0x000fe200078efcff */
[----:B------:R-:W-:Y:S01]  /*13690*/  IMAD.SHL.U32 R17, R2, 0x1000000, RZ ;  /* 0x0100000002117824 */ /* 0x000fe200078e00ff */
[----:B------:R-:W-:-:S02]  /*136a0*/  SHF.L.U32 R10, R18, 0x18, RZ ;  /* 0x00000018120a7819 */ /* 0x000fc400000006ff */
[----:B------:R-:W-:Y:S01]  /*136b0*/  LOP3.LUT R8, R0, R3, RZ, 0xfc, !PT ;  /* 0x0000000300087212 */ /* 0x000fe200078efcff */
[----:B------:R-:W-:Y:S01]  /*136c0*/  IMAD.SHL.U32 R3, R6, 0x1000000, RZ ;  /* 0x0100000006037824 */ /* 0x000fe200078e00ff */
[----:B------:R-:W-:Y:S01]  /*136d0*/  IADD3.X R31, PT, PT, R5, UR7, RZ, P0, !PT ;  /* 0x00000007051f7c10 */ /* 0x000fe200087fe4ff */
[----:B------:R-:W-:Y:S01]  /*136e0*/  IMAD.SHL.U32 R0, R29, 0x1000000, RZ ;  /* 0x010000001d007824 */ /* 0x000fe200078e00ff */
[----:B------:R-:W-:Y:S02]  /*136f0*/  IADD3 R26, P0, PT, R30, UR6, RZ ;  /* 0x000000061e1a7c10 */ /* 0x000fe4000ff1e0ff */
[----:B------:R-:W-:Y:S02]  /*13700*/  LOP3.LUT R13, R52, R13, RZ, 0xfc, !PT ;  /* 0x0000000d340d7212 */ /* 0x000fe400078efcff */
[----:B------:R-:W-:Y:S02]  /*13710*/  LOP3.LUT R14, R45, R14, RZ, 0xfc, !PT ;  /* 0x0000000e2d0e7212 */ /* 0x000fe400078efcff */
[----:B------:R-:W-:-:S02]  /*13720*/  LOP3.LUT R10, R11, R10, RZ, 0xfc, !PT ;  /* 0x0000000a0b0a7212 */ /* 0x000fc400078efcff */
[----:B------:R-:W-:Y:S01]  /*13730*/  LOP3.LUT R9, R20, R9, RZ, 0xfc, !PT ;  /* 0x0000000914097212 */ /* 0x000fe200078efcff */
[----:B------:R-:W-:Y:S01]  /*13740*/  STG.E.128 desc[UR8][R4.64], R12 ;  /* 0x0000000c04007986 */ /* 0x000fe2000c101d08 */
[----:B------:R-:W-:Y:S02]  /*13750*/  LOP3.LUT R11, R24, R17, RZ, 0xfc, !PT ;  /* 0x00000011180b7212 */ /* 0x000fe400078efcff */
[----:B------:R-:W-:Y:S02]  /*13760*/  IADD3.X R27, PT, PT, R31, UR7, RZ, P0, !PT ;  /* 0x000000071f1b7c10 */ /* 0x000fe400087fe4ff */
[----:B------:R-:W-:Y:S01]  /*13770*/  LOP3.LUT R32, R32, R3, RZ, 0xfc, !PT ;  /* 0x0000000320207212 */ /* 0x000fe200078efcff */
[----:B------:R-:W-:Y:S01]  /*13780*/  STG.E.128 desc[UR8][R30.64], R8 ;  /* 0x000000081e007986 */ /* 0x000fe2000c101d08 */
[----:B------:R-:W-:Y:S02]  /*13790*/  LOP3.LUT R33, R16, R33, RZ, 0xfc, !PT ;  /* 0x0000002110217212 */ /* 0x000fe400078efcff */
[----:B------:R-:W-:-:S02]  /*137a0*/  LOP3.LUT R34, R19, R34, RZ, 0xfc, !PT ;  /* 0x0000002213227212 */ /* 0x000fc400078efcff */
[----:B------:R-:W-:-:S05]  /*137b0*/  LOP3.LUT R35, R7, R0, RZ, 0xfc, !PT ;  /* 0x0000000007237212 */ /* 0x000fca00078efcff */
[----:B------:R-:W-:Y:S01]  /*137c0*/  STG.E.128 desc[UR8][R26.64], R32 ;  /* 0x000000201a007986 */ /* 0x000fe2000c101d08 */
[----:B------:R-:W-:Y:S05]  /*137d0*/  EXIT ;  /* 0x000000000000794d */ /* 0x000fea0003800000 */
.L_x_3739:
[----:B------:R-:W-:Y:S01]  /*137e0*/  HFMA2 R45, -RZ, RZ, 0, 2.384185791015625e-07 ;  /* 0x00000004ff2d7431 */ /* 0x000fe200000001ff */
[----:B------:R-:W-:Y:S01]  /*137f0*/  BSSY B0, `(.L_x_4117) ;  /* 0x0000006000007945 */ /* 0x000fe20003800000 */
[----:B------:R-:W-:Y:S02]  /*13800*/  IMAD.MOV.U32 R44, RZ, RZ, 0x1f ;  /* 0x0000001fff2c7424 */ /* 0x000fe400078e00ff */
[----:B------:R-:W-:-:S07]  /*13810*/  IMAD.MOV.U32 R52, RZ, RZ, R14 ;  /* 0x000000ffff347224 */ /* 0x000fce00078e000e */
[----:B------:R-:W-:Y:S05]  /*13820*/  WARPSYNC.COLLECTIVE R52, `(.L_x_4118) ;  /* 0x0000000034087348 */ /* 0x000fea0003c00000 */
[----:B------:R0:W1:Y:S02]  /*13830*/  SHFL.DOWN P0, R53, R51, R45, R44 ;  /* 0x0800002d33357389 */ /* 0x000064000000002c */
[----:B01----:R-:W-:Y:S05]  /*13840*/  ENDCOLLECTIVE ;  /* 0x000000000000791b */ /* 0x003fea0003800000 */
.L_x_4118:
[----:B------:R-:W-:Y:S05]  /*13850*/  BSYNC B0 ;  /* 0x0000000000007941 */ /* 0x000fea0003800000 */
.L_x_4117:
        /* <DEDUP_REMOVED lines=9> */
.L_x_4120:
[----:B------:R-:W-:Y:S05]  /*138f0*/  BSYNC B0 ;  /* 0x0000000000007941 */ /* 0x000fea0003800000 */
.L_x_4119:
        /* <DEDUP_REMOVED lines=9> */
.L_x_4122:
[----:B------:R-:W-:Y:S05]  /*13990*/  BSYNC B0 ;  /* 0x0000000000007941 */ /* 0x000fea0003800000 */
.L_x_4121:
[----:B------:R-:W-:Y:S01]  /*139a0*/  FMNMX R54, R35, R53, !PT ;  /* 0x0000003523367209 */ /* 0x000fe20007800000 */
[----:B------:R-:W-:Y:S01]  /*139b0*/  HFMA2 R53, -RZ, RZ, 0, 1.847743988037109375e-06 ;  /* 0x0000001fff357431 */ /* 0x000fe200000001ff */
[----:B------:R-:W-:Y:S01]  /*139c0*/  BSSY B0, `(.L_x_4123) ;  /* 0x0000006000007945 */ /* 0x000fe20003800000 */
[----:B------:R-:W-:Y:S02]  /*139d0*/  IMAD.MOV.U32 R55, RZ, RZ, R15 ;  /* 0x000000ffff377224 */ /* 0x000fe400078e000f */
[----:B------:R-:W-:-:S07]  /*139e0*/  IMAD.MOV.U32 R52, RZ, RZ, R14 ;  /* 0x000000ffff347224 */ /* 0x000fce00078e000e */
[----:B------:R-:W-:Y:S05]  /*139f0*/  WARPSYNC.COLLECTIVE R52, `(.L_x_4124) ;  /* 0x0000000034087348 */ /* 0x000fea0003c00000 */
[----:B------:R0:W1:Y:S02]  /*13a00*/  SHFL.IDX P0, R53, R54, R55, R53 ;  /* 0x0000003736357389 */ /* 0x0000640000000035 */
[----:B01----:R-:W-:Y:S05]  /*13a10*/  ENDCOLLECTIVE ;  /* 0x000000000000791b */ /* 0x003fea0003800000 */
.L_x_4124:
[----:B------:R-:W-:Y:S05]  /*13a20*/  BSYNC B0 ;  /* 0x0000000000007941 */ /* 0x000fea0003800000 */
.L_x_4123:
[----:B------:R-:W-:Y:S05]  /*13a30*/  BRA `(.L_x_4125) ;  /* 0xfffffecc00ec7947 */ /* 0x000fea000383ffff */
.L_x_3749:
[----:B------:R-:W-:Y:S01]  /*13a40*/  BSSY B0, `(.L_x_4126) ;  /* 0x0000007000007945 */ /* 0x000fe20003800000 */
[----:B------:R-:W-:Y:S02]  /*13a50*/  IMAD.MOV.U32 R45, RZ, RZ, 0x4 ;  /* 0x00000004ff2d7424 */ /* 0x000fe400078e00ff */
[----:B------:R-:W-:Y:S02]  /*13a60*/  IMAD.MOV.U32 R44, RZ, RZ, 0x1f ;  /* 0x0000001fff2c7424 */ /* 0x000fe400078e00ff */
[----:B------:R-:W-:-:S07]  /*13a70*/  IMAD.MOV.U32 R52, RZ, RZ, R14 ;  /* 0x000000ffff347224 */ /* 0x000fce00078e000e */
[----:B------:R-:W-:Y:S05]  /*13a80*/  WARPSYNC.COLLECTIVE R52, `(.L_x_4127) ;  /* 0x0000000034087348 */ /* 0x000fea0003c00000 */
[----:B------:R0:W1:Y:S02]  /*13a90*/  SHFL.DOWN P0, R53, R51, R45, R44 ;  /* 0x0800002d33357389 */ /* 0x000064000000002c */
[----:B01----:R-:W-:Y:S05]  /*13aa0*/  ENDCOLLECTIVE ;  /* 0x000000000000791b */ /* 0x003fea0003800000 */
.L_x_4127:
[----:B------:R-:W-:Y:S05]  /*13ab0*/  BSYNC B0 ;  /* 0x0000000000007941 */ /* 0x000fea0003800000 */
.L_x_4126:
[----:B------:R-:W-:Y:S01]  /*13ac0*/  FMNMX R33, R51, R53, !PT ;  /* 0x0000003533217209 */ /* 0x000fe20007800000 */
[----:B------:R-:W-:Y:S01]  /*13ad0*/  BSSY B0, `(.L_x_4128) ;  /* 0x0000008000007945 */ /* 0x000fe20003800000 */
[----:B------:R-:W-:Y:S01]  /*13ae0*/  MOV R45, 0x2 ;  /* 0x00000002002d7802 */ /* 0x000fe20000000f00 */
[----:B------:R-:W-:Y:S02]  /*13af0*/  IMAD.MOV.U32 R44, RZ, RZ, 0x1f ;  /* 0x0000001fff2c7424 */ /* 0x000fe400078e00ff */
[----:B------:R-:W-:Y:S02]  /*13b00*/  IMAD.MOV.U32 R51, RZ, RZ, R33 ;  /* 0x000000ffff337224 */ /* 0x000fe400078e0021 */
[----:B------:R-:W-:-:S07]  /*13b10*/  IMAD.MOV.U32 R52, RZ, RZ, R14 ;  /* 0x000000ffff347224 */ /* 0x000fce00078e000e */
[----:B------:R-:W-:Y:S05]  /*13b20*/  WARPSYNC.COLLECTIVE R52, `(.L_x_4129) ;  /* 0x0000000034087348 */ /* 0x000fea0003c00000 */
[----:B------:R0:W1:Y:S02]  /*13b30*/  SHFL.DOWN P0, R53, R51, R45, R44 ;  /* 0x0800002d33357389 */ /* 0x000064000000002c */
[----:B01----:R-:W-:Y:S05]  /*13b40*/  ENDCOLLECTIVE ;  /* 0x000000000000791b */ /* 0x003fea0003800000 */
.L_x_4129:
[----:B------:R-:W-:Y:S05]  /*13b50*/  BSYNC B0 ;  /* 0x0000000000007941 */ /* 0x000fea0003800000 */
.L_x_4128:
        /* <DEDUP_REMOVED lines=9> */
.L_x_4131:
[----:B------:R-:W-:Y:S05]  /*13bf0*/  BSYNC B0 ;  /* 0x0000000000007941 */ /* 0x000fea0003800000 */
.L_x_4130:
        /* <DEDUP_REMOVED lines=8> */
.L_x_4133:
[----:B------:R-:W-:Y:S05]  /*13c80*/  BSYNC B0 ;  /* 0x0000000000007941 */ /* 0x000fea0003800000 */
.L_x_4132:
[----:B------:R-:W-:Y:S05]  /*13c90*/  BRA `(.L_x_4134) ;  /* 0xfffffed400e07947 */ /* 0x000fea000383ffff */
.L_x_3759:
[----:B------:R-:W-:Y:S01]  /*13ca0*/  BSSY B0, `(.L_x_4135) ;  /* 0x0000007000007945 */ /* 0x000fe20003800000 */
[----:B------:R-:W-:Y:S01]  /*13cb0*/  IMAD.MOV.U32 R45, RZ, RZ, 0x4 ;  /* 0x00000004ff2d7424 */ /* 0x000fe200078e00ff */
[----:B------:R-:W-:Y:S01]  /*13cc0*/  MOV R52, R14 ;  /* 0x0000000e00347202 */ /* 0x000fe20000000f00 */
[----:B------:R-:W-:-:S07]  /*13cd0*/  IMAD.MOV.U32 R44, RZ, RZ, 0x1f ;  /* 0x0000001fff2c7424 */ /* 0x000fce00078e00ff */
[----:B------:R-:W-:Y:S05]  /*13ce0*/  WARPSYNC.COLLECTIVE R52, `(.L_x_4136) ;  /* 0x0000000034087348 */ /* 0x000fea0003c00000 */
[----:B------:R0:W1:Y:S02]  /*13cf0*/  SHFL.DOWN P0, R53, R51, R45, R44 ;  /* 0x0800002d33357389 */ /* 0x000064000000002c */
[----:B01----:R-:W-:Y:S05]  /*13d00*/  ENDCOLLECTIVE ;  /* 0x000000000000791b */ /* 0x003fea0003800000 */
.L_x_4136:
[----:B------:R-:W-:Y:S05]  /*13d10*/  BSYNC B0 ;  /* 0x0000000000007941 */ /* 0x000fea0003800000 */
.L_x_4135:
        /* <DEDUP_REMOVED lines=9> */
.L_x_4138:
[----:B------:R-:W-:Y:S05]  /*13db0*/  BSYNC B0 ;  /* 0x0000000000007941 */ /* 0x000fea0003800000 */
.L_x_4137:
        /* <DEDUP_REMOVED lines=9> */
.L_x_4140:
[----:B------:R-:W-:Y:S05]  /*13e50*/  BSYNC B0 ;  /* 0x0000000000007941 */ /* 0x000fea0003800000 */
.L_x_4139:
        /* <DEDUP_REMOVED lines=8> */
.L_x_4142:
[----:B------:R-:W-:Y:S05]  /*13ee0*/  BSYNC B0 ;  /* 0x0000000000007941 */ /* 0x000fea0003800000 */
.L_x_4141:
[----:B------:R-:W-:Y:S05]  /*13ef0*/  BRA `(.L_x_4143) ;  /* 0xfffffedc00e47947 */ /* 0x000fea000383ffff */
.L_x_3769:
[----:B------:R-:W-:Y:S01]  /*13f00*/  BSSY B0, `(.L_x_4144) ;  /* 0x0000007000007945 */ /* 0x000fe20003800000 */
[----:B------:R-:W-:Y:S01]  /*13f10*/  MOV R45, 0x4 ;  /* 0x00000004002d7802 */ /* 0x000fe20000000f00 */
[----:B------:R-:W-:Y:S02]  /*13f20*/  IMAD.MOV.U32 R44, RZ, RZ, 0x1f ;  /* 0x0000001fff2c7424 */ /* 0x000fe400078e00ff */
[----:B------:R-:W-:-:S07]  /*13f30*/  IMAD.MOV.U32 R52, RZ, RZ, R14 ;  /* 0x000000ffff347224 */ /* 0x000fce00078e000e */
[----:B------:R-:W-:Y:S05]  /*13f40*/  WARPSYNC.COLLECTIVE R52, `(.L_x_4145) ;  /* 0x0000000034087348 */ /* 0x000fea0003c00000 */
[----:B------:R0:W1:Y:S02]  /*13f50*/  SHFL.DOWN P0, R53, R51, R45, R44 ;  /* 0x0800002d33357389 */ /* 0x000064000000002c */
[----:B01----:R-:W-:Y:S05]  /*13f60*/  ENDCOLLECTIVE ;  /* 0x000000000000791b */ /* 0x003fea0003800000 */
.L_x_4145:
[----:B------:R-:W-:Y:S05]  /*13f70*/  BSYNC B0 ;  /* 0x0000000000007941 */ /* 0x000fea0003800000 */
.L_x_4144:
        /* <DEDUP_REMOVED lines=9> */
.L_x_4147:
[----:B------:R-:W-:Y:S05]  /*14010*/  BSYNC B0 ;  /* 0x0000000000007941 */ /* 0x000fea0003800000 */
.L_x_4146:
        /* <DEDUP_REMOVED lines=9> */
.L_x_4149:
[----:B------:R-:W-:Y:S05]  /*140b0*/  BSYNC B0 ;  /* 0x0000000000007941 */ /* 0x000fea0003800000 */
.L_x_4148:
        /* <DEDUP_REMOVED lines=8> */
.L_x_4151:
[----:B------:R-:W-:Y:S05]  /*14140*/  BSYNC B0 ;  /* 0x0000000000007941 */ /* 0x000fea0003800000 */
.L_x_4150:
[----:B------:R-:W-:Y:S05]  /*14150*/  BRA `(.L_x_4152) ;  /* 0xfffffee400f07947 */ /* 0x000fea000383ffff */
.L_x_3781:
[----:B------:R-:W-:Y:S01]  /*14160*/  BSSY B0, `(.L_x_4153) ;  /* 0x0000007000007945 */ /* 0x000fe20003800000 */
[----:B------:R-:W-:Y:S02]  /*14170*/  IMAD.MOV.U32 R45, RZ, RZ, 0x4 ;  /* 0x00000004ff2d7424 */ /* 0x000fe400078e00ff */
[----:B------:R-:W-:Y:S02]  /*14180*/  IMAD.MOV.U32 R44, RZ, RZ, 0x1f ;  /* 0x0000001fff2c7424 */ /* 0x000fe400078e00ff */
[----:B------:R-:W-:-:S07]  /*14190*/  IMAD.MOV.U32 R52, RZ, RZ, R6 ;  /* 0x000000ffff347224 */ /* 0x000fce00078e0006 */
[----:B------:R-:W-:Y:S05]  /*141a0*/  WARPSYNC.COLLECTIVE R52, `(.L_x_4154) ;  /* 0x0000000034087348 */ /* 0x000fea0003c00000 */
[----:B------:R0:W1:Y:S02]  /*141b0*/  SHFL.DOWN P0, R53, R51, R45, R44 ;  /* 0x0800002d33357389 */ /* 0x000064000000002c */
[----:B01----:R-:W-:Y:S05]  /*141c0*/  ENDCOLLECTIVE ;  /* 0x000000000000791b */ /* 0x003fea0003800000 */
.L_x_4154:
[----:B------:R-:W-:Y:S05]  /*141d0*/  BSYNC B0 ;  /* 0x0000000000007941 */ /* 0x000fea0003800000 */
.L_x_4153:
        /* <DEDUP_REMOVED lines=9> */
.L_x_4156:
[----:B------:R-:W-:Y:S05]  /*14270*/  BSYNC B0 ;  /* 0x0000000000007941 */ /* 0x000fea0003800000 */
.L_x_4155:
        /* <DEDUP_REMOVED lines=9> */
.L_x_4158:
[----:B------:R-:W-:Y:S05]  /*14310*/  BSYNC B0 ;  /* 0x0000000000007941 */ /* 0x000fea0003800000 */
.L_x_4157:
        /* <DEDUP_REMOVED lines=8> */
.L_x_4160:
[----:B------:R-:W-:Y:S05]  /*143a0*/  BSYNC B0 ;  /* 0x0000000000007941 */ /* 0x000fea0003800000 */
.L_x_4159:
[----:B------:R-:W-:Y:S05]  /*143b0*/  BRA `(.L_x_4161) ;  /* 0xfffffef000947947 */ /* 0x000fea000383ffff */
.L_x_3791:
[----:B------:R-:W-:Y:S01]  /*143c0*/  BSSY B0, `(.L_x_4162) ;  /* 0x0000007000007945 */ /* 0x000fe20003800000 */
[----:B------:R-:W-:Y:S01]  /*143d0*/  IMAD.MOV.U32 R45, RZ, RZ, 0x4 ;  /* 0x00000004ff2d7424 */ /* 0x000fe200078e00ff */
[----:B------:R-:W-:Y:S01]  /*143e0*/  MOV R52, R6 ;  /* 0x0000000600347202 */ /* 0x000fe20000000f00 */
[----:B------:R-:W-:-:S07]  /*143f0*/  IMAD.MOV.U32 R44, RZ, RZ, 0x1f ;  /* 0x0000001fff2c7424 */ /* 0x000fce00078e00ff */
[----:B0-----:R-:W-:Y:S05]  /*14400*/  WARPSYNC.COLLECTIVE R52, `(.L_x_4163) ;  /* 0x0000000034087348 */ /* 0x001fea0003c00000 */
[----:B------:R1:W2:Y:S02]  /*14410*/  SHFL.DOWN P0, R53, R51, R45, R44 ;  /* 0x0800002d33357389 */ /* 0x0002a4000000002c */
[----:B012---:R-:W-:Y:S05]  /*14420*/  ENDCOLLECTIVE ;  /* 0x000000000000791b */ /* 0x007fea0003800000 */
.L_x_4163:
[----:B------:R-:W-:Y:S05]  /*14430*/  BSYNC B0 ;  /* 0x0000000000007941 */ /* 0x000fea0003800000 */
.L_x_4162:
        /* <DEDUP_REMOVED lines=9> */
.L_x_4165:
[----:B------:R-:W-:Y:S05]  /*144d0*/  BSYNC B0 ;  /* 0x0000000000007941 */ /* 0x000fea0003800000 */
.L_x_4164:
        /* <DEDUP_REMOVED lines=9> */
.L_x_4167:
[----:B------:R-:W-:Y:S05]  /*14570*/  BSYNC B0 ;  /* 0x0000000000007941 */ /* 0x000fea0003800000 */
.L_x_4166:
        /* <DEDUP_REMOVED lines=8> */
.L_x_4169:
[----:B------:R-:W-:Y:S05]  /*14600*/  BSYNC B0 ;  /* 0x0000000000007941 */ /* 0x000fea0003800000 */
.L_x_4168:
[----:B------:R-:W-:Y:S05]  /*14610*/  BRA `(.L_x_4170) ;  /* 0xfffffef800647947 */ /* 0x000fea000383ffff */
.L_x_3801:
[----:B------:R-:W-:Y:S01]  /*14620*/  BSSY B0, `(.L_x_4171) ;  /* 0x0000007000007945 */ /* 0x000fe20003800000 */
[----:B------:R-:W-:Y:S01]  /*14630*/  MOV R45, 0x4 ;  /* 0x00000004002d7802 */ /* 0x000fe20000000f00 */
[----:B------:R-:W-:Y:S02]  /*14640*/  IMAD.MOV.U32 R44, RZ, RZ, 0x1f ;  /* 0x0000001fff2c7424 */ /* 0x000fe400078e00ff */
[----:B------:R-:W-:-:S07]  /*14650*/  IMAD.MOV.U32 R52, RZ, RZ, R6 ;  /* 0x000000ffff347224 */ /* 0x000fce00078e0006 */
[----:B------:R-:W-:Y:S05]  /*14660*/  WARPSYNC.COLLECTIVE R52, `(.L_x_4172) ;  /* 0x0000000034087348 */ /* 0x000fea0003c00000 */
[----:B------:R0:W1:Y:S02]  /*14670*/  SHFL.DOWN P0, R53, R51, R45, R44 ;  /* 0x0800002d33357389 */ /* 0x000064000000002c */
[----:B01----:R-:W-:Y:S05]  /*14680*/  ENDCOLLECTIVE ;  /* 0x000000000000791b */ /* 0x003fea0003800000 */
.L_x_4172:
[----:B------:R-:W-:Y:S05]  /*14690*/  BSYNC B0 ;  /* 0x0000000000007941 */ /* 0x000fea0003800000 */
.L_x_4171:
        /* <DEDUP_REMOVED lines=9> */
.L_x_4174:
[----:B------:R-:W-:Y:S05]  /*14730*/  BSYNC B0 ;  /* 0x0000000000007941 */ /* 0x000fea0003800000 */
.L_x_4173:
        /* <DEDUP_REMOVED lines=9> */
.L_x_4176:
[----:B------:R-:W-:Y:S05]  /*147d0*/  BSYNC B0 ;  /* 0x0000000000007941 */ /* 0x000fea0003800000 */
.L_x_4175:
        /* <DEDUP_REMOVED lines=8> */
.L_x_4178:
[----:B------:R-:W-:Y:S05]  /*14860*/  BSYNC B0 ;  /* 0x0000000000007941 */ /* 0x000fea0003800000 */
.L_x_4177:
[----:B------:R-:W-:Y:S05]  /*14870*/  BRA `(.L_x_4179) ;  /* 0xffffff0000807947 */ /* 0x000fea000383ffff */
.L_x_3811:
[----:B------:R-:W-:Y:S01]  /*14880*/  BSSY B0, `(.L_x_4180) ;  /* 0x0000007000007945 */ /* 0x000fe20003800000 */
[----:B------:R-:W-:Y:S02]  /*14890*/  IMAD.MOV.U32 R45, RZ, RZ, 0x4 ;  /* 0x00000004ff2d7424 */ /* 0x000fe400078e00ff */
[----:B------:R-:W-:Y:S02]  /*148a0*/  IMAD.MOV.U32 R44, RZ, RZ, 0x1f ;  /* 0x0000001fff2c7424 */ /* 0x000fe400078e00ff */
[----:B------:R-:W-:-:S07]  /*148b0*/  IMAD.MOV.U32 R52, RZ, RZ, R6 ;  /* 0x000000ffff347224 */ /* 0x000fce00078e0006 */
[----:B0-----:R-:W-:Y:S05]  /*148c0*/  WARPSYNC.COLLECTIVE R52, `(.L_x_4181) ;  /* 0x0000000034087348 */ /* 0x001fea0003c00000 */
[----:B------:R1:W2:Y:S02]  /*148d0*/  SHFL.DOWN P0, R53, R51, R45, R44 ;  /* 0x0800002d33357389 */ /* 0x0002a4000000002c */
[----:B012---:R-:W-:Y:S05]  /*148e0*/  ENDCOLLECTIVE ;  /* 0x000000000000791b */ /* 0x007fea0003800000 */
.L_x_4181:
[----:B------:R-:W-:Y:S05]  /*148f0*/  BSYNC B0 ;  /* 0x0000000000007941 */ /* 0x000fea0003800000 */
.L_x_4180:
        /* <DEDUP_REMOVED lines=9> */
.L_x_4183:
[----:B------:R-:W-:Y:S05]  /*14990*/  BSYNC B0 ;  /* 0x0000000000007941 */ /* 0x000fea0003800000 */
.L_x_4182:
        /* <DEDUP_REMOVED lines=9> */
.L_x_4185:
[----:B------:R-:W-:Y:S05]  /*14a30*/  BSYNC B0 ;  /* 0x0000000000007941 */ /* 0x000fea0003800000 */
.L_x_4184:
        /* <DEDUP_REMOVED lines=8> */
.L_x_4187:
[----:B------:R-:W-:Y:S05]  /*14ac0*/  BSYNC B0 ;  /* 0x0000000000007941 */ /* 0x000fea0003800000 */
.L_x_4186:
[----:B------:R-:W-:Y:S05]  /*14ad0*/  BRA `(.L_x_4188) ;  /* 0xffffff0800647947 */ /* 0x000fea000383ffff */
.L_x_3822:
[----:B------:R-:W-:Y:S01]  /*14ae0*/  BSSY B0, `(.L_x_4189) ;  /* 0x0000007000007945 */ /* 0x000fe20003800000 */
[----:B------:R-:W-:Y:S01]  /*14af0*/  IMAD.MOV.U32 R45, RZ, RZ, 0x4 ;  /* 0x00000004ff2d7424 */ /* 0x000fe200078e00ff */
[----:B------:R-:W-:Y:S01]  /*14b00*/  MOV R52, R6 ;  /* 0x0000000600347202 */ /* 0x000fe20000000f00 */
[----:B------:R-:W-:-:S07]  /*14b10*/  IMAD.MOV.U32 R44, RZ, RZ, 0x1f ;  /* 0x0000001fff2c7424 */ /* 0x000fce00078e00ff */
[----:B------:R-:W-:Y:S05]  /*14b20*/  WARPSYNC.COLLECTIVE R52, `(.L_x_4190) ;  /* 0x0000000034087348 */ /* 0x000fea0003c00000 */
[----:B------:R0:W1:Y:S02]  /*14b30*/  SHFL.DOWN P0, R53, R51, R45, R44 ;  /* 0x0800002d33357389 */ /* 0x000064000000002c */
[----:B01----:R-:W-:Y:S05]  /*14b40*/  ENDCOLLECTIVE ;  /* 0x000000000000791b */ /* 0x003fea0003800000 */
.L_x_4190:
[----:B------:R-:W-:Y:S05]  /*14b50*/  BSYNC B0 ;  /* 0x0000000000007941 */ /* 0x000fea0003800000 */
.L_x_4189:
        /* <DEDUP_REMOVED lines=9> */
.L_x_4192:
[----:B------:R-:W-:Y:S05]  /*14bf0*/  BSYNC B0 ;  /* 0x0000000000007941 */ /* 0x000fea0003800000 */
.L_x_4191:
        /* <DEDUP_REMOVED lines=9> */
.L_x_4194:
[----:B------:R-:W-:Y:S05]  /*14c90*/  BSYNC B0 ;  /* 0x0000000000007941 */ /* 0x000fea0003800000 */
.L_x_4193:
        /* <DEDUP_REMOVED lines=8> */
.L_x_4196:
[----:B------:R-:W-:Y:S05]  /*14d20*/  BSYNC B0 ;  /* 0x0000000000007941 */ /* 0x000fea0003800000 */
.L_x_4195:
[----:B------:R-:W-:Y:S05]  /*14d30*/  BRA `(.L_x_4197) ;  /* 0xffffff1000907947 */ /* 0x000fea000383ffff */
.L_x_3832:
[----:B------:R-:W-:Y:S01]  /*14d40*/  BSSY B0, `(.L_x_4198) ;  /* 0x0000007000007945 */ /* 0x000fe20003800000 */
[----:B------:R-:W-:Y:S01]  /*14d50*/  MOV R45, 0x4 ;  /* 0x00000004002d7802 */ /* 0x000fe20000000f00 */
[----:B------:R-:W-:Y:S02]  /*14d60*/  IMAD.MOV.U32 R44, RZ, RZ, 0x1f ;  /* 0x0000001fff2c7424 */ /* 0x000fe400078e00ff */
[----:B------:R-:W-:-:S07]  /*14d70*/  IMAD.MOV.U32 R52, RZ, RZ, R6 ;  /* 0x000000ffff347224 */ /* 0x000fce00078e0006 */
[----:B0-----:R-:W-:Y:S05]  /*14d80*/  WARPSYNC.COLLECTIVE R52, `(.L_x_4199) ;  /* 0x0000000034087348 */ /* 0x001fea0003c00000 */
[----:B------:R1:W2:Y:S02]  /*14d90*/  SHFL.DOWN P0, R53, R51, R45, R44 ;  /* 0x0800002d33357389 */ /* 0x0002a4000000002c */
[----:B012---:R-:W-:Y:S05]  /*14da0*/  ENDCOLLECTIVE ;  /* 0x000000000000791b */ /* 0x007fea0003800000 */
.L_x_4199:
[----:B------:R-:W-:Y:S05]  /*14db0*/  BSYNC B0 ;  /* 0x0000000000007941 */ /* 0x000fea0003800000 */
.L_x_4198:
        /* <DEDUP_REMOVED lines=9> */
.L_x_4201:
[----:B------:R-:W-:Y:S05]  /*14e50*/  BSYNC B0 ;  /* 0x0000000000007941 */ /* 0x000fea0003800000 */
.L_x_4200:
        /* <DEDUP_REMOVED lines=9> */
.L_x_4203:
[----:B------:R-:W-:Y:S05]  /*14ef0*/  BSYNC B0 ;  /* 0x0000000000007941 */ /* 0x000fea0003800000 */
.L_x_4202:
        /* <DEDUP_REMOVED lines=8> */
.L_x_4205:
[----:B------:R-:W-:Y:S05]  /*14f80*/  BSYNC B0 ;  /* 0x0000000000007941 */ /* 0x000fea0003800000 */
.L_x_4204:
[----:B------:R-:W-:Y:S05]  /*14f90*/  BRA `(.L_x_4206) ;  /* 0xffffff1800687947 */ /* 0x000fea000383ffff */
.L_x_3842:
[----:B------:R-:W-:Y:S01]  /*14fa0*/  BSSY B0, `(.L_x_4207) ;  /* 0x0000007000007945 */ /* 0x000fe20003800000 */
[----:B------:R-:W-:Y:S02]  /*14fb0*/  IMAD.MOV.U32 R45, RZ, RZ, 0x4 ;  /* 0x00000004ff2d7424 */ /* 0x000fe400078e00ff */
[----:B------:R-:W-:Y:S02]  /*14fc0*/  IMAD.MOV.U32 R44, RZ, RZ, 0x1f ;  /* 0x0000001fff2c7424 */ /* 0x000fe400078e00ff */
[----:B------:R-:W-:-:S07]  /*14fd0*/  IMAD.MOV.U32 R52, RZ, RZ, R6 ;  /* 0x000000ffff347224 */ /* 0x000fce00078e0006 */
[----:B------:R-:W-:Y:S05]  /*14fe0*/  WARPSYNC.COLLECTIVE R52, `(.L_x_4208) ;  /* 0x0000000034087348 */ /* 0x000fea0003c00000 */
[----:B------:R0:W1:Y:S02]  /*14ff0*/  SHFL.DOWN P0, R53, R51, R45, R44 ;  /* 0x0800002d33357389 */ /* 0x000064000000002c */
[----:B01----:R-:W-:Y:S05]  /*15000*/  ENDCOLLECTIVE ;  /* 0x000000000000791b */ /* 0x003fea0003800000 */
.L_x_4208:
[----:B------:R-:W-:Y:S05]  /*15010*/  BSYNC B0 ;  /* 0x0000000000007941 */ /* 0x000fea0003800000 */
.L_x_4207:
        /* <DEDUP_REMOVED lines=9> */
.L_x_4210:
[----:B------:R-:W-:Y:S05]  /*150b0*/  BSYNC B0 ;  /* 0x0000000000007941 */ /* 0x000fea0003800000 */
.L_x_4209:
        /* <DEDUP_REMOVED lines=9> */
.L_x_4212:
[----:B------:R-:W-:Y:S05]  /*15150*/  BSYNC B0 ;  /* 0x0000000000007941 */ /* 0x000fea0003800000 */
.L_x_4211:
        /* <DEDUP_REMOVED lines=8> */
.L_x_4214:
[----:B------:R-:W-:Y:S05]  /*151e0*/  BSYNC B0 ;  /* 0x0000000000007941 */ /* 0x000fea0003800000 */
.L_x_4213:
[----:B------:R-:W-:Y:S05]  /*151f0*/  BRA `(.L_x_4215) ;  /* 0xffffff2000887947 */ /* 0x000fea000383ffff */
.L_x_3852:
[----:B------:R-:W-:Y:S01]  /*15200*/  BSSY B0, `(.L_x_4216) ;  /* 0x0000007000007945 */ /* 0x000fe20003800000 */
[----:B------:R-:W-:Y:S01]  /*15210*/  IMAD.MOV.U32 R45, RZ, RZ, 0x4 ;  /* 0x00000004ff2d7424 */ /* 0x000fe200078e00ff */
[----:B------:R-:W-:Y:S01]  /*15220*/  MOV R52, R6 ;  /* 0x0000000600347202 */ /* 0x000fe20000000f00 */
[----:B------:R-:W-:-:S07]  /*15230*/  IMAD.MOV.U32 R44, RZ, RZ, 0x1f ;  /* 0x0000001fff2c7424 */ /* 0x000fce00078e00ff */
[----:B0-----:R-:W-:Y:S05]  /*15240*/  WARPSYNC.COLLECTIVE R52, `(.L_x_4217) ;  /* 0x0000000034087348 */ /* 0x001fea0003c00000 */
[----:B------:R1:W2:Y:S02]  /*15250*/  SHFL.DOWN P0, R53, R51, R45, R44 ;  /* 0x0800002d33357389 */ /* 0x0002a4000000002c */
[----:B012---:R-:W-:Y:S05]  /*15260*/  ENDCOLLECTIVE ;  /* 0x000000000000791b */ /* 0x007fea0003800000 */
.L_x_4217:
[----:B------:R-:W-:Y:S05]  /*15270*/  BSYNC B0 ;  /* 0x0000000000007941 */ /* 0x000fea0003800000 */
.L_x_4216:
        /* <DEDUP_REMOVED lines=9> */
.L_x_4219:
[----:B------:R-:W-:Y:S05]  /*15310*/  BSYNC B0 ;  /* 0x0000000000007941 */ /* 0x000fea0003800000 */
.L_x_4218:
        /* <DEDUP_REMOVED lines=9> */
.L_x_4221:
[----:B------:R-:W-:Y:S05]  /*153b0*/  BSYNC B0 ;  /* 0x0000000000007941 */ /* 0x000fea0003800000 */
.L_x_4220:
        /* <DEDUP_REMOVED lines=8> */
.L_x_4223:
[----:B------:R-:W-:Y:S05]  /*15440*/  BSYNC B0 ;  /* 0x0000000000007941 */ /* 0x000fea0003800000 */
.L_x_4222:
[----:B------:R-:W-:Y:S05]  /*15450*/  BRA `(.L_x_4224) ;  /* 0xffffff2800707947 */ /* 0x000fea000383ffff */
.L_x_3864:
[----:B------:R-:W-:Y:S01]  /*15460*/  BSSY B0, `(.L_x_4225) ;  /* 0x0000007000007945 */ /* 0x000fe20003800000 */
[----:B------:R-:W-:Y:S01]  /*15470*/  MOV R45, 0x10 ;  /* 0x00000010002d7802 */ /* 0x000fe20000000f00 */
[----:B------:R-:W-:Y:S02]  /*15480*/  IMAD.MOV.U32 R44, RZ, RZ, 0x1f ;  /* 0x0000001fff2c7424 */ /* 0x000fe400078e00ff */
[----:B------:R-:W-:-:S07]  /*15490*/  IMAD.MOV.U32 R52, RZ, RZ, -0x1 ;  /* 0xffffffffff347424 */ /* 0x000fce00078e00ff */
[----:B--2---:R-:W-:Y:S05]  /*154a0*/  WARPSYNC.COLLECTIVE R52, `(.L_x_4226) ;  /* 0x0000000034087348 */ /* 0x004fea0003c00000 */
[----:B------:R0:W1:Y:S02]  /*154b0*/  SHFL.DOWN P0, R53, R51, R45, R44 ;  /* 0x0800002d33357389 */ /* 0x000064000000002c */
[----:B012---:R-:W-:Y:S05]  /*154c0*/  ENDCOLLECTIVE ;  /* 0x000000000000791b */ /* 0x007fea0003800000 */
.L_x_4226:
[----:B------:R-:W-:Y:S05]  /*154d0*/  BSYNC B0 ;  /* 0x0000000000007941 */ /* 0x000fea0003800000 */
.L_x_4225:
        /* <DEDUP_REMOVED lines=8> */
.L_x_4227:
[----:B------:R-:W-:Y:S01]  /*15560*/  IMAD.MOV.U32 R45, RZ, RZ, 0x4 ;  /* 0x00000004ff2d7424 */ /* 0x000fe200078e00ff */
[----:B------:R-:W-:-:S04]  /*15570*/  FMNMX R3, R51, R53, !PT ;  /* 0x0000003533037209 */ /* 0x000fc80007800000 */
[----:B------:R-:W-:-:S07]  /*15580*/  MOV R51, R3 ;  /* 0x0000000300337202 */ /* 0x000fce0000000f00 */
[----:B------:R-:W-:Y:S05]  /*15590*/  WARPSYNC.COLLECTIVE R52, `(.L_x_4228) ;  /* 0x0000000034087348 */ /* 0x000fea0003c00000 */
[----:B------:R0:W1:Y:S02]  /*155a0*/  SHFL.DOWN P0, R53, R51, R45, R44 ;  /* 0x0800002d33357389 */ /* 0x000064000000002c */
[----:B01----:R-:W-:Y:S05]  /*155b0*/  ENDCOLLECTIVE ;  /* 0x000000000000791b */ /* 0x003fea0003800000 */
.L_x_4228:
[----:B------:R-:W-:Y:S01]  /*155c0*/  IMAD.MOV.U32 R45, RZ, RZ, 0x2 ;  /* 0x00000002ff2d7424 */ /* 0x000fe200078e00ff */
[----:B------:R-:W-:-:S05]  /*155d0*/  FMNMX R31, R3, R53, !PT ;  /* 0x00000035031f7209 */ /* 0x000fca0007800000 */
[----:B------:R-:W-:-:S07]  /*155e0*/  IMAD.MOV.U32 R51, RZ, RZ, R31 ;  /* 0x000000ffff337224 */ /* 0x000fce00078e001f */
[----:B------:R-:W-:Y:S05]  /*155f0*/  WARPSYNC.COLLECTIVE R52, `(.L_x_4229) ;  /* 0x0000000034087348 */ /* 0x000fea0003c00000 */
[----:B------:R0:W1:Y:S02]  /*15600*/  SHFL.DOWN P0, R53, R51, R45, R44 ;  /* 0x0800002d33357389 */ /* 0x000064000000002c */
[----:B01----:R-:W-:Y:S05]  /*15610*/  ENDCOLLECTIVE ;  /* 0x000000000000791b */ /* 0x003fea0003800000 */
.L_x_4229:
[----:B------:R-:W-:Y:S01]  /*15620*/  IMAD.MOV.U32 R45, RZ, RZ, 0x1 ;  /* 0x00000001ff2d7424 */ /* 0x000fe200078e00ff */
[----:B------:R-:W-:-:S05]  /*15630*/  FMNMX R32, R31, R53, !PT ;  /* 0x000000351f207209 */ /* 0x000fca0007800000 */
[----:B------:R-:W-:-:S07]  /*15640*/  IMAD.MOV.U32 R51, RZ, RZ, R32 ;  /* 0x000000ffff337224 */ /* 0x000fce00078e0020 */
[----:B------:R-:W-:Y:S05]  /*15650*/  WARPSYNC.COLLECTIVE R52, `(.L_x_4230) ;  /* 0x0000000034087348 */ /* 0x000fea0003c00000 */
[----:B------:R0:W1:Y:S02]  /*15660*/  SHFL.DOWN P0, R53, R51, R45, R44 ;  /* 0x0800002d33357389 */ /* 0x000064000000002c */
[----:B01----:R-:W-:Y:S05]  /*15670*/  ENDCOLLECTIVE ;  /* 0x000000000000791b */ /* 0x003fea0003800000 */
.L_x_4230:
[----:B------:R-:W-:Y:S01]  /*15680*/  FMNMX R54, R32, R53, !PT ;  /* 0x0000003520367209 */ /* 0x000fe20007800000 */
[----:B------:R-:W-:-:S07]  /*15690*/  IMAD.MOV.U32 R53, RZ, RZ, 0x1f ;  /* 0x0000001fff357424 */ /* 0x000fce00078e00ff */
[----:B------:R-:W-:Y:S05]  /*156a0*/  WARPSYNC.COLLECTIVE R52, `(.L_x_4231) ;  /* 0x0000000034087348 */ /* 0x000fea0003c00000 */
[----:B------:R0:W1:Y:S02]  /*156b0*/  SHFL.IDX P0, R53, R54, R55, R53 ;  /* 0x0000003736357389 */ /* 0x0000640000000035 */
[----:B01----:R-:W-:Y:S05]  /*156c0*/  ENDCOLLECTIVE ;  /* 0x000000000000791b */ /* 0x003fea0003800000 */
.L_x_4231:
[----:B------:R-:W-:Y:S01]  /*156d0*/  IMAD.MOV.U32 R36, RZ, RZ, R53 ;  /* 0x000000ffff247224 */ /* 0x000fe200078e0035 */
[----:B------:R-:W-:Y:S06]  /*156e0*/  BRA `(.L_x_4232) ;  /* 0xffffff3000687947 */ /* 0x000fec000383ffff */
.L_x_3872:
[----:B------:R-:W-:Y:S01]  /*156f0*/  BSSY B0, `(.L_x_4233) ;  /* 0x0000007000007945 */ /* 0x000fe20003800000 */
[----:B------:R-:W-:Y:S02]  /*15700*/  IMAD.MOV.U32 R45, RZ, RZ, 0x10 ;  /* 0x00000010ff2d7424 */ /* 0x000fe400078e00ff */
[----:B------:R-:W-:Y:S02]  /*15710*/  IMAD.MOV.U32 R44, RZ, RZ, 0x1f ;  /* 0x0000001fff2c7424 */ /* 0x000fe400078e00ff */
[----:B------:R-:W-:-:S07]  /*15720*/  IMAD.MOV.U32 R52, RZ, RZ, -0x1 ;  /* 0xffffffffff347424 */ /* 0x000fce00078e00ff */
[----:B0-2---:R-:W-:Y:S05]  /*15730*/  WARPSYNC.COLLECTIVE R52, `(.L_x_4234) ;  /* 0x0000000034087348 */ /* 0x005fea0003c00000 */
[----:B------:R1:W3:Y:S02]  /*15740*/  SHFL.DOWN P0, R53, R51, R45, R44 ;  /* 0x0800002d33357389 */ /* 0x0002e4000000002c */
[----:B0123--:R-:W-:Y:S05]  /*15750*/  ENDCOLLECTIVE ;  /* 0x000000000000791b */ /* 0x00ffea0003800000 */
.L_x_4234:
[----:B------:R-:W-:Y:S05]  /*15760*/  BSYNC B0 ;  /* 0x0000000000007941 */ /* 0x000fea0003800000 */
.L_x_4233:
[----:B------:R-:W-:Y:S01]  /*15770*/  FMNMX R51, R51, R53, !PT ;  /* 0x0000003533337209 */ /* 0x000fe20007800000 */
[----:B------:R-:W-:Y:S01]  /*15780*/  IMAD.MOV.U32 R44, RZ, RZ, 0x1f ;  /* 0x0000001fff2c7424 */ /* 0x000fe200078e00ff */
[----:B------:R-:W-:Y:S01]  /*15790*/  MOV R45, 0x8 ;  /* 0x00000008002d7802 */ /* 0x000fe20000000f00 */
[----:B------:R-:W-:Y:S02]  /*157a0*/  IMAD.MOV.U32 R52, RZ, RZ, -0x1 ;  /* 0xffffffffff347424 */ /* 0x000fe400078e00ff */
[----:B------:R-:W-:-:S07]  /*157b0*/  IMAD.MOV.U32 R55, RZ, RZ, RZ ;  /* 0x000000ffff377224 */ /* 0x000fce00078e00ff */
[----:B------:R-:W-:Y:S05]  /*157c0*/  WARPSYNC.COLLECTIVE R52, `(.L_x_4235) ;  /* 0x0000000034087348 */ /* 0x000fea0003c00000 */
[----:B------:R0:W1:Y:S02]  /*157d0*/  SHFL.DOWN P0, R53, R51, R45, R44 ;  /* 0x0800002d33357389 */ /* 0x000064000000002c */
[----:B01----:R-:W-:Y:S05]  /*157e0*/  ENDCOLLECTIVE ;  /* 0x000000000000791b */ /* 0x003fea0003800000 */
.L_x_4235:
[----:B------:R-:W-:Y:S01]  /*157f0*/  IMAD.MOV.U32 R45, RZ, RZ, 0x4 ;  /* 0x00000004ff2d7424 */ /* 0x000fe200078e00ff */
[----:B------:R-:W-:-:S05]  /*15800*/  FMNMX R4, R51, R53, !PT ;  /* 0x0000003533047209 */ /* 0x000fca0007800000 */
[----:B------:R-:W-:-:S07]  /*15810*/  IMAD.MOV.U32 R51, RZ, RZ, R4 ;  /* 0x000000ffff337224 */ /* 0x000fce00078e0004 */
[----:B------:R-:W-:Y:S05]  /*15820*/  WARPSYNC.COLLECTIVE R52, `(.L_x_4236) ;  /* 0x0000000034087348 */ /* 0x000fea0003c00000 */
[----:B------:R0:W1:Y:S02]  /*15830*/  SHFL.DOWN P0, R53, R51, R45, R44 ;  /* 0x0800002d33357389 */ /* 0x000064000000002c */
[----:B01----:R-:W-:Y:S05]  /*15840*/  ENDCOLLECTIVE ;  /* 0x000000000000791b */ /* 0x003fea0003800000 */
.L_x_4236:
[----:B------:R-:W-:Y:S01]  /*15850*/  HFMA2 R45, -RZ, RZ, 0, 1.1920928955078125e-07 ;  /* 0x00000002ff2d7431 */ /* 0x000fe200000001ff */
[----:B------:R-:W-:-:S05]  /*15860*/  FMNMX R5, R4, R53, !PT ;  /* 0x0000003504057209 */ /* 0x000fca0007800000 */
[----:B------:R-:W-:-:S07]  /*15870*/  IMAD.MOV.U32 R51, RZ, RZ, R5 ;  /* 0x000000ffff337224 */ /* 0x000fce00078e0005 */
[----:B------:R-:W-:Y:S05]  /*15880*/  WARPSYNC.COLLECTIVE R52, `(.L_x_4237) ;  /* 0x0000000034087348 */ /* 0x000fea0003c00000 */
[----:B------:R0:W1:Y:S02]  /*15890*/  SHFL.DOWN P0, R53, R51, R45, R44 ;  /* 0x0800002d33357389 */ /* 0x000064000000002c */
[----:B01----:R-:W-:Y:S05]  /*158a0*/  ENDCOLLECTIVE ;  /* 0x000000000000791b */ /* 0x003fea0003800000 */
.L_x_4237:
[----:B------:R-:W-:Y:S01]  /*158b0*/  IMAD.MOV.U32 R45, RZ, RZ, 0x1 ;  /* 0x00000001ff2d7424 */ /* 0x000fe200078e00ff */
[----:B------:R-:W-:-:S05]  /*158c0*/  FMNMX R6, R5, R53, !PT ;  /* 0x0000003505067209 */ /* 0x000fca0007800000 */
[----:B------:R-:W-:-:S07]  /*158d0*/  IMAD.MOV.U32 R51, RZ, RZ, R6 ;  /* 0x000000ffff337224 */ /* 0x000fce00078e0006 */
[----:B------:R-:W-:Y:S05]  /*158e0*/  WARPSYNC.COLLECTIVE R52, `(.L_x_4238) ;  /* 0x0000000034087348 */ /* 0x000fea0003c00000 */
[----:B------:R0:W1:Y:S02]  /*158f0*/  SHFL.DOWN P0, R53, R51, R45, R44 ;  /* 0x0800002d33357389 */ /* 0x000064000000002c */
[----:B01----:R-:W-:Y:S05]  /*15900*/  ENDCOLLECTIVE ;  /* 0x000000000000791b */ /* 0x003fea0003800000 */
.L_x_4238:
[----:B------:R-:W-:Y:S01]  /*15910*/  FMNMX R54, R6, R53, !PT ;  /* 0x0000003506367209 */ /* 0x000fe20007800000 */
[----:B------:R-:W-:-:S07]  /*15920*/  IMAD.MOV.U32 R53, RZ, RZ, 0x1f ;  /* 0x0000001fff357424 */ /* 0x000fce00078e00ff */
[----:B------:R-:W-:Y:S05]  /*15930*/  WARPSYNC.COLLECTIVE R52, `(.L_x_4239) ;  /* 0x0000000034087348 */ /* 0x000fea0003c00000 */
[----:B------:R0:W1:Y:S02]  /*15940*/  SHFL.IDX P0, R53, R54, R55, R53 ;  /* 0x0000003736357389 */ /* 0x0000640000000035 */
[----:B01----:R-:W-:Y:S05]  /*15950*/  ENDCOLLECTIVE ;  /* 0x000000000000791b */ /* 0x003fea0003800000 */
.L_x_4239:
[----:B------:R-:W-:Y:S01]  /*15960*/  IMAD.MOV.U32 R7, RZ, RZ, R53 ;  /* 0x000000ffff077224 */ /* 0x000fe200078e0035 */
[----:B------:R-:W-:Y:S06]  /*15970*/  BRA `(.L_x_4240) ;  /* 0xffffff3000dc7947 */ /* 0x000fec000383ffff */
.L_x_3880:
[----:B------:R-:W-:Y:S01]  /*15980*/  BSSY B0, `(.L_x_4241) ;  /* 0x0000007000007945 */ /* 0x000fe20003800000 */
[----:B------:R-:W-:Y:S01]  /*15990*/  MOV R45, 0x10 ;  /* 0x00000010002d7802 */ /* 0x000fe20000000f00 */
[----:B------:R-:W-:Y:S02]  /*159a0*/  IMAD.MOV.U32 R44, RZ, RZ, 0x1f ;  /* 0x0000001fff2c7424 */ /* 0x000fe400078e00ff */
[----:B------:R-:W-:-:S07]  /*159b0*/  IMAD.MOV.U32 R52, RZ, RZ, -0x1 ;  /* 0xffffffffff347424 */ /* 0x000fce00078e00ff */
[----:B0-2---:R-:W-:Y:S05]  /*159c0*/  WARPSYNC.COLLECTIVE R52, `(.L_x_4242) ;  /* 0x0000000034087348 */ /* 0x005fea0003c00000 */
[----:B------:R1:W3:Y:S02]  /*159d0*/  SHFL.DOWN P0, R53, R51, R45, R44 ;  /* 0x0800002d33357389 */ /* 0x0002e4000000002c */
[----:B0123--:R-:W-:Y:S05]  /*159e0*/  ENDCOLLECTIVE ;  /* 0x000000000000791b */ /* 0x00ffea0003800000 */
.L_x_4242:
[----:B------:R-:W-:Y:S05]  /*159f0*/  BSYNC B0 ;  /* 0x0000000000007941 */ /* 0x000fea0003800000 */
.L_x_4241:
        /* <DEDUP_REMOVED lines=8> */
.L_x_4243:
[----:B------:R-:W-:Y:S01]  /*15a80*/  IMAD.MOV.U32 R45, RZ, RZ, 0x4 ;  /* 0x00000004ff2d7424 */ /* 0x000fe200078e00ff */
[----:B------:R-:W-:-:S04]  /*15a90*/  FMNMX R5, R51, R53, !PT ;  /* 0x0000003533057209 */ /* 0x000fc80007800000 */
[----:B------:R-:W-:-:S07]  /*15aa0*/  MOV R51, R5 ;  /* 0x0000000500337202 */ /* 0x000fce0000000f00 */
[----:B------:R-:W-:Y:S05]  /*15ab0*/  WARPSYNC.COLLECTIVE R52, `(.L_x_4244) ;  /* 0x0000000034087348 */ /* 0x000fea0003c00000 */
[----:B------:R0:W1:Y:S02]  /*15ac0*/  SHFL.DOWN P0, R53, R51, R45, R44 ;  /* 0x0800002d33357389 */ /* 0x000064000000002c */
[----:B01----:R-:W-:Y:S05]  /*15ad0*/  ENDCOLLECTIVE ;  /* 0x000000000000791b */ /* 0x003fea0003800000 */
.L_x_4244:
[----:B------:R-:W-:Y:S01]  /*15ae0*/  IMAD.MOV.U32 R45, RZ, RZ, 0x2 ;  /* 0x00000002ff2d7424 */ /* 0x000fe200078e00ff */
[----:B------:R-:W-:-:S05]  /*15af0*/  FMNMX R6, R5, R53, !PT ;  /* 0x0000003505067209 */ /* 0x000fca0007800000 */
[----:B------:R-:W-:-:S07]  /*15b00*/  IMAD.MOV.U32 R51, RZ, RZ, R6 ;  /* 0x000000ffff337224 */ /* 0x000fce00078e0006 */
[----:B------:R-:W-:Y:S05]  /*15b10*/  WARPSYNC.COLLECTIVE R52, `(.L_x_4245) ;  /* 0x0000000034087348 */ /* 0x000fea0003c00000 */
[----:B------:R0:W1:Y:S02]  /*15b20*/  SHFL.DOWN P0, R53, R51, R45, R44 ;  /* 0x0800002d33357389 */ /* 0x000064000000002c */
[----:B01----:R-:W-:Y:S05]  /*15b30*/  ENDCOLLECTIVE ;  /* 0x000000000000791b */ /* 0x003fea0003800000 */
.L_x_4245:
[----:B------:R-:W-:Y:S01]  /*15b40*/  IMAD.MOV.U32 R45, RZ, RZ, 0x1 ;  /* 0x00000001ff2d7424 */ /* 0x000fe200078e00ff */
[----:B------:R-:W-:-:S05]  /*15b50*/  FMNMX R7, R6, R53, !PT ;  /* 0x0000003506077209 */ /* 0x000fca0007800000 */
[----:B------:R-:W-:-:S07]  /*15b60*/  IMAD.MOV.U32 R51, RZ, RZ, R7 ;  /* 0x000000ffff337224 */ /* 0x000fce00078e0007 */
[----:B------:R-:W-:Y:S05]  /*15b70*/  WARPSYNC.COLLECTIVE R52, `(.L_x_4246) ;  /* 0x0000000034087348 */ /* 0x000fea0003c00000 */
[----:B------:R0:W1:Y:S02]  /*15b80*/  SHFL.DOWN P0, R53, R51, R45, R44 ;  /* 0x0800002d33357389 */ /* 0x000064000000002c */
[----:B01----:R-:W-:Y:S05]  /*15b90*/  ENDCOLLECTIVE ;  /* 0x000000000000791b */ /* 0x003fea0003800000 */
.L_x_4246:
[----:B------:R-:W-:Y:S01]  /*15ba0*/  FMNMX R54, R7, R53, !PT ;  /* 0x0000003507367209 */ /* 0x000fe20007800000 */
[----:B------:R-:W-:-:S07]  /*15bb0*/  IMAD.MOV.U32 R53, RZ, RZ, 0x1f ;  /* 0x0000001fff357424 */ /* 0x000fce00078e00ff */
[----:B------:R-:W-:Y:S05]  /*15bc0*/  WARPSYNC.COLLECTIVE R52, `(.L_x_4247) ;  /* 0x0000000034087348 */ /* 0x000fea0003c00000 */
[----:B------:R0:W1:Y:S02]  /*15bd0*/  SHFL.IDX P0, R53, R54, R55, R53 ;  /* 0x0000003736357389 */ /* 0x0000640000000035 */
[----:B01----:R-:W-:Y:S05]  /*15be0*/  ENDCOLLECTIVE ;  /* 0x000000000000791b */ /* 0x003fea0003800000 */
.L_x_4247:
[----:B------:R-:W-:Y:S01]  /*15bf0*/  IMAD.MOV.U32 R31, RZ, RZ, R53 ;  /* 0x000000ffff1f7224 */ /* 0x000fe200078e0035 */
[----:B------:R-:W-:Y:S06]  /*15c00*/  BRA `(.L_x_4248) ;  /* 0xffffff3400687947 */ /* 0x000fec000383ffff */
.L_x_3888:
[----:B------:R-:W-:Y:S01]  /*15c10*/  BSSY B0, `(.L_x_4249) ;  /* 0x0000007000007945 */ /* 0x000fe20003800000 */
[----:B------:R-:W-:Y:S02]  /*15c20*/  IMAD.MOV.U32 R45, RZ, RZ, 0x10 ;  /* 0x00000010ff2d7424 */ /* 0x000fe400078e00ff */
[----:B-1----:R-:W-:Y:S02]  /*15c30*/  IMAD.MOV.U32 R44, RZ, RZ, 0x1f ;  /* 0x0000001fff2c7424 */ /* 0x002fe400078e00ff */
[----:B------:R-:W-:-:S07]  /*15c40*/  IMAD.MOV.U32 R52, RZ, RZ, -0x1 ;  /* 0xffffffffff347424 */ /* 0x000fce00078e00ff */
[----:B0-2---:R-:W-:Y:S05]  /*15c50*/  WARPSYNC.COLLECTIVE R52, `(.L_x_4250) ;  /* 0x0000000034087348 */ /* 0x005fea0003c00000 */
[----:B------:R1:W3:Y:S02]  /*15c60*/  SHFL.DOWN P0, R53, R51, R45, R44 ;  /* 0x0800002d33357389 */ /* 0x0002e4000000002c */
[----:B0123--:R-:W-:Y:S05]  /*15c70*/  ENDCOLLECTIVE ;  /* 0x000000000000791b */ /* 0x00ffea0003800000 */
.L_x_4250:
[----:B------:R-:W-:Y:S05]  /*15c80*/  BSYNC B0 ;  /* 0x0000000000007941 */ /* 0x000fea0003800000 */
.L_x_4249:
        /* <DEDUP_REMOVED lines=8> */
.L_x_4251:
[----:B------:R-:W-:Y:S01]  /*15d10*/  IMAD.MOV.U32 R45, RZ, RZ, 0x4 ;  /* 0x00000004ff2d7424 */ /* 0x000fe200078e00ff */
[----:B------:R-:W-:-:S05]  /*15d20*/  FMNMX R6, R51, R53, !PT ;  /* 0x0000003533067209 */ /* 0x000fca0007800000 */
[----:B------:R-:W-:-:S07]  /*15d30*/  IMAD.MOV.U32 R51, RZ, RZ, R6 ;  /* 0x000000ffff337224 */ /* 0x000fce00078e0006 */
[----:B------:R-:W-:Y:S05]  /*15d40*/  WARPSYNC.COLLECTIVE R52, `(.L_x_4252) ;  /* 0x0000000034087348 */ /* 0x000fea0003c00000 */
[----:B------:R0:W1:Y:S02]  /*15d50*/  SHFL.DOWN P0, R53, R51, R45, R44 ;  /* 0x0800002d33357389 */ /* 0x000064000000002c */
[----:B01----:R-:W-:Y:S05]  /*15d60*/  ENDCOLLECTIVE ;  /* 0x000000000000791b */ /* 0x003fea0003800000 */
.L_x_4252:
[----:B------:R-:W-:Y:S01]  /*15d70*/  HFMA2 R45, -RZ, RZ, 0, 1.1920928955078125e-07 ;  /* 0x00000002ff2d7431 */ /* 0x000fe200000001ff */
[----:B------:R-:W-:-:S05]  /*15d80*/  FMNMX R7, R6, R53, !PT ;  /* 0x0000003506077209 */ /* 0x000fca0007800000 */
[----:B------:R-:W-:-:S07]  /*15d90*/  IMAD.MOV.U32 R51, RZ, RZ, R7 ;  /* 0x000000ffff337224 */ /* 0x000fce00078e0007 */
[----:B------:R-:W-:Y:S05]  /*15da0*/  WARPSYNC.COLLECTIVE R52, `(.L_x_4253) ;  /* 0x0000000034087348 */ /* 0x000fea0003c00000 */
[----:B------:R0:W1:Y:S02]  /*15db0*/  SHFL.DOWN P0, R53, R51, R45, R44 ;  /* 0x0800002d33357389 */ /* 0x000064000000002c */
[----:B01----:R-:W-:Y:S05]  /*15dc0*/  ENDCOLLECTIVE ;  /* 0x000000000000791b */ /* 0x003fea0003800000 */
.L_x_4253:
[----:B------:R-:W-:Y:S01]  /*15dd0*/  IMAD.MOV.U32 R45, RZ, RZ, 0x1 ;  /* 0x00000001ff2d7424 */ /* 0x000fe200078e00ff */
[----:B------:R-:W-:-:S05]  /*15de0*/  FMNMX R31, R7, R53, !PT ;  /* 0x00000035071f7209 */ /* 0x000fca0007800000 */
[----:B------:R-:W-:-:S07]  /*15df0*/  IMAD.MOV.U32 R51, RZ, RZ, R31 ;  /* 0x000000ffff337224 */ /* 0x000fce00078e001f */
[----:B------:R-:W-:Y:S05]  /*15e00*/  WARPSYNC.COLLECTIVE R52, `(.L_x_4254) ;  /* 0x0000000034087348 */ /* 0x000fea0003c00000 */
[----:B------:R0:W1:Y:S02]  /*15e10*/  SHFL.DOWN P0, R53, R51, R45, R44 ;  /* 0x0800002d33357389 */ /* 0x000064000000002c */
[----:B01----:R-:W-:Y:S05]  /*15e20*/  ENDCOLLECTIVE ;  /* 0x000000000000791b */ /* 0x003fea0003800000 */
.L_x_4254:
[----:B------:R-:W-:Y:S01]  /*15e30*/  FMNMX R54, R31, R53, !PT ;  /* 0x000000351f367209 */ /* 0x000fe20007800000 */
[----:B------:R-:W-:-:S07]  /*15e40*/  IMAD.MOV.U32 R53, RZ, RZ, 0x1f ;  /* 0x0000001fff357424 */ /* 0x000fce00078e00ff */
[----:B------:R-:W-:Y:S05]  /*15e50*/  WARPSYNC.COLLECTIVE R52, `(.L_x_4255) ;  /* 0x0000000034087348 */ /* 0x000fea0003c00000 */
[----:B------:R0:W1:Y:S02]  /*15e60*/  SHFL.IDX P0, R53, R54, R55, R53 ;  /* 0x0000003736357389 */ /* 0x0000640000000035 */
[----:B01----:R-:W-:Y:S05]  /*15e70*/  ENDCOLLECTIVE ;  /* 0x000000000000791b */ /* 0x003fea0003800000 */
.L_x_4255:
[----:B------:R-:W-:Y:S01]  /*15e80*/  IMAD.MOV.U32 R32, RZ, RZ, R53 ;  /* 0x000000ffff207224 */ /* 0x000fe200078e0035 */
[----:B------:R-:W-:Y:S06]  /*15e90*/  BRA `(.L_x_4256) ;  /* 0xffffff3400f87947 */ /* 0x000fec000383ffff */
.L_x_3896:
[----:B------:R-:W-:Y:S01]  /*15ea0*/  BSSY B0, `(.L_x_4257) ;  /* 0x0000007000007945 */ /* 0x000fe20003800000 */
[----:B------:R-:W-:Y:S01]  /*15eb0*/  MOV R45, 0x10 ;  /* 0x00000010002d7802 */ /* 0x000fe20000000f00 */
[----:B-1----:R-:W-:Y:S02]  /*15ec0*/  IMAD.MOV.U32 R44, RZ, RZ, 0x1f ;  /* 0x0000001fff2c7424 */ /* 0x002fe400078e00ff */
[----:B------:R-:W-:-:S07]  /*15ed0*/  IMAD.MOV.U32 R52, RZ, RZ, -0x1 ;  /* 0xffffffffff347424 */ /* 0x000fce00078e00ff */
[----:B0-2---:R-:W-:Y:S05]  /*15ee0*/  WARPSYNC.COLLECTIVE R52, `(.L_x_4258) ;  /* 0x0000000034087348 */ /* 0x005fea0003c00000 */
[----:B------:R1:W3:Y:S02]  /*15ef0*/  SHFL.DOWN P0, R53, R51, R45, R44 ;  /* 0x0800002d33357389 */ /* 0x0002e4000000002c */
[----:B0123--:R-:W-:Y:S05]  /*15f00*/  ENDCOLLECTIVE ;  /* 0x000000000000791b */ /* 0x00ffea0003800000 */
.L_x_4258:
[----:B------:R-:W-:Y:S05]  /*15f10*/  BSYNC B0 ;  /* 0x0000000000007941 */ /* 0x000fea0003800000 */
.L_x_4257:
        /* <DEDUP_REMOVED lines=8> */
.L_x_4259:
[----:B------:R-:W-:Y:S01]  /*15fa0*/  IMAD.MOV.U32 R45, RZ, RZ, 0x4 ;  /* 0x00000004ff2d7424 */ /* 0x000fe200078e00ff */
[----:B------:R-:W-:-:S04]  /*15fb0*/  FMNMX R7, R51, R53, !PT ;  /* 0x0000003533077209 */ /* 0x000fc80007800000 */
[----:B------:R-:W-:-:S07]  /*15fc0*/  MOV R51, R7 ;  /* 0x0000000700337202 */ /* 0x000fce0000000f00 */
[----:B------:R-:W-:Y:S05]  /*15fd0*/  WARPSYNC.COLLECTIVE R52, `(.L_x_4260) ;  /* 0x0000000034087348 */ /* 0x000fea0003c00000 */
[----:B------:R0:W1:Y:S02]  /*15fe0*/  SHFL.DOWN P0, R53, R51, R45, R44 ;  /* 0x0800002d33357389 */ /* 0x000064000000002c */
[----:B01----:R-:W-:Y:S05]  /*15ff0*/  ENDCOLLECTIVE ;  /* 0x000000000000791b */ /* 0x003fea0003800000 */
.L_x_4260:
[----:B------:R-:W-:Y:S01]  /*16000*/  IMAD.MOV.U32 R45, RZ, RZ, 0x2 ;  /* 0x00000002ff2d7424 */ /* 0x000fe200078e00ff */
[----:B------:R-:W-:-:S05]  /*16010*/  FMNMX R31, R7, R53, !PT ;  /* 0x00000035071f7209 */ /* 0x000fca0007800000 */
[----:B------:R-:W-:-:S07]  /*16020*/  IMAD.MOV.U32 R51, RZ, RZ, R31 ;  /* 0x000000ffff337224 */ /* 0x000fce00078e001f */
[----:B------:R-:W-:Y:S05]  /*16030*/  WARPSYNC.COLLECTIVE R52, `(.L_x_4261) ;  /* 0x0000000034087348 */ /* 0x000fea0003c00000 */
[----:B------:R0:W1:Y:S02]  /*16040*/  SHFL.DOWN P0, R53, R51, R45, R44 ;  /* 0x0800002d33357389 */ /* 0x000064000000002c */
[----:B01----:R-:W-:Y:S05]  /*16050*/  ENDCOLLECTIVE ;  /* 0x000000000000791b */ /* 0x003fea0003800000 */
.L_x_4261:
[----:B------:R-:W-:Y:S01]  /*16060*/  IMAD.MOV.U32 R45, RZ, RZ, 0x1 ;  /* 0x00000001ff2d7424 */ /* 0x000fe200078e00ff */
[----:B------:R-:W-:-:S05]  /*16070*/  FMNMX R32, R31, R53, !PT ;  /* 0x000000351f207209 */ /* 0x000fca0007800000 */
[----:B------:R-:W-:-:S07]  /*16080*/  IMAD.MOV.U32 R51, RZ, RZ, R32 ;  /* 0x000000ffff337224 */ /* 0x000fce00078e0020 */
[----:B------:R-:W-:Y:S05]  /*16090*/  WARPSYNC.COLLECTIVE R52, `(.L_x_4262) ;  /* 0x0000000034087348 */ /* 0x000fea0003c00000 */
[----:B------:R0:W1:Y:S02]  /*160a0*/  SHFL.DOWN P0, R53, R51, R45, R44 ;  /* 0x0800002d33357389 */ /* 0x000064000000002c */
[----:B01----:R-:W-:Y:S05]  /*160b0*/  ENDCOLLECTIVE ;  /* 0x000000000000791b */ /* 0x003fea0003800000 */
.L_x_4262:
[----:B------:R-:W-:Y:S01]  /*160c0*/  FMNMX R54, R32, R53, !PT ;  /* 0x0000003520367209 */ /* 0x000fe20007800000 */
[----:B------:R-:W-:-:S07]  /*160d0*/  IMAD.MOV.U32 R53, RZ, RZ, 0x1f ;  /* 0x0000001fff357424 */ /* 0x000fce00078e00ff */
[----:B------:R-:W-:Y:S05]  /*160e0*/  WARPSYNC.COLLECTIVE R52, `(.L_x_4263) ;  /* 0x0000000034087348 */ /* 0x000fea0003c00000 */
[----:B------:R0:W1:Y:S02]  /*160f0*/  SHFL.IDX P0, R53, R54, R55, R53 ;  /* 0x0000003736357389 */ /* 0x0000640000000035 */
[----:B01----:R-:W-:Y:S05]  /*16100*/  ENDCOLLECTIVE ;  /* 0x000000000000791b */ /* 0x003fea0003800000 */
.L_x_4263:
[----:B------:R-:W-:Y:S01]  /*16110*/  IMAD.MOV.U32 R36, RZ, RZ, R53 ;  /* 0x000000ffff247224 */ /* 0x000fe200078e0035 */
[----:B------:R-:W-:Y:S06]  /*16120*/  BRA `(.L_x_4264) ;  /* 0xffffff3800887947 */ /* 0x000fec000383ffff */
.L_x_3904:
[----:B------:R-:W-:Y:S01]  /*16130*/  BSSY B0, `(.L_x_4265) ;  /* 0x0000007000007945 */ /* 0x000fe20003800000 */
[----:B------:R-:W-:Y:S02]  /*16140*/  IMAD.MOV.U32 R45, RZ, RZ, 0x10 ;  /* 0x00000010ff2d7424 */ /* 0x000fe400078e00ff */
[----:B-1----:R-:W-:Y:S02]  /*16150*/  IMAD.MOV.U32 R44, RZ, RZ, 0x1f ;  /* 0x0000001fff2c7424 */ /* 0x002fe400078e00ff */
[----:B------:R-:W-:-:S07]  /*16160*/  IMAD.MOV.U32 R52, RZ, RZ, -0x1 ;  /* 0xffffffffff347424 */ /* 0x000fce00078e00ff */
[----:B0-2---:R-:W-:Y:S05]  /*16170*/  WARPSYNC.COLLECTIVE R52, `(.L_x_4266) ;  /* 0x0000000034087348 */ /* 0x005fea0003c00000 */
[----:B------:R1:W3:Y:S02]  /*16180*/  SHFL.DOWN P0, R53, R51, R45, R44 ;  /* 0x0800002d33357389 */ /* 0x0002e4000000002c */
[----:B0123--:R-:W-:Y:S05]  /*16190*/  ENDCOLLECTIVE ;  /* 0x000000000000791b */ /* 0x00ffea0003800000 */
.L_x_4266:
[----:B------:R-:W-:Y:S05]  /*161a0*/  BSYNC B0 ;  /* 0x0000000000007941 */ /* 0x000fea0003800000 */
.L_x_4265:
        /* <DEDUP_REMOVED lines=8> */
.L_x_4267:
[----:B------:R-:W-:Y:S01]  /*16230*/  IMAD.MOV.U32 R45, RZ, RZ, 0x4 ;  /* 0x00000004ff2d7424 */ /* 0x000fe200078e00ff */
[----:B------:R-:W-:-:S05]  /*16240*/  FMNMX R31, R51, R53, !PT ;  /* 0x00000035331f7209 */ /* 0x000fca0007800000 */
[----:B------:R-:W-:-:S07]  /*16250*/  IMAD.MOV.U32 R51, RZ, RZ, R31 ;  /* 0x000000ffff337224 */ /* 0x000fce00078e001f */
[----:B------:R-:W-:Y:S05]  /*16260*/  WARPSYNC.COLLECTIVE R52, `(.L_x_4268) ;  /* 0x0000000034087348 */ /* 0x000fea0003c00000 */
[----:B------:R0:W1:Y:S02]  /*16270*/  SHFL.DOWN P0, R53, R51, R45, R44 ;  /* 0x0800002d33357389 */ /* 0x000064000000002c */
[----:B01----:R-:W-:Y:S05]  /*16280*/  ENDCOLLECTIVE ;  /* 0x000000000000791b */ /* 0x003fea0003800000 */
.L_x_4268:
[----:B------:R-:W-:Y:S01]  /*16290*/  HFMA2 R45, -RZ, RZ, 0, 1.1920928955078125e-07 ;  /* 0x00000002ff2d7431 */ /* 0x000fe200000001ff */
[----:B------:R-:W-:-:S05]  /*162a0*/  FMNMX R32, R31, R53, !PT ;  /* 0x000000351f207209 */ /* 0x000fca0007800000 */
[----:B------:R-:W-:-:S07]  /*162b0*/  IMAD.MOV.U32 R51, RZ, RZ, R32 ;  /* 0x000000ffff337224 */ /* 0x000fce00078e0020 */
[----:B------:R-:W-:Y:S05]  /*162c0*/  WARPSYNC.COLLECTIVE R52, `(.L_x_4269) ;  /* 0x0000000034087348 */ /* 0x000fea0003c00000 */
[----:B------:R0:W1:Y:S02]  /*162d0*/  SHFL.DOWN P0, R53, R51, R45, R44 ;  /* 0x0800002d33357389 */ /* 0x000064000000002c */
[----:B01----:R-:W-:Y:S05]  /*162e0*/  ENDCOLLECTIVE ;  /* 0x000000000000791b */ /* 0x003fea0003800000 */
.L_x_4269:
[----:B------:R-:W-:Y:S01]  /*162f0*/  IMAD.MOV.U32 R45, RZ, RZ, 0x1 ;  /* 0x00000001ff2d7424 */ /* 0x000fe200078e00ff */
[----:B------:R-:W-:-:S05]  /*16300*/  FMNMX R36, R32, R53, !PT ;  /* 0x0000003520247209 */ /* 0x000fca0007800000 */
[----:B------:R-:W-:-:S07]  /*16310*/  IMAD.MOV.U32 R51, RZ, RZ, R36 ;  /* 0x000000ffff337224 */ /* 0x000fce00078e0024 */
[----:B------:R-:W-:Y:S05]  /*16320*/  WARPSYNC.COLLECTIVE R52, `(.L_x_4270) ;  /* 0x0000000034087348 */ /* 0x000fea0003c00000 */
[----:B------:R0:W1:Y:S02]  /*16330*/  SHFL.DOWN P0, R53, R51, R45, R44 ;  /* 0x0800002d33357389 */ /* 0x000064000000002c */
[----:B01----:R-:W-:Y:S05]  /*16340*/  ENDCOLLECTIVE ;  /* 0x000000000000791b */ /* 0x003fea0003800000 */
.L_x_4270:
[----:B------:R-:W-:Y:S01]  /*16350*/  FMNMX R54, R36, R53, !PT ;  /* 0x0000003524367209 */ /* 0x000fe20007800000 */
[----:B------:R-:W-:-:S07]  /*16360*/  IMAD.MOV.U32 R53, RZ, RZ, 0x1f ;  /* 0x0000001fff357424 */ /* 0x000fce00078e00ff */
[----:B------:R-:W-:Y:S05]  /*16370*/  WARPSYNC.COLLECTIVE R52, `(.L_x_4271) ;  /* 0x0000000034087348 */ /* 0x000fea0003c00000 */
[----:B------:R0:W1:Y:S02]  /*16380*/  SHFL.IDX P0, R53, R54, R55, R53 ;  /* 0x0000003736357389 */ /* 0x0000640000000035 */
[----:B01----:R-:W-:Y:S05]  /*16390*/  ENDCOLLECTIVE ;  /* 0x000000000000791b */ /* 0x003fea0003800000 */
.L_x_4271:
[----:B------:R-:W-:Y:S01]  /*163a0*/  IMAD.MOV.U32 R37, RZ, RZ, R53 ;  /* 0x000000ffff257224 */ /* 0x000fe200078e0035 */
[----:B------:R-:W-:Y:S06]  /*163b0*/  BRA `(.L_x_4272) ;  /* 0xffffff3c00187947 */ /* 0x000fec000383ffff */
.L_x_3912:
[----:B------:R-:W-:Y:S01]  /*163c0*/  BSSY B0, `(.L_x_4273) ;  /* 0x0000007000007945 */ /* 0x000fe20003800000 */
[----:B------:R-:W-:Y:S01]  /*163d0*/  MOV R45, 0x10 ;  /* 0x00000010002d7802 */ /* 0x000fe20000000f00 */
[----:B------:R-:W-:Y:S02]  /*163e0*/  IMAD.MOV.U32 R44, RZ, RZ, 0x1f ;  /* 0x0000001fff2c7424 */ /* 0x000fe400078e00ff */
[----:B------:R-:W-:-:S07]  /*163f0*/  IMAD.MOV.U32 R52, RZ, RZ, -0x1 ;  /* 0xffffffffff347424 */ /* 0x000fce00078e00ff */
[----:B0-2---:R-:W-:Y:S05]  /*16400*/  WARPSYNC.COLLECTIVE R52, `(.L_x_4274) ;  /* 0x0000000034087348 */ /* 0x005fea0003c00000 */
[----:B------:R1:W3:Y:S02]  /*16410*/  SHFL.DOWN P0, R53, R51, R45, R44 ;  /* 0x0800002d33357389 */ /* 0x0002e4000000002c */
[----:B0123--:R-:W-:Y:S05]  /*16420*/  ENDCOLLECTIVE ;  /* 0x000000000000791b */ /* 0x00ffea0003800000 */
.L_x_4274:
[----:B------:R-:W-:Y:S05]  /*16430*/  BSYNC B0 ;  /* 0x0000000000007941 */ /* 0x000fea0003800000 */
.L_x_4273:
        /* <DEDUP_REMOVED lines=8> */
.L_x_4275:
[----:B------:R-:W-:Y:S01]  /*164c0*/  IMAD.MOV.U32 R45, RZ, RZ, 0x4 ;  /* 0x00000004ff2d7424 */ /* 0x000fe200078e00ff */
[----:B------:R-:W-:-:S04]  /*164d0*/  FMNMX R32, R51, R53, !PT ;  /* 0x0000003533207209 */ /* 0x000fc80007800000 */
[----:B------:R-:W-:-:S07]  /*164e0*/  MOV R51, R32 ;  /* 0x0000002000337202 */ /* 0x000fce0000000f00 */
[----:B------:R-:W-:Y:S05]  /*164f0*/  WARPSYNC.COLLECTIVE R52, `(.L_x_4276) ;  /* 0x0000000034087348 */ /* 0x000fea0003c00000 */
[----:B------:R0:W1:Y:S02]  /*16500*/  SHFL.DOWN P0, R53, R51, R45, R44 ;  /* 0x0800002d33357389 */ /* 0x000064000000002c */
[----:B01----:R-:W-:Y:S05]  /*16510*/  ENDCOLLECTIVE ;  /* 0x000000000000791b */ /* 0x003fea0003800000 */
.L_x_4276:
[----:B------:R-:W-:Y:S01]  /*16520*/  IMAD.MOV.U32 R45, RZ, RZ, 0x2 ;  /* 0x00000002ff2d7424 */ /* 0x000fe200078e00ff */
[----:B------:R-:W-:-:S05]  /*16530*/  FMNMX R36, R32, R53, !PT ;  /* 0x0000003520247209 */ /* 0x000fca0007800000 */
[----:B------:R-:W-:-:S07]  /*16540*/  IMAD.MOV.U32 R51, RZ, RZ, R36 ;  /* 0x000000ffff337224 */ /* 0x000fce00078e0024 */
[----:B------:R-:W-:Y:S05]  /*16550*/  WARPSYNC.COLLECTIVE R52, `(.L_x_4277) ;  /* 0x0000000034087348 */ /* 0x000fea0003c00000 */
[----:B------:R0:W1:Y:S02]  /*16560*/  SHFL.DOWN P0, R53, R51, R45, R44 ;  /* 0x0800002d33357389 */ /* 0x000064000000002c */
[----:B01----:R-:W-:Y:S05]  /*16570*/  ENDCOLLECTIVE ;  /* 0x000000000000791b */ /* 0x003fea0003800000 */
.L_x_4277:
[----:B------:R-:W-:Y:S01]  /*16580*/  IMAD.MOV.U32 R45, RZ, RZ, 0x1 ;  /* 0x00000001ff2d7424 */ /* 0x000fe200078e00ff */
[----:B------:R-:W-:-:S05]  /*16590*/  FMNMX R37, R36, R53, !PT ;  /* 0x0000003524257209 */ /* 0x000fca0007800000 */
[----:B------:R-:W-:-:S07]  /*165a0*/  IMAD.MOV.U32 R51, RZ, RZ, R37 ;  /* 0x000000ffff337224 */ /* 0x000fce00078e0025 */
[----:B------:R-:W-:Y:S05]  /*165b0*/  WARPSYNC.COLLECTIVE R52, `(.L_x_4278) ;  /* 0x0000000034087348 */ /* 0x000fea0003c00000 */
[----:B------:R0:W1:Y:S02]  /*165c0*/  SHFL.DOWN P0, R53, R51, R45, R44 ;  /* 0x0800002d33357389 */ /* 0x000064000000002c */
[----:B01----:R-:W-:Y:S05]  /*165d0*/  ENDCOLLECTIVE ;  /* 0x000000000000791b */ /* 0x003fea0003800000 */
.L_x_4278:
[----:B------:R-:W-:Y:S01]  /*165e0*/  FMNMX R54, R37, R53, !PT ;  /* 0x0000003525367209 */ /* 0x000fe20007800000 */
[----:B------:R-:W-:-:S07]  /*165f0*/  IMAD.MOV.U32 R53, RZ, RZ, 0x1f ;  /* 0x0000001fff357424 */ /* 0x000fce00078e00ff */
[----:B------:R-:W-:Y:S05]  /*16600*/  WARPSYNC.COLLECTIVE R52, `(.L_x_4279) ;  /* 0x0000000034087348 */ /* 0x000fea0003c00000 */
[----:B------:R0:W1:Y:S02]  /*16610*/  SHFL.IDX P0, R53, R54, R55, R53 ;  /* 0x0000003736357389 */ /* 0x0000640000000035 */
[----:B01----:R-:W-:Y:S05]  /*16620*/  ENDCOLLECTIVE ;  /* 0x000000000000791b */ /* 0x003fea0003800000 */
.L_x_4279:
[----:B------:R-:W-:Y:S01]  /*16630*/  IMAD.MOV.U32 R38, RZ, RZ, R53 ;  /* 0x000000ffff267224 */ /* 0x000fe200078e0035 */
[----:B------:R-:W-:Y:S06]  /*16640*/  BRA `(.L_x_4280) ;  /* 0xffffff3c00a87947 */ /* 0x000fec000383ffff */
.L_x_3920:
[----:B------:R-:W-:Y:S01]  /*16650*/  BSSY B0, `(.L_x_4281) ;  /* 0x0000007000007945 */ /* 0x000fe20003800000 */
[----:B------:R-:W-:Y:S02]  /*16660*/  IMAD.MOV.U32 R45, RZ, RZ, 0x10 ;  /* 0x00000010ff2d7424 */ /* 0x000fe400078e00ff */
[----:B------:R-:W-:Y:S02]  /*16670*/  IMAD.MOV.U32 R44, RZ, RZ, 0x1f ;  /* 0x0000001fff2c7424 */ /* 0x000fe400078e00ff */
[----:B------:R-:W-:-:S07]  /*16680*/  IMAD.MOV.U32 R52, RZ, RZ, -0x1 ;  /* 0xffffffffff347424 */ /* 0x000fce00078e00ff */
[----:B0-2---:R-:W-:Y:S05]  /*16690*/  WARPSYNC.COLLECTIVE R52, `(.L_x_4282) ;  /* 0x0000000034087348 */ /* 0x005fea0003c00000 */
[----:B------:R1:W3:Y:S02]  /*166a0*/  SHFL.DOWN P0, R53, R51, R45, R44 ;  /* 0x0800002d33357389 */ /* 0x0002e4000000002c */
[----:B0123--:R-:W-:Y:S05]  /*166b0*/  ENDCOLLECTIVE ;  /* 0x000000000000791b */ /* 0x00ffea0003800000 */
.L_x_4282:
[----:B------:R-:W-:Y:S05]  /*166c0*/  BSYNC B0 ;  /* 0x0000000000007941 */ /* 0x000fea0003800000 */
.L_x_4281:
        /* <DEDUP_REMOVED lines=8> */
.L_x_4283:
[----:B------:R-:W-:Y:S01]  /*16750*/  IMAD.MOV.U32 R45, RZ, RZ, 0x4 ;  /* 0x00000004ff2d7424 */ /* 0x000fe200078e00ff */
[----:B------:R-:W-:-:S05]  /*16760*/  FMNMX R36, R51, R53, !PT ;  /* 0x0000003533247209 */ /* 0x000fca0007800000 */
[----:B------:R-:W-:-:S07]  /*16770*/  IMAD.MOV.U32 R51, RZ, RZ, R36 ;  /* 0x000000ffff337224 */ /* 0x000fce00078e0024 */
[----:B------:R-:W-:Y:S05]  /*16780*/  WARPSYNC.COLLECTIVE R52, `(.L_x_4284) ;  /* 0x0000000034087348 */ /* 0x000fea0003c00000 */
[----:B------:R0:W1:Y:S02]  /*16790*/  SHFL.DOWN P0, R53, R51, R45, R44 ;  /* 0x0800002d33357389 */ /* 0x000064000000002c */
[----:B01----:R-:W-:Y:S05]  /*167a0*/  ENDCOLLECTIVE ;  /* 0x000000000000791b */ /* 0x003fea0003800000 */
.L_x_4284:
[----:B------:R-:W-:Y:S01]  /*167b0*/  HFMA2 R45, -RZ, RZ, 0, 1.1920928955078125e-07 ;  /* 0x00000002ff2d7431 */ /* 0x000fe200000001ff */
[----:B------:R-:W-:-:S05]  /*167c0*/  FMNMX R37, R36, R53, !PT ;  /* 0x0000003524257209 */ /* 0x000fca0007800000 */
[----:B------:R-:W-:-:S07]  /*167d0*/  IMAD.MOV.U32 R51, RZ, RZ, R37 ;  /* 0x000000ffff337224 */ /* 0x000fce00078e0025 */
[----:B------:R-:W-:Y:S05]  /*167e0*/  WARPSYNC.COLLECTIVE R52, `(.L_x_4285) ;  /* 0x0000000034087348 */ /* 0x000fea0003c00000 */
[----:B------:R0:W1:Y:S02]  /*167f0*/  SHFL.DOWN P0, R53, R51, R45, R44 ;  /* 0x0800002d33357389 */ /* 0x000064000000002c */
[----:B01----:R-:W-:Y:S05]  /*16800*/  ENDCOLLECTIVE ;  /* 0x000000000000791b */ /* 0x003fea0003800000 */
.L_x_4285:
[----:B------:R-:W-:Y:S01]  /*16810*/  IMAD.MOV.U32 R45, RZ, RZ, 0x1 ;  /* 0x00000001ff2d7424 */ /* 0x000fe200078e00ff */
[----:B------:R-:W-:-:S05]  /*16820*/  FMNMX R38, R37, R53, !PT ;  /* 0x0000003525267209 */ /* 0x000fca0007800000 */
[----:B------:R-:W-:-:S07]  /*16830*/  IMAD.MOV.U32 R51, RZ, RZ, R38 ;  /* 0x000000ffff337224 */ /* 0x000fce00078e0026 */
[----:B------:R-:W-:Y:S05]  /*16840*/  WARPSYNC.COLLECTIVE R52, `(.L_x_4286) ;  /* 0x0000000034087348 */ /* 0x000fea0003c00000 */
[----:B------:R0:W1:Y:S02]  /*16850*/  SHFL.DOWN P0, R53, R51, R45, R44 ;  /* 0x0800002d33357389 */ /* 0x000064000000002c */
[----:B01----:R-:W-:Y:S05]  /*16860*/  ENDCOLLECTIVE ;  /* 0x000000000000791b */ /* 0x003fea0003800000 */
.L_x_4286:
[----:B------:R-:W-:Y:S01]  /*16870*/  FMNMX R54, R38, R53, !PT ;  /* 0x0000003526367209 */ /* 0x000fe20007800000 */
[----:B------:R-:W-:-:S07]  /*16880*/  IMAD.MOV.U32 R53, RZ, RZ, 0x1f ;  /* 0x0000001fff357424 */ /* 0x000fce00078e00ff */
[----:B------:R-:W-:Y:S05]  /*16890*/  WARPSYNC.COLLECTIVE R52, `(.L_x_4287) ;  /* 0x0000000034087348 */ /* 0x000fea0003c00000 */
[----:B------:R0:W1:Y:S02]  /*168a0*/  SHFL.IDX P0, R53, R54, R55, R53 ;  /* 0x0000003736357389 */ /* 0x0000640000000035 */
[----:B01----:R-:W-:Y:S05]  /*168b0*/  ENDCOLLECTIVE ;  /* 0x000000000000791b */ /* 0x003fea0003800000 */
.L_x_4287:
[----:B------:R-:W-:Y:S01]  /*168c0*/  IMAD.MOV.U32 R39, RZ, RZ, R53 ;  /* 0x000000ffff277224 */ /* 0x000fe200078e0035 */
[----:B------:R-:W-:Y:S06]  /*168d0*/  BRA `(.L_x_4288) ;  /* 0xffffff4000387947 */ /* 0x000fec000383ffff */
.L_x_3928:
[----:B------:R-:W-:Y:S01]  /*168e0*/  BSSY B0, `(.L_x_4289) ;  /* 0x0000007000007945 */ /* 0x000fe20003800000 */
[----:B------:R-:W-:Y:S01]  /*168f0*/  MOV R45, 0x10 ;  /* 0x00000010002d7802 */ /* 0x000fe20000000f00 */
[----:B------:R-:W-:Y:S02]  /*16900*/  IMAD.MOV.U32 R44, RZ, RZ, 0x1f ;  /* 0x0000001fff2c7424 */ /* 0x000fe400078e00ff */
[----:B------:R-:W-:-:S07]  /*16910*/  IMAD.MOV.U32 R52, RZ, RZ, -0x1 ;  /* 0xffffffffff347424 */ /* 0x000fce00078e00ff */
[----:B0-2---:R-:W-:Y:S05]  /*16920*/  WARPSYNC.COLLECTIVE R52, `(.L_x_4290) ;  /* 0x0000000034087348 */ /* 0x005fea0003c00000 */
[----:B------:R1:W3:Y:S02]  /*16930*/  SHFL.DOWN P0, R53, R51, R45, R44 ;  /* 0x0800002d33357389 */ /* 0x0002e4000000002c */
[----:B0123--:R-:W-:Y:S05]  /*16940*/  ENDCOLLECTIVE ;  /* 0x000000000000791b */ /* 0x00ffea0003800000 */
.L_x_4290:
[----:B------:R-:W-:Y:S05]  /*16950*/  BSYNC B0 ;  /* 0x0000000000007941 */ /* 0x000fea0003800000 */
.L_x_4289:
        /* <DEDUP_REMOVED lines=8> */
.L_x_4291:
[----:B------:R-:W-:Y:S01]  /*169e0*/  IMAD.MOV.U32 R45, RZ, RZ, 0x4 ;  /* 0x00000004ff2d7424 */ /* 0x000fe200078e00ff */
[----:B------:R-:W-:-:S04]  /*169f0*/  FMNMX R37, R51, R53, !PT ;  /* 0x0000003533257209 */ /* 0x000fc80007800000 */
[----:B------:R-:W-:-:S07]  /*16a00*/  MOV R51, R37 ;  /* 0x0000002500337202 */ /* 0x000fce0000000f00 */
[----:B------:R-:W-:Y:S05]  /*16a10*/  WARPSYNC.COLLECTIVE R52, `(.L_x_4292) ;  /* 0x0000000034087348 */ /* 0x000fea0003c00000 */
[----:B------:R0:W1:Y:S02]  /*16a20*/  SHFL.DOWN P0, R53, R51, R45, R44 ;  /* 0x0800002d33357389 */ /* 0x000064000000002c */
[----:B01----:R-:W-:Y:S05]  /*16a30*/  ENDCOLLECTIVE ;  /* 0x000000000000791b */ /* 0x003fea0003800000 */
.L_x_4292:
[----:B------:R-:W-:Y:S01]  /*16a40*/  IMAD.MOV.U32 R45, RZ, RZ, 0x2 ;  /* 0x00000002ff2d7424 */ /* 0x000fe200078e00ff */
[----:B------:R-:W-:-:S05]  /*16a50*/  FMNMX R38, R37, R53, !PT ;  /* 0x0000003525267209 */ /* 0x000fca0007800000 */
[----:B------:R-:W-:-:S07]  /*16a60*/  IMAD.MOV.U32 R51, RZ, RZ, R38 ;  /* 0x000000ffff337224 */ /* 0x000fce00078e0026 */
[----:B------:R-:W-:Y:S05]  /*16a70*/  WARPSYNC.COLLECTIVE R52, `(.L_x_4293) ;  /* 0x0000000034087348 */ /* 0x000fea0003c00000 */
[----:B------:R0:W1:Y:S02]  /*16a80*/  SHFL.DOWN P0, R53, R51, R45, R44 ;  /* 0x0800002d33357389 */ /* 0x000064000000002c */
[----:B01----:R-:W-:Y:S05]  /*16a90*/  ENDCOLLECTIVE ;  /* 0x000000000000791b */ /* 0x003fea0003800000 */
.L_x_4293:
[----:B------:R-:W-:Y:S01]  /*16aa0*/  IMAD.MOV.U32 R45, RZ, RZ, 0x1 ;  /* 0x00000001ff2d7424 */ /* 0x000fe200078e00ff */
[----:B------:R-:W-:-:S05]  /*16ab0*/  FMNMX R39, R38, R53, !PT ;  /* 0x0000003526277209 */ /* 0x000fca0007800000 */
[----:B------:R-:W-:-:S07]  /*16ac0*/  IMAD.MOV.U32 R51, RZ, RZ, R39 ;  /* 0x000000ffff337224 */ /* 0x000fce00078e0027 */
[----:B------:R-:W-:Y:S05]  /*16ad0*/  WARPSYNC.COLLECTIVE R52, `(.L_x_4294) ;  /* 0x0000000034087348 */ /* 0x000fea0003c00000 */
[----:B------:R0:W1:Y:S02]  /*16ae0*/  SHFL.DOWN P0, R53, R51, R45, R44 ;  /* 0x0800002d33357389 */ /* 0x000064000000002c */
[----:B01----:R-:W-:Y:S05]  /*16af0*/  ENDCOLLECTIVE ;  /* 0x000000000000791b */ /* 0x003fea0003800000 */
.L_x_4294:
[----:B------:R-:W-:Y:S01]  /*16b00*/  FMNMX R54, R39, R53, !PT ;  /* 0x0000003527367209 */ /* 0x000fe20007800000 */
[----:B------:R-:W-:-:S07]  /*16b10*/  IMAD.MOV.U32 R53, RZ, RZ, 0x1f ;  /* 0x0000001fff357424 */ /* 0x000fce00078e00ff */
[----:B------:R-:W-:Y:S05]  /*16b20*/  WARPSYNC.COLLECTIVE R52, `(.L_x_4295) ;  /* 0x0000000034087348 */ /* 0x000fea0003c00000 */
[----:B------:R0:W1:Y:S02]  /*16b30*/  SHFL.IDX P0, R53, R54, R55, R53 ;  /* 0x0000003736357389 */ /* 0x0000640000000035 */
[----:B01----:R-:W-:Y:S05]  /*16b40*/  ENDCOLLECTIVE ;  /* 0x000000000000791b */ /* 0x003fea0003800000 */
.L_x_4295:
[----:B------:R-:W-:Y:S01]  /*16b50*/  IMAD.MOV.U32 R47, RZ, RZ, R53 ;  /* 0x000000ffff2f7224 */ /* 0x000fe200078e0035 */
[----:B------:R-:W-:Y:S06]  /*16b60*/  BRA `(.L_x_4296) ;  /* 0xffffff4000cc7947 */ /* 0x000fec000383ffff */
.L_x_3936:
[----:B------:R-:W-:Y:S01]  /*16b70*/  BSSY B0, `(.L_x_4297) ;  /* 0x0000007000007945 */ /* 0x000fe20003800000 */
[----:B------:R-:W-:Y:S02]  /*16b80*/  IMAD.MOV.U32 R45, RZ, RZ, 0x10 ;  /* 0x00000010ff2d7424 */ /* 0x000fe400078e00ff */
[----:B------:R-:W-:Y:S02]  /*16b90*/  IMAD.MOV.U32 R44, RZ, RZ, 0x1f ;  /* 0x0000001fff2c7424 */ /* 0x000fe400078e00ff */
[----:B------:R-:W-:-:S07]  /*16ba0*/  IMAD.MOV.U32 R52, RZ, RZ, -0x1 ;  /* 0xffffffffff347424 */ /* 0x000fce00078e00ff */
[----:B0-2---:R-:W-:Y:S05]  /*16bb0*/  WARPSYNC.COLLECTIVE R52, `(.L_x_4298) ;  /* 0x0000000034087348 */ /* 0x005fea0003c00000 */
[----:B------:R1:W3:Y:S02]  /*16bc0*/  SHFL.DOWN P0, R53, R51, R45, R44 ;  /* 0x0800002d33357389 */ /* 0x0002e4000000002c */
[----:B0123--:R-:W-:Y:S05]  /*16bd0*/  ENDCOLLECTIVE ;  /* 0x000000000000791b */ /* 0x00ffea0003800000 */
.L_x_4298:
[----:B------:R-:W-:Y:S05]  /*16be0*/  BSYNC B0 ;  /* 0x0000000000007941 */ /* 0x000fea0003800000 */
.L_x_4297:
        /* <DEDUP_REMOVED lines=8> */
.L_x_4299:
[----:B------:R-:W-:Y:S01]  /*16c70*/  IMAD.MOV.U32 R45, RZ, RZ, 0x4 ;  /* 0x00000004ff2d7424 */ /* 0x000fe200078e00ff */
[----:B------:R-:W-:-:S05]  /*16c80*/  FMNMX R38, R51, R53, !PT ;  /* 0x0000003533267209 */ /* 0x000fca0007800000 */
[----:B------:R-:W-:-:S07]  /*16c90*/  IMAD.MOV.U32 R51, RZ, RZ, R38 ;  /* 0x000000ffff337224 */ /* 0x000fce00078e0026 */
[----:B------:R-:W-:Y:S05]  /*16ca0*/  WARPSYNC.COLLECTIVE R52, `(.L_x_4300) ;  /* 0x0000000034087348 */ /* 0x000fea0003c00000 */
[----:B------:R0:W1:Y:S02]  /*16cb0*/  SHFL.DOWN P0, R53, R51, R45, R44 ;  /* 0x0800002d33357389 */ /* 0x000064000000002c */
[----:B01----:R-:W-:Y:S05]  /*16cc0*/  ENDCOLLECTIVE ;  /* 0x000000000000791b */ /* 0x003fea0003800000 */
.L_x_4300:
[----:B------:R-:W-:Y:S01]  /*16cd0*/  HFMA2 R45, -RZ, RZ, 0, 1.1920928955078125e-07 ;  /* 0x00000002ff2d7431 */ /* 0x000fe200000001ff */
[----:B------:R-:W-:-:S05]  /*16ce0*/  FMNMX R39, R38, R53, !PT ;  /* 0x0000003526277209 */ /* 0x000fca0007800000 */
[----:B------:R-:W-:-:S07]  /*16cf0*/  IMAD.MOV.U32 R51, RZ, RZ, R39 ;  /* 0x000000ffff337224 */ /* 0x000fce00078e0027 */
[----:B------:R-:W-:Y:S05]  /*16d00*/  WARPSYNC.COLLECTIVE R52, `(.L_x_4301) ;  /* 0x0000000034087348 */ /* 0x000fea0003c00000 */
[----:B------:R0:W1:Y:S02]  /*16d10*/  SHFL.DOWN P0, R53, R51, R45, R44 ;  /* 0x0800002d33357389 */ /* 0x000064000000002c */
[----:B01----:R-:W-:Y:S05]  /*16d20*/  ENDCOLLECTIVE ;  /* 0x000000000000791b */ /* 0x003fea0003800000 */
.L_x_4301:
[----:B------:R-:W-:Y:S01]  /*16d30*/  IMAD.MOV.U32 R45, RZ, RZ, 0x1 ;  /* 0x00000001ff2d7424 */ /* 0x000fe200078e00ff */
[----:B------:R-:W-:-:S05]  /*16d40*/  FMNMX R47, R39, R53, !PT ;  /* 0x00000035272f7209 */ /* 0x000fca0007800000 */
[----:B------:R-:W-:-:S07]  /*16d50*/  IMAD.MOV.U32 R51, RZ, RZ, R47 ;  /* 0x000000ffff337224 */ /* 0x000fce00078e002f */
[----:B------:R-:W-:Y:S05]  /*16d60*/  WARPSYNC.COLLECTIVE R52, `(.L_x_4302) ;  /* 0x0000000034087348 */ /* 0x000fea0003c00000 */
[----:B------:R0:W1:Y:S02]  /*16d70*/  SHFL.DOWN P0, R53, R51, R45, R44 ;  /* 0x0800002d33357389 */ /* 0x000064000000002c */
[----:B01----:R-:W-:Y:S05]  /*16d80*/  ENDCOLLECTIVE ;  /* 0x000000000000791b */ /* 0x003fea0003800000 */
.L_x_4302:
[----:B------:R-:W-:Y:S01]  /*16d90*/  FMNMX R54, R47, R53, !PT ;  /* 0x000000352f367209 */ /* 0x000fe20007800000 */
[----:B------:R-:W-:-:S07]  /*16da0*/  IMAD.MOV.U32 R53, RZ, RZ, 0x1f ;  /* 0x0000001fff357424 */ /* 0x000fce00078e00ff */
[----:B------:R-:W-:Y:S05]  /*16db0*/  WARPSYNC.COLLECTIVE R52, `(.L_x_4303) ;  /* 0x0000000034087348 */ /* 0x000fea0003c00000 */
[----:B------:R0:W1:Y:S02]  /*16dc0*/  SHFL.IDX P0, R53, R54, R55, R53 ;  /* 0x0000003736357389 */ /* 0x0000640000000035 */
[----:B01----:R-:W-:Y:S05]  /*16dd0*/  ENDCOLLECTIVE ;  /* 0x000000000000791b */ /* 0x003fea0003800000 */
.L_x_4303:
[----:B------:R-:W-:Y:S01]  /*16de0*/  IMAD.MOV.U32 R48, RZ, RZ, R53 ;  /* 0x000000ffff307224 */ /* 0x000fe200078e0035 */
[----:B------:R-:W-:Y:S06]  /*16df0*/  BRA `(.L_x_4304) ;  /* 0xffffff4400607947 */ /* 0x000fec000383ffff */
.L_x_3944:
[----:B------:R-:W-:Y:S01]  /*16e00*/  BSSY B0, `(.L_x_4305) ;  /* 0x0000007000007945 */ /* 0x000fe20003800000 */
[----:B------:R-:W-:Y:S01]  /*16e10*/  MOV R45, 0x10 ;  /* 0x00000010002d7802 */ /* 0x000fe20000000f00 */
[----:B------:R-:W-:Y:S02]  /*16e20*/  IMAD.MOV.U32 R44, RZ, RZ, 0x1f ;  /* 0x0000001fff2c7424 */ /* 0x000fe400078e00ff */
[----:B------:R-:W-:-:S07]  /*16e30*/  IMAD.MOV.U32 R52, RZ, RZ, -0x1 ;  /* 0xffffffffff347424 */ /* 0x000fce00078e00ff */
[----:B0-2---:R-:W-:Y:S05]  /*16e40*/  WARPSYNC.COLLECTIVE R52, `(.L_x_4306) ;  /* 0x0000000034087348 */ /* 0x005fea0003c00000 */
[----:B------:R1:W3:Y:S02]  /*16e50*/  SHFL.DOWN P0, R53, R51, R45, R44 ;  /* 0x0800002d33357389 */ /* 0x0002e4000000002c */
[----:B0123--:R-:W-:Y:S05]  /*16e60*/  ENDCOLLECTIVE ;  /* 0x000000000000791b */ /* 0x00ffea0003800000 */
.L_x_4306:
[----:B------:R-:W-:Y:S05]  /*16e70*/  BSYNC B0 ;  /* 0x0000000000007941 */ /* 0x000fea0003800000 */
.L_x_4305:
        /* <DEDUP_REMOVED lines=8> */
.L_x_4307:
[----:B------:R-:W-:Y:S01]  /*16f00*/  IMAD.MOV.U32 R45, RZ, RZ, 0x4 ;  /* 0x00000004ff2d7424 */ /* 0x000fe200078e00ff */
[----:B------:R-:W-:-:S04]  /*16f10*/  FMNMX R39, R51, R53, !PT ;  /* 0x0000003533277209 */ /* 0x000fc80007800000 */
[----:B------:R-:W-:-:S07]  /*16f20*/  MOV R51, R39 ;  /* 0x0000002700337202 */ /* 0x000fce0000000f00 */
[----:B------:R-:W-:Y:S05]  /*16f30*/  WARPSYNC.COLLECTIVE R52, `(.L_x_4308) ;  /* 0x0000000034087348 */ /* 0x000fea0003c00000 */
[----:B------:R0:W1:Y:S02]  /*16f40*/  SHFL.DOWN P0, R53, R51, R45, R44 ;  /* 0x0800002d33357389 */ /* 0x000064000000002c */
[----:B01----:R-:W-:Y:S05]  /*16f50*/  ENDCOLLECTIVE ;  /* 0x000000000000791b */ /* 0x003fea0003800000 */
.L_x_4308:
[----:B------:R-:W-:Y:S01]  /*16f60*/  IMAD.MOV.U32 R45, RZ, RZ, 0x2 ;  /* 0x00000002ff2d7424 */ /* 0x000fe200078e00ff */
[----:B------:R-:W-:-:S05]  /*16f70*/  FMNMX R47, R39, R53, !PT ;  /* 0x00000035272f7209 */ /* 0x000fca0007800000 */
[----:B------:R-:W-:-:S07]  /*16f80*/  IMAD.MOV.U32 R51, RZ, RZ, R47 ;  /* 0x000000ffff337224 */ /* 0x000fce00078e002f */
[----:B------:R-:W-:Y:S05]  /*16f90*/  WARPSYNC.COLLECTIVE R52, `(.L_x_4309) ;  /* 0x0000000034087348 */ /* 0x000fea0003c00000 */
[----:B------:R0:W1:Y:S02]  /*16fa0*/  SHFL.DOWN P0, R53, R51, R45, R44 ;  /* 0x0800002d33357389 */ /* 0x000064000000002c */
[----:B01----:R-:W-:Y:S05]  /*16fb0*/  ENDCOLLECTIVE ;  /* 0x000000000000791b */ /* 0x003fea0003800000 */
.L_x_4309:
[----:B------:R-:W-:Y:S01]  /*16fc0*/  IMAD.MOV.U32 R45, RZ, RZ, 0x1 ;  /* 0x00000001ff2d7424 */ /* 0x000fe200078e00ff */
[----:B------:R-:W-:-:S05]  /*16fd0*/  FMNMX R48, R47, R53, !PT ;  /* 0x000000352f307209 */ /* 0x000fca0007800000 */
[----:B------:R-:W-:-:S07]  /*16fe0*/  IMAD.MOV.U32 R51, RZ, RZ, R48 ;  /* 0x000000ffff337224 */ /* 0x000fce00078e0030 */
[----:B------:R-:W-:Y:S05]  /*16ff0*/  WARPSYNC.COLLECTIVE R52, `(.L_x_4310) ;  /* 0x0000000034087348 */ /* 0x000fea0003c00000 */
[----:B------:R0:W1:Y:S02]  /*17000*/  SHFL.DOWN P0, R53, R51, R45, R44 ;  /* 0x0800002d33357389 */ /* 0x000064000000002c */
[----:B01----:R-:W-:Y:S05]  /*17010*/  ENDCOLLECTIVE ;  /* 0x000000000000791b */ /* 0x003fea0003800000 */
.L_x_4310:
[----:B------:R-:W-:Y:S01]  /*17020*/  FMNMX R54, R48, R53, !PT ;  /* 0x0000003530367209 */ /* 0x000fe20007800000 */
[----:B------:R-:W-:-:S07]  /*17030*/  IMAD.MOV.U32 R53, RZ, RZ, 0x1f ;  /* 0x0000001fff357424 */ /* 0x000fce00078e00ff */
[----:B------:R-:W-:Y:S05]  /*17040*/  WARPSYNC.COLLECTIVE R52, `(.L_x_4311) ;  /* 0x0000000034087348 */ /* 0x000fea0003c00000 */
[----:B------:R0:W1:Y:S02]  /*17050*/  SHFL.IDX P0, R53, R54, R55, R53 ;  /* 0x0000003736357389 */ /* 0x0000640000000035 */
[----:B01----:R-:W-:Y:S05]  /*17060*/  ENDCOLLECTIVE ;  /* 0x000000000000791b */ /* 0x003fea0003800000 */
.L_x_4311:
[----:B------:R-:W-:Y:S01]  /*17070*/  IMAD.MOV.U32 R49, RZ, RZ, R53 ;  /* 0x000000ffff317224 */ /* 0x000fe200078e0035 */
[----:B------:R-:W-:Y:S06]  /*17080*/  BRA `(.L_x_4312) ;  /* 0xffffff4400f47947 */ /* 0x000fec000383ffff */
.L_x_3952:
[----:B------:R-:W-:Y:S01]  /*17090*/  BSSY B0, `(.L_x_4313) ;  /* 0x0000007000007945 */ /* 0x000fe20003800000 */
[----:B------:R-:W-:Y:S02]  /*170a0*/  IMAD.MOV.U32 R45, RZ, RZ, 0x10 ;  /* 0x00000010ff2d7424 */ /* 0x000fe400078e00ff */
[----:B------:R-:W-:Y:S02]  /*170b0*/  IMAD.MOV.U32 R44, RZ, RZ, 0x1f ;  /* 0x0000001fff2c7424 */ /* 0x000fe400078e00ff */
[----:B------:R-:W-:-:S07]  /*170c0*/  IMAD.MOV.U32 R52, RZ, RZ, -0x1 ;  /* 0xffffffffff347424 */ /* 0x000fce00078e00ff */
[----:B0-2---:R-:W-:Y:S05]  /*170d0*/  WARPSYNC.COLLECTIVE R52, `(.L_x_4314) ;  /* 0x0000000034087348 */ /* 0x005fea0003c00000 */
[----:B------:R1:W3:Y:S02]  /*170e0*/  SHFL.DOWN P0, R53, R51, R45, R44 ;  /* 0x0800002d33357389 */ /* 0x0002e4000000002c */
[----:B0123--:R-:W-:Y:S05]  /*170f0*/  ENDCOLLECTIVE ;  /* 0x000000000000791b */ /* 0x00ffea0003800000 */
.L_x_4314:
[----:B------:R-:W-:Y:S05]  /*17100*/  BSYNC B0 ;  /* 0x0000000000007941 */ /* 0x000fea0003800000 */
.L_x_4313:
        /* <DEDUP_REMOVED lines=8> */
.L_x_4315:
[----:B------:R-:W-:Y:S01]  /*17190*/  IMAD.MOV.U32 R45, RZ, RZ, 0x4 ;  /* 0x00000004ff2d7424 */ /* 0x000fe200078e00ff */
[----:B------:R-:W-:-:S05]  /*171a0*/  FMNMX R47, R51, R53, !PT ;  /* 0x00000035332f7209 */ /* 0x000fca0007800000 */
[----:B------:R-:W-:-:S07]  /*171b0*/  IMAD.MOV.U32 R51, RZ, RZ, R47 ;  /* 0x000000ffff337224 */ /* 0x000fce00078e002f */
[----:B------:R-:W-:Y:S05]  /*171c0*/  WARPSYNC.COLLECTIVE R52, `(.L_x_4316) ;  /* 0x0000000034087348 */ /* 0x000fea0003c00000 */
[----:B------:R0:W1:Y:S02]  /*171d0*/  SHFL.DOWN P0, R53, R51, R45, R44 ;  /* 0x0800002d33357389 */ /* 0x000064000000002c */
[----:B01----:R-:W-:Y:S05]  /*171e0*/  ENDCOLLECTIVE ;  /* 0x000000000000791b */ /* 0x003fea0003800000 */
.L_x_4316:
[----:B------:R-:W-:Y:S01]  /*171f0*/  HFMA2 R45, -RZ, RZ, 0, 1.1920928955078125e-07 ;  /* 0x00000002ff2d7431 */ /* 0x000fe200000001ff */
[----:B------:R-:W-:-:S05]  /*17200*/  FMNMX R48, R47, R53, !PT ;  /* 0x000000352f307209 */ /* 0x000fca0007800000 */
[----:B------:R-:W-:-:S07]  /*17210*/  IMAD.MOV.U32 R51, RZ, RZ, R48 ;  /* 0x000000ffff337224 */ /* 0x000fce00078e0030 */
[----:B------:R-:W-:Y:S05]  /*17220*/  WARPSYNC.COLLECTIVE R52, `(.L_x_4317) ;  /* 0x0000000034087348 */ /* 0x000fea0003c00000 */
[----:B------:R0:W1:Y:S02]  /*17230*/  SHFL.DOWN P0, R53, R51, R45, R44 ;  /* 0x0800002d33357389 */ /* 0x000064000000002c */
[----:B01----:R-:W-:Y:S05]  /*17240*/  ENDCOLLECTIVE ;  /* 0x000000000000791b */ /* 0x003fea0003800000 */
.L_x_4317:
[----:B------:R-:W-:Y:S01]  /*17250*/  IMAD.MOV.U32 R45, RZ, RZ, 0x1 ;  /* 0x00000001ff2d7424 */ /* 0x000fe200078e00ff */
[----:B------:R-:W-:-:S05]  /*17260*/  FMNMX R49, R48, R53, !PT ;  /* 0x0000003530317209 */ /* 0x000fca0007800000 */
[----:B------:R-:W-:-:S07]  /*17270*/  IMAD.MOV.U32 R51, RZ, RZ, R49 ;  /* 0x000000ffff337224 */ /* 0x000fce00078e0031 */
[----:B------:R-:W-:Y:S05]  /*17280*/  WARPSYNC.COLLECTIVE R52, `(.L_x_4318) ;  /* 0x0000000034087348 */ /* 0x000fea0003c00000 */
[----:B------:R0:W1:Y:S02]  /*17290*/  SHFL.DOWN P0, R53, R51, R45, R44 ;  /* 0x0800002d33357389 */ /* 0x000064000000002c */
[----:B01----:R-:W-:Y:S05]  /*172a0*/  ENDCOLLECTIVE ;  /* 0x000000000000791b */ /* 0x003fea0003800000 */
.L_x_4318:
[----:B------:R-:W-:Y:S01]  /*172b0*/  FMNMX R54, R49, R53, !PT ;  /* 0x0000003531367209 */ /* 0x000fe20007800000 */
[----:B------:R-:W-:-:S07]  /*172c0*/  IMAD.MOV.U32 R53, RZ, RZ, 0x1f ;  /* 0x0000001fff357424 */ /* 0x000fce00078e00ff */
[----:B------:R-:W-:Y:S05]  /*172d0*/  WARPSYNC.COLLECTIVE R52, `(.L_x_4319) ;  /* 0x0000000034087348 */ /* 0x000fea0003c00000 */
[----:B------:R0:W1:Y:S02]  /*172e0*/  SHFL.IDX P0, R53, R54, R55, R53 ;  /* 0x0000003736357389 */ /* 0x0000640000000035 */
[----:B01----:R-:W-:Y:S05]  /*172f0*/  ENDCOLLECTIVE ;  /* 0x000000000000791b */ /* 0x003fea0003800000 */
.L_x_4319:
[----:B------:R-:W-:Y:S01]  /*17300*/  IMAD.MOV.U32 R50, RZ, RZ, R53 ;  /* 0x000000ffff327224 */ /* 0x000fe200078e0035 */
[----:B------:R-:W-:Y:S06]  /*17310*/  BRA `(.L_x_4320) ;  /* 0xffffff4800887947 */ /* 0x000fec000383ffff */
.L_x_3960:
[----:B------:R-:W-:Y:S01]  /*17320*/  BSSY B0, `(.L_x_4321) ;  /* 0x0000007000007945 */ /* 0x000fe20003800000 */
[----:B------:R-:W-:Y:S01]  /*17330*/  MOV R45, 0x10 ;  /* 0x00000010002d7802 */ /* 0x000fe20000000f00 */
[----:B------:R-:W-:Y:S02]  /*17340*/  IMAD.MOV.U32 R44, RZ, RZ, 0x1f ;  /* 0x0000001fff2c7424 */ /* 0x000fe400078e00ff */
[----:B------:R-:W-:-:S07]  /*17350*/  IMAD.MOV.U32 R52, RZ, RZ, -0x1 ;  /* 0xffffffffff347424 */ /* 0x000fce00078e00ff */
[----:B0-2---:R-:W-:Y:S05]  /*17360*/  WARPSYNC.COLLECTIVE R52, `(.L_x_4322) ;  /* 0x0000000034087348 */ /* 0x005fea0003c00000 */
[----:B------:R1:W3:Y:S02]  /*17370*/  SHFL.DOWN P0, R53, R51, R45, R44 ;  /* 0x0800002d33357389 */ /* 0x0002e4000000002c */
[----:B0123--:R-:W-:Y:S05]  /*17380*/  ENDCOLLECTIVE ;  /* 0x000000000000791b */ /* 0x00ffea0003800000 */
.L_x_4322:
[----:B------:R-:W-:Y:S05]  /*17390*/  BSYNC B0 ;  /* 0x0000000000007941 */ /* 0x000fea0003800000 */
.L_x_4321:
        /* <DEDUP_REMOVED lines=8> */
.L_x_4323:
[----:B------:R-:W-:Y:S01]  /*17420*/  IMAD.MOV.U32 R45, RZ, RZ, 0x4 ;  /* 0x00000004ff2d7424 */ /* 0x000fe200078e00ff */
[----:B------:R-:W-:-:S04]  /*17430*/  FMNMX R48, R51, R53, !PT ;  /* 0x0000003533307209 */ /* 0x000fc80007800000 */
[----:B------:R-:W-:-:S07]  /*17440*/  MOV R51, R48 ;  /* 0x0000003000337202 */ /* 0x000fce0000000f00 */
[----:B------:R-:W-:Y:S05]  /*17450*/  WARPSYNC.COLLECTIVE R52, `(.L_x_4324) ;  /* 0x0000000034087348 */ /* 0x000fea0003c00000 */
[----:B------:R0:W1:Y:S02]  /*17460*/  SHFL.DOWN P0, R53, R51, R45, R44 ;  /* 0x0800002d33357389 */ /* 0x000064000000002c */
[----:B01----:R-:W-:Y:S05]  /*17470*/  ENDCOLLECTIVE ;  /* 0x000000000000791b */ /* 0x003fea0003800000 */
.L_x_4324:
[----:B------:R-:W-:Y:S01]  /*17480*/  IMAD.MOV.U32 R45, RZ, RZ, 0x2 ;  /* 0x00000002ff2d7424 */ /* 0x000fe200078e00ff */
[----:B------:R-:W-:-:S05]  /*17490*/  FMNMX R49, R48, R53, !PT ;  /* 0x0000003530317209 */ /* 0x000fca0007800000 */
[----:B------:R-:W-:-:S07]  /*174a0*/  IMAD.MOV.U32 R51, RZ, RZ, R49 ;  /* 0x000000ffff337224 */ /* 0x000fce00078e0031 */
[----:B------:R-:W-:Y:S05]  /*174b0*/  WARPSYNC.COLLECTIVE R52, `(.L_x_4325) ;  /* 0x0000000034087348 */ /* 0x000fea0003c00000 */
[----:B------:R0:W1:Y:S02]  /*174c0*/  SHFL.DOWN P0, R53, R51, R45, R44 ;  /* 0x0800002d33357389 */ /* 0x000064000000002c */
[----:B01----:R-:W-:Y:S05]  /*174d0*/  ENDCOLLECTIVE ;  /* 0x000000000000791b */ /* 0x003fea0003800000 */
.L_x_4325:
[----:B------:R-:W-:Y:S01]  /*174e0*/  IMAD.MOV.U32 R45, RZ, RZ, 0x1 ;  /* 0x00000001ff2d7424 */ /* 0x000fe200078e00ff */
[----:B------:R-:W-:-:S05]  /*174f0*/  FMNMX R50, R49, R53, !PT ;  /* 0x0000003531327209 */ /* 0x000fca0007800000 */
[----:B------:R-:W-:-:S07]  /*17500*/  IMAD.MOV.U32 R51, RZ, RZ, R50 ;  /* 0x000000ffff337224 */ /* 0x000fce00078e0032 */
[----:B------:R-:W-:Y:S05]  /*17510*/  WARPSYNC.COLLECTIVE R52, `(.L_x_4326) ;  /* 0x0000000034087348 */ /* 0x000fea0003c00000 */
[----:B------:R0:W1:Y:S02]  /*17520*/  SHFL.DOWN P0, R53, R51, R45, R44 ;  /* 0x0800002d33357389 */ /* 0x000064000000002c */
[----:B01----:R-:W-:Y:S05]  /*17530*/  ENDCOLLECTIVE ;  /* 0x000000000000791b */ /* 0x003fea0003800000 */
.L_x_4326:
[----:B------:R-:W-:Y:S01]  /*17540*/  FMNMX R54, R50, R53, !PT ;  /* 0x0000003532367209 */ /* 0x000fe20007800000 */
[----:B------:R-:W-:-:S07]  /*17550*/  IMAD.MOV.U32 R53, RZ, RZ, 0x1f ;  /* 0x0000001fff357424 */ /* 0x000fce00078e00ff */
[----:B------:R-:W-:Y:S05]  /*17560*/  WARPSYNC.COLLECTIVE R52, `(.L_x_4327) ;  /* 0x0000000034087348 */ /* 0x000fea0003c00000 */
[----:B------:R0:W1:Y:S02]  /*17570*/  SHFL.IDX P0, R53, R54, R55, R53 ;  /* 0x0000003736357389 */ /* 0x0000640000000035 */
[----:B01----:R-:W-:Y:S05]  /*17580*/  ENDCOLLECTIVE ;  /* 0x000000000000791b */ /* 0x003fea0003800000 */
.L_x_4327:
[----:B------:R-:W-:Y:S01]  /*17590*/  IMAD.MOV.U32 R56, RZ, RZ, R53 ;  /* 0x000000ffff387224 */ /* 0x000fe200078e0035 */
[----:B------:R-:W-:Y:S06]  /*175a0*/  BRA `(.L_x_4328) ;  /* 0xffffff4c001c7947 */ /* 0x000fec000383ffff */
.L_x_3968:
[----:B------:R-:W-:Y:S01]  /*175b0*/  BSSY B0, `(.L_x_4329) ;  /* 0x0000007000007945 */ /* 0x000fe20003800000 */
[----:B------:R-:W-:Y:S02]  /*175c0*/  IMAD.MOV.U32 R45, RZ, RZ, 0x10 ;  /* 0x00000010ff2d7424 */ /* 0x000fe400078e00ff */
[----:B------:R-:W-:Y:S02]  /*175d0*/  IMAD.MOV.U32 R44, RZ, RZ, 0x1f ;  /* 0x0000001fff2c7424 */ /* 0x000fe400078e00ff */
[----:B------:R-:W-:-:S07]  /*175e0*/  IMAD.MOV.U32 R52, RZ, RZ, -0x1 ;  /* 0xffffffffff347424 */ /* 0x000fce00078e00ff */
[----:B0-2---:R-:W-:Y:S05]  /*175f0*/  WARPSYNC.COLLECTIVE R52, `(.L_x_4330) ;  /* 0x0000000034087348 */ /* 0x005fea0003c00000 */
[----:B------:R1:W3:Y:S02]  /*17600*/  SHFL.DOWN P0, R53, R51, R45, R44 ;  /* 0x0800002d33357389 */ /* 0x0002e4000000002c */
[----:B0123--:R-:W-:Y:S05]  /*17610*/  ENDCOLLECTIVE ;  /* 0x000000000000791b */ /* 0x00ffea0003800000 */
.L_x_4330:
[----:B------:R-:W-:Y:S05]  /*17620*/  BSYNC B0 ;  /* 0x0000000000007941 */ /* 0x000fea0003800000 */
.L_x_4329:
        /* <DEDUP_REMOVED lines=8> */
.L_x_4331:
[----:B------:R-:W-:Y:S01]  /*176b0*/  IMAD.MOV.U32 R45, RZ, RZ, 0x4 ;  /* 0x00000004ff2d7424 */ /* 0x000fe200078e00ff */
[----:B------:R-:W-:-:S05]  /*176c0*/  FMNMX R49, R51, R53, !PT ;  /* 0x0000003533317209 */ /* 0x000fca0007800000 */
[----:B------:R-:W-:-:S07]  /*176d0*/  IMAD.MOV.U32 R51, RZ, RZ, R49 ;  /* 0x000000ffff337224 */ /* 0x000fce00078e0031 */
[----:B------:R-:W-:Y:S05]  /*176e0*/  WARPSYNC.COLLECTIVE R52, `(.L_x_4332) ;  /* 0x0000000034087348 */ /* 0x000fea0003c00000 */
[----:B------:R0:W1:Y:S02]  /*176f0*/  SHFL.DOWN P0, R53, R51, R45, R44 ;  /* 0x0800002d33357389 */ /* 0x000064000000002c */
[----:B01----:R-:W-:Y:S05]  /*17700*/  ENDCOLLECTIVE ;  /* 0x000000000000791b */ /* 0x003fea0003800000 */
.L_x_4332:
[----:B------:R-:W-:Y:S01]  /*17710*/  HFMA2 R45, -RZ, RZ, 0, 1.1920928955078125e-07 ;  /* 0x00000002ff2d7431 */ /* 0x000fe200000001ff */
[----:B------:R-:W-:-:S05]  /*17720*/  FMNMX R50, R49, R53, !PT ;  /* 0x0000003531327209 */ /* 0x000fca0007800000 */
[----:B------:R-:W-:-:S07]  /*17730*/  IMAD.MOV.U32 R51, RZ, RZ, R50 ;  /* 0x000000ffff337224 */ /* 0x000fce00078e0032 */
[----:B------:R-:W-:Y:S05]  /*17740*/  WARPSYNC.COLLECTIVE R52, `(.L_x_4333) ;  /* 0x0000000034087348 */ /* 0x000fea0003c00000 */
[----:B------:R0:W1:Y:S02]  /*17750*/  SHFL.DOWN P0, R53, R51, R45, R44 ;  /* 0x0800002d33357389 */ /* 0x000064000000002c */
[----:B01----:R-:W-:Y:S05]  /*17760*/  ENDCOLLECTIVE ;  /* 0x000000000000791b */ /* 0x003fea0003800000 */
.L_x_4333:
[----:B------:R-:W-:Y:S01]  /*17770*/  IMAD.MOV.U32 R45, RZ, RZ, 0x1 ;  /* 0x00000001ff2d7424 */ /* 0x000fe200078e00ff */
[----:B------:R-:W-:-:S05]  /*17780*/  FMNMX R54, R50, R53, !PT ;  /* 0x0000003532367209 */ /* 0x000fca0007800000 */
[----:B------:R-:W-:-:S07]  /*17790*/  IMAD.MOV.U32 R51, RZ, RZ, R54 ;  /* 0x000000ffff337224 */ /* 0x000fce00078e0036 */
[----:B------:R-:W-:Y:S05]  /*177a0*/  WARPSYNC.COLLECTIVE R52, `(.L_x_4334) ;  /* 0x0000000034087348 */ /* 0x000fea0003c00000 */
[----:B------:R0:W1:Y:S02]  /*177b0*/  SHFL.DOWN P0, R53, R51, R45, R44 ;  /* 0x0800002d33357389 */ /* 0x000064000000002c */
[----:B01----:R-:W-:Y:S05]  /*177c0*/  ENDCOLLECTIVE ;  /* 0x000000000000791b */ /* 0x003fea0003800000 */
.L_x_4334:
[----:B------:R-:W-:Y:S01]  /*177d0*/  FMNMX R54, R54, R53, !PT ;  /* 0x0000003536367209 */ /* 0x000fe20007800000 */
[----:B------:R-:W-:-:S07]  /*177e0*/  IMAD.MOV.U32 R53, RZ, RZ, 0x1f ;  /* 0x0000001fff357424 */ /* 0x000fce00078e00ff */
[----:B------:R-:W-:Y:S05]  /*177f0*/  WARPSYNC.COLLECTIVE R52, `(.L_x_4335) ;  /* 0x0000000034087348 */ /* 0x000fea0003c00000 */
[----:B------:R0:W1:Y:S02]  /*17800*/  SHFL.IDX P0, R53, R54, R55, R53 ;  /* 0x0000003736357389 */ /* 0x0000640000000035 */
[----:B01----:R-:W-:Y:S05]  /*17810*/  ENDCOLLECTIVE ;  /* 0x000000000000791b */ /* 0x003fea0003800000 */
.L_x_4335:
[----:B------:R-:W-:Y:S01]  /*17820*/  IMAD.MOV.U32 R56, RZ, RZ, R53 ;  /* 0x000000ffff387224 */ /* 0x000fe200078e0035 */
[----:B------:R-:W-:Y:S06]  /*17830*/  BRA `(.L_x_4336) ;  /* 0xffffff4c00b07947 */ /* 0x000fec000383ffff */
.L_x_3976:
[----:B------:R-:W-:Y:S01]  /*17840*/  BSSY B0, `(.L_x_4337) ;  /* 0x0000007000007945 */ /* 0x000fe20003800000 */
[----:B------:R-:W-:Y:S01]  /*17850*/  MOV R45, 0x10 ;  /* 0x00000010002d7802 */ /* 0x000fe20000000f00 */
[----:B------:R-:W-:Y:S02]  /*17860*/  IMAD.MOV.U32 R44, RZ, RZ, 0x1f ;  /* 0x0000001fff2c7424 */ /* 0x000fe400078e00ff */
[----:B------:R-:W-:-:S07]  /*17870*/  IMAD.MOV.U32 R52, RZ, RZ, -0x1 ;  /* 0xffffffffff347424 */ /* 0x000fce00078e00ff */
[----:B0-----:R-:W-:Y:S05]  /*17880*/  WARPSYNC.COLLECTIVE R52, `(.L_x_4338) ;  /* 0x0000000034087348 */ /* 0x001fea0003c00000 */
[----:B------:R1:W2:Y:S02]  /*17890*/  SHFL.DOWN P0, R53, R51, R45, R44 ;  /* 0x0800002d33357389 */ /* 0x0002a4000000002c */
[----:B012---:R-:W-:Y:S05]  /*178a0*/  ENDCOLLECTIVE ;  /* 0x000000000000791b */ /* 0x007fea0003800000 */
.L_x_4338:
[----:B------:R-:W-:Y:S05]  /*178b0*/  BSYNC B0 ;  /* 0x0000000000007941 */ /* 0x000fea0003800000 */
.L_x_4337:
[----:B------:R-:W-:Y:S01]  /*178c0*/  FMNMX R51, R51, R53, !PT ;  /* 0x0000003533337209 */ /* 0x000fe20007800000 */
[----:B------:R-:W-:Y:S02]  /*178d0*/  IMAD.MOV.U32 R45, RZ, RZ, 0x8 ;  /* 0x00000008ff2d7424 */ /* 0x000fe400078e00ff */
[----:B------:R-:W-:Y:S02]  /*178e0*/  IMAD.MOV.U32 R44, RZ, RZ, 0x1f ;  /* 0x0000001fff2c7424 */ /* 0x000fe400078e00ff */
[----:B------:R-:W-:-:S07]  /*178f0*/  IMAD.MOV.U32 R52, RZ, RZ, -0x1 ;  /* 0xffffffffff347424 */ /* 0x000fce00078e00ff */
[----:B------:R-:W-:Y:S05]  /*17900*/  WARPSYNC.COLLECTIVE R52, `(.L_x_4339) ;  /* 0x0000000034087348 */ /* 0x000fea0003c00000 */
[----:B------:R0:W1:Y:S02]  /*17910*/  SHFL.DOWN P0, R53, R51, R45, R44 ;  /* 0x0800002d33357389 */ /* 0x000064000000002c */
[----:B01----:R-:W-:Y:S05]  /*17920*/  ENDCOLLECTIVE ;  /* 0x000000000000791b */ /* 0x003fea0003800000 */
.L_x_4339:
[----:B------:R-:W-:Y:S01]  /*17930*/  IMAD.MOV.U32 R45, RZ, RZ, 0x4 ;  /* 0x00000004ff2d7424 */ /* 0x000fe200078e00ff */
[----:B------:R-:W-:-:S04]  /*17940*/  FMNMX R50, R51, R53, !PT ;  /* 0x0000003533327209 */ /* 0x000fc80007800000 */
[----:B------:R-:W-:-:S07]  /*17950*/  MOV R51, R50 ;  /* 0x0000003200337202 */ /* 0x000fce0000000f00 */
[----:B------:R-:W-:Y:S05]  /*17960*/  WARPSYNC.COLLECTIVE R52, `(.L_x_4340) ;  /* 0x0000000034087348 */ /* 0x000fea0003c00000 */
[----:B------:R0:W1:Y:S02]  /*17970*/  SHFL.DOWN P0, R53, R51, R45, R44 ;  /* 0x0800002d33357389 */ /* 0x000064000000002c */
[----:B01----:R-:W-:Y:S05]  /*17980*/  ENDCOLLECTIVE ;  /* 0x000000000000791b */ /* 0x003fea0003800000 */
.L_x_4340:
[----:B------:R-:W-:Y:S01]  /*17990*/  IMAD.MOV.U32 R45, RZ, RZ, 0x2 ;  /* 0x00000002ff2d7424 */ /* 0x000fe200078e00ff */
[----:B------:R-:W-:-:S05]  /*179a0*/  FMNMX R54, R50, R53, !PT ;  /* 0x0000003532367209 */ /* 0x000fca0007800000 */
[----:B------:R-:W-:-:S07]  /*179b0*/  IMAD.MOV.U32 R51, RZ, RZ, R54 ;  /* 0x000000ffff337224 */ /* 0x000fce00078e0036 */
[----:B------:R-:W-:Y:S05]  /*179c0*/  WARPSYNC.COLLECTIVE R52, `(.L_x_4341) ;  /* 0x0000000034087348 */ /* 0x000fea0003c00000 */
[----:B------:R0:W1:Y:S02]  /*179d0*/  SHFL.DOWN P0, R53, R51, R45, R44 ;  /* 0x0800002d33357389 */ /* 0x000064000000002c */
[----:B01----:R-:W-:Y:S05]  /*179e0*/  ENDCOLLECTIVE ;  /* 0x000000000000791b */ /* 0x003fea0003800000 */
.L_x_4341:
[----:B------:R-:W-:Y:S01]  /*179f0*/  IMAD.MOV.U32 R45, RZ, RZ, 0x1 ;  /* 0x00000001ff2d7424 */ /* 0x000fe200078e00ff */
[----:B------:R-:W-:-:S05]  /*17a00*/  FMNMX R55, R54, R53, !PT ;  /* 0x0000003536377209 */ /* 0x000fca0007800000 */
[----:B------:R-:W-:-:S07]  /*17a10*/  IMAD.MOV.U32 R51, RZ, RZ, R55 ;  /* 0x000000ffff337224 */ /* 0x000fce00078e0037 */
[----:B------:R-:W-:Y:S05]  /*17a20*/  WARPSYNC.COLLECTIVE R52, `(.L_x_4342) ;  /* 0x0000000034087348 */ /* 0x000fea0003c00000 */
[----:B------:R0:W1:Y:S02]  /*17a30*/  SHFL.DOWN P0, R53, R51, R45, R44 ;  /* 0x0800002d33357389 */ /* 0x000064000000002c */
[----:B01----:R-:W-:Y:S05]  /*17a40*/  ENDCOLLECTIVE ;  /* 0x000000000000791b */ /* 0x003fea0003800000 */
.L_x_4342:
[----:B------:R-:W-:Y:S01]  /*17a50*/  FMNMX R53, R55, R53, !PT ;  /* 0x0000003537357209 */ /* 0x000fe20007800000 */
[----:B------:R-:W-:-:S03]  /*17a60*/  IMAD.MOV.U32 R55, RZ, RZ, RZ ;  /* 0x000000ffff377224 */ /* 0x000fc600078e00ff */
[----:B------:R-:W-:Y:S01]  /*17a70*/  MOV R54, R53 ;  /* 0x0000003500367202 */ /* 0x000fe20000000f00 */
[----:B------:R-:W-:-:S07]  /*17a80*/  IMAD.MOV.U32 R53, RZ, RZ, 0x1f ;  /* 0x0000001fff357424 */ /* 0x000fce00078e00ff */
[----:B------:R-:W-:Y:S05]  /*17a90*/  WARPSYNC.COLLECTIVE R52, `(.L_x_4343) ;  /* 0x0000000034087348 */ /* 0x000fea0003c00000 */
[----:B------:R0:W1:Y:S02]  /*17aa0*/  SHFL.IDX P0, R53, R54, R55, R53 ;  /* 0x0000003736357389 */ /* 0x0000640000000035 */
[----:B01----:R-:W-:Y:S05]  /*17ab0*/  ENDCOLLECTIVE ;  /* 0x000000000000791b */ /* 0x003fea0003800000 */
.L_x_4343:
[----:B------:R-:W-:Y:S01]  /*17ac0*/  IMAD.MOV.U32 R56, RZ, RZ, R53 ;  /* 0x000000ffff387224 */ /* 0x000fe200078e0035 */
[----:B------:R-:W-:Y:S06]  /*17ad0*/  BRA `(.L_x_4344) ;  /* 0xffffff5000407947 */ /* 0x000fec000383ffff */
.L_x_3984:
[----:B------:R-:W-:Y:S01]  /*17ae0*/  BSSY B0, `(.L_x_4345) ;  /* 0x0000007000007945 */ /* 0x000fe20003800000 */
[----:B------:R-:W-:Y:S01]  /*17af0*/  IMAD.MOV.U32 R45, RZ, RZ, 0x10 ;  /* 0x00000010ff2d7424 */ /* 0x000fe200078e00ff */
[----:B------:R-:W-:Y:S01]  /*17b00*/  MOV R52, 0xffffffff ;  /* 0xffffffff00347802 */ /* 0x000fe20000000f00 */
[----:B------:R-:W-:-:S07]  /*17b10*/  IMAD.MOV.U32 R44, RZ, RZ, 0x1f ;  /* 0x0000001fff2c7424 */ /* 0x000fce00078e00ff */
[----:B0-----:R-:W-:Y:S05]  /*17b20*/  WARPSYNC.COLLECTIVE R52, `(.L_x_4346) ;  /* 0x0000000034087348 */ /* 0x001fea0003c00000 */
[----:B0-----:R0:W1:Y:S02]  /*17b30*/  SHFL.DOWN P0, R53, R51, R45, R44 ;  /* 0x0800002d33357389 */ /* 0x001064000000002c */
[----:B01----:R-:W-:Y:S05]  /*17b40*/  ENDCOLLECTIVE ;  /* 0x000000000000791b */ /* 0x003fea0003800000 */
.L_x_4346:
[----:B------:R-:W-:Y:S05]  /*17b50*/  BSYNC B0 ;  /* 0x0000000000007941 */ /* 0x000fea0003800000 */
.L_x_4345:
[----:B------:R-:W-:Y:S01]  /*17b60*/  FMNMX R51, R51, R53, !PT ;  /* 0x0000003533337209 */ /* 0x000fe20007800000 */
[----:B------:R-:W-:Y:S02]  /*17b70*/  IMAD.MOV.U32 R45, RZ, RZ, 0x8 ;  /* 0x00000008ff2d7424 */ /* 0x000fe400078e00ff */
[----:B------:R-:W-:Y:S02]  /*17b80*/  IMAD.MOV.U32 R44, RZ, RZ, 0x1f ;  /* 0x0000001fff2c7424 */ /* 0x000fe400078e00ff */
[----:B------:R-:W-:-:S07]  /*17b90*/  IMAD.MOV.U32 R52, RZ, RZ, -0x1 ;  /* 0xffffffffff347424 */ /* 0x000fce00078e00ff */
[----:B------:R-:W-:Y:S05]  /*17ba0*/  WARPSYNC.COLLECTIVE R52, `(.L_x_4347) ;  /* 0x0000000034087348 */ /* 0x000fea0003c00000 */
[----:B------:R0:W1:Y:S02]  /*17bb0*/  SHFL.DOWN P0, R53, R51, R45, R44 ;  /* 0x0800002d33357389 */ /* 0x000064000000002c */
[----:B01----:R-:W-:Y:S05]  /*17bc0*/  ENDCOLLECTIVE ;  /* 0x000000000000791b */ /* 0x003fea0003800000 */
.L_x_4347:
[----:B------:R-:W-:Y:S01]  /*17bd0*/  IMAD.MOV.U32 R45, RZ, RZ, 0x4 ;  /* 0x00000004ff2d7424 */ /* 0x000fe200078e00ff */
[----:B------:R-:W-:-:S05]  /*17be0*/  FMNMX R54, R51, R53, !PT ;  /* 0x0000003533367209 */ /* 0x000fca0007800000 */
[----:B------:R-:W-:-:S07]  /*17bf0*/  IMAD.MOV.U32 R51, RZ, RZ, R54 ;  /* 0x000000ffff337224 */ /* 0x000fce00078e0036 */
[----:B------:R-:W-:Y:S05]  /*17c00*/  WARPSYNC.COLLECTIVE R52, `(.L_x_4348) ;  /* 0x0000000034087348 */ /* 0x000fea0003c00000 */
[----:B------:R0:W1:Y:S02]  /*17c10*/  SHFL.DOWN P0, R53, R51, R45, R44 ;  /* 0x0800002d33357389 */ /* 0x000064000000002c */
[----:B01----:R-:W-:Y:S05]  /*17c20*/  ENDCOLLECTIVE ;  /* 0x000000000000791b */ /* 0x003fea0003800000 */
.L_x_4348:
[----:B------:R-:W-:Y:S01]  /*17c30*/  IMAD.MOV.U32 R45, RZ, RZ, 0x2 ;  /* 0x00000002ff2d7424 */ /* 0x000fe200078e00ff */
[----:B------:R-:W-:-:S04]  /*17c40*/  FMNMX R55, R54, R53, !PT ;  /* 0x0000003536377209 */ /* 0x000fc80007800000 */
[----:B------:R-:W-:-:S07]  /*17c50*/  MOV R51, R55 ;  /* 0x0000003700337202 */ /* 0x000fce0000000f00 */
[----:B------:R-:W-:Y:S05]  /*17c60*/  WARPSYNC.COLLECTIVE R52, `(.L_x_4349) ;  /* 0x0000000034087348 */ /* 0x000fea0003c00000 */
[----:B------:R0:W1:Y:S02]  /*17c70*/  SHFL.DOWN P0, R53, R51, R45, R44 ;  /* 0x0800002d33357389 */ /* 0x000064000000002c */
[----:B01----:R-:W-:Y:S05]  /*17c80*/  ENDCOLLECTIVE ;  /* 0x000000000000791b */ /* 0x003fea0003800000 */
.L_x_4349:
[----:B------:R-:W-:Y:S01]  /*17c90*/  IMAD.MOV.U32 R45, RZ, RZ, 0x1 ;  /* 0x00000001ff2d7424 */ /* 0x000fe200078e00ff */
[----:B------:R-:W-:Y:S01]  /*17ca0*/  FMNMX R56, R55, R53, !PT ;  /* 0x0000003537387209 */ /* 0x000fe20007800000 */
[----:B------:R-:W-:-:S04]  /*17cb0*/  IMAD.MOV.U32 R55, RZ, RZ, RZ ;  /* 0x000000ffff377224 */ /* 0x000fc800078e00ff */
[----:B------:R-:W-:-:S07]  /*17cc0*/  IMAD.MOV.U32 R51, RZ, RZ, R56 ;  /* 0x000000ffff337224 */ /* 0x000fce00078e0038 */
[----:B------:R-:W-:Y:S05]  /*17cd0*/  WARPSYNC.COLLECTIVE R52, `(.L_x_4350) ;  /* 0x0000000034087348 */ /* 0x000fea0003c00000 */
[----:B------:R0:W1:Y:S02]  /*17ce0*/  SHFL.DOWN P0, R53, R51, R45, R44 ;  /* 0x0800002d33357389 */ /* 0x000064000000002c */
[----:B01----:R-:W-:Y:S05]  /*17cf0*/  ENDCOLLECTIVE ;  /* 0x000000000000791b */ /* 0x003fea0003800000 */
.L_x_4350:
[----:B------:R-:W-:-:S05]  /*17d00*/  FMNMX R53, R56, R53, !PT ;  /* 0x0000003538357209 */ /* 0x000fca0007800000 */
[----:B------:R-:W-:Y:S02]  /*17d10*/  IMAD.MOV.U32 R54, RZ, RZ, R53 ;  /* 0x000000ffff367224 */ /* 0x000fe400078e0035 */
[----:B------:R-:W-:-:S07]  /*17d20*/  HFMA2 R53, -RZ, RZ, 0, 1.847743988037109375e-06 ;  /* 0x0000001fff357431 */ /* 0x000fce00000001ff */
[----:B------:R-:W-:Y:S05]  /*17d30*/  WARPSYNC.COLLECTIVE R52, `(.L_x_4351) ;  /* 0x0000000034087348 */ /* 0x000fea0003c00000 */
[----:B------:R0:W1:Y:S02]  /*17d40*/  SHFL.IDX P0, R53, R54, R55, R53 ;  /* 0x0000003736357389 */ /* 0x0000640000000035 */
[----:B01----:R-:W-:Y:S05]  /*17d50*/  ENDCOLLECTIVE ;  /* 0x000000000000791b */ /* 0x003fea0003800000 */
.L_x_4351:
[----:B------:R-:W-:Y:S01]  /*17d60*/  IMAD.MOV.U32 R57, RZ, RZ, R53 ;  /* 0x000000ffff397224 */ /* 0x000fe200078e0035 */
[----:B------:R-:W-:Y:S06]  /*17d70*/  BRA `(.L_x_4352) ;  /* 0xffffff5000d07947 */ /* 0x000fec000383ffff */
.L_x_3991:
[----:B------:R-:W-:Y:S01]  /*17d80*/  BSSY B0, `(.L_x_4353) ;  /* 0x0000008000007945 */ /* 0x000fe20003800000 */
[----:B------:R-:W-:Y:S02]  /*17d90*/  IMAD.MOV.U32 R51, RZ, RZ, R38 ;  /* 0x000000ffff337224 */ /* 0x000fe400078e0026 */
[----:B------:R-:W-:Y:S02]  /*17da0*/  IMAD.MOV.U32 R45, RZ, RZ, 0x10 ;  /* 0x00000010ff2d7424 */ /* 0x000fe400078e00ff */
[----:B------:R-:W-:Y:S02]  /*17db0*/  IMAD.MOV.U32 R44, RZ, RZ, 0x1f ;  /* 0x0000001fff2c7424 */ /* 0x000fe400078e00ff */
[----:B------:R-:W-:-:S07]  /*17dc0*/  IMAD.MOV.U32 R52, RZ, RZ, -0x1 ;  /* 0xffffffffff347424 */ /* 0x000fce00078e00ff */
[----:B--2---:R-:W-:Y:S05]  /*17dd0*/  WARPSYNC.COLLECTIVE R52, `(.L_x_4354) ;  /* 0x0000000034087348 */ /* 0x004fea0003c00000 */
[----:B------:R0:W1:Y:S02]  /*17de0*/  SHFL.DOWN P0, R53, R51, R45, R44 ;  /* 0x0800002d33357389 */ /* 0x000064000000002c */
[----:B012---:R-:W-:Y:S05]  /*17df0*/  ENDCOLLECTIVE ;  /* 0x000000000000791b */ /* 0x007fea0003800000 */
.L_x_4354:
[----:B------:R-:W-:Y:S05]  /*17e00*/  BSYNC B0 ;  /* 0x0000000000007941 */ /* 0x000fea0003800000 */
.L_x_4353:
        /* <DEDUP_REMOVED lines=8> */
.L_x_4355:
[----:B------:R-:W-:Y:S01]  /*17e90*/  IMAD.MOV.U32 R45, RZ, RZ, 0x4 ;  /* 0x00000004ff2d7424 */ /* 0x000fe200078e00ff */
[----:B------:R-:W-:-:S05]  /*17ea0*/  FMNMX R3, R51, R53, !PT ;  /* 0x0000003533037209 */ /* 0x000fca0007800000 */
[----:B------:R-:W-:-:S07]  /*17eb0*/  IMAD.MOV.U32 R51, RZ, RZ, R3 ;  /* 0x000000ffff337224 */ /* 0x000fce00078e0003 */
[----:B------:R-:W-:Y:S05]  /*17ec0*/  WARPSYNC.COLLECTIVE R52, `(.L_x_4356) ;  /* 0x0000000034087348 */ /* 0x000fea0003c00000 */
[----:B------:R0:W1:Y:S02]  /*17ed0*/  SHFL.DOWN P0, R53, R51, R45, R44 ;  /* 0x0800002d33357389 */ /* 0x000064000000002c */
[----:B01----:R-:W-:Y:S05]  /*17ee0*/  ENDCOLLECTIVE ;  /* 0x000000000000791b */ /* 0x003fea0003800000 */
.L_x_4356:
[----:B------:R-:W-:Y:S01]  /*17ef0*/  HFMA2 R45, -RZ, RZ, 0, 1.1920928955078125e-07 ;  /* 0x00000002ff2d7431 */ /* 0x000fe200000001ff */
[----:B------:R-:W-:-:S05]  /*17f00*/  FMNMX R31, R3, R53, !PT ;  /* 0x00000035031f7209 */ /* 0x000fca0007800000 */
[----:B------:R-:W-:-:S07]  /*17f10*/  IMAD.MOV.U32 R51, RZ, RZ, R31 ;  /* 0x000000ffff337224 */ /* 0x000fce00078e001f */
[----:B------:R-:W-:Y:S05]  /*17f20*/  WARPSYNC.COLLECTIVE R52, `(.L_x_4357) ;  /* 0x0000000034087348 */ /* 0x000fea0003c00000 */
[----:B------:R0:W1:Y:S02]  /*17f30*/  SHFL.DOWN P0, R53, R51, R45, R44 ;  /* 0x0800002d33357389 */ /* 0x000064000000002c */
[----:B01----:R-:W-:Y:S05]  /*17f40*/  ENDCOLLECTIVE ;  /* 0x000000000000791b */ /* 0x003fea0003800000 */
.L_x_4357:
[----:B------:R-:W-:Y:S01]  /*17f50*/  IMAD.MOV.U32 R45, RZ, RZ, 0x1 ;  /* 0x00000001ff2d7424 */ /* 0x000fe200078e00ff */
[----:B------:R-:W-:-:S05]  /*17f60*/  FMNMX R32, R31, R53, !PT ;  /* 0x000000351f207209 */ /* 0x000fca0007800000 */
[----:B------:R-:W-:-:S07]  /*17f70*/  IMAD.MOV.U32 R51, RZ, RZ, R32 ;  /* 0x000000ffff337224 */ /* 0x000fce00078e0020 */
[----:B------:R-:W-:Y:S05]  /*17f80*/  WARPSYNC.COLLECTIVE R52, `(.L_x_4358) ;  /* 0x0000000034087348 */ /* 0x000fea0003c00000 */
[----:B------:R0:W1:Y:S02]  /*17f90*/  SHFL.DOWN P0, R53, R51, R45, R44 ;  /* 0x0800002d33357389 */ /* 0x000064000000002c */
[----:B01----:R-:W-:Y:S05]  /*17fa0*/  ENDCOLLECTIVE ;  /* 0x000000000000791b */ /* 0x003fea0003800000 */
.L_x_4358:
[----:B------:R-:W-:Y:S01]  /*17fb0*/  FMNMX R54, R32, R53, !PT ;  /* 0x0000003520367209 */ /* 0x000fe20007800000 */
[----:B------:R-:W-:-:S07]  /*17fc0*/  IMAD.MOV.U32 R53, RZ, RZ, 0x1f ;  /* 0x0000001fff357424 */ /* 0x000fce00078e00ff */
[----:B------:R-:W-:Y:S05]  /*17fd0*/  WARPSYNC.COLLECTIVE R52, `(.L_x_4359) ;  /* 0x0000000034087348 */ /* 0x000fea0003c00000 */
[----:B------:R0:W1:Y:S02]  /*17fe0*/  SHFL.IDX P0, R53, R54, R55, R53 ;  /* 0x0000003736357389 */ /* 0x0000640000000035 */
[----:B01----:R-:W-:Y:S05]  /*17ff0*/  ENDCOLLECTIVE ;  /* 0x000000000000791b */ /* 0x003fea0003800000 */
.L_x_4359:
[----:B------:R-:W-:Y:S01]  /*18000*/  IMAD.MOV.U32 R36, RZ, RZ, R53 ;  /* 0x000000ffff247224 */ /* 0x000fe200078e0035 */
[----:B------:R-:W-:Y:S06]  /*18010*/  BRA `(.L_x_4360) ;  /* 0xffffff5400587947 */ /* 0x000fec000383ffff */
.L_x_3999:
[----:B------:R-:W-:Y:S01]  /*18020*/  BSSY B0, `(.L_x_4361) ;  /* 0x0000008000007945 */ /* 0x000fe20003800000 */
[----:B------:R-:W-:Y:S01]  /*18030*/  MOV R51, R32 ;  /* 0x0000002000337202 */ /* 0x000fe20000000f00 */
[----:B------:R-:W-:Y:S02]  /*18040*/  IMAD.MOV.U32 R45, RZ, RZ, 0x10 ;  /* 0x00000010ff2d7424 */ /* 0x000fe400078e00ff */
[----:B------:R-:W-:Y:S02]  /*18050*/  IMAD.MOV.U32 R44, RZ, RZ, 0x1f ;  /* 0x0000001fff2c7424 */ /* 0x000fe400078e00ff */
[----:B------:R-:W-:-:S07]  /*18060*/  IMAD.MOV.U32 R52, RZ, RZ, -0x1 ;  /* 0xffffffffff347424 */ /* 0x000fce00078e00ff */
[----:B0-2---:R-:W-:Y:S05]  /*18070*/  WARPSYNC.COLLECTIVE R52, `(.L_x_4362) ;  /* 0x0000000034087348 */ /* 0x005fea0003c00000 */
[----:B------:R1:W3:Y:S02]  /*18080*/  SHFL.DOWN P0, R53, R51, R45, R44 ;  /* 0x0800002d33357389 */ /* 0x0002e4000000002c */
[----:B0123--:R-:W-:Y:S05]  /*18090*/  ENDCOLLECTIVE ;  /* 0x000000000000791b */ /* 0x00ffea0003800000 */
.L_x_4362:
[----:B------:R-:W-:Y:S05]  /*180a0*/  BSYNC B0 ;  /* 0x0000000000007941 */ /* 0x000fea0003800000 */
.L_x_4361:
[----:B------:R-:W-:Y:S01]  /*180b0*/  FMNMX R51, R32, R53, !PT ;  /* 0x0000003520337209 */ /* 0x000fe20007800000 */
[----:B------:R-:W-:Y:S01]  /*180c0*/  IMAD.MOV.U32 R45, RZ, RZ, 0x8 ;  /* 0x00000008ff2d7424 */ /* 0x000fe200078e00ff */
[----:B------:R-:W-:Y:S01]  /*180d0*/  MOV R52, 0xffffffff ;  /* 0xffffffff00347802 */ /* 0x000fe20000000f00 */
[----:B------:R-:W-:Y:S02]  /*180e0*/  IMAD.MOV.U32 R44, RZ, RZ, 0x1f ;  /* 0x0000001fff2c7424 */ /* 0x000fe400078e00ff */
[----:B------:R-:W-:-:S07]  /*180f0*/  IMAD.MOV.U32 R55, RZ, RZ, RZ ;  /* 0x000000ffff377224 */ /* 0x000fce00078e00ff */
[----:B------:R-:W-:Y:S05]  /*18100*/  WARPSYNC.COLLECTIVE R52, `(.L_x_4363) ;  /* 0x0000000034087348 */ /* 0x000fea0003c00000 */
[----:B------:R0:W1:Y:S02]  /*18110*/  SHFL.DOWN P0, R53, R51, R45, R44 ;  /* 0x0800002d33357389 */ /* 0x000064000000002c */
[----:B01----:R-:W-:Y:S05]  /*18120*/  ENDCOLLECTIVE ;  /* 0x000000000000791b */ /* 0x003fea0003800000 */
.L_x_4363:
[----:B------:R-:W-:Y:S01]  /*18130*/  IMAD.MOV.U32 R45, RZ, RZ, 0x4 ;  /* 0x00000004ff2d7424 */ /* 0x000fe200078e00ff */
[----:B------:R-:W-:-:S05]  /*18140*/  FMNMX R4, R51, R53, !PT ;  /* 0x0000003533047209 */ /* 0x000fca0007800000 */
[----:B------:R-:W-:-:S07]  /*18150*/  IMAD.MOV.U32 R51, RZ, RZ, R4 ;  /* 0x000000ffff337224 */ /* 0x000fce00078e0004 */
[----:B------:R-:W-:Y:S05]  /*18160*/  WARPSYNC.COLLECTIVE R52, `(.L_x_4364) ;  /* 0x0000000034087348 */ /* 0x000fea0003c00000 */
[----:B------:R0:W1:Y:S02]  /*18170*/  SHFL.DOWN P0, R53, R51, R45, R44 ;  /* 0x0800002d33357389 */ /* 0x000064000000002c */
[----:B01----:R-:W-:Y:S05]  /*18180*/  ENDCOLLECTIVE ;  /* 0x000000000000791b */ /* 0x003fea0003800000 */
.L_x_4364:
[----:B------:R-:W-:Y:S01]  /*18190*/  IMAD.MOV.U32 R45, RZ, RZ, 0x2 ;  /* 0x00000002ff2d7424 */ /* 0x000fe200078e00ff */
[----:B------:R-:W-:-:S05]  /*181a0*/  FMNMX R5, R4, R53, !PT ;  /* 0x0000003504057209 */ /* 0x000fca0007800000 */
[----:B------:R-:W-:-:S07]  /*181b0*/  IMAD.MOV.U32 R51, RZ, RZ, R5 ;  /* 0x000000ffff337224 */ /* 0x000fce00078e0005 */
[----:B------:R-:W-:Y:S05]  /*181c0*/  WARPSYNC.COLLECTIVE R52, `(.L_x_4365) ;  /* 0x0000000034087348 */ /* 0x000fea0003c00000 */
[----:B------:R0:W1:Y:S02]  /*181d0*/  SHFL.DOWN P0, R53, R51, R45, R44 ;  /* 0x0800002d33357389 */ /* 0x000064000000002c */
[----:B01----:R-:W-:Y:S05]  /*181e0*/  ENDCOLLECTIVE ;  /* 0x000000000000791b */ /* 0x003fea0003800000 */
.L_x_4365:
[----:B------:R-:W-:Y:S01]  /*181f0*/  HFMA2 R45, -RZ, RZ, 0, 5.9604644775390625e-08 ;  /* 0x00000001ff2d7431 */ /* 0x000fe200000001ff */
[----:B------:R-:W-:-:S05]  /*18200*/  FMNMX R6, R5, R53, !PT ;  /* 0x0000003505067209 */ /* 0x000fca0007800000 */
[----:B------:R-:W-:-:S07]  /*18210*/  IMAD.MOV.U32 R51, RZ, RZ, R6 ;  /* 0x000000ffff337224 */ /* 0x000fce00078e0006 */
[----:B------:R-:W-:Y:S05]  /*18220*/  WARPSYNC.COLLECTIVE R52, `(.L_x_4366) ;  /* 0x0000000034087348 */ /* 0x000fea0003c00000 */
[----:B------:R0:W1:Y:S02]  /*18230*/  SHFL.DOWN P0, R53, R51, R45, R44 ;  /* 0x0800002d33357389 */ /* 0x000064000000002c */
[----:B01----:R-:W-:Y:S05]  /*18240*/  ENDCOLLECTIVE ;  /* 0x000000000000791b */ /* 0x003fea0003800000 */
.L_x_4366:
[----:B------:R-:W-:Y:S01]  /*18250*/  FMNMX R54, R6, R53, !PT ;  /* 0x0000003506367209 */ /* 0x000fe20007800000 */
[----:B------:R-:W-:-:S07]  /*18260*/  IMAD.MOV.U32 R53, RZ, RZ, 0x1f ;  /* 0x0000001fff357424 */ /* 0x000fce00078e00ff */
[----:B------:R-:W-:Y:S05]  /*18270*/  WARPSYNC.COLLECTIVE R52, `(.L_x_4367) ;  /* 0x0000000034087348 */ /* 0x000fea0003c00000 */
[----:B------:R0:W1:Y:S02]  /*18280*/  SHFL.IDX P0, R53, R54, R55, R53 ;  /* 0x0000003736357389 */ /* 0x0000640000000035 */
[----:B01----:R-:W-:Y:S05]  /*18290*/  ENDCOLLECTIVE ;  /* 0x000000000000791b */ /* 0x003fea0003800000 */
.L_x_4367:
[----:B------:R-:W-:Y:S01]  /*182a0*/  IMAD.MOV.U32 R7, RZ, RZ, R53 ;  /* 0x000000ffff077224 */ /* 0x000fe200078e0035 */
[----:B------:R-:W-:Y:S06]  /*182b0*/  BRA `(.L_x_4368) ;  /* 0xffffff5400cc7947 */ /* 0x000fec000383ffff */
.L_x_4007:
[----:B------:R-:W-:Y:S01]  /*182c0*/  BSSY B0, `(.L_x_4369) ;  /* 0x0000008000007945 */ /* 0x000fe20003800000 */
[----:B------:R-:W-:Y:S01]  /*182d0*/  IMAD.MOV.U32 R51, RZ, RZ, R32 ;  /* 0x000000ffff337224 */ /* 0x000fe200078e0020 */
[----:B------:R-:W-:Y:S01]  /*182e0*/  MOV R44, 0x1f ;  /* 0x0000001f002c7802 */ /* 0x000fe20000000f00 */
[----:B------:R-:W-:Y:S02]  /*182f0*/  IMAD.MOV.U32 R45, RZ, RZ, 0x10 ;  /* 0x00000010ff2d7424 */ /* 0x000fe400078e00ff */
[----:B------:R-:W-:-:S07]  /*18300*/  IMAD.MOV.U32 R52, RZ, RZ, -0x1 ;  /* 0xffffffffff347424 */ /* 0x000fce00078e00ff */
[----:B0-2---:R-:W-:Y:S05]  /*18310*/  WARPSYNC.COLLECTIVE R52, `(.L_x_4370) ;  /* 0x0000000034087348 */ /* 0x005fea0003c00000 */
[----:B------:R1:W3:Y:S02]  /*18320*/  SHFL.DOWN P0, R53, R51, R45, R44 ;  /* 0x0800002d33357389 */ /* 0x0002e4000000002c */
[----:B0123--:R-:W-:Y:S05]  /*18330*/  ENDCOLLECTIVE ;  /* 0x000000000000791b */ /* 0x00ffea0003800000 */
.L_x_4370:
[----:B------:R-:W-:Y:S05]  /*18340*/  BSYNC B0 ;  /* 0x0000000000007941 */ /* 0x000fea0003800000 */
.L_x_4369:
        /* <DEDUP_REMOVED lines=8> */
.L_x_4371:
[----:B------:R-:W-:Y:S01]  /*183d0*/  HFMA2 R45, -RZ, RZ, 0, 2.384185791015625e-07 ;  /* 0x00000004ff2d7431 */ /* 0x000fe200000001ff */
[----:B------:R-:W-:-:S05]  /*183e0*/  FMNMX R5, R51, R53, !PT ;  /* 0x0000003533057209 */ /* 0x000fca0007800000 */
[----:B------:R-:W-:-:S07]  /*183f0*/  IMAD.MOV.U32 R51, RZ, RZ, R5 ;  /* 0x000000ffff337224 */ /* 0x000fce00078e0005 */
[----:B------:R-:W-:Y:S05]  /*18400*/  WARPSYNC.COLLECTIVE R52, `(.L_x_4372) ;  /* 0x0000000034087348 */ /* 0x000fea0003c00000 */
[----:B------:R0:W1:Y:S02]  /*18410*/  SHFL.DOWN P0, R53, R51, R45, R44 ;  /* 0x0800002d33357389 */ /* 0x000064000000002c */
[----:B01----:R-:W-:Y:S05]  /*18420*/  ENDCOLLECTIVE ;  /* 0x000000000000791b */ /* 0x003fea0003800000 */
.L_x_4372:
[----:B------:R-:W-:Y:S01]  /*18430*/  IMAD.MOV.U32 R45, RZ, RZ, 0x2 ;  /* 0x00000002ff2d7424 */ /* 0x000fe200078e00ff */
[----:B------:R-:W-:-:S05]  /*18440*/  FMNMX R6, R5, R53, !PT ;  /* 0x0000003505067209 */ /* 0x000fca0007800000 */
[----:B------:R-:W-:-:S07]  /*18450*/  IMAD.MOV.U32 R51, RZ, RZ, R6 ;  /* 0x000000ffff337224 */ /* 0x000fce00078e0006 */
[----:B------:R-:W-:Y:S05]  /*18460*/  WARPSYNC.COLLECTIVE R52, `(.L_x_4373) ;  /* 0x0000000034087348 */ /* 0x000fea0003c00000 */
[----:B------:R0:W1:Y:S02]  /*18470*/  SHFL.DOWN P0, R53, R51, R45, R44 ;  /* 0x0800002d33357389 */ /* 0x000064000000002c */
[----:B01----:R-:W-:Y:S05]  /*18480*/  ENDCOLLECTIVE ;  /* 0x000000000000791b */ /* 0x003fea0003800000 */
.L_x_4373:
[----:B------:R-:W-:Y:S01]  /*18490*/  IMAD.MOV.U32 R45, RZ, RZ, 0x1 ;  /* 0x00000001ff2d7424 */ /* 0x000fe200078e00ff */
[----:B------:R-:W-:-:S05]  /*184a0*/  FMNMX R7, R6, R53, !PT ;  /* 0x0000003506077209 */ /* 0x000fca0007800000 */
[----:B------:R-:W-:-:S07]  /*184b0*/  IMAD.MOV.U32 R51, RZ, RZ, R7 ;  /* 0x000000ffff337224 */ /* 0x000fce00078e0007 */
[----:B------:R-:W-:Y:S05]  /*184c0*/  WARPSYNC.COLLECTIVE R52, `(.L_x_4374) ;  /* 0x0000000034087348 */ /* 0x000fea0003c00000 */
[----:B------:R0:W1:Y:S02]  /*184d0*/  SHFL.DOWN P0, R53, R51, R45, R44 ;  /* 0x0800002d33357389 */ /* 0x000064000000002c */
[----:B01----:R-:W-:Y:S05]  /*184e0*/  ENDCOLLECTIVE ;  /* 0x000000000000791b */ /* 0x003fea0003800000 */
.L_x_4374:
[----:B------:R-:W-:Y:S02]  /*184f0*/  FMNMX R54, R7, R53, !PT ;  /* 0x0000003507367209 */ /* 0x000fe40007800000 */
[----:B------:R-:W-:-:S07]  /*18500*/  MOV R53, 0x1f ;  /* 0x0000001f00357802 */ /* 0x000fce0000000f00 */
[----:B------:R-:W-:Y:S05]  /*18510*/  WARPSYNC.COLLECTIVE R52, `(.L_x_4375) ;  /* 0x0000000034087348 */ /* 0x000fea0003c00000 */
[----:B------:R0:W1:Y:S02]  /*18520*/  SHFL.IDX P0, R53, R54, R55, R53 ;  /* 0x0000003736357389 */ /* 0x0000640000000035 */
[----:B01----:R-:W-:Y:S05]  /*18530*/  ENDCOLLECTIVE ;  /* 0x000000000000791b */ /* 0x003fea0003800000 */
.L_x_4375:
[----:B------:R-:W-:Y:S01]  /*18540*/  IMAD.MOV.U32 R31, RZ, RZ, R53 ;  /* 0x000000ffff1f7224 */ /* 0x000fe200078e0035 */
[----:B------:R-:W-:Y:S06]  /*18550*/  BRA `(.L_x_4376) ;  /* 0xffffff5800587947 */ /* 0x000fec000383ffff */
.L_x_4015:
[----:B------:R-:W-:Y:S01]  /*18560*/  BSSY B0, `(.L_x_4377) ;  /* 0x0000008000007945 */ /* 0x000fe20003800000 */
[----:B------:R-:W-:Y:S02]  /*18570*/  IMAD.MOV.U32 R51, RZ, RZ, R36 ;  /* 0x000000ffff337224 */ /* 0x000fe400078e0024 */
[----:B------:R-:W-:Y:S02]  /*18580*/  IMAD.MOV.U32 R45, RZ, RZ, 0x10 ;  /* 0x00000010ff2d7424 */ /* 0x000fe400078e00ff */
[----:B------:R-:W-:Y:S02]  /*18590*/  IMAD.MOV.U32 R44, RZ, RZ, 0x1f ;  /* 0x0000001fff2c7424 */ /* 0x000fe400078e00ff */
[----:B------:R-:W-:-:S07]  /*185a0*/  IMAD.MOV.U32 R52, RZ, RZ, -0x1 ;  /* 0xffffffffff347424 */ /* 0x000fce00078e00ff */
[----:B0-2---:R-:W-:Y:S05]  /*185b0*/  WARPSYNC.COLLECTIVE R52, `(.L_x_4378) ;  /* 0x0000000034087348 */ /* 0x005fea0003c00000 */
[----:B------:R1:W3:Y:S02]  /*185c0*/  SHFL.DOWN P0, R53, R51, R45, R44 ;  /* 0x0800002d33357389 */ /* 0x0002e4000000002c */
[----:B0123--:R-:W-:Y:S05]  /*185d0*/  ENDCOLLECTIVE ;  /* 0x000000000000791b */ /* 0x00ffea0003800000 */
.L_x_4378:
[----:B------:R-:W-:Y:S05]  /*185e0*/  BSYNC B0 ;  /* 0x0000000000007941 */ /* 0x000fea0003800000 */
.L_x_4377:
[----:B------:R-:W-:Y:S01]  /*185f0*/  HFMA2 R45, -RZ, RZ, 0, 4.76837158203125e-07 ;  /* 0x00000008ff2d7431 */ /* 0x000fe200000001ff */
[----:B------:R-:W-:Y:S01]  /*18600*/  FMNMX R51, R36, R53, !PT ;  /* 0x0000003524337209 */ /* 0x000fe20007800000 */
[----:B------:R-:W-:Y:S02]  /*18610*/  IMAD.MOV.U32 R44, RZ, RZ, 0x1f ;  /* 0x0000001fff2c7424 */ /* 0x000fe400078e00ff */
[----:B------:R-:W-:Y:S02]  /*18620*/  IMAD.MOV.U32 R52, RZ, RZ, -0x1 ;  /* 0xffffffffff347424 */ /* 0x000fe400078e00ff */
[----:B------:R-:W-:-:S07]  /*18630*/  IMAD.MOV.U32 R55, RZ, RZ, RZ ;  /* 0x000000ffff377224 */ /* 0x000fce00078e00ff */
[----:B------:R-:W-:Y:S05]  /*18640*/  WARPSYNC.COLLECTIVE R52, `(.L_x_4379) ;  /* 0x0000000034087348 */ /* 0x000fea0003c00000 */
[----:B------:R0:W1:Y:S02]  /*18650*/  SHFL.DOWN P0, R53, R51, R45, R44 ;  /* 0x0800002d33357389 */ /* 0x000064000000002c */
[----:B01----:R-:W-:Y:S05]  /*18660*/  ENDCOLLECTIVE ;  /* 0x000000000000791b */ /* 0x003fea0003800000 */
.L_x_4379:
[----:B------:R-:W-:Y:S01]  /*18670*/  IMAD.MOV.U32 R45, RZ, RZ, 0x4 ;  /* 0x00000004ff2d7424 */ /* 0x000fe200078e00ff */
[----:B------:R-:W-:-:S05]  /*18680*/  FMNMX R6, R51, R53, !PT ;  /* 0x0000003533067209 */ /* 0x000fca0007800000 */
[----:B------:R-:W-:-:S07]  /*18690*/  IMAD.MOV.U32 R51, RZ, RZ, R6 ;  /* 0x000000ffff337224 */ /* 0x000fce00078e0006 */
[----:B------:R-:W-:Y:S05]  /*186a0*/  WARPSYNC.COLLECTIVE R52, `(.L_x_4380) ;  /* 0x0000000034087348 */ /* 0x000fea0003c00000 */
[----:B------:R0:W1:Y:S02]  /*186b0*/  SHFL.DOWN P0, R53, R51, R45, R44 ;  /* 0x0800002d33357389 */ /* 0x000064000000002c */
[----:B01----:R-:W-:Y:S05]  /*186c0*/  ENDCOLLECTIVE ;  /* 0x000000000000791b */ /* 0x003fea0003800000 */
.L_x_4380:
[----:B------:R-:W-:Y:S02]  /*186d0*/  MOV R45, 0x2 ;  /* 0x00000002002d7802 */ /* 0x000fe40000000f00 */
[----:B------:R-:W-:-:S05]  /*186e0*/  FMNMX R7, R6, R53, !PT ;  /* 0x0000003506077209 */ /* 0x000fca0007800000 */
[----:B------:R-:W-:-:S07]  /*186f0*/  IMAD.MOV.U32 R51, RZ, RZ, R7 ;  /* 0x000000ffff337224 */ /* 0x000fce00078e0007 */
[----:B------:R-:W-:Y:S05]  /*18700*/  WARPSYNC.COLLECTIVE R52, `(.L_x_4381) ;  /* 0x0000000034087348 */ /* 0x000fea0003c00000 */
[----:B------:R0:W1:Y:S02]  /*18710*/  SHFL.DOWN P0, R53, R51, R45, R44 ;  /* 0x0800002d33357389 */ /* 0x000064000000002c */
[----:B01----:R-:W-:Y:S05]  /*18720*/  ENDCOLLECTIVE ;  /* 0x000000000000791b */ /* 0x003fea0003800000 */
.L_x_4381:
[----:B------:R-:W-:Y:S01]  /*18730*/  IMAD.MOV.U32 R45, RZ, RZ, 0x1 ;  /* 0x00000001ff2d7424 */ /* 0x000fe200078e00ff */
[----:B------:R-:W-:-:S05]  /*18740*/  FMNMX R31, R7, R53, !PT ;  /* 0x00000035071f7209 */ /* 0x000fca0007800000 */
[----:B------:R-:W-:-:S07]  /*18750*/  IMAD.MOV.U32 R51, RZ, RZ, R31 ;  /* 0x000000ffff337224 */ /* 0x000fce00078e001f */
[----:B------:R-:W-:Y:S05]  /*18760*/  WARPSYNC.COLLECTIVE R52, `(.L_x_4382) ;  /* 0x0000000034087348 */ /* 0x000fea0003c00000 */
[----:B------:R0:W1:Y:S02]  /*18770*/  SHFL.DOWN P0, R53, R51, R45, R44 ;  /* 0x0800002d33357389 */ /* 0x000064000000002c */
[----:B01----:R-:W-:Y:S05]  /*18780*/  ENDCOLLECTIVE ;  /* 0x000000000000791b */ /* 0x003fea0003800000 */
.L_x_4382:
[----:B------:R-:W-:Y:S01]  /*18790*/  FMNMX R54, R31, R53, !PT ;  /* 0x000000351f367209 */ /* 0x000fe20007800000 */
[----:B------:R-:W-:-:S07]  /*187a0*/  IMAD.MOV.U32 R53, RZ, RZ, 0x1f ;  /* 0x0000001fff357424 */ /* 0x000fce00078e00ff */
[----:B------:R-:W-:Y:S05]  /*187b0*/  WARPSYNC.COLLECTIVE R52, `(.L_x_4383) ;  /* 0x0000000034087348 */ /* 0x000fea0003c00000 */
[----:B------:R0:W1:Y:S02]  /*187c0*/  SHFL.IDX P0, R53, R54, R55, R53 ;  /* 0x0000003736357389 */ /* 0x0000640000000035 */
[----:B01----:R-:W-:Y:S05]  /*187d0*/  ENDCOLLECTIVE ;  /* 0x000000000000791b */ /* 0x003fea0003800000 */
.L_x_4383:
[----:B------:R-:W-:Y:S01]  /*187e0*/  IMAD.MOV.U32 R32, RZ, RZ, R53 ;  /* 0x000000ffff207224 */ /* 0x000fe200078e0035 */
[----:B------:R-:W-:Y:S06]  /*187f0*/  BRA `(.L_x_4384) ;  /* 0xffffff5800e87947 */ /* 0x000fec000383ffff */
.L_x_4023:
        /* <DEDUP_REMOVED lines=8> */
.L_x_4386:
[----:B------:R-:W-:Y:S05]  /*18880*/  BSYNC B0 ;  /* 0x0000000000007941 */ /* 0x000fea0003800000 */
.L_x_4385:
        /* <DEDUP_REMOVED lines=8> */
.L_x_4387:
[----:B------:R-:W-:Y:S01]  /*18910*/  IMAD.MOV.U32 R45, RZ, RZ, 0x4 ;  /* 0x00000004ff2d7424 */ /* 0x000fe200078e00ff */
[----:B------:R-:W-:-:S05]  /*18920*/  FMNMX R7, R51, R53, !PT ;  /* 0x0000003533077209 */ /* 0x000fca0007800000 */
[----:B------:R-:W-:-:S07]  /*18930*/  IMAD.MOV.U32 R51, RZ, RZ, R7 ;  /* 0x000000ffff337224 */ /* 0x000fce00078e0007 */
[----:B------:R-:W-:Y:S05]  /*18940*/  WARPSYNC.COLLECTIVE R52, `(.L_x_4388) ;  /* 0x0000000034087348 */ /* 0x000fea0003c00000 */
[----:B------:R0:W1:Y:S02]  /*18950*/  SHFL.DOWN P0, R53, R51, R45, R44 ;  /* 0x0800002d33357389 */ /* 0x000064000000002c */
[----:B01----:R-:W-:Y:S05]  /*18960*/  ENDCOLLECTIVE ;  /* 0x000000000000791b */ /* 0x003fea0003800000 */
.L_x_4388:
[----:B------:R-:W-:Y:S01]  /*18970*/  IMAD.MOV.U32 R45, RZ, RZ, 0x2 ;  /* 0x00000002ff2d7424 */ /* 0x000fe200078e00ff */
[----:B------:R-:W-:-:S05]  /*18980*/  FMNMX R31, R7, R53, !PT ;  /* 0x00000035071f7209 */ /* 0x000fca0007800000 */
[----:B------:R-:W-:-:S07]  /*18990*/  IMAD.MOV.U32 R51, RZ, RZ, R31 ;  /* 0x000000ffff337224 */ /* 0x000fce00078e001f */
[----:B------:R-:W-:Y:S05]  /*189a0*/  WARPSYNC.COLLECTIVE R52, `(.L_x_4389) ;  /* 0x0000000034087348 */ /* 0x000fea0003c00000 */
[----:B------:R0:W1:Y:S02]  /*189b0*/  SHFL.DOWN P0, R53, R51, R45, R44 ;  /* 0x0800002d33357389 */ /* 0x000064000000002c */
[----:B01----:R-:W-:Y:S05]  /*189c0*/  ENDCOLLECTIVE ;  /* 0x000000000000791b */ /* 0x003fea0003800000 */
.L_x_4389:
[----:B------:R-:W-:Y:S01]  /*189d0*/  HFMA2 R45, -RZ, RZ, 0, 5.9604644775390625e-08 ;  /* 0x00000001ff2d7431 */ /* 0x000fe200000001ff */
[----:B------:R-:W-:-:S05]  /*189e0*/  FMNMX R32, R31, R53, !PT ;  /* 0x000000351f207209 */ /* 0x000fca0007800000 */
[----:B------:R-:W-:-:S07]  /*189f0*/  IMAD.MOV.U32 R51, RZ, RZ, R32 ;  /* 0x000000ffff337224 */ /* 0x000fce00078e0020 */
[----:B------:R-:W-:Y:S05]  /*18a00*/  WARPSYNC.COLLECTIVE R52, `(.L_x_4390) ;  /* 0x0000000034087348 */ /* 0x000fea0003c00000 */
[----:B------:R0:W1:Y:S02]  /*18a10*/  SHFL.DOWN P0, R53, R51, R45, R44 ;  /* 0x0800002d33357389 */ /* 0x000064000000002c */
[----:B01----:R-:W-:Y:S05]  /*18a20*/  ENDCOLLECTIVE ;  /* 0x000000000000791b */ /* 0x003fea0003800000 */
.L_x_4390:
[----:B------:R-:W-:Y:S01]  /*18a30*/  FMNMX R54, R32, R53, !PT ;  /* 0x0000003520367209 */ /* 0x000fe20007800000 */
[----:B------:R-:W-:-:S07]  /*18a40*/  IMAD.MOV.U32 R53, RZ, RZ, 0x1f ;  /* 0x0000001fff357424 */ /* 0x000fce00078e00ff */
[----:B------:R-:W-:Y:S05]  /*18a50*/  WARPSYNC.COLLECTIVE R52, `(.L_x_4391) ;  /* 0x0000000034087348 */ /* 0x000fea0003c00000 */
[----:B------:R0:W1:Y:S02]  /*18a60*/  SHFL.IDX P0, R53, R54, R55, R53 ;  /* 0x0000003736357389 */ /* 0x0000640000000035 */
[----:B01----:R-:W-:Y:S05]  /*18a70*/  ENDCOLLECTIVE ;  /* 0x000000000000791b */ /* 0x003fea0003800000 */
.L_x_4391:
[----:B------:R-:W-:Y:S01]  /*18a80*/  IMAD.MOV.U32 R36, RZ, RZ, R53 ;  /* 0x000000ffff247224 */ /* 0x000fe200078e0035 */
[----:B------:R-:W-:Y:S06]  /*18a90*/  BRA `(.L_x_4392) ;  /* 0xffffff5c00787947 */ /* 0x000fec000383ffff */
.L_x_4031:
        /* <DEDUP_REMOVED lines=8> */
.L_x_4394:
[----:B------:R-:W-:Y:S05]  /*18b20*/  BSYNC B0 ;  /* 0x0000000000007941 */ /* 0x000fea0003800000 */
.L_x_4393:
        /* <DEDUP_REMOVED lines=8> */
.L_x_4395:
[----:B------:R-:W-:Y:S01]  /*18bb0*/  HFMA2 R45, -RZ, RZ, 0, 2.384185791015625e-07 ;  /* 0x00000004ff2d7431 */ /* 0x000fe200000001ff */
[----:B------:R-:W-:-:S05]  /*18bc0*/  FMNMX R31, R51, R53, !PT ;  /* 0x00000035331f7209 */ /* 0x000fca0007800000 */
[----:B------:R-:W-:-:S07]  /*18bd0*/  IMAD.MOV.U32 R51, RZ, RZ, R31 ;  /* 0x000000ffff337224 */ /* 0x000fce00078e001f */
[----:B------:R-:W-:Y:S05]  /*18be0*/  WARPSYNC.COLLECTIVE R52, `(.L_x_4396) ;  /* 0x0000000034087348 */ /* 0x000fea0003c00000 */
[----:B------:R0:W1:Y:S02]  /*18bf0*/  SHFL.DOWN P0, R53, R51, R45, R44 ;  /* 0x0800002d33357389 */ /* 0x000064000000002c */
[----:B01----:R-:W-:Y:S05]  /*18c00*/  ENDCOLLECTIVE ;  /* 0x000000000000791b */ /* 0x003fea0003800000 */
.L_x_4396:
[----:B------:R-:W-:Y:S01]  /*18c10*/  IMAD.MOV.U32 R45, RZ, RZ, 0x2 ;  /* 0x00000002ff2d7424 */ /* 0x000fe200078e00ff */
[----:B------:R-:W-:-:S05]  /*18c20*/  FMNMX R32, R31, R53, !PT ;  /* 0x000000351f207209 */ /* 0x000fca0007800000 */
[----:B------:R-:W-:-:S07]  /*18c30*/  IMAD.MOV.U32 R51, RZ, RZ, R32 ;  /* 0x000000ffff337224 */ /* 0x000fce00078e0020 */
[----:B------:R-:W-:Y:S05]  /*18c40*/  WARPSYNC.COLLECTIVE R52, `(.L_x_4397) ;  /* 0x0000000034087348 */ /* 0x000fea0003c00000 */
[----:B------:R0:W1:Y:S02]  /*18c50*/  SHFL.DOWN P0, R53, R51, R45, R44 ;  /* 0x0800002d33357389 */ /* 0x000064000000002c */
[----:B01----:R-:W-:Y:S05]  /*18c60*/  ENDCOLLECTIVE ;  /* 0x000000000000791b */ /* 0x003fea0003800000 */
.L_x_4397:
[----:B------:R-:W-:Y:S01]  /*18c70*/  IMAD.MOV.U32 R45, RZ, RZ, 0x1 ;  /* 0x00000001ff2d7424 */ /* 0x000fe200078e00ff */
[----:B------:R-:W-:-:S05]  /*18c80*/  FMNMX R36, R32, R53, !PT ;  /* 0x0000003520247209 */ /* 0x000fca0007800000 */
[----:B------:R-:W-:-:S07]  /*18c90*/  IMAD.MOV.U32 R51, RZ, RZ, R36 ;  /* 0x000000ffff337224 */ /* 0x000fce00078e0024 */
[----:B------:R-:W-:Y:S05]  /*18ca0*/  WARPSYNC.COLLECTIVE R52, `(.L_x_4398) ;  /* 0x0000000034087348 */ /* 0x000fea0003c00000 */
[----:B------:R0:W1:Y:S02]  /*18cb0*/  SHFL.DOWN P0, R53, R51, R45, R44 ;  /* 0x0800002d33357389 */ /* 0x000064000000002c */
[----:B01----:R-:W-:Y:S05]  /*18cc0*/  ENDCOLLECTIVE ;  /* 0x000000000000791b */ /* 0x003fea0003800000 */
.L_x_4398:
[----:B------:R-:W-:Y:S02]  /*18cd0*/  FMNMX R54, R36, R53, !PT ;  /* 0x0000003524367209 */ /* 0x000fe40007800000 */
[----:B------:R-:W-:-:S07]  /*18ce0*/  MOV R53, 0x1f ;  /* 0x0000001f00357802 */ /* 0x000fce0000000f00 */
[----:B------:R-:W-:Y:S05]  /*18cf0*/  WARPSYNC.COLLECTIVE R52, `(.L_x_4399) ;  /* 0x0000000034087348 */ /* 0x000fea0003c00000 */
[----:B------:R0:W1:Y:S02]  /*18d00*/  SHFL.IDX P0, R53, R54, R55, R53 ;  /* 0x0000003736357389 */ /* 0x0000640000000035 */
[----:B01----:R-:W-:Y:S05]  /*18d10*/  ENDCOLLECTIVE ;  /* 0x000000000000791b */ /* 0x003fea0003800000 */
.L_x_4399:
[----:B------:R-:W-:Y:S01]  /*18d20*/  IMAD.MOV.U32 R37, RZ, RZ, R53 ;  /* 0x000000ffff257224 */ /* 0x000fe200078e0035 */
[----:B------:R-:W-:Y:S06]  /*18d30*/  BRA `(.L_x_4400) ;  /* 0xffffff6000087947 */ /* 0x000fec000383ffff */
.L_x_4039:
        /* <DEDUP_REMOVED lines=8> */
.L_x_4402:
[----:B------:R-:W-:Y:S05]  /*18dc0*/  BSYNC B0 ;  /* 0x0000000000007941 */ /* 0x000fea0003800000 */
.L_x_4401:
        /* <DEDUP_REMOVED lines=8> */
.L_x_4403:
[----:B------:R-:W-:Y:S01]  /*18e50*/  IMAD.MOV.U32 R45, RZ, RZ, 0x4 ;  /* 0x00000004ff2d7424 */ /* 0x000fe200078e00ff */
[----:B------:R-:W-:-:S05]  /*18e60*/  FMNMX R32, R51, R53, !PT ;  /* 0x0000003533207209 */ /* 0x000fca0007800000 */
[----:B------:R-:W-:-:S07]  /*18e70*/  IMAD.MOV.U32 R51, RZ, RZ, R32 ;  /* 0x000000ffff337224 */ /* 0x000fce00078e0020 */
[----:B------:R-:W-:Y:S05]  /*18e80*/  WARPSYNC.COLLECTIVE R52, `(.L_x_4404) ;  /* 0x0000000034087348 */ /* 0x000fea0003c00000 */
[----:B------:R0:W1:Y:S02]  /*18e90*/  SHFL.DOWN P0, R53, R51, R45, R44 ;  /* 0x0800002d33357389 */ /* 0x000064000000002c */
[----:B01----:R-:W-:Y:S05]  /*18ea0*/  ENDCOLLECTIVE ;  /* 0x000000000000791b */ /* 0x003fea0003800000 */
.L_x_4404:
[----:B------:R-:W-:Y:S02]  /*18eb0*/  MOV R45, 0x2 ;  /* 0x00000002002d7802 */ /* 0x000fe40000000f00 */
[----:B------:R-:W-:-:S05]  /*18ec0*/  FMNMX R36, R32, R53, !PT ;  /* 0x0000003520247209 */ /* 0x000fca0007800000 */
[----:B------:R-:W-:-:S07]  /*18ed0*/  IMAD.MOV.U32 R51, RZ, RZ, R36 ;  /* 0x000000ffff337224 */ /* 0x000fce00078e0024 */
[----:B------:R-:W-:Y:S05]  /*18ee0*/  WARPSYNC.COLLECTIVE R52, `(.L_x_4405) ;  /* 0x0000000034087348 */ /* 0x000fea0003c00000 */
[----:B------:R0:W1:Y:S02]  /*18ef0*/  SHFL.DOWN P0, R53, R51, R45, R44 ;  /* 0x0800002d33357389 */ /* 0x000064000000002c */
[----:B01----:R-:W-:Y:S05]  /*18f00*/  ENDCOLLECTIVE ;  /* 0x000000000000791b */ /* 0x003fea0003800000 */
.L_x_4405:
[----:B------:R-:W-:Y:S01]  /*18f10*/  IMAD.MOV.U32 R45, RZ, RZ, 0x1 ;  /* 0x00000001ff2d7424 */ /* 0x000fe200078e00ff */
[----:B------:R-:W-:-:S05]  /*18f20*/  FMNMX R37, R36, R53, !PT ;  /* 0x0000003524257209 */ /* 0x000fca0007800000 */
[----:B------:R-:W-:-:S07]  /*18f30*/  IMAD.MOV.U32 R51, RZ, RZ, R37 ;  /* 0x000000ffff337224 */ /* 0x000fce00078e0025 */
[----:B------:R-:W-:Y:S05]  /*18f40*/  WARPSYNC.COLLECTIVE R52, `(.L_x_4406) ;  /* 0x0000000034087348 */ /* 0x000fea0003c00000 */
[----:B------:R0:W1:Y:S02]  /*18f50*/  SHFL.DOWN P0, R53, R51, R45, R44 ;  /* 0x0800002d33357389 */ /* 0x000064000000002c */
[----:B01----:R-:W-:Y:S05]  /*18f60*/  ENDCOLLECTIVE ;  /* 0x000000000000791b */ /* 0x003fea0003800000 */
.L_x_4406:
[----:B------:R-:W-:Y:S01]  /*18f70*/  FMNMX R54, R37, R53, !PT ;  /* 0x0000003525367209 */ /* 0x000fe20007800000 */
[----:B------:R-:W-:-:S07]  /*18f80*/  IMAD.MOV.U32 R53, RZ, RZ, 0x1f ;  /* 0x0000001fff357424 */ /* 0x000fce00078e00ff */
[----:B------:R-:W-:Y:S05]  /*18f90*/  WARPSYNC.COLLECTIVE R52, `(.L_x_4407) ;  /* 0x0000000034087348 */ /* 0x000fea0003c00000 */
[----:B------:R0:W1:Y:S02]  /*18fa0*/  SHFL.IDX P0, R53, R54, R55, R53 ;  /* 0x0000003736357389 */ /* 0x0000640000000035 */
[----:B01----:R-:W-:Y:S05]  /*18fb0*/  ENDCOLLECTIVE ;  /* 0x000000000000791b */ /* 0x003fea0003800000 */
.L_x_4407:
[----:B------:R-:W-:Y:S01]  /*18fc0*/  IMAD.MOV.U32 R38, RZ, RZ, R53 ;  /* 0x000000ffff267224 */ /* 0x000fe200078e0035 */
[----:B------:R-:W-:Y:S06]  /*18fd0*/  BRA `(.L_x_4408) ;  /* 0xffffff6000987947 */ /* 0x000fec000383ffff */
.L_x_4047:
        /* <DEDUP_REMOVED lines=8> */
.L_x_4410:
[----:B------:R-:W-:Y:S05]  /*19060*/  BSYNC B0 ;  /* 0x0000000000007941 */ /* 0x000fea0003800000 */
.L_x_4409:
        /* <DEDUP_REMOVED lines=8> */
.L_x_4411:
[----:B------:R-:W-:Y:S01]  /*190f0*/  IMAD.MOV.U32 R45, RZ, RZ, 0x4 ;  /* 0x00000004ff2d7424 */ /* 0x000fe200078e00ff */
[----:B------:R-:W-:-:S05]  /*19100*/  FMNMX R36, R51, R53, !PT ;  /* 0x0000003533247209 */ /* 0x000fca0007800000 */
[----:B------:R-:W-:-:S07]  /*19110*/  IMAD.MOV.U32 R51, RZ, RZ, R36 ;  /* 0x000000ffff337224 */ /* 0x000fce00078e0024 */
[----:B------:R-:W-:Y:S05]  /*19120*/  WARPSYNC.COLLECTIVE R52, `(.L_x_4412) ;  /* 0x0000000034087348 */ /* 0x000fea0003c00000 */
[----:B------:R0:W1:Y:S02]  /*19130*/  SHFL.DOWN P0, R53, R51, R45, R44 ;  /* 0x0800002d33357389 */ /* 0x000064000000002c */
[----:B01----:R-:W-:Y:S05]  /*19140*/  ENDCOLLECTIVE ;  /* 0x000000000000791b */ /* 0x003fea0003800000 */
.L_x_4412:
[----:B------:R-:W-:Y:S01]  /*19150*/  IMAD.MOV.U32 R45, RZ, RZ, 0x2 ;  /* 0x00000002ff2d7424 */ /* 0x000fe200078e00ff */
[----:B------:R-:W-:-:S05]  /*19160*/  FMNMX R37, R36, R53, !PT ;  /* 0x0000003524257209 */ /* 0x000fca0007800000 */
[----:B------:R-:W-:-:S07]  /*19170*/  IMAD.MOV.U32 R51, RZ, RZ, R37 ;  /* 0x000000ffff337224 */ /* 0x000fce00078e0025 */
[----:B------:R-:W-:Y:S05]  /*19180*/  WARPSYNC.COLLECTIVE R52, `(.L_x_4413) ;  /* 0x0000000034087348 */ /* 0x000fea0003c00000 */
[----:B------:R0:W1:Y:S02]  /*19190*/  SHFL.DOWN P0, R53, R51, R45, R44 ;  /* 0x0800002d33357389 */ /* 0x000064000000002c */
[----:B01----:R-:W-:Y:S05]  /*191a0*/  ENDCOLLECTIVE ;  /* 0x000000000000791b */ /* 0x003fea0003800000 */
.L_x_4413:
[----:B------:R-:W-:Y:S01]  /*191b0*/  HFMA2 R45, -RZ, RZ, 0, 5.9604644775390625e-08 ;  /* 0x00000001ff2d7431 */ /* 0x000fe200000001ff */
[----:B------:R-:W-:-:S05]  /*191c0*/  FMNMX R38, R37, R53, !PT ;  /* 0x0000003525267209 */ /* 0x000fca0007800000 */
[----:B------:R-:W-:-:S07]  /*191d0*/  IMAD.MOV.U32 R51, RZ, RZ, R38 ;  /* 0x000000ffff337224 */ /* 0x000fce00078e0026 */
[----:B------:R-:W-:Y:S05]  /*191e0*/  WARPSYNC.COLLECTIVE R52, `(.L_x_4414) ;  /* 0x0000000034087348 */ /* 0x000fea0003c00000 */
[----:B------:R0:W1:Y:S02]  /*191f0*/  SHFL.DOWN P0, R53, R51, R45, R44 ;  /* 0x0800002d33357389 */ /* 0x000064000000002c */
[----:B01----:R-:W-:Y:S05]  /*19200*/  ENDCOLLECTIVE ;  /* 0x000000000000791b */ /* 0x003fea0003800000 */
.L_x_4414:
[----:B------:R-:W-:Y:S01]  /*19210*/  FMNMX R54, R38, R53, !PT ;  /* 0x0000003526367209 */ /* 0x000fe20007800000 */
[----:B------:R-:W-:-:S07]  /*19220*/  IMAD.MOV.U32 R53, RZ, RZ, 0x1f ;  /* 0x0000001fff357424 */ /* 0x000fce00078e00ff */
[----:B------:R-:W-:Y:S05]  /*19230*/  WARPSYNC.COLLECTIVE R52, `(.L_x_4415) ;  /* 0x0000000034087348 */ /* 0x000fea0003c00000 */
[----:B------:R0:W1:Y:S02]  /*19240*/  SHFL.IDX P0, R53, R54, R55, R53 ;  /* 0x0000003736357389 */ /* 0x0000640000000035 */
[----:B01----:R-:W-:Y:S05]  /*19250*/  ENDCOLLECTIVE ;  /* 0x000000000000791b */ /* 0x003fea0003800000 */
.L_x_4415:
[----:B------:R-:W-:Y:S01]  /*19260*/  IMAD.MOV.U32 R39, RZ, RZ, R53 ;  /* 0x000000ffff277224 */ /* 0x000fe200078e0035 */
[----:B------:R-:W-:Y:S06]  /*19270*/  BRA `(.L_x_4416) ;  /* 0xffffff6400287947 */ /* 0x000fec000383ffff */
.L_x_4055:
        /* <DEDUP_REMOVED lines=8> */
.L_x_4418:
[----:B------:R-:W-:Y:S05]  /*19300*/  BSYNC B0 ;  /* 0x0000000000007941 */ /* 0x000fea0003800000 */
.L_x_4417:
        /* <DEDUP_REMOVED lines=8> */
.L_x_4419:
[----:B------:R-:W-:Y:S01]  /*19390*/  HFMA2 R45, -RZ, RZ, 0, 2.384185791015625e-07 ;  /* 0x00000004ff2d7431 */ /* 0x000fe200000001ff */
[----:B------:R-:W-:-:S05]  /*193a0*/  FMNMX R37, R51, R53, !PT ;  /* 0x0000003533257209 */ /* 0x000fca0007800000 */
[----:B------:R-:W-:-:S07]  /*193b0*/  IMAD.MOV.U32 R51, RZ, RZ, R37 ;  /* 0x000000ffff337224 */ /* 0x000fce00078e0025 */
[----:B------:R-:W-:Y:S05]  /*193c0*/  WARPSYNC.COLLECTIVE R52, `(.L_x_4420) ;  /* 0x0000000034087348 */ /* 0x000fea0003c00000 */
[----:B------:R0:W1:Y:S02]  /*193d0*/  SHFL.DOWN P0, R53, R51, R45, R44 ;  /* 0x0800002d33357389 */ /* 0x000064000000002c */
[----:B01----:R-:W-:Y:S05]  /*193e0*/  ENDCOLLECTIVE ;  /* 0x000000000000791b */ /* 0x003fea0003800000 */
.L_x_4420:
[----:B------:R-:W-:Y:S01]  /*193f0*/  IMAD.MOV.U32 R45, RZ, RZ, 0x2 ;  /* 0x00000002ff2d7424 */ /* 0x000fe200078e00ff */
[----:B------:R-:W-:-:S05]  /*19400*/  FMNMX R38, R37, R53, !PT ;  /* 0x0000003525267209 */ /* 0x000fca0007800000 */
[----:B------:R-:W-:-:S07]  /*19410*/  IMAD.MOV.U32 R51, RZ, RZ, R38 ;  /* 0x000000ffff337224 */ /* 0x000fce00078e0026 */
[----:B------:R-:W-:Y:S05]  /*19420*/  WARPSYNC.COLLECTIVE R52, `(.L_x_4421) ;  /* 0x0000000034087348 */ /* 0x000fea0003c00000 */
[----:B------:R0:W1:Y:S02]  /*19430*/  SHFL.DOWN P0, R53, R51, R45, R44 ;  /* 0x0800002d33357389 */ /* 0x000064000000002c */
[----:B01----:R-:W-:Y:S05]  /*19440*/  ENDCOLLECTIVE ;  /* 0x000000000000791b */ /* 0x003fea0003800000 */
.L_x_4421:
[----:B------:R-:W-:Y:S01]  /*19450*/  IMAD.MOV.U32 R45, RZ, RZ, 0x1 ;  /* 0x00000001ff2d7424 */ /* 0x000fe200078e00ff */
[----:B------:R-:W-:-:S05]  /*19460*/  FMNMX R39, R38, R53, !PT ;  /* 0x0000003526277209 */ /* 0x000fca0007800000 */
[----:B------:R-:W-:-:S07]  /*19470*/  IMAD.MOV.U32 R51, RZ, RZ, R39 ;  /* 0x000000ffff337224 */ /* 0x000fce00078e0027 */
[----:B------:R-:W-:Y:S05]  /*19480*/  WARPSYNC.COLLECTIVE R52, `(.L_x_4422) ;  /* 0x0000000034087348 */ /* 0x000fea0003c00000 */
[----:B------:R0:W1:Y:S02]  /*19490*/  SHFL.DOWN P0, R53, R51, R45, R44 ;  /* 0x0800002d33357389 */ /* 0x000064000000002c */
[----:B01----:R-:W-:Y:S05]  /*194a0*/  ENDCOLLECTIVE ;  /* 0x000000000000791b */ /* 0x003fea0003800000 */
.L_x_4422:
[----:B------:R-:W-:Y:S02]  /*194b0*/  FMNMX R54, R39, R53, !PT ;  /* 0x0000003527367209 */ /* 0x000fe40007800000 */
[----:B------:R-:W-:-:S07]  /*194c0*/  MOV R53, 0x1f ;  /* 0x0000001f00357802 */ /* 0x000fce0000000f00 */
[----:B------:R-:W-:Y:S05]  /*194d0*/  WARPSYNC.COLLECTIVE R52, `(.L_x_4423) ;  /* 0x0000000034087348 */ /* 0x000fea0003c00000 */
[----:B------:R0:W1:Y:S02]  /*194e0*/  SHFL.IDX P0, R53, R54, R55, R53 ;  /* 0x0000003736357389 */ /* 0x0000640000000035 */
[----:B01----:R-:W-:Y:S05]  /*194f0*/  ENDCOLLECTIVE ;  /* 0x000000000000791b */ /* 0x003fea0003800000 */
.L_x_4423:
[----:B------:R-:W-:Y:S01]  /*19500*/  IMAD.MOV.U32 R47, RZ, RZ, R53 ;  /* 0x000000ffff2f7224 */ /* 0x000fe200078e0035 */
[----:B------:R-:W-:Y:S06]  /*19510*/  BRA `(.L_x_4424) ;  /* 0xffffff6400bc7947 */ /* 0x000fec000383ffff */
.L_x_4063:
        /* <DEDUP_REMOVED lines=8> */
.L_x_4426:
[----:B------:R-:W-:Y:S05]  /*195a0*/  BSYNC B0 ;  /* 0x0000000000007941 */ /* 0x000fea0003800000 */
.L_x_4425:
        /* <DEDUP_REMOVED lines=8> */
.L_x_4427:
[----:B------:R-:W-:Y:S01]  /*19630*/  IMAD.MOV.U32 R45, RZ, RZ, 0x4 ;  /* 0x00000004ff2d7424 */ /* 0x000fe200078e00ff */
[----:B------:R-:W-:-:S05]  /*19640*/  FMNMX R38, R51, R53, !PT ;  /* 0x0000003533267209 */ /* 0x000fca0007800000 */
[----:B------:R-:W-:-:S07]  /*19650*/  IMAD.MOV.U32 R51, RZ, RZ, R38 ;  /* 0x000000ffff337224 */ /* 0x000fce00078e0026 */
[----:B------:R-:W-:Y:S05]  /*19660*/  WARPSYNC.COLLECTIVE R52, `(.L_x_4428) ;  /* 0x0000000034087348 */ /* 0x000fea0003c00000 */
[----:B------:R0:W1:Y:S02]  /*19670*/  SHFL.DOWN P0, R53, R51, R45, R44 ;  /* 0x0800002d33357389 */ /* 0x000064000000002c */
[----:B01----:R-:W-:Y:S05]  /*19680*/  ENDCOLLECTIVE ;  /* 0x000000000000791b */ /* 0x003fea0003800000 */
.L_x_4428:
[----:B------:R-:W-:Y:S02]  /*19690*/  MOV R45, 0x2 ;  /* 0x00000002002d7802 */ /* 0x000fe40000000f00 */
[----:B------:R-:W-:-:S05]  /*196a0*/  FMNMX R39, R38, R53, !PT ;  /* 0x0000003526277209 */ /* 0x000fca0007800000 */
[----:B------:R-:W-:-:S07]  /*196b0*/  IMAD.MOV.U32 R51, RZ, RZ, R39 ;  /* 0x000000ffff337224 */ /* 0x000fce00078e0027 */
[----:B------:R-:W-:Y:S05]  /*196c0*/  WARPSYNC.COLLECTIVE R52, `(.L_x_4429) ;  /* 0x0000000034087348 */ /* 0x000fea0003c00000 */
[----:B------:R0:W1:Y:S02]  /*196d0*/  SHFL.DOWN P0, R53, R51, R45, R44 ;  /* 0x0800002d33357389 */ /* 0x000064000000002c */
[----:B01----:R-:W-:Y:S05]  /*196e0*/  ENDCOLLECTIVE ;  /* 0x000000000000791b */ /* 0x003fea0003800000 */
.L_x_4429:
[----:B------:R-:W-:Y:S01]  /*196f0*/  IMAD.MOV.U32 R45, RZ, RZ, 0x1 ;  /* 0x00000001ff2d7424 */ /* 0x000fe200078e00ff */
[----:B------:R-:W-:-:S05]  /*19700*/  FMNMX R47, R39, R53, !PT ;  /* 0x00000035272f7209 */ /* 0x000fca0007800000 */
[----:B------:R-:W-:-:S07]  /*19710*/  IMAD.MOV.U32 R51, RZ, RZ, R47 ;  /* 0x000000ffff337224 */ /* 0x000fce00078e002f */
[----:B------:R-:W-:Y:S05]  /*19720*/  WARPSYNC.COLLECTIVE R52, `(.L_x_4430) ;  /* 0x0000000034087348 */ /* 0x000fea0003c00000 */
[----:B------:R0:W1:Y:S02]  /*19730*/  SHFL.DOWN P0, R53, R51, R45, R44 ;  /* 0x0800002d33357389 */ /* 0x000064000000002c */
[----:B01----:R-:W-:Y:S05]  /*19740*/  ENDCOLLECTIVE ;  /* 0x000000000000791b */ /* 0x003fea0003800000 */
.L_x_4430:
[----:B------:R-:W-:Y:S01]  /*19750*/  FMNMX R54, R47, R53, !PT ;  /* 0x000000352f367209 */ /* 0x000fe20007800000 */
[----:B------:R-:W-:-:S07]  /*19760*/  IMAD.MOV.U32 R53, RZ, RZ, 0x1f ;  /* 0x0000001fff357424 */ /* 0x000fce00078e00ff */
[----:B------:R-:W-:Y:S05]  /*19770*/  WARPSYNC.COLLECTIVE R52, `(.L_x_4431) ;  /* 0x0000000034087348 */ /* 0x000fea0003c00000 */
[----:B------:R0:W1:Y:S02]  /*19780*/  SHFL.IDX P0, R53, R54, R55, R53 ;  /* 0x0000003736357389 */ /* 0x0000640000000035 */
[----:B01----:R-:W-:Y:S05]  /*19790*/  ENDCOLLECTIVE ;  /* 0x000000000000791b */ /* 0x003fea0003800000 */
.L_x_4431:
[----:B------:R-:W-:Y:S01]  /*197a0*/  IMAD.MOV.U32 R48, RZ, RZ, R53 ;  /* 0x000000ffff307224 */ /* 0x000fe200078e0035 */
[----:B------:R-:W-:Y:S06]  /*197b0*/  BRA `(.L_x_4432) ;  /* 0xffffff6800507947 */ /* 0x000fec000383ffff */
.L_x_4071:
        /* <DEDUP_REMOVED lines=8> */
.L_x_4434:
[----:B------:R-:W-:Y:S05]  /*19840*/  BSYNC B0 ;  /* 0x0000000000007941 */ /* 0x000fea0003800000 */
.L_x_4433:
        /* <DEDUP_REMOVED lines=8> */
.L_x_4435:
[----:B------:R-:W-:Y:S01]  /*198d0*/  IMAD.MOV.U32 R45, RZ, RZ, 0x4 ;  /* 0x00000004ff2d7424 */ /* 0x000fe200078e00ff */
[----:B------:R-:W-:-:S05]  /*198e0*/  FMNMX R39, R51, R53, !PT ;  /* 0x0000003533277209 */ /* 0x000fca0007800000 */
[----:B------:R-:W-:-:S07]  /*198f0*/  IMAD.MOV.U32 R51, RZ, RZ, R39 ;  /* 0x000000ffff337224 */ /* 0x000fce00078e0027 */
[----:B------:R-:W-:Y:S05]  /*19900*/  WARPSYNC.COLLECTIVE R52, `(.L_x_4436) ;  /* 0x0000000034087348 */ /* 0x000fea0003c00000 */
[----:B------:R0:W1:Y:S02]  /*19910*/  SHFL.DOWN P0, R53, R51, R45, R44 ;  /* 0x0800002d33357389 */ /* 0x000064000000002c */
[----:B01----:R-:W-:Y:S05]  /*19920*/  ENDCOLLECTIVE ;  /* 0x000000000000791b */ /* 0x003fea0003800000 */
.L_x_4436:
[----:B------:R-:W-:Y:S01]  /*19930*/  IMAD.MOV.U32 R45, RZ, RZ, 0x2 ;  /* 0x00000002ff2d7424 */ /* 0x000fe200078e00ff */
[----:B------:R-:W-:-:S05]  /*19940*/  FMNMX R47, R39, R53, !PT ;  /* 0x00000035272f7209 */ /* 0x000fca0007800000 */
[----:B------:R-:W-:-:S07]  /*19950*/  IMAD.MOV.U32 R51, RZ, RZ, R47 ;  /* 0x000000ffff337224 */ /* 0x000fce00078e002f */
[----:B------:R-:W-:Y:S05]  /*19960*/  WARPSYNC.COLLECTIVE R52, `(.L_x_4437) ;  /* 0x0000000034087348 */ /* 0x000fea0003c00000 */
[----:B------:R0:W1:Y:S02]  /*19970*/  SHFL.DOWN P0, R53, R51, R45, R44 ;  /* 0x0800002d33357389 */ /* 0x000064000000002c */
[----:B01----:R-:W-:Y:S05]  /*19980*/  ENDCOLLECTIVE ;  /* 0x000000000000791b */ /* 0x003fea0003800000 */
.L_x_4437:
[----:B------:R-:W-:Y:S01]  /*19990*/  HFMA2 R45, -RZ, RZ, 0, 5.9604644775390625e-08 ;  /* 0x00000001ff2d7431 */ /* 0x000fe200000001ff */
[----:B------:R-:W-:-:S05]  /*199a0*/  FMNMX R48, R47, R53, !PT ;  /* 0x000000352f307209 */ /* 0x000fca0007800000 */
[----:B------:R-:W-:-:S07]  /*199b0*/  IMAD.MOV.U32 R51, RZ, RZ, R48 ;  /* 0x000000ffff337224 */ /* 0x000fce00078e0030 */
[----:B------:R-:W-:Y:S05]  /*199c0*/  WARPSYNC.COLLECTIVE R52, `(.L_x_4438) ;  /* 0x0000000034087348 */ /* 0x000fea0003c00000 */
[----:B------:R0:W1:Y:S02]  /*199d0*/  SHFL.DOWN P0, R53, R51, R45, R44 ;  /* 0x0800002d33357389 */ /* 0x000064000000002c */
[----:B01----:R-:W-:Y:S05]  /*199e0*/  ENDCOLLECTIVE ;  /* 0x000000000000791b */ /* 0x003fea0003800000 */
.L_x_4438:
[----:B------:R-:W-:Y:S01]  /*199f0*/  FMNMX R54, R48, R53, !PT ;  /* 0x0000003530367209 */ /* 0x000fe20007800000 */
[----:B------:R-:W-:-:S07]  /*19a00*/  IMAD.MOV.U32 R53, RZ, RZ, 0x1f ;  /* 0x0000001fff357424 */ /* 0x000fce00078e00ff */
[----:B------:R-:W-:Y:S05]  /*19a10*/  WARPSYNC.COLLECTIVE R52, `(.L_x_4439) ;  /* 0x0000000034087348 */ /* 0x000fea0003c00000 */
[----:B------:R0:W1:Y:S02]  /*19a20*/  SHFL.IDX P0, R53, R54, R55, R53 ;  /* 0x0000003736357389 */ /* 0x0000640000000035 */
[----:B01----:R-:W-:Y:S05]  /*19a30*/  ENDCOLLECTIVE ;  /* 0x000000000000791b */ /* 0x003fea0003800000 */
.L_x_4439:
[----:B------:R-:W-:Y:S01]  /*19a40*/  IMAD.MOV.U32 R49, RZ, RZ, R53 ;  /* 0x000000ffff317224 */ /* 0x000fe200078e0035 */
[----:B------:R-:W-:Y:S06]  /*19a50*/  BRA `(.L_x_4440) ;  /* 0xffffff6800e47947 */ /* 0x000fec000383ffff */
.L_x_4079:
        /* <DEDUP_REMOVED lines=8> */
.L_x_4442:
[----:B------:R-:W-:Y:S05]  /*19ae0*/  BSYNC B0 ;  /* 0x0000000000007941 */ /* 0x000fea0003800000 */
.L_x_4441:
        /* <DEDUP_REMOVED lines=8> */
.L_x_4443:
[----:B------:R-:W-:Y:S01]  /*19b70*/  HFMA2 R45, -RZ, RZ, 0, 2.384185791015625e-07 ;  /* 0x00000004ff2d7431 */ /* 0x000fe200000001ff */
[----:B------:R-:W-:-:S05]  /*19b80*/  FMNMX R47, R51, R53, !PT ;  /* 0x00000035332f7209 */ /* 0x000fca0007800000 */
[----:B------:R-:W-:-:S07]  /*19b90*/  IMAD.MOV.U32 R51, RZ, RZ, R47 ;  /* 0x000000ffff337224 */ /* 0x000fce00078e002f */
[----:B------:R-:W-:Y:S05]  /*19ba0*/  WARPSYNC.COLLECTIVE R52, `(.L_x_4444) ;  /* 0x0000000034087348 */ /* 0x000fea0003c00000 */
[----:B------:R0:W1:Y:S02]  /*19bb0*/  SHFL.DOWN P0, R53, R51, R45, R44 ;  /* 0x0800002d33357389 */ /* 0x000064000000002c */
[----:B01----:R-:W-:Y:S05]  /*19bc0*/  ENDCOLLECTIVE ;  /* 0x000000000000791b */ /* 0x003fea0003800000 */
.L_x_4444:
[----:B------:R-:W-:Y:S01]  /*19bd0*/  IMAD.MOV.U32 R45, RZ, RZ, 0x2 ;  /* 0x00000002ff2d7424 */ /* 0x000fe200078e00ff */
[----:B------:R-:W-:-:S05]  /*19be0*/  FMNMX R48, R47, R53, !PT ;  /* 0x000000352f307209 */ /* 0x000fca0007800000 */
[----:B------:R-:W-:-:S07]  /*19bf0*/  IMAD.MOV.U32 R51, RZ, RZ, R48 ;  /* 0x000000ffff337224 */ /* 0x000fce00078e0030 */
[----:B------:R-:W-:Y:S05]  /*19c00*/  WARPSYNC.COLLECTIVE R52, `(.L_x_4445) ;  /* 0x0000000034087348 */ /* 0x000fea0003c00000 */
[----:B------:R0:W1:Y:S02]  /*19c10*/  SHFL.DOWN P0, R53, R51, R45, R44 ;  /* 0x0800002d33357389 */ /* 0x000064000000002c */
[----:B01----:R-:W-:Y:S05]  /*19c20*/  ENDCOLLECTIVE ;  /* 0x000000000000791b */ /* 0x003fea0003800000 */
.L_x_4445:
[----:B------:R-:W-:Y:S01]  /*19c30*/  IMAD.MOV.U32 R45, RZ, RZ, 0x1 ;  /* 0x00000001ff2d7424 */ /* 0x000fe200078e00ff */
[----:B------:R-:W-:-:S05]  /*19c40*/  FMNMX R49, R48, R53, !PT ;  /* 0x0000003530317209 */ /* 0x000fca0007800000 */
[----:B------:R-:W-:-:S07]  /*19c50*/  IMAD.MOV.U32 R51, RZ, RZ, R49 ;  /* 0x000000ffff337224 */ /* 0x000fce00078e0031 */
[----:B------:R-:W-:Y:S05]  /*19c60*/  WARPSYNC.COLLECTIVE R52, `(.L_x_4446) ;  /* 0x0000000034087348 */ /* 0x000fea0003c00000 */
[----:B------:R0:W1:Y:S02]  /*19c70*/  SHFL.DOWN P0, R53, R51, R45, R44 ;  /* 0x0800002d33357389 */ /* 0x000064000000002c */
[----:B01----:R-:W-:Y:S05]  /*19c80*/  ENDCOLLECTIVE ;  /* 0x000000000000791b */ /* 0x003fea0003800000 */
.L_x_4446:
[----:B------:R-:W-:Y:S02]  /*19c90*/  FMNMX R54, R49, R53, !PT ;  /* 0x0000003531367209 */ /* 0x000fe40007800000 */
[----:B------:R-:W-:-:S07]  /*19ca0*/  MOV R53, 0x1f ;  /* 0x0000001f00357802 */ /* 0x000fce0000000f00 */
[----:B------:R-:W-:Y:S05]  /*19cb0*/  WARPSYNC.COLLECTIVE R52, `(.L_x_4447) ;  /* 0x0000000034087348 */ /* 0x000fea0003c00000 */
[----:B------:R0:W1:Y:S02]  /*19cc0*/  SHFL.IDX P0, R53, R54, R55, R53 ;  /* 0x0000003736357389 */ /* 0x0000640000000035 */
[----:B01----:R-:W-:Y:S05]  /*19cd0*/  ENDCOLLECTIVE ;  /* 0x000000000000791b */ /* 0x003fea0003800000 */
.L_x_4447:
[----:B------:R-:W-:Y:S01]  /*19ce0*/  IMAD.MOV.U32 R50, RZ, RZ, R53 ;  /* 0x000000ffff327224 */ /* 0x000fe200078e0035 */
[----:B------:R-:W-:Y:S06]  /*19cf0*/  BRA `(.L_x_4448) ;  /* 0xffffff6c00787947 */ /* 0x000fec000383ffff */
.L_x_4087:
        /* <DEDUP_REMOVED lines=8> */
.L_x_4450:
[----:B------:R-:W-:Y:S05]  /*19d80*/  BSYNC B0 ;  /* 0x0000000000007941 */ /* 0x000fea0003800000 */
.L_x_4449:
        /* <DEDUP_REMOVED lines=8> */
.L_x_4451:
[----:B------:R-:W-:Y:S01]  /*19e10*/  IMAD.MOV.U32 R45, RZ, RZ, 0x4 ;  /* 0x00000004ff2d7424 */ /* 0x000fe200078e00ff */
[----:B------:R-:W-:-:S05]  /*19e20*/  FMNMX R48, R51, R53, !PT ;  /* 0x0000003533307209 */ /* 0x000fca0007800000 */
[----:B------:R-:W-:-:S07]  /*19e30*/  IMAD.MOV.U32 R51, RZ, RZ, R48 ;  /* 0x000000ffff337224 */ /* 0x000fce00078e0030 */
[----:B------:R-:W-:Y:S05]  /*19e40*/  WARPSYNC.COLLECTIVE R52, `(.L_x_4452) ;  /* 0x0000000034087348 */ /* 0x000fea0003c00000 */
[----:B------:R0:W1:Y:S02]  /*19e50*/  SHFL.DOWN P0, R53, R51, R45, R44 ;  /* 0x0800002d33357389 */ /* 0x000064000000002c */
[----:B01----:R-:W-:Y:S05]  /*19e60*/  ENDCOLLECTIVE ;  /* 0x000000000000791b */ /* 0x003fea0003800000 */
.L_x_4452:
[----:B------:R-:W-:Y:S02]  /*19e70*/  MOV R45, 0x2 ;  /* 0x00000002002d7802 */ /* 0x000fe40000000f00 */
[----:B------:R-:W-:-:S05]  /*19e80*/  FMNMX R49, R48, R53, !PT ;  /* 0x0000003530317209 */ /* 0x000fca0007800000 */
[----:B------:R-:W-:-:S07]  /*19e90*/  IMAD.MOV.U32 R51, RZ, RZ, R49 ;  /* 0x000000ffff337224 */ /* 0x000fce00078e0031 */
[----:B------:R-:W-:Y:S05]  /*19ea0*/  WARPSYNC.COLLECTIVE R52, `(.L_x_4453) ;  /* 0x0000000034087348 */ /* 0x000fea0003c00000 */
[----:B------:R0:W1:Y:S02]  /*19eb0*/  SHFL.DOWN P0, R53, R51, R45, R44 ;  /* 0x0800002d33357389 */ /* 0x000064000000002c */
[----:B01----:R-:W-:Y:S05]  /*19ec0*/  ENDCOLLECTIVE ;  /* 0x000000000000791b */ /* 0x003fea0003800000 */
.L_x_4453:
[----:B------:R-:W-:Y:S01]  /*19ed0*/  IMAD.MOV.U32 R45, RZ, RZ, 0x1 ;  /* 0x00000001ff2d7424 */ /* 0x000fe200078e00ff */
[----:B------:R-:W-:-:S05]  /*19ee0*/  FMNMX R50, R49, R53, !PT ;  /* 0x0000003531327209 */ /* 0x000fca0007800000 */
[----:B------:R-:W-:-:S07]  /*19ef0*/  IMAD.MOV.U32 R51, RZ, RZ, R50 ;  /* 0x000000ffff337224 */ /* 0x000fce00078e0032 */
[----:B------:R-:W-:Y:S05]  /*19f00*/  WARPSYNC.COLLECTIVE R52, `(.L_x_4454) ;  /* 0x0000000034087348 */ /* 0x000fea0003c00000 */
[----:B------:R0:W1:Y:S02]  /*19f10*/  SHFL.DOWN P0, R53, R51, R45, R44 ;  /* 0x0800002d33357389 */ /* 0x000064000000002c */
[----:B01----:R-:W-:Y:S05]  /*19f20*/  ENDCOLLECTIVE ;  /* 0x000000000000791b */ /* 0x003fea0003800000 */
.L_x_4454:
[----:B------:R-:W-:Y:S01]  /*19f30*/  FMNMX R54, R50, R53, !PT ;  /* 0x0000003532367209 */ /* 0x000fe20007800000 */
[----:B------:R-:W-:-:S07]  /*19f40*/  IMAD.MOV.U32 R53, RZ, RZ, 0x1f ;  /* 0x0000001fff357424 */ /* 0x000fce00078e00ff */
[----:B------:R-:W-:Y:S05]  /*19f50*/  WARPSYNC.COLLECTIVE R52, `(.L_x_4455) ;  /* 0x0000000034087348 */ /* 0x000fea0003c00000 */
[----:B------:R0:W1:Y:S02]  /*19f60*/  SHFL.IDX P0, R53, R54, R55, R53 ;  /* 0x0000003736357389 */ /* 0x0000640000000035 */
[----:B01----:R-:W-:Y:S05]  /*19f70*/  ENDCOLLECTIVE ;  /* 0x000000000000791b */ /* 0x003fea0003800000 */
.L_x_4455:
[----:B------:R-:W-:Y:S01]  /*19f80*/  IMAD.MOV.U32 R56, RZ, RZ, R53 ;  /* 0x000000ffff387224 */ /* 0x000fe200078e0035 */
[----:B------:R-:W-:Y:S06]  /*19f90*/  BRA `(.L_x_4456) ;  /* 0xffffff70000c7947 */ /* 0x000fec000383ffff */
.L_x_4095:
        /* <DEDUP_REMOVED lines=8> */
.L_x_4458:
[----:B------:R-:W-:Y:S05]  /*1a020*/  BSYNC B0 ;  /* 0x0000000000007941 */ /* 0x000fea0003800000 */
.L_x_4457:
        /* <DEDUP_REMOVED lines=8> */
.L_x_4459:
[----:B------:R-:W-:Y:S01]  /*1a0b0*/  IMAD.MOV.U32 R45, RZ, RZ, 0x4 ;  /* 0x00000004ff2d7424 */ /* 0x000fe200078e00ff */
[----:B------:R-:W-:-:S05]  /*1a0c0*/  FMNMX R49, R51, R53, !PT ;  /* 0x0000003533317209 */ /* 0x000fca0007800000 */
[----:B------:R-:W-:-:S07]  /*1a0d0*/  IMAD.MOV.U32 R51, RZ, RZ, R49 ;  /* 0x000000ffff337224 */ /* 0x000fce00078e0031 */
[----:B------:R-:W-:Y:S05]  /*1a0e0*/  WARPSYNC.COLLECTIVE R52, `(.L_x_4460) ;  /* 0x0000000034087348 */ /* 0x000fea0003c00000 */
[----:B------:R0:W1:Y:S02]  /*1a0f0*/  SHFL.DOWN P0, R53, R51, R45, R44 ;  /* 0x0800002d33357389 */ /* 0x000064000000002c */
[----:B01----:R-:W-:Y:S05]  /*1a100*/  ENDCOLLECTIVE ;  /* 0x000000000000791b */ /* 0x003fea0003800000 */
.L_x_4460:
[----:B------:R-:W-:Y:S01]  /*1a110*/  IMAD.MOV.U32 R45, RZ, RZ, 0x2 ;  /* 0x00000002ff2d7424 */ /* 0x000fe200078e00ff */
[----:B------:R-:W-:-:S05]  /*1a120*/  FMNMX R50, R49, R53, !PT ;  /* 0x0000003531327209 */ /* 0x000fca0007800000 */
[----:B------:R-:W-:-:S07]  /*1a130*/  IMAD.MOV.U32 R51, RZ, RZ, R50 ;  /* 0x000000ffff337224 */ /* 0x000fce00078e0032 */
[----:B------:R-:W-:Y:S05]  /*1a140*/  WARPSYNC.COLLECTIVE R52, `(.L_x_4461) ;  /* 0x0000000034087348 */ /* 0x000fea0003c00000 */
[----:B------:R0:W1:Y:S02]  /*1a150*/  SHFL.DOWN P0, R53, R51, R45, R44 ;  /* 0x0800002d33357389 */ /* 0x000064000000002c */
[----:B01----:R-:W-:Y:S05]  /*1a160*/  ENDCOLLECTIVE ;  /* 0x000000000000791b */ /* 0x003fea0003800000 */
.L_x_4461:
[----:B------:R-:W-:Y:S01]  /*1a170*/  HFMA2 R45, -RZ, RZ, 0, 5.9604644775390625e-08 ;  /* 0x00000001ff2d7431 */ /* 0x000fe200000001ff */
[----:B------:R-:W-:-:S05]  /*1a180*/  FMNMX R54, R50, R53, !PT ;  /* 0x0000003532367209 */ /* 0x000fca0007800000 */
[----:B------:R-:W-:-:S07]  /*1a190*/  IMAD.MOV.U32 R51, RZ, RZ, R54 ;  /* 0x000000ffff337224 */ /* 0x000fce00078e0036 */
[----:B------:R-:W-:Y:S05]  /*1a1a0*/  WARPSYNC.COLLECTIVE R52, `(.L_x_4462) ;  /* 0x0000000034087348 */ /* 0x000fea0003c00000 */
[----:B------:R0:W1:Y:S02]  /*1a1b0*/  SHFL.DOWN P0, R53, R51, R45, R44 ;  /* 0x0800002d33357389 */ /* 0x000064000000002c */
[----:B01----:R-:W-:Y:S05]  /*1a1c0*/  ENDCOLLECTIVE ;  /* 0x000000000000791b */ /* 0x003fea0003800000 */
.L_x_4462:
[----:B------:R-:W-:Y:S01]  /*1a1d0*/  FMNMX R54, R54, R53, !PT ;  /* 0x0000003536367209 */ /* 0x000fe20007800000 */
[----:B------:R-:W-:-:S07]  /*1a1e0*/  IMAD.MOV.U32 R53, RZ, RZ, 0x1f ;  /* 0x0000001fff357424 */ /* 0x000fce00078e00ff */
[----:B------:R-:W-:Y:S05]  /*1a1f0*/  WARPSYNC.COLLECTIVE R52, `(.L_x_4463) ;  /* 0x0000000034087348 */ /* 0x000fea0003c00000 */
[----:B------:R0:W1:Y:S02]  /*1a200*/  SHFL.IDX P0, R53, R54, R55, R53 ;  /* 0x0000003736357389 */ /* 0x0000640000000035 */
[----:B01----:R-:W-:Y:S05]  /*1a210*/  ENDCOLLECTIVE ;  /* 0x000000000000791b */ /* 0x003fea0003800000 */
.L_x_4463:
[----:B------:R-:W-:Y:S01]  /*1a220*/  IMAD.MOV.U32 R56, RZ, RZ, R53 ;  /* 0x000000ffff387224 */ /* 0x000fe200078e0035 */
[----:B------:R-:W-:Y:S06]  /*1a230*/  BRA `(.L_x_4464) ;  /* 0xffffff7000a07947 */ /* 0x000fec000383ffff */
.L_x_4103:
[----:B------:R-:W-:Y:S01]  /*1a240*/  BSSY B0, `(.L_x_4465) ;  /* 0x0000008000007945 */ /* 0x000fe20003800000 */
[----:B------:R-:W-:Y:S01]  /*1a250*/  IMAD.MOV.U32 R51, RZ, RZ, R58 ;  /* 0x000000ffff337224 */ /* 0x000fe200078e003a */
[----:B------:R-:W-:Y:S01]  /*1a260*/  MOV R44, 0x1f ;  /* 0x0000001f002c7802 */ /* 0x000fe20000000f00 */
[----:B------:R-:W-:Y:S02]  /*1a270*/  IMAD.MOV.U32 R45, RZ, RZ, 0x10 ;  /* 0x00000010ff2d7424 */ /* 0x000fe400078e00ff */
[----:B------:R-:W-:-:S07]  /*1a280*/  IMAD.MOV.U32 R52, RZ, RZ, -0x1 ;  /* 0xffffffffff347424 */ /* 0x000fce00078e00ff */
[----:B0-----:R-:W-:Y:S05]  /*1a290*/  WARPSYNC.COLLECTIVE R52, `(.L_x_4466) ;  /* 0x0000000034087348 */ /* 0x001fea0003c00000 */
[----:B------:R1:W2:Y:S02]  /*1a2a0*/  SHFL.DOWN P0, R53, R51, R45, R44 ;  /* 0x0800002d33357389 */ /* 0x0002a4000000002c */
[----:B012---:R-:W-:Y:S05]  /*1a2b0*/  ENDCOLLECTIVE ;  /* 0x000000000000791b */ /* 0x007fea0003800000 */
.L_x_4466:
[----:B------:R-:W-:Y:S05]  /*1a2c0*/  BSYNC B0 ;  /* 0x0000000000007941 */ /* 0x000fea0003800000 */
.L_x_4465:
[----:B------:R-:W-:Y:S01]  /*1a2d0*/  FMNMX R51, R58, R53, !PT ;  /* 0x000000353a337209 */ /* 0x000fe20007800000 */
[----:B------:R-:W-:Y:S02]  /*1a2e0*/  IMAD.MOV.U32 R45, RZ, RZ, 0x8 ;  /* 0x00000008ff2d7424 */ /* 0x000fe400078e00ff */
[----:B------:R-:W-:Y:S02]  /*1a2f0*/  IMAD.MOV.U32 R44, RZ, RZ, 0x1f ;  /* 0x0000001fff2c7424 */ /* 0x000fe400078e00ff */
[----:B------:R-:W-:-:S07]  /*1a300*/  IMAD.MOV.U32 R52, RZ, RZ, -0x1 ;  /* 0xffffffffff347424 */ /* 0x000fce00078e00ff */
[----:B------:R-:W-:Y:S05]  /*1a310*/  WARPSYNC.COLLECTIVE R52, `(.L_x_4467) ;  /* 0x0000000034087348 */ /* 0x000fea0003c00000 */
[----:B------:R0:W1:Y:S02]  /*1a320*/  SHFL.DOWN P0, R53, R51, R45, R44 ;  /* 0x0800002d33357389 */ /* 0x000064000000002c */
[----:B01----:R-:W-:Y:S05]  /*1a330*/  ENDCOLLECTIVE ;  /* 0x000000000000791b */ /* 0x003fea0003800000 */
.L_x_4467:
[----:B------:R-:W-:Y:S01]  /*1a340*/  HFMA2 R45, -RZ, RZ, 0, 2.384185791015625e-07 ;  /* 0x00000004ff2d7431 */ /* 0x000fe200000001ff */
[----:B------:R-:W-:-:S05]  /*1a350*/  FMNMX R50, R51, R53, !PT ;  /* 0x0000003533327209 */ /* 0x000fca0007800000 */
[----:B------:R-:W-:-:S07]  /*1a360*/  IMAD.MOV.U32 R51, RZ, RZ, R50 ;  /* 0x000000ffff337224 */ /* 0x000fce00078e0032 */
[----:B------:R-:W-:Y:S05]  /*1a370*/  WARPSYNC.COLLECTIVE R52, `(.L_x_4468) ;  /* 0x0000000034087348 */ /* 0x000fea0003c00000 */
[----:B------:R0:W1:Y:S02]  /*1a380*/  SHFL.DOWN P0, R53, R51, R45, R44 ;  /* 0x0800002d33357389 */ /* 0x000064000000002c */
[----:B01----:R-:W-:Y:S05]  /*1a390*/  ENDCOLLECTIVE ;  /* 0x000000000000791b */ /* 0x003fea0003800000 */
.L_x_4468:
[----:B------:R-:W-:Y:S01]  /*1a3a0*/  IMAD.MOV.U32 R45, RZ, RZ, 0x2 ;  /* 0x00000002ff2d7424 */ /* 0x000fe200078e00ff */
[----:B------:R-:W-:-:S05]  /*1a3b0*/  FMNMX R54, R50, R53, !PT ;  /* 0x0000003532367209 */ /* 0x000fca0007800000 */
[----:B------:R-:W-:-:S07]  /*1a3c0*/  IMAD.MOV.U32 R51, RZ, RZ, R54 ;  /* 0x000000ffff337224 */ /* 0x000fce00078e0036 */
[----:B------:R-:W-:Y:S05]  /*1a3d0*/  WARPSYNC.COLLECTIVE R52, `(.L_x_4469) ;  /* 0x0000000034087348 */ /* 0x000fea0003c00000 */
[----:B------:R0:W1:Y:S02]  /*1a3e0*/  SHFL.DOWN P0, R53, R51, R45, R44 ;  /* 0x0800002d33357389 */ /* 0x000064000000002c */
[----:B01----:R-:W-:Y:S05]  /*1a3f0*/  ENDCOLLECTIVE ;  /* 0x000000000000791b */ /* 0x003fea0003800000 */
.L_x_4469:
[----:B------:R-:W-:Y:S01]  /*1a400*/  IMAD.MOV.U32 R45, RZ, RZ, 0x1 ;  /* 0x00000001ff2d7424 */ /* 0x000fe200078e00ff */
[----:B------:R-:W-:-:S05]  /*1a410*/  FMNMX R55, R54, R53, !PT ;  /* 0x0000003536377209 */ /* 0x000fca0007800000 */
[----:B------:R-:W-:-:S07]  /*1a420*/  IMAD.MOV.U32 R51, RZ, RZ, R55 ;  /* 0x000000ffff337224 */ /* 0x000fce00078e0037 */
[----:B------:R-:W-:Y:S05]  /*1a430*/  WARPSYNC.COLLECTIVE R52, `(.L_x_4470) ;  /* 0x0000000034087348 */ /* 0x000fea0003c00000 */
[----:B------:R0:W1:Y:S02]  /*1a440*/  SHFL.DOWN P0, R53, R51, R45, R44 ;  /* 0x0800002d33357389 */ /* 0x000064000000002c */
[----:B01----:R-:W-:Y:S05]  /*1a450*/  ENDCOLLECTIVE ;  /* 0x000000000000791b */ /* 0x003fea0003800000 */
.L_x_4470:
[----:B------:R-:W-:Y:S02]  /*1a460*/  FMNMX R53, R55, R53, !PT ;  /* 0x0000003537357209 */ /* 0x000fe40007800000 */
[----:B------:R-:W-:-:S03]  /*1a470*/  MOV R55, RZ ;  /* 0x000000ff00377202 */ /* 0x000fc60000000f00 */
[----:B------:R-:W-:Y:S02]  /*1a480*/  IMAD.MOV.U32 R54, RZ, RZ, R53 ;  /* 0x000000ffff367224 */ /* 0x000fe400078e0035 */
[----:B------:R-:W-:-:S07]  /*1a490*/  IMAD.MOV.U32 R53, RZ, RZ, 0x1f ;  /* 0x0000001fff357424 */ /* 0x000fce00078e00ff */
[----:B------:R-:W-:Y:S05]  /*1a4a0*/  WARPSYNC.COLLECTIVE R52, `(.L_x_4471) ;  /* 0x0000000034087348 */ /* 0x000fea0003c00000 */
[----:B------:R0:W1:Y:S02]  /*1a4b0*/  SHFL.IDX P0, R53, R54, R55, R53 ;  /* 0x0000003736357389 */ /* 0x0000640000000035 */
[----:B01----:R-:W-:Y:S05]  /*1a4c0*/  ENDCOLLECTIVE ;  /* 0x000000000000791b */ /* 0x003fea0003800000 */
.L_x_4471:
[----:B------:R-:W-:Y:S01]  /*1a4d0*/  IMAD.MOV.U32 R56, RZ, RZ, R53 ;  /* 0x000000ffff387224 */ /* 0x000fe200078e0035 */
[----:B------:R-:W-:Y:S06]  /*1a4e0*/  BRA `(.L_x_4472) ;  /* 0xffffff7400307947 */ /* 0x000fec000383ffff */
.L_x_4111:
[----:B------:R-:W-:Y:S01]  /*1a4f0*/  BSSY B0, `(.L_x_4473) ;  /* 0x0000008000007945 */ /* 0x000fe20003800000 */
[----:B------:R-:W-:Y:S01]  /*1a500*/  IMAD.MOV.U32 R51, RZ, RZ, R58 ;  /* 0x000000ffff337224 */ /* 0x000fe200078e003a */
[----:B------:R-:W-:Y:S01]  /*1a510*/  MOV R52, 0xffffffff ;  /* 0xffffffff00347802 */ /* 0x000fe20000000f00 */
[----:B------:R-:W-:Y:S02]  /*1a520*/  IMAD.MOV.U32 R45, RZ, RZ, 0x10 ;  /* 0x00000010ff2d7424 */ /* 0x000fe400078e00ff */
[----:B------:R-:W-:-:S07]  /*1a530*/  IMAD.MOV.U32 R44, RZ, RZ, 0x1f ;  /* 0x0000001fff2c7424 */ /* 0x000fce00078e00ff */
[----:B0-----:R-:W-:Y:S05]  /*1a540*/  WARPSYNC.COLLECTIVE R52, `(.L_x_4474) ;  /* 0x0000000034087348 */ /* 0x001fea0003c00000 */
[----:B0-----:R0:W1:Y:S02]  /*1a550*/  SHFL.DOWN P0, R53, R51, R45, R44 ;  /* 0x0800002d33357389 */ /* 0x001064000000002c */
[----:B01----:R-:W-:Y:S05]  /*1a560*/  ENDCOLLECTIVE ;  /* 0x000000000000791b */ /* 0x003fea0003800000 */
.L_x_4474:
[----:B------:R-:W-:Y:S05]  /*1a570*/  BSYNC B0 ;  /* 0x0000000000007941 */ /* 0x000fea0003800000 */
.L_x_4473:
[----:B------:R-:W-:Y:S01]  /*1a580*/  FMNMX R51, R58, R53, !PT ;  /* 0x000000353a337209 */ /* 0x000fe20007800000 */
[----:B------:R-:W-:Y:S02]  /*1a590*/  IMAD.MOV.U32 R45, RZ, RZ, 0x8 ;  /* 0x00000008ff2d7424 */ /* 0x000fe400078e00ff */
[----:B------:R-:W-:Y:S02]  /*1a5a0*/  IMAD.MOV.U32 R44, RZ, RZ, 0x1f ;  /* 0x0000001fff2c7424 */ /* 0x000fe400078e00ff */
[----:B------:R-:W-:-:S07]  /*1a5b0*/  IMAD.MOV.U32 R52, RZ, RZ, -0x1 ;  /* 0xffffffffff347424 */ /* 0x000fce00078e00ff */
[----:B------:R-:W-:Y:S05]  /*1a5c0*/  WARPSYNC.COLLECTIVE R52, `(.L_x_4475) ;  /* 0x0000000034087348 */ /* 0x000fea0003c00000 */
[----:B------:R0:W1:Y:S02]  /*1a5d0*/  SHFL.DOWN P0, R53, R51, R45, R44 ;  /* 0x0800002d33357389 */ /* 0x000064000000002c */
[----:B01----:R-:W-:Y:S05]  /*1a5e0*/  ENDCOLLECTIVE ;  /* 0x000000000000791b */ /* 0x003fea0003800000 */
.L_x_4475:
[----:B------:R-:W-:Y:S01]  /*1a5f0*/  IMAD.MOV.U32 R45, RZ, RZ, 0x4 ;  /* 0x00000004ff2d7424 */ /* 0x000fe200078e00ff */
[----:B------:R-:W-:-:S05]  /*1a600*/  FMNMX R54, R51, R53, !PT ;  /* 0x0000003533367209 */ /* 0x000fca0007800000 */
[----:B------:R-:W-:-:S07]  /*1a610*/  IMAD.MOV.U32 R51, RZ, RZ, R54 ;  /* 0x000000ffff337224 */ /* 0x000fce00078e0036 */
[----:B------:R-:W-:Y:S05]  /*1a620*/  WARPSYNC.COLLECTIVE R52, `(.L_x_4476) ;  /* 0x0000000034087348 */ /* 0x000fea0003c00000 */
[----:B------:R0:W1:Y:S02]  /*1a630*/  SHFL.DOWN P0, R53, R51, R45, R44 ;  /* 0x0800002d33357389 */ /* 0x000064000000002c */
[----:B01----:R-:W-:Y:S05]  /*1a640*/  ENDCOLLECTIVE ;  /* 0x000000000000791b */ /* 0x003fea0003800000 */
.L_x_4476:
[----:B------:R-:W-:Y:S01]  /*1a650*/  IMAD.MOV.U32 R45, RZ, RZ, 0x2 ;  /* 0x00000002ff2d7424 */ /* 0x000fe200078e00ff */
[----:B------:R-:W-:-:S04]  /*1a660*/  FMNMX R55, R54, R53, !PT ;  /* 0x0000003536377209 */ /* 0x000fc80007800000 */
[----:B------:R-:W-:-:S07]  /*1a670*/  MOV R51, R55 ;  /* 0x0000003700337202 */ /* 0x000fce0000000f00 */
[----:B------:R-:W-:Y:S05]  /*1a680*/  WARPSYNC.COLLECTIVE R52, `(.L_x_4477) ;  /* 0x0000000034087348 */ /* 0x000fea0003c00000 */
[----:B------:R0:W1:Y:S02]  /*1a690*/  SHFL.DOWN P0, R53, R51, R45, R44 ;  /* 0x0800002d33357389 */ /* 0x000064000000002c */
[----:B01----:R-:W-:Y:S05]  /*1a6a0*/  ENDCOLLECTIVE ;  /* 0x000000000000791b */ /* 0x003fea0003800000 */
.L_x_4477:
[----:B------:R-:W-:Y:S01]  /*1a6b0*/  IMAD.MOV.U32 R45, RZ, RZ, 0x1 ;  /* 0x00000001ff2d7424 */ /* 0x000fe200078e00ff */
[----:B------:R-:W-:Y:S01]  /*1a6c0*/  FMNMX R56, R55, R53, !PT ;  /* 0x0000003537387209 */ /* 0x000fe20007800000 */
[----:B------:R-:W-:-:S04]  /*1a6d0*/  HFMA2 R55, -RZ, RZ, 0, 0 ;  /* 0x00000000ff377431 */ /* 0x000fc800000001ff */
[----:B------:R-:W-:-:S07]  /*1a6e0*/  IMAD.MOV.U32 R51, RZ, RZ, R56 ;  /* 0x000000ffff337224 */ /* 0x000fce00078e0038 */
[----:B------:R-:W-:Y:S05]  /*1a6f0*/  WARPSYNC.COLLECTIVE R52, `(.L_x_4478) ;  /* 0x0000000034087348 */ /* 0x000fea0003c00000 */
[----:B------:R0:W1:Y:S02]  /*1a700*/  SHFL.DOWN P0, R53, R51, R45, R44 ;  /* 0x0800002d33357389 */ /* 0x000064000000002c */
[----:B01----:R-:W-:Y:S05]  /*1a710*/  ENDCOLLECTIVE ;  /* 0x000000000000791b */ /* 0x003fea0003800000 */
.L_x_4478:
[----:B------:R-:W-:-:S05]  /*1a720*/  FMNMX R53, R56, R53, !PT ;  /* 0x0000003538357209 */ /* 0x000fca0007800000 */
[----:B------:R-:W-:Y:S02]  /*1a730*/  IMAD.MOV.U32 R54, RZ, RZ, R53 ;  /* 0x000000ffff367224 */ /* 0x000fe400078e0035 */
[----:B------:R-:W-:-:S07]  /*1a740*/  IMAD.MOV.U32 R53, RZ, RZ, 0x1f ;  /* 0x0000001fff357424 */ /* 0x000fce00078e00ff */
[----:B------:R-:W-:Y:S05]  /*1a750*/  WARPSYNC.COLLECTIVE R52, `(.L_x_4479) ;  /* 0x0000000034087348 */ /* 0x000fea0003c00000 */
[----:B------:R0:W1:Y:S02]  /*1a760*/  SHFL.IDX P0, R53, R54, R55, R53 ;  /* 0x0000003736357389 */ /* 0x0000640000000035 */
[----:B01----:R-:W-:Y:S05]  /*1a770*/  ENDCOLLECTIVE ;  /* 0x000000000000791b */ /* 0x003fea0003800000 */
.L_x_4479:
[----:B------:R-:W-:Y:S01]  /*1a780*/  IMAD.MOV.U32 R57, RZ, RZ, R53 ;  /* 0x000000ffff397224 */ /* 0x000fe200078e0035 */
[----:B------:R-:W-:Y:S06]  /*1a790*/  BRA `(.L_x_4480) ;  /* 0xffffff7400c07947 */ /* 0x000fec000383ffff */
        .weak           $__internal_10_$__cuda_sm20_rcp_rn_f32_slowpath
        .type           $__internal_10_$__cuda_sm20_rcp_rn_f32_slowpath,@function
        .size           $__internal_10_$__cuda_sm20_rcp_rn_f32_slowpath,($__internal_11_$__cuda_sm3x_div_rn_noftz_f32_slowpath - $__internal_10_$__cuda_sm20_rcp_rn_f32_slowpath)
$__internal_10_$__cuda_sm20_rcp_rn_f32_slowpath:
[----:B------:R-:W-:Y:S01]  /*1a7a0*/  IMAD.SHL.U32 R51, R44, 0x2, RZ ;  /* 0x000000022c337824 */ /* 0x000fe200078e00ff */
[----:B------:R-:W-:Y:S04]  /*1a7b0*/  BSSY.RECONVERGENT B0, `(.L_x_4481) ;  /* 0x0000030000007945 */ /* 0x000fe80003800200 */
[----:B------:R-:W-:-:S04]  /*1a7c0*/  SHF.R.U32.HI R51, RZ, 0x18, R51 ;  /* 0x00000018ff337819 */ /* 0x000fc80000011633 */
[----:B------:R-:W-:-:S13]  /*1a7d0*/  ISETP.NE.U32.AND P0, PT, R51, RZ, PT ;  /* 0x000000ff3300720c */ /* 0x000fda0003f05070 */
[----:B------:R-:W-:Y:S05]  /*1a7e0*/  @P0 BRA `(.L_x_4482) ;  /* 0x0000000000280947 */ /* 0x000fea0003800000 */
[----:B------:R-:W-:-:S05]  /*1a7f0*/  IMAD.SHL.U32 R51, R44, 0x2, RZ ;  /* 0x000000022c337824 */ /* 0x000fca00078e00ff */
[----:B------:R-:W-:-:S13]  /*1a800*/  ISETP.NE.AND P0, PT, R51, RZ, PT ;  /* 0x000000ff3300720c */ /* 0x000fda0003f05270 */
[----:B------:R-:W-:Y:S02]  /*1a810*/  @P0 FFMA R52, R44, 1.84467440737095516160e+19, RZ ;  /* 0x5f8000002c340823 */ /* 0x000fe400000000ff */
[----:B------:R-:W-:Y:S08]  /*1a820*/  @!P0 MUFU.RCP R44, R44 ;  /* 0x0000002c002c8308 */ /* 0x000ff00000001000 */
[----:B------:R-:W0:Y:S02]  /*1a830*/  @P0 MUFU.RCP R51, R52 ;  /* 0x0000003400330308 */ /* 0x000e240000001000 */
[----:B0-----:R-:W-:-:S04]  /*1a840*/  @P0 FFMA R52, R52, R51, -1 ;  /* 0xbf80000034340423 */ /* 0x001fc80000000033 */
[----:B------:R-:W-:-:S04]  /*1a850*/  @P0 FADD.FTZ R52, -R52, -RZ ;  /* 0x800000ff34340221 */ /* 0x000fc80000010100 */
[----:B------:R-:W-:-:S04]  /*1a860*/  @P0 FFMA R52, R51, R52, R51 ;  /* 0x0000003433340223 */ /* 0x000fc80000000033 */
[----:B------:R-:W-:Y:S01]  /*1a870*/  @P0 FFMA R44, R52, 1.84467440737095516160e+19, RZ ;  /* 0x5f800000342c0823 */ /* 0x000fe200000000ff */
[----:B------:R-:W-:Y:S06]  /*1a880*/  BRA `(.L_x_4483) ;  /* 0x0000000000887947 */ /* 0x000fec0003800000 */
.L_x_4482:
[----:B------:R-:W-:-:S04]  /*1a890*/  IADD3 R52, PT, PT, R51, -0xfd, RZ ;  /* 0xffffff0333347810 */ /* 0x000fc80007ffe0ff */
[----:B------:R-:W-:-:S13]  /*1a8a0*/  ISETP.GT.U32.AND P0, PT, R52, 0x1, PT ;  /* 0x000000013400780c */ /* 0x000fda0003f04070 */
[----:B------:R-:W-:Y:S05]  /*1a8b0*/  @P0 BRA `(.L_x_4484) ;  /* 0x0000000000780947 */ /* 0x000fea0003800000 */
[----:B------:R-:W-:Y:S01]  /*1a8c0*/  LOP3.LUT R55, R44, 0x7fffff, RZ, 0xc0, !PT ;  /* 0x007fffff2c377812 */ /* 0x000fe200078ec0ff */
[----:B------:R-:W-:-:S03]  /*1a8d0*/  VIADD R51, R51, 0xffffff04 ;  /* 0xffffff0433337836 */ /* 0x000fc60000000000 */
[----:B------:R-:W-:-:S04]  /*1a8e0*/  LOP3.LUT R55, R55, 0x3f800000, RZ, 0xfc, !PT ;  /* 0x3f80000037377812 */ /* 0x000fc800078efcff */
[----:B------:R-:W0:Y:S02]  /*1a8f0*/  MUFU.RCP R54, R55 ;  /* 0x0000003700367308 */ /* 0x000e240000001000 */
[----:B0-----:R-:W-:-:S04]  /*1a900*/  FFMA R55, R55, R54, -1 ;  /* 0xbf80000037377423 */ /* 0x001fc80000000036 */
[----:B------:R-:W-:-:S04]  /*1a910*/  FADD.FTZ R55, -R55, -RZ ;  /* 0x800000ff37377221 */ /* 0x000fc80000010100 */
[CCC-:B------:R-:W-:Y:S01]  /*1a920*/  FFMA.RM R53, R54.reuse, R55.reuse, R54.reuse ;  /* 0x0000003736357223 */ /* 0x1c0fe20000004036 */
[----:B------:R-:W-:-:S05]  /*1a930*/  FFMA.RP R54, R54, R55, R54 ;  /* 0x0000003736367223 */ /* 0x000fca0000008036 */
[C---:B------:R-:W-:Y:S01]  /*1a940*/  FSETP.NEU.FTZ.AND P0, PT, R53.reuse, R54, PT ;  /* 0x000000363500720b */ /* 0x040fe20003f1d000 */
[----:B------:R-:W-:Y:S01]  /*1a950*/  IMAD.MOV.U32 R54, RZ, RZ, 0x3 ;  /* 0x00000003ff367424 */ /* 0x000fe200078e00ff */
[----:B------:R-:W-:Y:S02]  /*1a960*/  LOP3.LUT R53, R53, 0x7fffff, RZ, 0xc0, !PT ;  /* 0x007fffff35357812 */ /* 0x000fe400078ec0ff */
[----:B------:R-:W-:Y:S02]  /*1a970*/  SEL R55, RZ, 0xffffffff, !P0 ;  /* 0xffffffffff377807 */ /* 0x000fe40004000000 */
[----:B------:R-:W-:Y:S02]  /*1a980*/  SHF.L.U32 R54, R54, R52, RZ ;  /* 0x0000003436367219 */ /* 0x000fe400000006ff */
[----:B------:R-:W-:Y:S01]  /*1a990*/  LOP3.LUT R53, R53, 0x800000, RZ, 0xfc, !PT ;  /* 0x0080000035357812 */ /* 0x000fe200078efcff */
[----:B------:R-:W-:-:S03]  /*1a9a0*/  IMAD.MOV R55, RZ, RZ, -R55 ;  /* 0x000000ffff377224 */ /* 0x000fc600078e0a37 */
[----:B------:R-:W-:Y:S02]  /*1a9b0*/  LOP3.LUT R54, R54, R53, RZ, 0xc0, !PT ;  /* 0x0000003536367212 */ /* 0x000fe400078ec0ff */
[-CC-:B------:R-:W-:Y:S02]  /*1a9c0*/  LOP3.LUT P1, RZ, R55, R52.reuse, R53.reuse, 0xf8, !PT ;  /* 0x0000003437ff7212 */ /* 0x180fe4000782f835 */
[----:B------:R-:W-:Y:S02]  /*1a9d0*/  SHF.R.U32.HI R54, RZ, R52, R54 ;  /* 0x00000034ff367219 */ /* 0x000fe40000011636 */
[----:B------:R-:W-:Y:S02]  /*1a9e0*/  SHF.R.U32.HI R51, RZ, R51, R53 ;  /* 0x00000033ff337219 */ /* 0x000fe40000011635 */
[C---:B------:R-:W-:Y:S02]  /*1a9f0*/  LOP3.LUT P0, RZ, R54.reuse, 0x1, RZ, 0xc0, !PT ;  /* 0x0000000136ff7812 */ /* 0x040fe4000780c0ff */
[----:B------:R-:W-:-:S04]  /*1aa00*/  LOP3.LUT P2, RZ, R54, 0x2, RZ, 0xc0, !PT ;  /* 0x0000000236ff7812 */ /* 0x000fc8000784c0ff */
[----:B------:R-:W-:Y:S02]  /*1aa10*/  PLOP3.LUT P0, PT, P0, P1, P2, 0xe0, 0x0 ;  /* 0x000000000000781c */ /* 0x000fe40000703c20 */
[----:B------:R-:W-:Y:S02]  /*1aa20*/  LOP3.LUT P1, RZ, R44, 0x7fffff, RZ, 0xc0, !PT ;  /* 0x007fffff2cff7812 */ /* 0x000fe4000782c0ff */
[----:B------:R-:W-:-:S05]  /*1aa30*/  SEL R52, RZ, 0x1, !P0 ;  /* 0x00000001ff347807 */ /* 0x000fca0004000000 */
[----:B------:R-:W-:-:S05]  /*1aa40*/  IMAD.MOV R52, RZ, RZ, -R52 ;  /* 0x000000ffff347224 */ /* 0x000fca00078e0a34 */
[----:B------:R-:W-:-:S13]  /*1aa50*/  ISETP.GE.AND P0, PT, R52, RZ, PT ;  /* 0x000000ff3400720c */ /* 0x000fda0003f06270 */
[----:B------:R-:W-:-:S05]  /*1aa60*/  @!P0 IADD3 R51, PT, PT, R51, 0x1, RZ ;  /* 0x0000000133338810 */ /* 0x000fca0007ffe0ff */
[----:B------:R-:W-:-:S05]  /*1aa70*/  @!P1 IMAD.SHL.U32 R51, R51, 0x2, RZ ;  /* 0x0000000233339824 */ /* 0x000fca00078e00ff */
[----:B------:R-:W-:Y:S01]  /*1aa80*/  LOP3.LUT R44, R51, 0x80000000, R44, 0xf8, !PT ;  /* 0x80000000332c7812 */ /* 0x000fe200078ef82c */
[----:B------:R-:W-:Y:S06]  /*1aa90*/  BRA `(.L_x_4483) ;  /* 0x0000000000047947 */ /* 0x000fec0003800000 */
.L_x_4484:
[----:B------:R-:W0:Y:S02]  /*1aaa0*/  MUFU.RCP R44, R44 ;  /* 0x0000002c002c7308 */ /* 0x000e240000001000 */
.L_x_4483:
[----:B------:R-:W-:Y:S05]  /*1aab0*/  BSYNC.RECONVERGENT B0 ;  /* 0x0000000000007941 */ /* 0x000fea0003800200 */
.L_x_4481:
[----:B------:R-:W-:Y:S02]  /*1aac0*/  IMAD.MOV.U32 R52, RZ, RZ, R45 ;  /* 0x000000ffff347224 */ /* 0x000fe400078e002d */
[----:B------:R-:W-:-:S04]  /*1aad0*/  IMAD.MOV.U32 R53, RZ, RZ, 0x0 ;  /* 0x00000000ff357424 */ /* 0x000fc800078e00ff */
[----:B0-----:R-:W-:Y:S05]  /*1aae0*/  RET.REL.NODEC R52 `(_ZN18transformer_engine71_GLOBAL__N__fadcdbdc_38_quantize_transpose_vector_blockwise_cu_d4a478bd37block_scaled_1d_cast_transpose_kernelILb1Ef6__half13__nv_fp8_e4m3EEvPKT1_PT2_S8_PT0_SA_mmmmmmfNS_6detail25FP8BlockwiseRowwiseOptionENSB_28FP8BlockwiseColumnwiseOptionEbPKf) ;  /* 0xfffffe5434447950 */ /* 0x001fea0003c3ffff */
        .weak           $__internal_11_$__cuda_sm3x_div_rn_noftz_f32_slowpath
        .type           $__internal_11_$__cuda_sm3x_div_rn_noftz_f32_slowpath,@function
        .size           $__internal_11_$__cuda_sm3x_div_rn_noftz_f32_slowpath,(.L_x_9009 - $__internal_11_$__cuda_sm3x_div_rn_noftz_f32_slowpath)
$__internal_11_$__cuda_sm3x_div_rn_noftz_f32_slowpath:
[----:B------:R-:W-:Y:S01]  /*1aaf0*/  SHF.R.U32.HI R52, RZ, 0x17, R44 ;  /* 0x00000017ff347819 */ /* 0x000fe2000001162c */
[----:B------:R-:W-:Y:S01]  /*1ab00*/  BSSY B0, `(.L_x_4485) ;  /* 0x0000065000007945 */ /* 0x000fe20003800000 */
[----:B------:R-:W-:Y:S01]  /*1ab10*/  SHF.R.U32.HI R54, RZ, 0x17, R0 ;  /* 0x00000017ff367819 */ /* 0x000fe20000011600 */
[----:B------:R-:W-:Y:S01]  /*1ab20*/  IMAD.MOV.U32 R53, RZ, RZ, 0x43e00000 ;  /* 0x43e00000ff357424 */ /* 0x000fe200078e00ff */
[----:B------:R-:W-:Y:S02]  /*1ab30*/  LOP3.LUT R52, R52, 0xff, RZ, 0xc0, !PT ;  /* 0x000000ff34347812 */ /* 0x000fe400078ec0ff */
[----:B------:R-:W-:-:S03]  /*1ab40*/  LOP3.LUT R54, R54, 0xff, RZ, 0xc0, !PT ;  /* 0x000000ff36367812 */ /* 0x000fc600078ec0ff */
[----:B------:R-:W-:Y:S01]  /*1ab50*/  VIADD R55, R52, 0xffffffff ;  /* 0xffffffff34377836 */ /* 0x000fe20000000000 */
[----:B------:R-:W-:-:S04]  /*1ab60*/  IADD3 R56, PT, PT, R54, -0x1, RZ ;  /* 0xffffffff36387810 */ /* 0x000fc80007ffe0ff */
        /* <DEDUP_REMOVED lines=24> */
[----:B------:R-:W-:Y:S01]  /*1acf0*/  @P0 IMAD.MOV.U32 R45, RZ, RZ, RZ ;  /* 0x000000ffff2d0224 */ /* 0x000fe200078e00ff */
[----:B------:R-:W-:Y:S01]  /*1ad00*/  @!P0 MOV R45, 0xffffffc0 ;  /* 0xffffffc0002d8802 */ /* 0x000fe20000000f00 */
[----:B------:R-:W-:-:S04]  /*1ad10*/  @!P1 FFMA R44, R44, 1.84467440737095516160e+19, RZ ;  /* 0x5f8000002c2c9823 */ /* 0x000fc800000000ff */
[----:B------:R-:W-:-:S07]  /*1ad20*/  @!P1 VIADD R45, R45, 0x40 ;  /* 0x000000402d2d9836 */ /* 0x000fce0000000000 */
.L_x_4486:
[----:B------:R-:W-:Y:S01]  /*1ad30*/  LEA R55, R52, 0xc0800000, 0x17 ;  /* 0xc080000034377811 */ /* 0x000fe200078eb8ff */
[----:B------:R-:W-:Y:S01]  /*1ad40*/  VIADD R54, R54, 0xffffff81 ;  /* 0xffffff8136367836 */ /* 0x000fe20000000000 */
[----:B------:R-:W-:Y:S03]  /*1ad50*/  BSSY B1, `(.L_x_4491) ;  /* 0x0000035000017945 */ /* 0x000fe60003800000 */
[----:B------:R-:W-:-:S04]  /*1ad60*/  IMAD.IADD R55, R44, 0x1, -R55 ;  /* 0x000000012c377824 */ /* 0x000fc800078e0a37 */
[----:B------:R0:W1:Y:S02]  /*1ad70*/  MUFU.RCP R56, R55 ;  /* 0x0000003700387308 */ /* 0x0000640000001000 */
[----:B0-----:R-:W-:-:S04]  /*1ad80*/  FADD.FTZ R55, -R55, -RZ ;  /* 0x800000ff37377221 */ /* 0x001fc80000010100 */
[----:B-1----:R-:W-:-:S04]  /*1ad90*/  FFMA R44, R56, R55, 1 ;  /* 0x3f800000382c7423 */ /* 0x002fc80000000037 */
[----:B------:R-:W-:Y:S01]  /*1ada0*/  FFMA R56, R56, R44, R56 ;  /* 0x0000002c38387223 */ /* 0x000fe20000000038 */
[----:B------:R-:W-:-:S04]  /*1adb0*/  IMAD R44, R54, -0x800000, R53 ;  /* 0xff800000362c7824 */ /* 0x000fc800078e0235 */
[----:B------:R-:W-:-:S04]  /*1adc0*/  FFMA R53, R44, R56, RZ ;  /* 0x000000382c357223 */ /* 0x000fc800000000ff */
[----:B------:R-:W-:-:S04]  /*1add0*/  FFMA R57, R55, R53, R44 ;  /* 0x0000003537397223 */ /* 0x000fc8000000002c */
[----:B------:R-:W-:Y:S01]  /*1ade0*/  FFMA R57, R56, R57, R53 ;  /* 0x0000003938397223 */ /* 0x000fe20000000035 */
[----:B------:R-:W-:-:S03]  /*1adf0*/  IADD3 R53, PT, PT, R54, 0x7f, -R52 ;  /* 0x0000007f36357810 */ /* 0x000fc60007ffe834 */
[----:B------:R-:W-:Y:S02]  /*1ae00*/  FFMA R44, R55, R57, R44 ;  /* 0x00000039372c7223 */ /* 0x000fe4000000002c */
[----:B------:R-:W-:Y:S02]  /*1ae10*/  IMAD.IADD R53, R53, 0x1, R45 ;  /* 0x0000000135357824 */ /* 0x000fe400078e022d */
[----:B------:R-:W-:-:S05]  /*1ae20*/  FFMA R52, R56, R44, R57 ;  /* 0x0000002c38347223 */ /* 0x000fca0000000039 */
[----:B------:R-:W-:-:S04]  /*1ae30*/  SHF.R.U32.HI R45, RZ, 0x17, R52 ;  /* 0x00000017ff2d7819 */ /* 0x000fc80000011634 */
[----:B------:R-:W-:-:S04]  /*1ae40*/  LOP3.LUT R45, R45, 0xff, RZ, 0xc0, !PT ;  /* 0x000000ff2d2d7812 */ /* 0x000fc800078ec0ff */
[----:B------:R-:W-:-:S05]  /*1ae50*/  IADD3 R45, PT, PT, R45, R53, RZ ;  /* 0x000000352d2d7210 */ /* 0x000fca0007ffe0ff */
        /* <DEDUP_REMOVED lines=13> */
[----:B------:R-:W-:Y:S02]  /*1af30*/  ISETP.NE.AND P3, PT, R45, RZ, PT ;  /* 0x000000ff2d00720c */ /* 0x000fe40003f65270 */
[----:B------:R-:W-:Y:S02]  /*1af40*/  LOP3.LUT R54, R54, 0x7fffff, RZ, 0xc0, !PT ;  /* 0x007fffff36367812 */ /* 0x000fe400078ec0ff */
[----:B------:R-:W-:Y:S01]  /*1af50*/  FSETP.NEU.FTZ.AND P0, PT, R53, R44, PT ;  /* 0x0000002c3500720b */ /* 0x000fe20003f1d000 */
[C---:B------:R-:W-:Y:S01]  /*1af60*/  VIADD R44, R45.reuse, 0x20 ;  /* 0x000000202d2c7836 */ /* 0x040fe20000000000 */
[----:B------:R-:W-:Y:S02]  /*1af70*/  LOP3.LUT R54, R54, 0x800000, RZ, 0xfc, !PT ;  /* 0x0080000036367812 */ /* 0x000fe400078efcff */
[----:B------:R-:W-:Y:S01]  /*1af80*/  ISETP.NE.AND P1, PT, R45, RZ, PT ;  /* 0x000000ff2d00720c */ /* 0x000fe20003f25270 */
[----:B------:R-:W-:Y:S01]  /*1af90*/  IMAD.MOV R45, RZ, RZ, -R45 ;  /* 0x000000ffff2d7224 */ /* 0x000fe200078e0a2d */
[----:B------:R-:W-:-:S04]  /*1afa0*/  SHF.L.U32 R44, R54, R44, RZ ;  /* 0x0000002c362c7219 */ /* 0x000fc800000006ff */
[----:B------:R-:W-:Y:S02]  /*1afb0*/  SEL R45, R45, RZ, P3 ;  /* 0x000000ff2d2d7207 */ /* 0x000fe40001800000 */
[----:B------:R-:W-:Y:S02]  /*1afc0*/  ISETP.NE.AND P1, PT, R44, RZ, P1 ;  /* 0x000000ff2c00720c */ /* 0x000fe40000f25270 */
[----:B------:R-:W-:Y:S02]  /*1afd0*/  SHF.R.U32.HI R54, RZ, R45, R54 ;  /* 0x0000002dff367219 */ /* 0x000fe40000011636 */
[----:B------:R-:W-:Y:S02]  /*1afe0*/  PLOP3.LUT P0, PT, P0, P1, PT, 0xf8, 0x8f ;  /* 0x00000000008f781c */ /* 0x000fe40000703f70 */
[----:B------:R-:W-:Y:S02]  /*1aff0*/  SHF.R.U32.HI R45, RZ, 0x1, R54 ;  /* 0x00000001ff2d7819 */ /* 0x000fe40000011636 */
[----:B------:R-:W-:-:S04]  /*1b000*/  SEL R44, RZ, 0x1, !P0 ;  /* 0x00000001ff2c7807 */ /* 0x000fc80004000000 */
[----:B------:R-:W-:-:S04]  /*1b010*/  LOP3.LUT R44, R44, 0x1, R45, 0xf8, !PT ;  /* 0x000000012c2c7812 */ /* 0x000fc800078ef82d */
[----:B------:R-:W-:-:S05]  /*1b020*/  LOP3.LUT R44, R44, R54, RZ, 0xc0, !PT ;  /* 0x000000362c2c7212 */ /* 0x000fca00078ec0ff */
[----:B------:R-:W-:-:S05]  /*1b030*/  IMAD.IADD R44, R45, 0x1, R44 ;  /* 0x000000012d2c7824 */ /* 0x000fca00078e022c */
[----:B------:R-:W-:Y:S01]  /*1b040*/  LOP3.LUT R52, R44, R52, RZ, 0xfc, !PT ;  /* 0x000000342c347212 */ /* 0x000fe200078efcff */
[----:B------:R-:W-:Y:S06]  /*1b050*/  BRA `(.L_x_4494) ;  /* 0x0000000000107947 */ /* 0x000fec0003800000 */
.L_x_4493:
[----:B------:R-:W-:-:S04]  /*1b060*/  LOP3.LUT R52, R52, 0x80000000, RZ, 0xc0, !PT ;  /* 0x8000000034347812 */ /* 0x000fc800078ec0ff */
[----:B------:R-:W-:Y:S01]  /*1b070*/  LOP3.LUT R52, R52, 0x7f800000, RZ, 0xfc, !PT ;  /* 0x7f80000034347812 */ /* 0x000fe200078efcff */
[----:B------:R-:W-:Y:S06]  /*1b080*/  BRA `(.L_x_4494) ;  /* 0x0000000000047947 */ /* 0x000fec0003800000 */
.L_x_4492:
[----:B------:R-:W-:-:S07]  /*1b090*/  LEA R52, R53, R52, 0x17 ;  /* 0x0000003435347211 */ /* 0x000fce00078eb8ff */
.L_x_4494:
[----:B------:R-:W-:Y:S05]  /*1b0a0*/  BSYNC B1 ;  /* 0x0000000000017941 */ /* 0x000fea0003800000 */
.L_x_4491:
[----:B------:R-:W-:Y:S01]  /*1b0b0*/  IMAD.MOV.U32 R44, RZ, RZ, R52 ;  /* 0x000000ffff2c7224 */ /* 0x000fe200078e0034 */
[----:B------:R-:W-:Y:S06]  /*1b0c0*/  BRA `(.L_x_4495) ;  /* 0x0000000000207947 */ /* 0x000fec0003800000 */
.L_x_4490:
[----:B------:R-:W-:-:S04]  /*1b0d0*/  LOP3.LUT R44, R44, 0x80000000, R53, 0x48, !PT ;  /* 0x800000002c2c7812 */ /* 0x000fc800078e4835 */
[----:B------:R-:W-:Y:S01]  /*1b0e0*/  LOP3.LUT R44, R44, 0x7f800000, RZ, 0xfc, !PT ;  /* 0x7f8000002c2c7812 */ /* 0x000fe200078efcff */
[----:B------:R-:W-:Y:S06]  /*1b0f0*/  BRA `(.L_x_4495) ;  /* 0x0000000000147947 */ /* 0x000fec0003800000 */
.L_x_4489:
[----:B------:R-:W-:Y:S01]  /*1b100*/  LOP3.LUT R44, R44, 0x80000000, R53, 0x48, !PT ;  /* 0x800000002c2c7812 */ /* 0x000fe200078e4835 */
[----:B------:R-:W-:Y:S06]  /*1b110*/  BRA `(.L_x_4495) ;  /* 0x00000000000c7947 */ /* 0x000fec0003800000 */
.L_x_4488:
[----:B------:R-:W0:Y:S01]  /*1b120*/  MUFU.RSQ R44, -QNAN ;  /* 0xffc00000002c7908 */ /* 0x000e220000001400 */
[----:B------:R-:W-:Y:S05]  /*1b130*/  BRA `(.L_x_4495) ;  /* 0x0000000000047947 */ /* 0x000fea0003800000 */
.L_x_4487:
[----:B------:R-:W-:-:S07]  /*1b140*/  FADD.FTZ R44, R45, R44 ;  /* 0x0000002c2d2c7221 */ /* 0x000fce0000010000 */
.L_x_4495:
[----:B------:R-:W-:Y:S05]  /*1b150*/  BSYNC B0 ;  /* 0x0000000000007941 */ /* 0x000fea0003800000 */
.L_x_4485:
[----:B------:R-:W-:Y:S02]  /*1b160*/  IMAD.MOV.U32 R52, RZ, RZ, R51 ;  /* 0x000000ffff347224 */ /* 0x000fe400078e0033 */
[----:B------:R-:W-:-:S04]  /*1b170*/  IMAD.MOV.U32 R53, RZ, RZ, 0x0 ;  /* 0x00000000ff357424 */ /* 0x000fc800078e00ff */
[----:B0-----:R-:W-:Y:S05]  /*1b180*/  RET.REL.NODEC R52 `(_ZN18transformer_engine71_GLOBAL__N__fadcdbdc_38_quantize_transpose_vector_blockwise_cu_d4a478bd37block_scaled_1d_cast_transpose_kernelILb1Ef6__half13__nv_fp8_e4m3EEvPKT1_PT2_S8_PT0_SA_mmmmmmfNS_6detail25FP8BlockwiseRowwiseOptionENSB_28FP8BlockwiseColumnwiseOptionEbPKf) ;  /* 0xfffffe4c349c7950 */ /* 0x001fea0003c3ffff */
.L_x_4496:
        /* <DEDUP_REMOVED lines=15> */
.L_x_9009:


//--------------------- .text._ZN18transformer_engine71_GLOBAL__N__fadcdbdc_38_quantize_transpose_vector_blockwise_cu_d4a478bd37block_scaled_1d_cast_transpose_kernelILb0Ef6__half13__nv_fp8_e5m2EEvPKT1_PT2_S8_PT0_SA_mmmmmmfNS_6detail25FP8BlockwiseRowwiseOptionENSB_28FP8BlockwiseColumnwiseOptionEbPKf --------------------------
	.section	.text._ZN18transformer_engine71_GLOBAL__N__fadcdbdc_38_quantize_transpose_vector_blockwise_cu_d4a478bd37block_scaled_1d_cast_transpose_kernelILb0Ef6__half13__nv_fp8_e5m2EEvPKT1_PT2_S8_PT0_SA_mmmmmmfNS_6detail25FP8BlockwiseRowwiseOptionENSB_28FP8BlockwiseColumnwiseOptionEbPKf,"ax",@progbits
	.align	128
.text._ZN18transformer_engine71_GLOBAL__N__fadcdbdc_38_quantize_transpose_vector_blockwise_cu_d4a478bd37block_scaled_1d_cast_transpose_kernelILb0Ef6__half13__nv_fp8_e5m2EEvPKT1_PT2_S8_PT0_SA_mmmmmmfNS_6detail25FP8BlockwiseRowwiseOptionENSB_28FP8BlockwiseColumnwiseOptionEbPKf:
        .type           _ZN18transformer_engine71_GLOBAL__N__fadcdbdc_38_quantize_transpose_vector_blockwise_cu_d4a478bd37block_scaled_1d_cast_transpose_kernelILb0Ef6__half13__nv_fp8_e5m2EEvPKT1_PT2_S8_PT0_SA_mmmmmmfNS_6detail25FP8BlockwiseRowwiseOptionENSB_28FP8BlockwiseColumnwiseOptionEbPKf,@function
        .size           _ZN18transformer_engine71_GLOBAL__N__fadcdbdc_38_quantize_transpose_vector_blockwise_cu_d4a478bd37block_scaled_1d_cast_transpose_kernelILb0Ef6__half13__nv_fp8_e5m2EEvPKT1_PT2_S8_PT0_SA_mmmmmmfNS_6detail25FP8BlockwiseRowwiseOptionENSB_28FP8BlockwiseColumnwiseOptionEbPKf,(.L_x_9012 - _ZN18transformer_engine71_GLOBAL__N__fadcdbdc_38_quantize_transpose_vector_blockwise_cu_d4a478bd37block_scaled_1d_cast_transpose_kernelILb0Ef6__half13__nv_fp8_e5m2EEvPKT1_PT2_S8_PT0_SA_mmmmmmfNS_6detail25FP8BlockwiseRowwiseOptionENSB_28FP8BlockwiseColumnwiseOptionEbPKf)
        .other          _ZN18transformer_engine71_GLOBAL__N__fadcdbdc_38_quantize_transpose_vector_blockwise_cu_d4a478bd37block_scaled_1d_cast_transpose_kernelILb0Ef6__half13__nv_fp8_e5m2EEvPKT1_PT2_S8_PT0_SA_mmmmmmfNS_6detail25FP8BlockwiseRowwiseOptionENSB_28FP8BlockwiseColumnwiseOptionEbPKf,@"STO_CUDA_ENTRY STV_DEFAULT"
_ZN18transformer_engine71_GLOBAL__N__fadcdbdc_38_quantize_transpose_vector_blockwise_cu_d4a478bd37block_scaled_1d_cast_transpose_kernelILb0Ef6__half13__nv_fp8_e5m2EEvPKT1_PT2_S8_PT0_SA_mmmmmmfNS_6detail25FP8BlockwiseRowwiseOptionENSB_28FP8BlockwiseColumnwiseOptionEbPKf:
        /* <DEDUP_REMOVED lines=10> */
.L_x_4497:
        /* <DEDUP_REMOVED lines=80> */
.L_x_4500:
[----:B------:R0:W5:Y:S02]  /*05a0*/  LDG.E.128 R8, desc[UR10][R14.64] ;  /* 0x0000000a0e087981 */ /* 0x000164000c1e1d00 */
.L_x_4499:
[----:B------:R-:W-:Y:S05]  /*05b0*/  BSYNC.RECONVERGENT B0 ;  /* 0x0000000000007941 */ /* 0x000fea0003800200 */
.L_x_4498:
        /* <DEDUP_REMOVED lines=25> */
.L_x_4503:
        /* <DEDUP_REMOVED lines=36> */
.L_x_4502:
[----:B------:R-:W-:Y:S05]  /*0990*/  BSYNC.RECONVERGENT B0 ;  /* 0x0000000000007941 */ /* 0x000fea0003800200 */
.L_x_4501:
        /* <DEDUP_REMOVED lines=20> */
.L_x_4506:
        /* <DEDUP_REMOVED lines=36> */
.L_x_4505:
[----:B------:R-:W-:Y:S05]  /*0d20*/  BSYNC.RECONVERGENT B0 ;  /* 0x0000000000007941 */ /* 0x000fea0003800200 */
.L_x_4504:
        /* <DEDUP_REMOVED lines=20> */
.L_x_4509:
        /* <DEDUP_REMOVED lines=36> */
.L_x_4508:
[----:B------:R-:W-:Y:S05]  /*10b0*/  BSYNC.RECONVERGENT B0 ;  /* 0x0000000000007941 */ /* 0x000fea0003800200 */
.L_x_4507:
        /* <DEDUP_REMOVED lines=20> */
.L_x_4512:
        /* <DEDUP_REMOVED lines=36> */
.L_x_4511:
[----:B------:R-:W-:Y:S05]  /*1440*/  BSYNC.RECONVERGENT B0 ;  /* 0x0000000000007941 */ /* 0x000fea0003800200 */
.L_x_4510:
        /* <DEDUP_REMOVED lines=20> */
.L_x_4515:
        /* <DEDUP_REMOVED lines=36> */
.L_x_4514:
[----:B------:R-:W-:Y:S05]  /*17d0*/  BSYNC.RECONVERGENT B0 ;  /* 0x0000000000007941 */ /* 0x000fea0003800200 */
.L_x_4513:
        /* <DEDUP_REMOVED lines=20> */
.L_x_4518:
        /* <DEDUP_REMOVED lines=36> */
.L_x_4517:
[----:B------:R-:W-:Y:S05]  /*1b60*/  BSYNC.RECONVERGENT B0 ;  /* 0x0000000000007941 */ /* 0x000fea0003800200 */
.L_x_4516:
        /* <DEDUP_REMOVED lines=20> */
.L_x_4521:
        /* <DEDUP_REMOVED lines=36> */
.L_x_4520:
[----:B------:R-:W-:Y:S05]  /*1ef0*/  BSYNC.RECONVERGENT B0 ;  /* 0x0000000000007941 */ /* 0x000fea0003800200 */
.L_x_4519:
        /* <DEDUP_REMOVED lines=81> */
.L_x_4900:
        /* <DEDUP_REMOVED lines=21> */
[----:B0-----:R-:W-:Y:S05]  /*2560*/  CALL.REL.NOINC `($__internal_13_$__cuda_sm3x_div_rn_noftz_f32_slowpath) ;  /* 0x000001a8006c7944 */ /* 0x001fea0003c00000 */
.L_x_4527:
[----:B------:R-:W-:Y:S05]  /*2570*/  BSYNC.RECONVERGENT B3 ;  /* 0x0000000000037941 */ /* 0x000fea0003800200 */
.L_x_4526:
[----:B------:R-:W-:-:S04]  /*2580*/  FSETP.NEU.AND P0, PT, |R0|, +INF , PT ;  /* 0x7f8000000000780b */ /* 0x000fc80003f0d200 */
[----:B------:R-:W-:-:S04]  /*2590*/  FSEL R0, R0, 65504, P0 ;  /* 0x477fe00000007808 */ /* 0x000fc80000000000 */
[----:B------:R-:W-:-:S07]  /*25a0*/  @P3 LOP3.LUT R0, R0, 0xff800000, RZ, 0xc0, !PT ;  /* 0xff80000000003812 */ /* 0x000fce00078ec0ff */
.L_x_4525:
[----:B------:R-:W-:Y:S05]  /*25b0*/  BSYNC.RECONVERGENT B2 ;  /* 0x0000000000027941 */ /* 0x000fea0003800200 */
.L_x_4524:
        /* <DEDUP_REMOVED lines=12> */
[----:B0-----:R-:W-:Y:S05]  /*2680*/  CALL.REL.NOINC `($__internal_12_$__cuda_sm20_rcp_rn_f32_slowpath) ;  /* 0x000001a400547944 */ /* 0x001fea0003c00000 */
[----:B------:R-:W-:Y:S05]  /*2690*/  BRA `(.L_x_4532) ;  /* 0x0000000000107947 */ /* 0x000fea0003800000 */
.L_x_4531:
[----:B------:R-:W1:Y:S02]  /*26a0*/  MUFU.RCP R49, R0 ;  /* 0x0000000000317308 */ /* 0x000e640000001000 */
[----:B-1----:R-:W-:-:S04]  /*26b0*/  FFMA R3, R49, R0, -1 ;  /* 0xbf80000031037423 */ /* 0x002fc80000000000 */
[----:B------:R-:W-:-:S04]  /*26c0*/  FADD.FTZ R38, -R3, -RZ ;  /* 0x800000ff03267221 */ /* 0x000fc80000010100 */
[----:B------:R-:W-:-:S07]  /*26d0*/  FFMA R49, R49, R38, R49 ;  /* 0x0000002631317223 */ /* 0x000fce0000000031 */
.L_x_4532:
[----:B------:R-:W-:Y:S05]  /*26e0*/  BSYNC.RECONVERGENT B2 ;  /* 0x0000000000027941 */ /* 0x000fea0003800200 */
.L_x_4530:
        /* <DEDUP_REMOVED lines=8> */
.L_x_4529:
[----:B------:R-:W-:Y:S05]  /*2770*/  BSYNC.RECONVERGENT B1 ;  /* 0x0000000000017941 */ /* 0x000fea0003800200 */
.L_x_4528:
        /* <DEDUP_REMOVED lines=94> */
.L_x_4535:
        /* <DEDUP_REMOVED lines=33> */
.L_x_4534:
[----:B------:R-:W-:Y:S05]  /*2f70*/  BSYNC.RECONVERGENT B0 ;  /* 0x0000000000007941 */ /* 0x000fea0003800200 */
.L_x_4533:
        /* <DEDUP_REMOVED lines=46> */
.L_x_4909:
        /* <DEDUP_REMOVED lines=22> */
.L_x_4540:
[----:B------:R-:W-:Y:S05]  /*33c0*/  BSYNC.RECONVERGENT B3 ;  /* 0x0000000000037941 */ /* 0x000fea0003800200 */
.L_x_4539:
[----:B------:R-:W-:-:S04]  /*33d0*/  FSETP.NEU.AND P0, PT, |R0|, +INF , PT ;  /* 0x7f8000000000780b */ /* 0x000fc80003f0d200 */
[----:B------:R-:W-:-:S04]  /*33e0*/  FSEL R0, R0, 65504, P0 ;  /* 0x477fe00000007808 */ /* 0x000fc80000000000 */
[----:B------:R-:W-:-:S07]  /*33f0*/  @P3 LOP3.LUT R0, R0, 0xff800000, RZ, 0xc0, !PT ;  /* 0xff80000000003812 */ /* 0x000fce00078ec0ff */
.L_x_4538:
[----:B------:R-:W-:Y:S05]  /*3400*/  BSYNC.RECONVERGENT B2 ;  /* 0x0000000000027941 */ /* 0x000fea0003800200 */
.L_x_4537:
        /* <DEDUP_REMOVED lines=14> */
.L_x_4544:
[----:B------:R-:W1:Y:S02]  /*34f0*/  MUFU.RCP R49, R0 ;  /* 0x0000000000317308 */ /* 0x000e640000001000 */
[----:B-1----:R-:W-:-:S04]  /*3500*/  FFMA R3, R49, R0, -1 ;  /* 0xbf80000031037423 */ /* 0x002fc80000000000 */
[----:B------:R-:W-:-:S04]  /*3510*/  FADD.FTZ R38, -R3, -RZ ;  /* 0x800000ff03267221 */ /* 0x000fc80000010100 */
[----:B------:R-:W-:-:S07]  /*3520*/  FFMA R49, R49, R38, R49 ;  /* 0x0000002631317223 */ /* 0x000fce0000000031 */
.L_x_4545:
[----:B------:R-:W-:Y:S05]  /*3530*/  BSYNC.RECONVERGENT B2 ;  /* 0x0000000000027941 */ /* 0x000fea0003800200 */
.L_x_4543:
        /* <DEDUP_REMOVED lines=10> */
.L_x_4542:
[----:B------:R-:W-:Y:S05]  /*35e0*/  BSYNC.RECONVERGENT B1 ;  /* 0x0000000000017941 */ /* 0x000fea0003800200 */
.L_x_4541:
        /* <DEDUP_REMOVED lines=77> */
.L_x_4548:
        /* <DEDUP_REMOVED lines=48> */
.L_x_4547:
[----:B------:R-:W-:Y:S05]  /*3dc0*/  BSYNC.RECONVERGENT B0 ;  /* 0x0000000000007941 */ /* 0x000fea0003800200 */
.L_x_4546:
        /* <DEDUP_REMOVED lines=46> */
.L_x_4918:
        /* <DEDUP_REMOVED lines=22> */
.L_x_4553:
[----:B------:R-:W-:Y:S05]  /*4210*/  BSYNC.RECONVERGENT B3 ;  /* 0x0000000000037941 */ /* 0x000fea0003800200 */
.L_x_4552:
[----:B------:R-:W-:-:S04]  /*4220*/  FSETP.NEU.AND P0, PT, |R0|, +INF , PT ;  /* 0x7f8000000000780b */ /* 0x000fc80003f0d200 */
[----:B------:R-:W-:-:S04]  /*4230*/  FSEL R0, R0, 65504, P0 ;  /* 0x477fe00000007808 */ /* 0x000fc80000000000 */
[----:B------:R-:W-:-:S07]  /*4240*/  @P3 LOP3.LUT R0, R0, 0xff800000, RZ, 0xc0, !PT ;  /* 0xff80000000003812 */ /* 0x000fce00078ec0ff */
.L_x_4551:
[----:B------:R-:W-:Y:S05]  /*4250*/  BSYNC.RECONVERGENT B2 ;  /* 0x0000000000027941 */ /* 0x000fea0003800200 */
.L_x_4550:
        /* <DEDUP_REMOVED lines=14> */
.L_x_4557:
[----:B------:R-:W1:Y:S02]  /*4340*/  MUFU.RCP R49, R0 ;  /* 0x0000000000317308 */ /* 0x000e640000001000 */
[----:B-1----:R-:W-:-:S04]  /*4350*/  FFMA R3, R49, R0, -1 ;  /* 0xbf80000031037423 */ /* 0x002fc80000000000 */
[----:B------:R-:W-:-:S04]  /*4360*/  FADD.FTZ R38, -R3, -RZ ;  /* 0x800000ff03267221 */ /* 0x000fc80000010100 */
[----:B------:R-:W-:-:S07]  /*4370*/  FFMA R49, R49, R38, R49 ;  /* 0x0000002631317223 */ /* 0x000fce0000000031 */
.L_x_4558:
[----:B------:R-:W-:Y:S05]  /*4380*/  BSYNC.RECONVERGENT B2 ;  /* 0x0000000000027941 */ /* 0x000fea0003800200 */
.L_x_4556:
        /* <DEDUP_REMOVED lines=10> */
.L_x_4555:
[----:B------:R-:W-:Y:S05]  /*4430*/  BSYNC.RECONVERGENT B1 ;  /* 0x0000000000017941 */ /* 0x000fea0003800200 */
.L_x_4554:
        /* <DEDUP_REMOVED lines=35> */
[----:B-1----:R-:W-:Y:S02]  /*4670*/  F2FP.SATFINITE.E5M2.F32.PACK_AB_MERGE_C R41, RZ, R16, RZ ;  /* 0x00000010ff29723e */ /* 0x002fe400048060ff */
        /* <DEDUP_REMOVED lines=41> */
.L_x_4561:
        /* <DEDUP_REMOVED lines=48> */
.L_x_4560:
[----:B------:R-:W-:Y:S05]  /*4c10*/  BSYNC.RECONVERGENT B0 ;  /* 0x0000000000007941 */ /* 0x000fea0003800200 */
.L_x_4559:
        /* <DEDUP_REMOVED lines=48> */
.L_x_4927:
        /* <DEDUP_REMOVED lines=22> */
.L_x_4566:
[----:B------:R-:W-:Y:S05]  /*5080*/  BSYNC.RECONVERGENT B3 ;  /* 0x0000000000037941 */ /* 0x000fea0003800200 */
.L_x_4565:
[----:B------:R-:W-:-:S04]  /*5090*/  FSETP.NEU.AND P0, PT, |R0|, +INF , PT ;  /* 0x7f8000000000780b */ /* 0x000fc80003f0d200 */
[----:B------:R-:W-:-:S04]  /*50a0*/  FSEL R0, R0, 65504, P0 ;  /* 0x477fe00000007808 */ /* 0x000fc80000000000 */
[----:B------:R-:W-:-:S07]  /*50b0*/  @P3 LOP3.LUT R0, R0, 0xff800000, RZ, 0xc0, !PT ;  /* 0xff80000000003812 */ /* 0x000fce00078ec0ff */
.L_x_4564:
[----:B------:R-:W-:Y:S05]  /*50c0*/  BSYNC.RECONVERGENT B2 ;  /* 0x0000000000027941 */ /* 0x000fea0003800200 */
.L_x_4563:
        /* <DEDUP_REMOVED lines=14> */
.L_x_4570:
[----:B------:R-:W1:Y:S02]  /*51b0*/  MUFU.RCP R49, R0 ;  /* 0x0000000000317308 */ /* 0x000e640000001000 */
[----:B-1----:R-:W-:-:S04]  /*51c0*/  FFMA R3, R49, R0, -1 ;  /* 0xbf80000031037423 */ /* 0x002fc80000000000 */
[----:B------:R-:W-:-:S04]  /*51d0*/  FADD.FTZ R26, -R3, -RZ ;  /* 0x800000ff031a7221 */ /* 0x000fc80000010100 */
[----:B------:R-:W-:-:S07]  /*51e0*/  FFMA R49, R49, R26, R49 ;  /* 0x0000001a31317223 */ /* 0x000fce0000000031 */
.L_x_4571:
[----:B------:R-:W-:Y:S05]  /*51f0*/  BSYNC.RECONVERGENT B2 ;  /* 0x0000000000027941 */ /* 0x000fea0003800200 */
.L_x_4569:
        /* <DEDUP_REMOVED lines=10> */
.L_x_4568:
[----:B------:R-:W-:Y:S05]  /*52a0*/  BSYNC.RECONVERGENT B1 ;  /* 0x0000000000017941 */ /* 0x000fea0003800200 */
.L_x_4567:
        /* <DEDUP_REMOVED lines=77> */
.L_x_4573:
        /* <DEDUP_REMOVED lines=48> */
.L_x_4572:
[----:B------:R-:W-:Y:S05]  /*5a80*/  BSYNC.RECONVERGENT B0 ;  /* 0x0000000000007941 */ /* 0x000fea0003800200 */
.L_x_4522:
        /* <DEDUP_REMOVED lines=82> */
.L_x_4936:
        /* <DEDUP_REMOVED lines=22> */
.L_x_4579:
[----:B------:R-:W-:Y:S05]  /*6110*/  BSYNC.RECONVERGENT B3 ;  /* 0x0000000000037941 */ /* 0x000fea0003800200 */
.L_x_4578:
[----:B------:R-:W-:-:S04]  /*6120*/  FSETP.NEU.AND P0, PT, |R0|, +INF , PT ;  /* 0x7f8000000000780b */ /* 0x000fc80003f0d200 */
[----:B------:R-:W-:-:S04]  /*6130*/  FSEL R0, R0, 65504, P0 ;  /* 0x477fe00000007808 */ /* 0x000fc80000000000 */
[----:B------:R-:W-:-:S07]  /*6140*/  @P3 LOP3.LUT R0, R0, 0xff800000, RZ, 0xc0, !PT ;  /* 0xff80000000003812 */ /* 0x000fce00078ec0ff */
.L_x_4577:
[----:B------:R-:W-:Y:S05]  /*6150*/  BSYNC.RECONVERGENT B2 ;  /* 0x0000000000027941 */ /* 0x000fea0003800200 */
.L_x_4576:
        /* <DEDUP_REMOVED lines=14> */
.L_x_4583:
[----:B------:R-:W1:Y:S02]  /*6240*/  MUFU.RCP R49, R0 ;  /* 0x0000000000317308 */ /* 0x000e640000001000 */
[----:B-1----:R-:W-:-:S04]  /*6250*/  FFMA R3, R49, R0, -1 ;  /* 0xbf80000031037423 */ /* 0x002fc80000000000 */
[----:B------:R-:W-:-:S04]  /*6260*/  FADD.FTZ R50, -R3, -RZ ;  /* 0x800000ff03327221 */ /* 0x000fc80000010100 */
[----:B------:R-:W-:-:S07]  /*6270*/  FFMA R49, R49, R50, R49 ;  /* 0x0000003231317223 */ /* 0x000fce0000000031 */
.L_x_4584:
[----:B------:R-:W-:Y:S05]  /*6280*/  BSYNC.RECONVERGENT B2 ;  /* 0x0000000000027941 */ /* 0x000fea0003800200 */
.L_x_4582:
        /* <DEDUP_REMOVED lines=10> */
.L_x_4581:
[----:B------:R-:W-:Y:S05]  /*6330*/  BSYNC.RECONVERGENT B1 ;  /* 0x0000000000017941 */ /* 0x000fea0003800200 */
.L_x_4580:
        /* <DEDUP_REMOVED lines=99> */
.L_x_4587:
        /* <DEDUP_REMOVED lines=33> */
.L_x_4586:
[----:B------:R-:W-:Y:S05]  /*6b80*/  BSYNC.RECONVERGENT B0 ;  /* 0x0000000000007941 */ /* 0x000fea0003800200 */
.L_x_4585:
        /* <DEDUP_REMOVED lines=36> */
.L_x_4945:
        /* <DEDUP_REMOVED lines=21> */
[----:B01-3--:R-:W-:Y:S05]  /*6f20*/  CALL.REL.NOINC `($__internal_13_$__cuda_sm3x_div_rn_noftz_f32_slowpath) ;  /* 0x0000015c00fc7944 */ /* 0x00bfea0003c00000 */
.L_x_4592:
[----:B------:R-:W-:Y:S05]  /*6f30*/  BSYNC.RECONVERGENT B3 ;  /* 0x0000000000037941 */ /* 0x000fea0003800200 */
.L_x_4591:
[----:B------:R-:W-:-:S04]  /*6f40*/  FSETP.NEU.AND P0, PT, |R0|, +INF , PT ;  /* 0x7f8000000000780b */ /* 0x000fc80003f0d200 */
[----:B------:R-:W-:-:S04]  /*6f50*/  FSEL R0, R0, 65504, P0 ;  /* 0x477fe00000007808 */ /* 0x000fc80000000000 */
[----:B------:R-:W-:-:S07]  /*6f60*/  @P3 LOP3.LUT R0, R0, 0xff800000, RZ, 0xc0, !PT ;  /* 0xff80000000003812 */ /* 0x000fce00078ec0ff */
.L_x_4590:
[----:B------:R-:W-:Y:S05]  /*6f70*/  BSYNC.RECONVERGENT B2 ;  /* 0x0000000000027941 */ /* 0x000fea0003800200 */
.L_x_4589:
        /* <DEDUP_REMOVED lines=14> */
[----:B01-3--:R-:W-:Y:S05]  /*7060*/  CALL.REL.NOINC `($__internal_12_$__cuda_sm20_rcp_rn_f32_slowpath) ;  /* 0x0000015800dc7944 */ /* 0x00bfea0003c00000 */
[----:B------:R-:W-:Y:S05]  /*7070*/  BRA `(.L_x_4597) ;  /* 0x0000000000107947 */ /* 0x000fea0003800000 */
.L_x_4596:
[----:B------:R-:W2:Y:S02]  /*7080*/  MUFU.RCP R49, R0 ;  /* 0x0000000000317308 */ /* 0x000ea40000001000 */
[----:B--2---:R-:W-:-:S04]  /*7090*/  FFMA R3, R49, R0, -1 ;  /* 0xbf80000031037423 */ /* 0x004fc80000000000 */
[----:B------:R-:W-:-:S04]  /*70a0*/  FADD.FTZ R18, -R3, -RZ ;  /* 0x800000ff03127221 */ /* 0x000fc80000010100 */
[----:B------:R-:W-:-:S07]  /*70b0*/  FFMA R49, R49, R18, R49 ;  /* 0x0000001231317223 */ /* 0x000fce0000000031 */
.L_x_4597:
[----:B------:R-:W-:Y:S05]  /*70c0*/  BSYNC.RECONVERGENT B2 ;  /* 0x0000000000027941 */ /* 0x000fea0003800200 */
.L_x_4595:
        /* <DEDUP_REMOVED lines=11> */
.L_x_4594:
[----:B------:R-:W-:Y:S05]  /*7180*/  BSYNC.RECONVERGENT B1 ;  /* 0x0000000000017941 */ /* 0x000fea0003800200 */
.L_x_4593:
        /* <DEDUP_REMOVED lines=24> */
[----:B------:R-:W-:Y:S02]  /*7310*/  F2FP.SATFINITE.E5M2.F32.PACK_AB_MERGE_C R39, RZ, R22, RZ ;  /* 0x00000016ff27723e */ /* 0x000fe400048060ff */
[----:B------:R-:W-:Y:S02]  /*7320*/  IADD3.X R19, PT, PT, R65, UR7, RZ, P0, !PT ;  /* 0x0000000741137c10 */ /* 0x000fe400087fe4ff */
[----:B------:R-:W-:Y:S02]  /*7330*/  LOP3.LUT P0, RZ, R18, 0xf, RZ, 0xc0, !PT ;  /* 0x0000000f12ff7812 */ /* 0x000fe4000780c0ff */
[----:B------:R-:W-:Y:S02]  /*7340*/  F2FP.SATFINITE.E5M2.F32.PACK_AB_MERGE_C R33, RZ, R33, RZ ;  /* 0x00000021ff21723e */ /* 0x000fe400048060ff */
[----:B------:R-:W-:Y:S02]  /*7350*/  ISETP.LT.U32.OR.EX P0, PT, R6, RZ, P0, P1 ;  /* 0x000000ff0600720c */ /* 0x000fe40000701510 */
[----:B------:R-:W-:-:S02]  /*7360*/  F2FP.SATFINITE.E5M2.F32.PACK_AB_MERGE_C R3, RZ, R32, RZ ;  /* 0x00000020ff03723e */ /* 0x000fc400048060ff */
[----:B------:R-:W-:Y:S02]  /*7370*/  F2FP.SATFINITE.E5M2.F32.PACK_AB_MERGE_C R31, RZ, R31, RZ ;  /* 0x0000001fff1f723e */ /* 0x000fe400048060ff */
[----:B--2---:R-:W-:Y:S02]  /*7380*/  F2FP.SATFINITE.E5M2.F32.PACK_AB_MERGE_C R35, RZ, R30, RZ ;  /* 0x0000001eff23723e */ /* 0x004fe400048060ff */
        /* <DEDUP_REMOVED lines=46> */
.L_x_4600:
        /* <DEDUP_REMOVED lines=48> */
.L_x_4599:
[----:B------:R-:W-:Y:S05]  /*7970*/  BSYNC.RECONVERGENT B0 ;  /* 0x0000000000007941 */ /* 0x000fea0003800200 */
.L_x_4598:
        /* <DEDUP_REMOVED lines=54> */
.L_x_4954:
        /* <DEDUP_REMOVED lines=22> */
.L_x_4605:
[----:B------:R-:W-:Y:S05]  /*7e40*/  BSYNC.RECONVERGENT B3 ;  /* 0x0000000000037941 */ /* 0x000fea0003800200 */
.L_x_4604:
[----:B------:R-:W-:-:S04]  /*7e50*/  FSETP.NEU.AND P0, PT, |R0|, +INF , PT ;  /* 0x7f8000000000780b */ /* 0x000fc80003f0d200 */
[----:B------:R-:W-:-:S04]  /*7e60*/  FSEL R0, R0, 65504, P0 ;  /* 0x477fe00000007808 */ /* 0x000fc80000000000 */
[----:B------:R-:W-:-:S07]  /*7e70*/  @P3 LOP3.LUT R0, R0, 0xff800000, RZ, 0xc0, !PT ;  /* 0xff80000000003812 */ /* 0x000fce00078ec0ff */
.L_x_4603:
[----:B------:R-:W-:Y:S05]  /*7e80*/  BSYNC.RECONVERGENT B2 ;  /* 0x0000000000027941 */ /* 0x000fea0003800200 */
.L_x_4602:
        /* <DEDUP_REMOVED lines=14> */
.L_x_4609:
[----:B------:R-:W1:Y:S02]  /*7f70*/  MUFU.RCP R49, R0 ;  /* 0x0000000000317308 */ /* 0x000e640000001000 */
[----:B-1----:R-:W-:-:S04]  /*7f80*/  FFMA R3, R49, R0, -1 ;  /* 0xbf80000031037423 */ /* 0x002fc80000000000 */
[----:B------:R-:W-:-:S04]  /*7f90*/  FADD.FTZ R40, -R3, -RZ ;  /* 0x800000ff03287221 */ /* 0x000fc80000010100 */
[----:B------:R-:W-:-:S07]  /*7fa0*/  FFMA R49, R49, R40, R49 ;  /* 0x0000002831317223 */ /* 0x000fce0000000031 */
.L_x_4610:
[----:B------:R-:W-:Y:S05]  /*7fb0*/  BSYNC.RECONVERGENT B2 ;  /* 0x0000000000027941 */ /* 0x000fea0003800200 */
.L_x_4608:
        /* <DEDUP_REMOVED lines=11> */
.L_x_4607:
[----:B------:R-:W-:Y:S05]  /*8070*/  BSYNC.RECONVERGENT B1 ;  /* 0x0000000000017941 */ /* 0x000fea0003800200 */
.L_x_4606:
        /* <DEDUP_REMOVED lines=79> */
.L_x_4613:
        /* <DEDUP_REMOVED lines=48> */
.L_x_4612:
[----:B------:R-:W-:Y:S05]  /*8870*/  BSYNC.RECONVERGENT B0 ;  /* 0x0000000000007941 */ /* 0x000fea0003800200 */
.L_x_4611:
        /* <DEDUP_REMOVED lines=36> */
.L_x_4963:
        /* <DEDUP_REMOVED lines=21> */
[----:B------:R-:W-:Y:S05]  /*8c10*/  CALL.REL.NOINC `($__internal_13_$__cuda_sm3x_div_rn_noftz_f32_slowpath) ;  /* 0x0000014000c07944 */ /* 0x000fea0003c00000 */
.L_x_4618:
[----:B------:R-:W-:Y:S05]  /*8c20*/  BSYNC.RECONVERGENT B3 ;  /* 0x0000000000037941 */ /* 0x000fea0003800200 */
.L_x_4617:
[----:B------:R-:W-:-:S04]  /*8c30*/  FSETP.NEU.AND P0, PT, |R0|, +INF , PT ;  /* 0x7f8000000000780b */ /* 0x000fc80003f0d200 */
[----:B------:R-:W-:-:S04]  /*8c40*/  FSEL R0, R0, 65504, P0 ;  /* 0x477fe00000007808 */ /* 0x000fc80000000000 */
[----:B------:R-:W-:-:S07]  /*8c50*/  @P3 LOP3.LUT R0, R0, 0xff800000, RZ, 0xc0, !PT ;  /* 0xff80000000003812 */ /* 0x000fce00078ec0ff */
.L_x_4616:
[----:B------:R-:W-:Y:S05]  /*8c60*/  BSYNC.RECONVERGENT B2 ;  /* 0x0000000000027941 */ /* 0x000fea0003800200 */
.L_x_4615:
        /* <DEDUP_REMOVED lines=14> */
[----:B01----:R-:W-:Y:S05]  /*8d50*/  CALL.REL.NOINC `($__internal_12_$__cuda_sm20_rcp_rn_f32_slowpath) ;  /* 0x0000013c00a07944 */ /* 0x003fea0003c00000 */
[----:B------:R-:W-:Y:S05]  /*8d60*/  BRA `(.L_x_4623) ;  /* 0x0000000000107947 */ /* 0x000fea0003800000 */
.L_x_4622:
[----:B------:R-:W2:Y:S02]  /*8d70*/  MUFU.RCP R49, R0 ;  /* 0x0000000000317308 */ /* 0x000ea40000001000 */
[----:B--2---:R-:W-:-:S04]  /*8d80*/  FFMA R3, R49, R0, -1 ;  /* 0xbf80000031037423 */ /* 0x004fc80000000000 */
[----:B------:R-:W-:-:S04]  /*8d90*/  FADD.FTZ R10, -R3, -RZ ;  /* 0x800000ff030a7221 */ /* 0x000fc80000010100 */
[----:B------:R-:W-:-:S07]  /*8da0*/  FFMA R49, R49, R10, R49 ;  /* 0x0000000a31317223 */ /* 0x000fce0000000031 */
.L_x_4623:
[----:B------:R-:W-:Y:S05]  /*8db0*/  BSYNC.RECONVERGENT B2 ;  /* 0x0000000000027941 */ /* 0x000fea0003800200 */
.L_x_4621:
        /* <DEDUP_REMOVED lines=11> */
.L_x_4620:
[----:B------:R-:W-:Y:S05]  /*8e70*/  BSYNC.RECONVERGENT B1 ;  /* 0x0000000000017941 */ /* 0x000fea0003800200 */
.L_x_4619:
        /* <DEDUP_REMOVED lines=24> */
[----:B------:R-:W-:Y:S02]  /*9000*/  F2FP.SATFINITE.E5M2.F32.PACK_AB_MERGE_C R23, RZ, R13, RZ ;  /* 0x0000000dff17723e */ /* 0x000fe400048060ff */
[----:B------:R-:W-:Y:S02]  /*9010*/  IADD3.X R9, PT, PT, R65, UR7, RZ, P0, !PT ;  /* 0x0000000741097c10 */ /* 0x000fe400087fe4ff */
[----:B------:R-:W-:Y:S02]  /*9020*/  LOP3.LUT P0, RZ, R8, 0xf, RZ, 0xc0, !PT ;  /* 0x0000000f08ff7812 */ /* 0x000fe4000780c0ff */
[----:B------:R-:W-:Y:S02]  /*9030*/  F2FP.SATFINITE.E5M2.F32.PACK_AB_MERGE_C R3, RZ, R32, RZ ;  /* 0x00000020ff03723e */ /* 0x000fe400048060ff */
[----:B------:R-:W-:Y:S02]  /*9040*/  ISETP.LT.U32.OR.EX P0, PT, R6, RZ, P0, P1 ;  /* 0x000000ff0600720c */ /* 0x000fe40000701510 */
[----:B------:R-:W-:-:S02]  /*9050*/  F2FP.SATFINITE.E5M2.F32.PACK_AB_MERGE_C R31, RZ, R31, RZ ;  /* 0x0000001fff1f723e */ /* 0x000fc400048060ff */
[----:B--2---:R-:W-:Y:S02]  /*9060*/  F2FP.SATFINITE.E5M2.F32.PACK_AB_MERGE_C R21, RZ, R30, RZ ;  /* 0x0000001eff15723e */ /* 0x004fe400048060ff */
        /* <DEDUP_REMOVED lines=47> */
.L_x_4626:
        /* <DEDUP_REMOVED lines=48> */
.L_x_4625:
[----:B------:R-:W-:Y:S05]  /*9660*/  BSYNC.RECONVERGENT B0 ;  /* 0x0000000000007941 */ /* 0x000fea0003800200 */
.L_x_4624:
[----:B------:R-:W5:Y:S02]  /*9670*/  LDC R0, c[0x0][0x3e0] ;  /* 0x0000f800ff007b82 */ /* 0x000f640000000800 */
[----:B-----5:R-:W-:-:S13]  /*9680*/  ISETP.NE.AND P0, PT, R0, 0x2, PT ;  /* 0x000000020000780c */ /* 0x020fda0003f05270 */
[----:B------:R-:W-:Y:S05]  /*9690*/  @P0 EXIT ;  /* 0x000000000000094d */ /* 0x000fea0003800000 */
.L_x_4574:
        /* <DEDUP_REMOVED lines=53> */
.L_x_4971:
        /* <DEDUP_REMOVED lines=16> */
[----:B0---4-:R-:W-:Y:S05]  /*9af0*/  CALL.REL.NOINC `($__internal_13_$__cuda_sm3x_div_rn_noftz_f32_slowpath) ;  /* 0x0000013400087944 */ /* 0x011fea0003c00000 */
.L_x_4631:
[----:B------:R-:W-:-:S04]  /*9b00*/  FSETP.NEU.AND P0, PT, |R0|, +INF , PT ;  /* 0x7f8000000000780b */ /* 0x000fc80003f0d200 */
[----:B------:R-:W-:-:S09]  /*9b10*/  FSEL R43, R0, 65504, P0 ;  /* 0x477fe000002b7808 */ /* 0x000fd20000000000 */
.L_x_4630:
        /* <DEDUP_REMOVED lines=14> */
[----:B0---4-:R-:W-:Y:S05]  /*9c00*/  CALL.REL.NOINC `($__internal_12_$__cuda_sm20_rcp_rn_f32_slowpath) ;  /* 0x0000012c00f47944 */ /* 0x011fea0003c00000 */
[----:B------:R-:W-:Y:S05]  /*9c10*/  BRA `(.L_x_4636) ;  /* 0x0000000000107947 */ /* 0x000fea0003800000 */
.L_x_4635:
[----:B------:R-:W1:Y:S02]  /*9c20*/  MUFU.RCP R0, R43 ;  /* 0x0000002b00007308 */ /* 0x000e640000001000 */
[----:B-1----:R-:W-:-:S04]  /*9c30*/  FFMA R2, R43, R0, -1 ;  /* 0xbf8000002b027423 */ /* 0x002fc80000000000 */
[----:B------:R-:W-:-:S04]  /*9c40*/  FADD.FTZ R49, -R2, -RZ ;  /* 0x800000ff02317221 */ /* 0x000fc80000010100 */
[----:B------:R-:W-:-:S07]  /*9c50*/  FFMA R49, R0, R49, R0 ;  /* 0x0000003100317223 */ /* 0x000fce0000000000 */
.L_x_4636:
[----:B------:R-:W-:Y:S05]  /*9c60*/  BSYNC.RECONVERGENT B3 ;  /* 0x0000000000037941 */ /* 0x000fea0003800200 */
.L_x_4634:
        /* <DEDUP_REMOVED lines=18> */
.L_x_4633:
[----:B------:R-:W-:Y:S05]  /*9d90*/  BSYNC.RECONVERGENT B1 ;  /* 0x0000000000017941 */ /* 0x000fea0003800200 */
.L_x_4632:
        /* <DEDUP_REMOVED lines=19> */
.L_x_4979:
        /* <DEDUP_REMOVED lines=17> */
.L_x_4639:
[----:B------:R-:W-:-:S04]  /*9fe0*/  FSETP.NEU.AND P0, PT, |R0|, +INF , PT ;  /* 0x7f8000000000780b */ /* 0x000fc80003f0d200 */
[----:B------:R-:W-:-:S09]  /*9ff0*/  FSEL R42, R0, 65504, P0 ;  /* 0x477fe000002a7808 */ /* 0x000fd20000000000 */
.L_x_4638:
        /* <DEDUP_REMOVED lines=21> */
.L_x_4643:
[----:B------:R-:W1:Y:S02]  /*a150*/  MUFU.RCP R49, R42 ;  /* 0x0000002a00317308 */ /* 0x000e640000001000 */
[----:B-1----:R-:W-:-:S04]  /*a160*/  FFMA R0, R42, R49, -1 ;  /* 0xbf8000002a007423 */ /* 0x002fc80000000031 */
[----:B------:R-:W-:-:S04]  /*a170*/  FADD.FTZ R0, -R0, -RZ ;  /* 0x800000ff00007221 */ /* 0x000fc80000010100 */
[----:B------:R-:W-:-:S07]  /*a180*/  FFMA R49, R49, R0, R49 ;  /* 0x0000000031317223 */ /* 0x000fce0000000031 */
.L_x_4644:
[----:B------:R-:W-:Y:S05]  /*a190*/  BSYNC.RECONVERGENT B3 ;  /* 0x0000000000037941 */ /* 0x000fea0003800200 */
.L_x_4642:
        /* <DEDUP_REMOVED lines=19> */
.L_x_4641:
[----:B------:R-:W-:Y:S05]  /*a2d0*/  BSYNC.RECONVERGENT B1 ;  /* 0x0000000000017941 */ /* 0x000fea0003800200 */
.L_x_4640:
        /* <DEDUP_REMOVED lines=19> */
.L_x_4987:
        /* <DEDUP_REMOVED lines=17> */
.L_x_4647:
[----:B------:R-:W-:-:S04]  /*a520*/  FSETP.NEU.AND P0, PT, |R0|, +INF , PT ;  /* 0x7f8000000000780b */ /* 0x000fc80003f0d200 */
[----:B------:R-:W-:-:S09]  /*a530*/  FSEL R41, R0, 65504, P0 ;  /* 0x477fe00000297808 */ /* 0x000fd20000000000 */
.L_x_4646:
        /* <DEDUP_REMOVED lines=21> */
.L_x_4651:
[----:B------:R-:W1:Y:S02]  /*a690*/  MUFU.RCP R0, R41 ;  /* 0x0000002900007308 */ /* 0x000e640000001000 */
[----:B-1----:R-:W-:-:S04]  /*a6a0*/  FFMA R2, R41, R0, -1 ;  /* 0xbf80000029027423 */ /* 0x002fc80000000000 */
[----:B------:R-:W-:-:S04]  /*a6b0*/  FADD.FTZ R49, -R2, -RZ ;  /* 0x800000ff02317221 */ /* 0x000fc80000010100 */
[----:B------:R-:W-:-:S07]  /*a6c0*/  FFMA R49, R0, R49, R0 ;  /* 0x0000003100317223 */ /* 0x000fce0000000000 */
.L_x_4652:
[----:B------:R-:W-:Y:S05]  /*a6d0*/  BSYNC.RECONVERGENT B3 ;  /* 0x0000000000037941 */ /* 0x000fea0003800200 */
.L_x_4650:
        /* <DEDUP_REMOVED lines=19> */
.L_x_4649:
[----:B------:R-:W-:Y:S05]  /*a810*/  BSYNC.RECONVERGENT B1 ;  /* 0x0000000000017941 */ /* 0x000fea0003800200 */
.L_x_4648:
        /* <DEDUP_REMOVED lines=19> */
.L_x_4995:
        /* <DEDUP_REMOVED lines=17> */
.L_x_4655:
[----:B------:R-:W-:-:S04]  /*aa60*/  FSETP.NEU.AND P0, PT, |R0|, +INF , PT ;  /* 0x7f8000000000780b */ /* 0x000fc80003f0d200 */
[----:B------:R-:W-:-:S09]  /*aa70*/  FSEL R40, R0, 65504, P0 ;  /* 0x477fe00000287808 */ /* 0x000fd20000000000 */
.L_x_4654:
        /* <DEDUP_REMOVED lines=21> */
.L_x_4659:
[----:B------:R-:W1:Y:S02]  /*abd0*/  MUFU.RCP R49, R40 ;  /* 0x0000002800317308 */ /* 0x000e640000001000 */
[----:B-1----:R-:W-:-:S04]  /*abe0*/  FFMA R0, R40, R49, -1 ;  /* 0xbf80000028007423 */ /* 0x002fc80000000031 */
[----:B------:R-:W-:-:S04]  /*abf0*/  FADD.FTZ R0, -R0, -RZ ;  /* 0x800000ff00007221 */ /* 0x000fc80000010100 */
[----:B------:R-:W-:-:S07]  /*ac00*/  FFMA R49, R49, R0, R49 ;  /* 0x0000000031317223 */ /* 0x000fce0000000031 */
.L_x_4660:
[----:B------:R-:W-:Y:S05]  /*ac10*/  BSYNC.RECONVERGENT B3 ;  /* 0x0000000000037941 */ /* 0x000fea0003800200 */
.L_x_4658:
        /* <DEDUP_REMOVED lines=19> */
.L_x_4657:
[----:B------:R-:W-:Y:S05]  /*ad50*/  BSYNC.RECONVERGENT B1 ;  /* 0x0000000000017941 */ /* 0x000fea0003800200 */
.L_x_4656:
        /* <DEDUP_REMOVED lines=19> */
.L_x_5003:
        /* <DEDUP_REMOVED lines=17> */
.L_x_4663:
[----:B------:R-:W-:-:S04]  /*afa0*/  FSETP.NEU.AND P0, PT, |R0|, +INF , PT ;  /* 0x7f8000000000780b */ /* 0x000fc80003f0d200 */
[----:B------:R-:W-:-:S09]  /*afb0*/  FSEL R36, R0, 65504, P0 ;  /* 0x477fe00000247808 */ /* 0x000fd20000000000 */
.L_x_4662:
        /* <DEDUP_REMOVED lines=21> */
.L_x_4667:
[----:B------:R-:W1:Y:S02]  /*b110*/  MUFU.RCP R49, R36 ;  /* 0x0000002400317308 */ /* 0x000e640000001000 */
[----:B-1----:R-:W-:-:S04]  /*b120*/  FFMA R0, R36, R49, -1 ;  /* 0xbf80000024007423 */ /* 0x002fc80000000031 */
[----:B------:R-:W-:-:S04]  /*b130*/  FADD.FTZ R0, -R0, -RZ ;  /* 0x800000ff00007221 */ /* 0x000fc80000010100 */
[----:B------:R-:W-:-:S07]  /*b140*/  FFMA R49, R49, R0, R49 ;  /* 0x0000000031317223 */ /* 0x000fce0000000031 */
.L_x_4668:
[----:B------:R-:W-:Y:S05]  /*b150*/  BSYNC.RECONVERGENT B3 ;  /* 0x0000000000037941 */ /* 0x000fea0003800200 */
.L_x_4666:
        /* <DEDUP_REMOVED lines=19> */
.L_x_4665:
[----:B------:R-:W-:Y:S05]  /*b290*/  BSYNC.RECONVERGENT B1 ;  /* 0x0000000000017941 */ /* 0x000fea0003800200 */
.L_x_4664:
        /* <DEDUP_REMOVED lines=19> */
.L_x_5011:
        /* <DEDUP_REMOVED lines=16> */
[----:B0-----:R-:W-:Y:S05]  /*b4d0*/  CALL.REL.NOINC `($__internal_13_$__cuda_sm3x_div_rn_noftz_f32_slowpath) ;  /* 0x0000011800907944 */ /* 0x001fea0003c00000 */
.L_x_4671:
[----:B------:R-:W-:-:S04]  /*b4e0*/  FSETP.NEU.AND P0, PT, |R0|, +INF , PT ;  /* 0x7f8000000000780b */ /* 0x000fc80003f0d200 */
[----:B------:R-:W-:-:S09]  /*b4f0*/  FSEL R35, R0, 65504, P0 ;  /* 0x477fe00000237808 */ /* 0x000fd20000000000 */
.L_x_4670:
        /* <DEDUP_REMOVED lines=19> */
[----:B0-----:R-:W-:Y:S05]  /*b630*/  CALL.REL.NOINC `($__internal_12_$__cuda_sm20_rcp_rn_f32_slowpath) ;  /* 0x0000011400687944 */ /* 0x001fea0003c00000 */
[----:B------:R-:W-:Y:S05]  /*b640*/  BRA `(.L_x_4676) ;  /* 0x0000000000107947 */ /* 0x000fea0003800000 */
.L_x_4675:
[----:B------:R-:W1:Y:S02]  /*b650*/  MUFU.RCP R0, R35 ;  /* 0x0000002300007308 */ /* 0x000e640000001000 */
[----:B-1----:R-:W-:-:S04]  /*b660*/  FFMA R2, R35, R0, -1 ;  /* 0xbf80000023027423 */ /* 0x002fc80000000000 */
[----:B------:R-:W-:-:S04]  /*b670*/  FADD.FTZ R49, -R2, -RZ ;  /* 0x800000ff02317221 */ /* 0x000fc80000010100 */
[----:B------:R-:W-:-:S07]  /*b680*/  FFMA R49, R0, R49, R0 ;  /* 0x0000003100317223 */ /* 0x000fce0000000000 */
.L_x_4676:
[----:B------:R-:W-:Y:S05]  /*b690*/  BSYNC.RECONVERGENT B3 ;  /* 0x0000000000037941 */ /* 0x000fea0003800200 */
.L_x_4674:
        /* <DEDUP_REMOVED lines=19> */
.L_x_4673:
[----:B------:R-:W-:Y:S05]  /*b7d0*/  BSYNC.RECONVERGENT B1 ;  /* 0x0000000000017941 */ /* 0x000fea0003800200 */
.L_x_4672:
        /* <DEDUP_REMOVED lines=19> */
.L_x_5019:
        /* <DEDUP_REMOVED lines=17> */
.L_x_4679:
[----:B------:R-:W-:-:S04]  /*ba20*/  FSETP.NEU.AND P0, PT, |R0|, +INF , PT ;  /* 0x7f8000000000780b */ /* 0x000fc80003f0d200 */
[----:B------:R-:W-:-:S09]  /*ba30*/  FSEL R11, R0, 65504, P0 ;  /* 0x477fe000000b7808 */ /* 0x000fd20000000000 */
.L_x_4678:
        /* <DEDUP_REMOVED lines=21> */
.L_x_4683:
[----:B------:R-:W1:Y:S02]  /*bb90*/  MUFU.RCP R0, R11 ;  /* 0x0000000b00007308 */ /* 0x000e640000001000 */
[----:B-1----:R-:W-:-:S04]  /*bba0*/  FFMA R2, R11, R0, -1 ;  /* 0xbf8000000b027423 */ /* 0x002fc80000000000 */
[----:B------:R-:W-:-:S04]  /*bbb0*/  FADD.FTZ R49, -R2, -RZ ;  /* 0x800000ff02317221 */ /* 0x000fc80000010100 */
[----:B------:R-:W-:-:S07]  /*bbc0*/  FFMA R49, R0, R49, R0 ;  /* 0x0000003100317223 */ /* 0x000fce0000000000 */
.L_x_4684:
[----:B------:R-:W-:Y:S05]  /*bbd0*/  BSYNC.RECONVERGENT B3 ;  /* 0x0000000000037941 */ /* 0x000fea0003800200 */
.L_x_4682:
        /* <DEDUP_REMOVED lines=19> */
.L_x_4681:
[----:B------:R-:W-:Y:S05]  /*bd10*/  BSYNC.RECONVERGENT B1 ;  /* 0x0000000000017941 */ /* 0x000fea0003800200 */
.L_x_4680:
        /* <DEDUP_REMOVED lines=19> */
.L_x_5027:
        /* <DEDUP_REMOVED lines=17> */
.L_x_4687:
[----:B------:R-:W-:-:S04]  /*bf60*/  FSETP.NEU.AND P0, PT, |R0|, +INF , PT ;  /* 0x7f8000000000780b */ /* 0x000fc80003f0d200 */
[----:B------:R-:W-:-:S09]  /*bf70*/  FSEL R10, R0, 65504, P0 ;  /* 0x477fe000000a7808 */ /* 0x000fd20000000000 */
.L_x_4686:
        /* <DEDUP_REMOVED lines=21> */
.L_x_4691:
[----:B------:R-:W1:Y:S02]  /*c0d0*/  MUFU.RCP R49, R10 ;  /* 0x0000000a00317308 */ /* 0x000e640000001000 */
[----:B-1----:R-:W-:-:S04]  /*c0e0*/  FFMA R0, R10, R49, -1 ;  /* 0xbf8000000a007423 */ /* 0x002fc80000000031 */
[----:B------:R-:W-:-:S04]  /*c0f0*/  FADD.FTZ R0, -R0, -RZ ;  /* 0x800000ff00007221 */ /* 0x000fc80000010100 */
[----:B------:R-:W-:-:S07]  /*c100*/  FFMA R49, R49, R0, R49 ;  /* 0x0000000031317223 */ /* 0x000fce0000000031 */
.L_x_4692:
[----:B------:R-:W-:Y:S05]  /*c110*/  BSYNC.RECONVERGENT B3 ;  /* 0x0000000000037941 */ /* 0x000fea0003800200 */
.L_x_4690:
        /* <DEDUP_REMOVED lines=19> */
.L_x_4689:
[----:B------:R-:W-:Y:S05]  /*c250*/  BSYNC.RECONVERGENT B1 ;  /* 0x0000000000017941 */ /* 0x000fea0003800200 */
.L_x_4688:
        /* <DEDUP_REMOVED lines=19> */
.L_x_5035:
        /* <DEDUP_REMOVED lines=17> */
.L_x_4695:
[----:B------:R-:W-:-:S04]  /*c4a0*/  FSETP.NEU.AND P0, PT, |R0|, +INF , PT ;  /* 0x7f8000000000780b */ /* 0x000fc80003f0d200 */
[----:B------:R-:W-:-:S09]  /*c4b0*/  FSEL R9, R0, 65504, P0 ;  /* 0x477fe00000097808 */ /* 0x000fd20000000000 */
.L_x_4694:
        /* <DEDUP_REMOVED lines=21> */
.L_x_4699:
[----:B------:R-:W1:Y:S02]  /*c610*/  MUFU.RCP R0, R9 ;  /* 0x0000000900007308 */ /* 0x000e640000001000 */
[----:B-1----:R-:W-:-:S04]  /*c620*/  FFMA R2, R9, R0, -1 ;  /* 0xbf80000009027423 */ /* 0x002fc80000000000 */
[----:B------:R-:W-:-:S04]  /*c630*/  FADD.FTZ R49, -R2, -RZ ;  /* 0x800000ff02317221 */ /* 0x000fc80000010100 */
[----:B------:R-:W-:-:S07]  /*c640*/  FFMA R49, R0, R49, R0 ;  /* 0x0000003100317223 */ /* 0x000fce0000000000 */
.L_x_4700:
[----:B------:R-:W-:Y:S05]  /*c650*/  BSYNC.RECONVERGENT B3 ;  /* 0x0000000000037941 */ /* 0x000fea0003800200 */
.L_x_4698:
        /* <DEDUP_REMOVED lines=19> */
.L_x_4697:
[----:B------:R-:W-:Y:S05]  /*c790*/  BSYNC.RECONVERGENT B1 ;  /* 0x0000000000017941 */ /* 0x000fea0003800200 */
.L_x_4696:
        /* <DEDUP_REMOVED lines=19> */
.L_x_5043:
        /* <DEDUP_REMOVED lines=17> */
.L_x_4703:
[----:B------:R-:W-:-:S04]  /*c9e0*/  FSETP.NEU.AND P0, PT, |R0|, +INF , PT ;  /* 0x7f8000000000780b */ /* 0x000fc80003f0d200 */
[----:B------:R-:W-:-:S09]  /*c9f0*/  FSEL R8, R0, 65504, P0 ;  /* 0x477fe00000087808 */ /* 0x000fd20000000000 */
.L_x_4702:
        /* <DEDUP_REMOVED lines=21> */
.L_x_4707:
[----:B------:R-:W1:Y:S02]  /*cb50*/  MUFU.RCP R49, R8 ;  /* 0x0000000800317308 */ /* 0x000e640000001000 */
[----:B-1----:R-:W-:-:S04]  /*cb60*/  FFMA R0, R8, R49, -1 ;  /* 0xbf80000008007423 */ /* 0x002fc80000000031 */
[----:B------:R-:W-:-:S04]  /*cb70*/  FADD.FTZ R0, -R0, -RZ ;  /* 0x800000ff00007221 */ /* 0x000fc80000010100 */
[----:B------:R-:W-:-:S07]  /*cb80*/  FFMA R49, R49, R0, R49 ;  /* 0x0000000031317223 */ /* 0x000fce0000000031 */
.L_x_4708:
[----:B------:R-:W-:Y:S05]  /*cb90*/  BSYNC.RECONVERGENT B3 ;  /* 0x0000000000037941 */ /* 0x000fea0003800200 */
.L_x_4706:
        /* <DEDUP_REMOVED lines=19> */
.L_x_4705:
[----:B------:R-:W-:Y:S05]  /*ccd0*/  BSYNC.RECONVERGENT B1 ;  /* 0x0000000000017941 */ /* 0x000fea0003800200 */
.L_x_4704:
        /* <DEDUP_REMOVED lines=19> */
.L_x_5051:
        /* <DEDUP_REMOVED lines=17> */
.L_x_4711:
[----:B------:R-:W-:-:S04]  /*cf20*/  FSETP.NEU.AND P0, PT, |R0|, +INF , PT ;  /* 0x7f8000000000780b */ /* 0x000fc80003f0d200 */
[----:B------:R-:W-:-:S09]  /*cf30*/  FSEL R7, R0, 65504, P0 ;  /* 0x477fe00000077808 */ /* 0x000fd20000000000 */
.L_x_4710:
        /* <DEDUP_REMOVED lines=21> */
.L_x_4715:
[----:B------:R-:W1:Y:S02]  /*d090*/  MUFU.RCP R0, R7 ;  /* 0x0000000700007308 */ /* 0x000e640000001000 */
[----:B-1----:R-:W-:-:S04]  /*d0a0*/  FFMA R2, R7, R0, -1 ;  /* 0xbf80000007027423 */ /* 0x002fc80000000000 */
[----:B------:R-:W-:-:S04]  /*d0b0*/  FADD.FTZ R49, -R2, -RZ ;  /* 0x800000ff02317221 */ /* 0x000fc80000010100 */
[----:B------:R-:W-:-:S07]  /*d0c0*/  FFMA R49, R0, R49, R0 ;  /* 0x0000003100317223 */ /* 0x000fce0000000000 */
.L_x_4716:
[----:B------:R-:W-:Y:S05]  /*d0d0*/  BSYNC.RECONVERGENT B3 ;  /* 0x0000000000037941 */ /* 0x000fea0003800200 */
.L_x_4714:
        /* <DEDUP_REMOVED lines=19> */
.L_x_4713:
[----:B------:R-:W-:Y:S05]  /*d210*/  BSYNC.RECONVERGENT B1 ;  /* 0x0000000000017941 */ /* 0x000fea0003800200 */
.L_x_4712:
        /* <DEDUP_REMOVED lines=19> */
.L_x_5059:
        /* <DEDUP_REMOVED lines=17> */
.L_x_4719:
[----:B------:R-:W-:-:S04]  /*d460*/  FSETP.NEU.AND P0, PT, |R0|, +INF , PT ;  /* 0x7f8000000000780b */ /* 0x000fc80003f0d200 */
[----:B------:R-:W-:-:S09]  /*d470*/  FSEL R6, R0, 65504, P0 ;  /* 0x477fe00000067808 */ /* 0x000fd20000000000 */
.L_x_4718:
        /* <DEDUP_REMOVED lines=21> */
.L_x_4723:
[----:B------:R-:W1:Y:S02]  /*d5d0*/  MUFU.RCP R49, R6 ;  /* 0x0000000600317308 */ /* 0x000e640000001000 */
[----:B-1----:R-:W-:-:S04]  /*d5e0*/  FFMA R0, R6, R49, -1 ;  /* 0xbf80000006007423 */ /* 0x002fc80000000031 */
[----:B------:R-:W-:-:S04]  /*d5f0*/  FADD.FTZ R0, -R0, -RZ ;  /* 0x800000ff00007221 */ /* 0x000fc80000010100 */
[----:B------:R-:W-:-:S07]  /*d600*/  FFMA R49, R49, R0, R49 ;  /* 0x0000000031317223 */ /* 0x000fce0000000031 */
.L_x_4724:
[----:B------:R-:W-:Y:S05]  /*d610*/  BSYNC.RECONVERGENT B3 ;  /* 0x0000000000037941 */ /* 0x000fea0003800200 */
.L_x_4722:
        /* <DEDUP_REMOVED lines=19> */
.L_x_4721:
[----:B------:R-:W-:Y:S05]  /*d750*/  BSYNC.RECONVERGENT B1 ;  /* 0x0000000000017941 */ /* 0x000fea0003800200 */
.L_x_4720:
        /* <DEDUP_REMOVED lines=19> */
.L_x_5067:
        /* <DEDUP_REMOVED lines=17> */
.L_x_4727:
[----:B------:R-:W-:-:S04]  /*d9a0*/  FSETP.NEU.AND P0, PT, |R0|, +INF , PT ;  /* 0x7f8000000000780b */ /* 0x000fc80003f0d200 */
[----:B------:R-:W-:-:S09]  /*d9b0*/  FSEL R5, R0, 65504, P0 ;  /* 0x477fe00000057808 */ /* 0x000fd20000000000 */
.L_x_4726:
        /* <DEDUP_REMOVED lines=21> */
.L_x_4731:
[----:B------:R-:W1:Y:S02]  /*db10*/  MUFU.RCP R0, R5 ;  /* 0x0000000500007308 */ /* 0x000e640000001000 */
[----:B-1----:R-:W-:-:S04]  /*db20*/  FFMA R2, R5, R0, -1 ;  /* 0xbf80000005027423 */ /* 0x002fc80000000000 */
[----:B------:R-:W-:-:S04]  /*db30*/  FADD.FTZ R49, -R2, -RZ ;  /* 0x800000ff02317221 */ /* 0x000fc80000010100 */
[----:B------:R-:W-:-:S07]  /*db40*/  FFMA R49, R0, R49, R0 ;  /* 0x0000003100317223 */ /* 0x000fce0000000000 */
.L_x_4732:
[----:B------:R-:W-:Y:S05]  /*db50*/  BSYNC.RECONVERGENT B3 ;  /* 0x0000000000037941 */ /* 0x000fea0003800200 */
.L_x_4730:
        /* <DEDUP_REMOVED lines=19> */
.L_x_4729:
[----:B------:R-:W-:Y:S05]  /*dc90*/  BSYNC.RECONVERGENT B1 ;  /* 0x0000000000017941 */ /* 0x000fea0003800200 */
.L_x_4728:
        /* <DEDUP_REMOVED lines=19> */
.L_x_5075:
        /* <DEDUP_REMOVED lines=17> */
.L_x_4735:
[----:B------:R-:W-:-:S04]  /*dee0*/  FSETP.NEU.AND P0, PT, |R0|, +INF , PT ;  /* 0x7f8000000000780b */ /* 0x000fc80003f0d200 */
[----:B------:R-:W-:-:S09]  /*def0*/  FSEL R4, R0, 65504, P0 ;  /* 0x477fe00000047808 */ /* 0x000fd20000000000 */
.L_x_4734:
        /* <DEDUP_REMOVED lines=21> */
.L_x_4739:
[----:B------:R-:W1:Y:S02]  /*e050*/  MUFU.RCP R49, R4 ;  /* 0x0000000400317308 */ /* 0x000e640000001000 */
[----:B-1----:R-:W-:-:S04]  /*e060*/  FFMA R0, R4, R49, -1 ;  /* 0xbf80000004007423 */ /* 0x002fc80000000031 */
[----:B------:R-:W-:-:S04]  /*e070*/  FADD.FTZ R0, -R0, -RZ ;  /* 0x800000ff00007221 */ /* 0x000fc80000010100 */
[----:B------:R-:W-:-:S07]  /*e080*/  FFMA R49, R49, R0, R49 ;  /* 0x0000000031317223 */ /* 0x000fce0000000031 */
.L_x_4740:
[----:B------:R-:W-:Y:S05]  /*e090*/  BSYNC.RECONVERGENT B3 ;  /* 0x0000000000037941 */ /* 0x000fea0003800200 */
.L_x_4738:
        /* <DEDUP_REMOVED lines=19> */
.L_x_4737:
[----:B------:R-:W-:Y:S05]  /*e1d0*/  BSYNC.RECONVERGENT B1 ;  /* 0x0000000000017941 */ /* 0x000fea0003800200 */
.L_x_4736:
        /* <DEDUP_REMOVED lines=19> */
.L_x_5083:
        /* <DEDUP_REMOVED lines=17> */
.L_x_4743:
[----:B------:R-:W-:-:S04]  /*e420*/  FSETP.NEU.AND P0, PT, |R0|, +INF , PT ;  /* 0x7f8000000000780b */ /* 0x000fc80003f0d200 */
[----:B------:R-:W-:-:S09]  /*e430*/  FSEL R2, R0, 65504, P0 ;  /* 0x477fe00000027808 */ /* 0x000fd20000000000 */
.L_x_4742:
        /* <DEDUP_REMOVED lines=19> */
[----:B------:R-:W-:Y:S05]  /*e570*/  CALL.REL.NOINC `($__internal_12_$__cuda_sm20_rcp_rn_f32_slowpath) ;  /* 0x000000e400987944 */ /* 0x000fea0003c00000 */
[----:B------:R-:W-:Y:S05]  /*e580*/  BRA `(.L_x_4748) ;  /* 0x0000000000107947 */ /* 0x000fea0003800000 */
.L_x_4747:
[----:B------:R-:W0:Y:S02]  /*e590*/  MUFU.RCP R49, R2 ;  /* 0x0000000200317308 */ /* 0x000e240000001000 */
[----:B0-----:R-:W-:-:S04]  /*e5a0*/  FFMA R0, R2, R49, -1 ;  /* 0xbf80000002007423 */ /* 0x001fc80000000031 */
[----:B------:R-:W-:-:S04]  /*e5b0*/  FADD.FTZ R0, -R0, -RZ ;  /* 0x800000ff00007221 */ /* 0x000fc80000010100 */
[----:B------:R-:W-:-:S07]  /*e5c0*/  FFMA R49, R49, R0, R49 ;  /* 0x0000000031317223 */ /* 0x000fce0000000031 */
.L_x_4748:
[----:B------:R-:W-:Y:S05]  /*e5d0*/  BSYNC.RECONVERGENT B3 ;  /* 0x0000000000037941 */ /* 0x000fea0003800200 */
.L_x_4746:
        /* <DEDUP_REMOVED lines=19> */
.L_x_4745:
[----:B------:R-:W-:Y:S05]  /*e710*/  BSYNC.RECONVERGENT B1 ;  /* 0x0000000000017941 */ /* 0x000fea0003800200 */
.L_x_4744:
        /* <DEDUP_REMOVED lines=19> */
.L_x_5091:
        /* <DEDUP_REMOVED lines=17> */
.L_x_4751:
[----:B------:R-:W-:-:S04]  /*e960*/  FSETP.NEU.AND P0, PT, |R0|, +INF , PT ;  /* 0x7f8000000000780b */ /* 0x000fc80003f0d200 */
[----:B------:R-:W-:-:S09]  /*e970*/  FSEL R0, R0, 65504, P0 ;  /* 0x477fe00000007808 */ /* 0x000fd20000000000 */
.L_x_4750:
        /* <DEDUP_REMOVED lines=19> */
[----:B------:R-:W-:Y:S05]  /*eab0*/  CALL.REL.NOINC `($__internal_12_$__cuda_sm20_rcp_rn_f32_slowpath) ;  /* 0x000000e000487944 */ /* 0x000fea0003c00000 */
[----:B------:R-:W-:Y:S01]  /*eac0*/  IMAD.MOV.U32 R61, RZ, RZ, R49 ;  /* 0x000000ffff3d7224 */ /* 0x000fe200078e0031 */
[----:B------:R-:W-:Y:S06]  /*ead0*/  BRA `(.L_x_4755) ;  /* 0x0000000000107947 */ /* 0x000fec0003800000 */
.L_x_4754:
[----:B------:R-:W0:Y:S02]  /*eae0*/  MUFU.RCP R61, R0 ;  /* 0x00000000003d7308 */ /* 0x000e240000001000 */
[----:B0-----:R-:W-:-:S04]  /*eaf0*/  FFMA R3, R0, R61, -1 ;  /* 0xbf80000000037423 */ /* 0x001fc8000000003d */
[----:B------:R-:W-:-:S04]  /*eb00*/  FADD.FTZ R48, -R3, -RZ ;  /* 0x800000ff03307221 */ /* 0x000fc80000010100 */
[----:B------:R-:W-:-:S07]  /*eb10*/  FFMA R61, R61, R48, R61 ;  /* 0x000000303d3d7223 */ /* 0x000fce000000003d */
.L_x_4755:
[----:B------:R-:W-:Y:S05]  /*eb20*/  BSYNC.RECONVERGENT B1 ;  /* 0x0000000000017941 */ /* 0x000fea0003800200 */
.L_x_4753:
        /* <DEDUP_REMOVED lines=22> */
.L_x_4628:
        /* <DEDUP_REMOVED lines=19> */
.L_x_5099:
        /* <DEDUP_REMOVED lines=17> */
.L_x_4758:
[----:B------:R-:W-:-:S04]  /*eed0*/  FSETP.NEU.AND P0, PT, |R0|, +INF , PT ;  /* 0x7f8000000000780b */ /* 0x000fc80003f0d200 */
[----:B------:R-:W-:-:S04]  /*eee0*/  FSEL R0, R0, 65504, P0 ;  /* 0x477fe00000007808 */ /* 0x000fc80000000000 */
[----:B------:R-:W-:-:S07]  /*eef0*/  LOP3.LUT R43, R0, 0xff800000, RZ, 0xc0, !PT ;  /* 0xff800000002b7812 */ /* 0x000fce00078ec0ff */
.L_x_4757:
        /* <DEDUP_REMOVED lines=16> */
.L_x_4762:
[----:B------:R-:W1:Y:S02]  /*f000*/  MUFU.RCP R0, R43 ;  /* 0x0000002b00007308 */ /* 0x000e640000001000 */
[----:B-1----:R-:W-:-:S04]  /*f010*/  FFMA R2, R43, R0, -1 ;  /* 0xbf8000002b027423 */ /* 0x002fc80000000000 */
[----:B------:R-:W-:-:S04]  /*f020*/  FADD.FTZ R49, -R2, -RZ ;  /* 0x800000ff02317221 */ /* 0x000fc80000010100 */
[----:B------:R-:W-:-:S07]  /*f030*/  FFMA R49, R0, R49, R0 ;  /* 0x0000003100317223 */ /* 0x000fce0000000000 */
.L_x_4763:
[----:B------:R-:W-:Y:S05]  /*f040*/  BSYNC.RECONVERGENT B3 ;  /* 0x0000000000037941 */ /* 0x000fea0003800200 */
.L_x_4761:
        /* <DEDUP_REMOVED lines=18> */
.L_x_4760:
[----:B------:R-:W-:Y:S05]  /*f170*/  BSYNC.RECONVERGENT B1 ;  /* 0x0000000000017941 */ /* 0x000fea0003800200 */
.L_x_4759:
        /* <DEDUP_REMOVED lines=19> */
.L_x_5107:
        /* <DEDUP_REMOVED lines=17> */
.L_x_4766:
[----:B------:R-:W-:-:S04]  /*f3c0*/  FSETP.NEU.AND P0, PT, |R0|, +INF , PT ;  /* 0x7f8000000000780b */ /* 0x000fc80003f0d200 */
[----:B------:R-:W-:-:S04]  /*f3d0*/  FSEL R0, R0, 65504, P0 ;  /* 0x477fe00000007808 */ /* 0x000fc80000000000 */
[----:B------:R-:W-:-:S07]  /*f3e0*/  LOP3.LUT R42, R0, 0xff800000, RZ, 0xc0, !PT ;  /* 0xff800000002a7812 */ /* 0x000fce00078ec0ff */
.L_x_4765:
        /* <DEDUP_REMOVED lines=21> */
.L_x_4770:
[----:B------:R-:W1:Y:S02]  /*f540*/  MUFU.RCP R49, R42 ;  /* 0x0000002a00317308 */ /* 0x000e640000001000 */
[----:B-1----:R-:W-:-:S04]  /*f550*/  FFMA R0, R42, R49, -1 ;  /* 0xbf8000002a007423 */ /* 0x002fc80000000031 */
[----:B------:R-:W-:-:S04]  /*f560*/  FADD.FTZ R0, -R0, -RZ ;  /* 0x800000ff00007221 */ /* 0x000fc80000010100 */
[----:B------:R-:W-:-:S07]  /*f570*/  FFMA R49, R49, R0, R49 ;  /* 0x0000000031317223 */ /* 0x000fce0000000031 */
.L_x_4771:
[----:B------:R-:W-:Y:S05]  /*f580*/  BSYNC.RECONVERGENT B3 ;  /* 0x0000000000037941 */ /* 0x000fea0003800200 */
.L_x_4769:
        /* <DEDUP_REMOVED lines=19> */
.L_x_4768:
[----:B------:R-:W-:Y:S05]  /*f6c0*/  BSYNC.RECONVERGENT B1 ;  /* 0x0000000000017941 */ /* 0x000fea0003800200 */
.L_x_4767:
        /* <DEDUP_REMOVED lines=19> */
.L_x_5115:
        /* <DEDUP_REMOVED lines=17> */
.L_x_4774:
[----:B------:R-:W-:-:S04]  /*f910*/  FSETP.NEU.AND P0, PT, |R0|, +INF , PT ;  /* 0x7f8000000000780b */ /* 0x000fc80003f0d200 */
[----:B------:R-:W-:-:S04]  /*f920*/  FSEL R0, R0, 65504, P0 ;  /* 0x477fe00000007808 */ /* 0x000fc80000000000 */
[----:B------:R-:W-:-:S07]  /*f930*/  LOP3.LUT R41, R0, 0xff800000, RZ, 0xc0, !PT ;  /* 0xff80000000297812 */ /* 0x000fce00078ec0ff */
.L_x_4773:
        /* <DEDUP_REMOVED lines=21> */
.L_x_4778:
[----:B------:R-:W1:Y:S02]  /*fa90*/  MUFU.RCP R0, R41 ;  /* 0x0000002900007308 */ /* 0x000e640000001000 */
[----:B-1----:R-:W-:-:S04]  /*faa0*/  FFMA R2, R41, R0, -1 ;  /* 0xbf80000029027423 */ /* 0x002fc80000000000 */
[----:B------:R-:W-:-:S04]  /*fab0*/  FADD.FTZ R49, -R2, -RZ ;  /* 0x800000ff02317221 */ /* 0x000fc80000010100 */
[----:B------:R-:W-:-:S07]  /*fac0*/  FFMA R49, R0, R49, R0 ;  /* 0x0000003100317223 */ /* 0x000fce0000000000 */
.L_x_4779:
[----:B------:R-:W-:Y:S05]  /*fad0*/  BSYNC.RECONVERGENT B3 ;  /* 0x0000000000037941 */ /* 0x000fea0003800200 */
.L_x_4777:
        /* <DEDUP_REMOVED lines=19> */
.L_x_4776:
[----:B------:R-:W-:Y:S05]  /*fc10*/  BSYNC.RECONVERGENT B1 ;  /* 0x0000000000017941 */ /* 0x000fea0003800200 */
.L_x_4775:
        /* <DEDUP_REMOVED lines=19> */
.L_x_5123:
        /* <DEDUP_REMOVED lines=17> */
.L_x_4782:
[----:B------:R-:W-:-:S04]  /*fe60*/  FSETP.NEU.AND P0, PT, |R0|, +INF , PT ;  /* 0x7f8000000000780b */ /* 0x000fc80003f0d200 */
[----:B------:R-:W-:-:S04]  /*fe70*/  FSEL R0, R0, 65504, P0 ;  /* 0x477fe00000007808 */ /* 0x000fc80000000000 */
[----:B------:R-:W-:-:S07]  /*fe80*/  LOP3.LUT R40, R0, 0xff800000, RZ, 0xc0, !PT ;  /* 0xff80000000287812 */ /* 0x000fce00078ec0ff */
.L_x_4781:
        /* <DEDUP_REMOVED lines=21> */
.L_x_4786:
[----:B------:R-:W1:Y:S02]  /*ffe0*/  MUFU.RCP R49, R40 ;  /* 0x0000002800317308 */ /* 0x000e640000001000 */
[----:B-1----:R-:W-:-:S04]  /*fff0*/  FFMA R0, R40, R49, -1 ;  /* 0xbf80000028007423 */ /* 0x002fc80000000031 */
[----:B------:R-:W-:-:S04]  /*10000*/  FADD.FTZ R0, -R0, -RZ ;  /* 0x800000ff00007221 */ /* 0x000fc80000010100 */
[----:B------:R-:W-:-:S07]  /*10010*/  FFMA R49, R49, R0, R49 ;  /* 0x0000000031317223 */ /* 0x000fce0000000031 */
.L_x_4787:
[----:B------:R-:W-:Y:S05]  /*10020*/  BSYNC.RECONVERGENT B3 ;  /* 0x0000000000037941 */ /* 0x000fea0003800200 */
.L_x_4785:
        /* <DEDUP_REMOVED lines=19> */
.L_x_4784:
[----:B------:R-:W-:Y:S05]  /*10160*/  BSYNC.RECONVERGENT B1 ;  /* 0x0000000000017941 */ /* 0x000fea0003800200 */
.L_x_4783:
        /* <DEDUP_REMOVED lines=19> */
.L_x_5131:
        /* <DEDUP_REMOVED lines=17> */
.L_x_4790:
[----:B------:R-:W-:-:S04]  /*103b0*/  FSETP.NEU.AND P0, PT, |R0|, +INF , PT ;  /* 0x7f8000000000780b */ /* 0x000fc80003f0d200 */
[----:B------:R-:W-:-:S04]  /*103c0*/  FSEL R0, R0, 65504, P0 ;  /* 0x477fe00000007808 */ /* 0x000fc80000000000 */
[----:B------:R-:W-:-:S07]  /*103d0*/  LOP3.LUT R36, R0, 0xff800000, RZ, 0xc0, !PT ;  /* 0xff80000000247812 */ /* 0x000fce00078ec0ff */
.L_x_4789:
        /* <DEDUP_REMOVED lines=21> */
.L_x_4794:
[----:B------:R-:W1:Y:S02]  /*10530*/  MUFU.RCP R49, R36 ;  /* 0x0000002400317308 */ /* 0x000e640000001000 */
[----:B-1----:R-:W-:-:S04]  /*10540*/  FFMA R0, R36, R49, -1 ;  /* 0xbf80000024007423 */ /* 0x002fc80000000031 */
[----:B------:R-:W-:-:S04]  /*10550*/  FADD.FTZ R0, -R0, -RZ ;  /* 0x800000ff00007221 */ /* 0x000fc80000010100 */
[----:B------:R-:W-:-:S07]  /*10560*/  FFMA R49, R49, R0, R49 ;  /* 0x0000000031317223 */ /* 0x000fce0000000031 */
.L_x_4795:
[----:B------:R-:W-:Y:S05]  /*10570*/  BSYNC.RECONVERGENT B3 ;  /* 0x0000000000037941 */ /* 0x000fea0003800200 */
.L_x_4793:
        /* <DEDUP_REMOVED lines=19> */
.L_x_4792:
[----:B------:R-:W-:Y:S05]  /*106b0*/  BSYNC.RECONVERGENT B1 ;  /* 0x0000000000017941 */ /* 0x000fea0003800200 */
.L_x_4791:
        /* <DEDUP_REMOVED lines=19> */
.L_x_5139:
        /* <DEDUP_REMOVED lines=17> */
.L_x_4798:
[----:B------:R-:W-:-:S04]  /*10900*/  FSETP.NEU.AND P0, PT, |R0|, +INF , PT ;  /* 0x7f8000000000780b */ /* 0x000fc80003f0d200 */
[----:B------:R-:W-:-:S04]  /*10910*/  FSEL R0, R0, 65504, P0 ;  /* 0x477fe00000007808 */ /* 0x000fc80000000000 */
[----:B------:R-:W-:-:S07]  /*10920*/  LOP3.LUT R35, R0, 0xff800000, RZ, 0xc0, !PT ;  /* 0xff80000000237812 */ /* 0x000fce00078ec0ff */
.L_x_4797:
        /* <DEDUP_REMOVED lines=21> */
.L_x_4802:
[----:B------:R-:W1:Y:S02]  /*10a80*/  MUFU.RCP R0, R35 ;  /* 0x0000002300007308 */ /* 0x000e640000001000 */
[----:B-1----:R-:W-:-:S04]  /*10a90*/  FFMA R2, R35, R0, -1 ;  /* 0xbf80000023027423 */ /* 0x002fc80000000000 */
[----:B------:R-:W-:-:S04]  /*10aa0*/  FADD.FTZ R49, -R2, -RZ ;  /* 0x800000ff02317221 */ /* 0x000fc80000010100 */
[----:B------:R-:W-:-:S07]  /*10ab0*/  FFMA R49, R0, R49, R0 ;  /* 0x0000003100317223 */ /* 0x000fce0000000000 */
.L_x_4803:
[----:B------:R-:W-:Y:S05]  /*10ac0*/  BSYNC.RECONVERGENT B3 ;  /* 0x0000000000037941 */ /* 0x000fea0003800200 */
.L_x_4801:
        /* <DEDUP_REMOVED lines=19> */
.L_x_4800:
[----:B------:R-:W-:Y:S05]  /*10c00*/  BSYNC.RECONVERGENT B1 ;  /* 0x0000000000017941 */ /* 0x000fea0003800200 */
.L_x_4799:
        /* <DEDUP_REMOVED lines=19> */
.L_x_5147:
        /* <DEDUP_REMOVED lines=17> */
.L_x_4806:
[----:B------:R-:W-:-:S04]  /*10e50*/  FSETP.NEU.AND P0, PT, |R0|, +INF , PT ;  /* 0x7f8000000000780b */ /* 0x000fc80003f0d200 */
[----:B------:R-:W-:-:S04]  /*10e60*/  FSEL R0, R0, 65504, P0 ;  /* 0x477fe00000007808 */ /* 0x000fc80000000000 */
[----:B------:R-:W-:-:S07]  /*10e70*/  LOP3.LUT R11, R0, 0xff800000, RZ, 0xc0, !PT ;  /* 0xff800000000b7812 */ /* 0x000fce00078ec0ff */
.L_x_4805:
        /* <DEDUP_REMOVED lines=21> */
.L_x_4810:
[----:B------:R-:W1:Y:S02]  /*10fd0*/  MUFU.RCP R0, R11 ;  /* 0x0000000b00007308 */ /* 0x000e640000001000 */
[----:B-1----:R-:W-:-:S04]  /*10fe0*/  FFMA R2, R11, R0, -1 ;  /* 0xbf8000000b027423 */ /* 0x002fc80000000000 */
[----:B------:R-:W-:-:S04]  /*10ff0*/  FADD.FTZ R49, -R2, -RZ ;  /* 0x800000ff02317221 */ /* 0x000fc80000010100 */
[----:B------:R-:W-:-:S07]  /*11000*/  FFMA R49, R0, R49, R0 ;  /* 0x0000003100317223 */ /* 0x000fce0000000000 */
.L_x_4811:
[----:B------:R-:W-:Y:S05]  /*11010*/  BSYNC.RECONVERGENT B3 ;  /* 0x0000000000037941 */ /* 0x000fea0003800200 */
.L_x_4809:
        /* <DEDUP_REMOVED lines=19> */
.L_x_4808:
[----:B------:R-:W-:Y:S05]  /*11150*/  BSYNC.RECONVERGENT B1 ;  /* 0x0000000000017941 */ /* 0x000fea0003800200 */
.L_x_4807:
        /* <DEDUP_REMOVED lines=19> */
.L_x_5155:
        /* <DEDUP_REMOVED lines=17> */
.L_x_4814:
[----:B------:R-:W-:-:S04]  /*113a0*/  FSETP.NEU.AND P0, PT, |R0|, +INF , PT ;  /* 0x7f8000000000780b */ /* 0x000fc80003f0d200 */
[----:B------:R-:W-:-:S04]  /*113b0*/  FSEL R0, R0, 65504, P0 ;  /* 0x477fe00000007808 */ /* 0x000fc80000000000 */
[----:B------:R-:W-:-:S07]  /*113c0*/  LOP3.LUT R10, R0, 0xff800000, RZ, 0xc0, !PT ;  /* 0xff800000000a7812 */ /* 0x000fce00078ec0ff */
.L_x_4813:
        /* <DEDUP_REMOVED lines=21> */
.L_x_4818:
[----:B------:R-:W1:Y:S02]  /*11520*/  MUFU.RCP R49, R10 ;  /* 0x0000000a00317308 */ /* 0x000e640000001000 */
[----:B-1----:R-:W-:-:S04]  /*11530*/  FFMA R0, R10, R49, -1 ;  /* 0xbf8000000a007423 */ /* 0x002fc80000000031 */
[----:B------:R-:W-:-:S04]  /*11540*/  FADD.FTZ R0, -R0, -RZ ;  /* 0x800000ff00007221 */ /* 0x000fc80000010100 */
[----:B------:R-:W-:-:S07]  /*11550*/  FFMA R49, R49, R0, R49 ;  /* 0x0000000031317223 */ /* 0x000fce0000000031 */
.L_x_4819:
[----:B------:R-:W-:Y:S05]  /*11560*/  BSYNC.RECONVERGENT B3 ;  /* 0x0000000000037941 */ /* 0x000fea0003800200 */
.L_x_4817:
        /* <DEDUP_REMOVED lines=19> */
.L_x_4816:
[----:B------:R-:W-:Y:S05]  /*116a0*/  BSYNC.RECONVERGENT B1 ;  /* 0x0000000000017941 */ /* 0x000fea0003800200 */
.L_x_4815:
        /* <DEDUP_REMOVED lines=19> */
.L_x_5163:
        /* <DEDUP_REMOVED lines=17> */
.L_x_4822:
[----:B------:R-:W-:-:S04]  /*118f0*/  FSETP.NEU.AND P0, PT, |R0|, +INF , PT ;  /* 0x7f8000000000780b */ /* 0x000fc80003f0d200 */
[----:B------:R-:W-:-:S04]  /*11900*/  FSEL R0, R0, 65504, P0 ;  /* 0x477fe00000007808 */ /* 0x000fc80000000000 */
[----:B------:R-:W-:-:S07]  /*11910*/  LOP3.LUT R9, R0, 0xff800000, RZ, 0xc0, !PT ;  /* 0xff80000000097812 */ /* 0x000fce00078ec0ff */
.L_x_4821:
        /* <DEDUP_REMOVED lines=21> */
.L_x_4826:
[----:B------:R-:W1:Y:S02]  /*11a70*/  MUFU.RCP R0, R9 ;  /* 0x0000000900007308 */ /* 0x000e640000001000 */
[----:B-1----:R-:W-:-:S04]  /*11a80*/  FFMA R2, R9, R0, -1 ;  /* 0xbf80000009027423 */ /* 0x002fc80000000000 */
[----:B------:R-:W-:-:S04]  /*11a90*/  FADD.FTZ R49, -R2, -RZ ;  /* 0x800000ff02317221 */ /* 0x000fc80000010100 */
[----:B------:R-:W-:-:S07]  /*11aa0*/  FFMA R49, R0, R49, R0 ;  /* 0x0000003100317223 */ /* 0x000fce0000000000 */
.L_x_4827:
[----:B------:R-:W-:Y:S05]  /*11ab0*/  BSYNC.RECONVERGENT B3 ;  /* 0x0000000000037941 */ /* 0x000fea0003800200 */
.L_x_4825:
        /* <DEDUP_REMOVED lines=19> */
.L_x_4824:
[----:B------:R-:W-:Y:S05]  /*11bf0*/  BSYNC.RECONVERGENT B1 ;  /* 0x0000000000017941 */ /* 0x000fea0003800200 */
.L_x_4823:
        /* <DEDUP_REMOVED lines=19> */
.L_x_5171:
        /* <DEDUP_REMOVED lines=17> */
.L_x_4830:
[----:B------:R-:W-:-:S04]  /*11e40*/  FSETP.NEU.AND P0, PT, |R0|, +INF , PT ;  /* 0x7f8000000000780b */ /* 0x000fc80003f0d200 */
[----:B------:R-:W-:-:S04]  /*11e50*/  FSEL R0, R0, 65504, P0 ;  /* 0x477fe00000007808 */ /* 0x000fc80000000000 */
[----:B------:R-:W-:-:S07]  /*11e60*/  LOP3.LUT R8, R0, 0xff800000, RZ, 0xc0, !PT ;  /* 0xff80000000087812 */ /* 0x000fce00078ec0ff */
.L_x_4829:
        /* <DEDUP_REMOVED lines=21> */
.L_x_4834:
[----:B------:R-:W1:Y:S02]  /*11fc0*/  MUFU.RCP R49, R8 ;  /* 0x0000000800317308 */ /* 0x000e640000001000 */
[----:B-1----:R-:W-:-:S04]  /*11fd0*/  FFMA R0, R8, R49, -1 ;  /* 0xbf80000008007423 */ /* 0x002fc80000000031 */
[----:B------:R-:W-:-:S04]  /*11fe0*/  FADD.FTZ R0, -R0, -RZ ;  /* 0x800000ff00007221 */ /* 0x000fc80000010100 */
[----:B------:R-:W-:-:S07]  /*11ff0*/  FFMA R49, R49, R0, R49 ;  /* 0x0000000031317223 */ /* 0x000fce0000000031 */
.L_x_4835:
[----:B------:R-:W-:Y:S05]  /*12000*/  BSYNC.RECONVERGENT B3 ;  /* 0x0000000000037941 */ /* 0x000fea0003800200 */
.L_x_4833:
        /* <DEDUP_REMOVED lines=19> */
.L_x_4832:
[----:B------:R-:W-:Y:S05]  /*12140*/  BSYNC.RECONVERGENT B1 ;  /* 0x0000000000017941 */ /* 0x000fea0003800200 */
.L_x_4831:
        /* <DEDUP_REMOVED lines=19> */
.L_x_5179:
        /* <DEDUP_REMOVED lines=17> */
.L_x_4838:
[----:B------:R-:W-:-:S04]  /*12390*/  FSETP.NEU.AND P0, PT, |R0|, +INF , PT ;  /* 0x7f8000000000780b */ /* 0x000fc80003f0d200 */
[----:B------:R-:W-:-:S04]  /*123a0*/  FSEL R0, R0, 65504, P0 ;  /* 0x477fe00000007808 */ /* 0x000fc80000000000 */
[----:B------:R-:W-:-:S07]  /*123b0*/  LOP3.LUT R7, R0, 0xff800000, RZ, 0xc0, !PT ;  /* 0xff80000000077812 */ /* 0x000fce00078ec0ff */
.L_x_4837:
        /* <DEDUP_REMOVED lines=21> */
.L_x_4842:
[----:B------:R-:W1:Y:S02]  /*12510*/  MUFU.RCP R0, R7 ;  /* 0x0000000700007308 */ /* 0x000e640000001000 */
[----:B-1----:R-:W-:-:S04]  /*12520*/  FFMA R2, R7, R0, -1 ;  /* 0xbf80000007027423 */ /* 0x002fc80000000000 */
[----:B------:R-:W-:-:S04]  /*12530*/  FADD.FTZ R49, -R2, -RZ ;  /* 0x800000ff02317221 */ /* 0x000fc80000010100 */
[----:B------:R-:W-:-:S07]  /*12540*/  FFMA R49, R0, R49, R0 ;  /* 0x0000003100317223 */ /* 0x000fce0000000000 */
.L_x_4843:
[----:B------:R-:W-:Y:S05]  /*12550*/  BSYNC.RECONVERGENT B3 ;  /* 0x0000000000037941 */ /* 0x000fea0003800200 */
.L_x_4841:
        /* <DEDUP_REMOVED lines=19> */
.L_x_4840:
[----:B------:R-:W-:Y:S05]  /*12690*/  BSYNC.RECONVERGENT B1 ;  /* 0x0000000000017941 */ /* 0x000fea0003800200 */
.L_x_4839:
        /* <DEDUP_REMOVED lines=19> */
.L_x_5187:
        /* <DEDUP_REMOVED lines=17> */
.L_x_4846:
[----:B------:R-:W-:-:S04]  /*128e0*/  FSETP.NEU.AND P0, PT, |R0|, +INF , PT ;  /* 0x7f8000000000780b */ /* 0x000fc80003f0d200 */
[----:B------:R-:W-:-:S04]  /*128f0*/  FSEL R0, R0, 65504, P0 ;  /* 0x477fe00000007808 */ /* 0x000fc80000000000 */
[----:B------:R-:W-:-:S07]  /*12900*/  LOP3.LUT R6, R0, 0xff800000, RZ, 0xc0, !PT ;  /* 0xff80000000067812 */ /* 0x000fce00078ec0ff */
.L_x_4845:
        /* <DEDUP_REMOVED lines=21> */
.L_x_4850:
[----:B------:R-:W1:Y:S02]  /*12a60*/  MUFU.RCP R49, R6 ;  /* 0x0000000600317308 */ /* 0x000e640000001000 */
[----:B-1----:R-:W-:-:S04]  /*12a70*/  FFMA R0, R6, R49, -1 ;  /* 0xbf80000006007423 */ /* 0x002fc80000000031 */
[----:B------:R-:W-:-:S04]  /*12a80*/  FADD.FTZ R0, -R0, -RZ ;  /* 0x800000ff00007221 */ /* 0x000fc80000010100 */
[----:B------:R-:W-:-:S07]  /*12a90*/  FFMA R49, R49, R0, R49 ;  /* 0x0000000031317223 */ /* 0x000fce0000000031 */
.L_x_4851:
[----:B------:R-:W-:Y:S05]  /*12aa0*/  BSYNC.RECONVERGENT B3 ;  /* 0x0000000000037941 */ /* 0x000fea0003800200 */
.L_x_4849:
        /* <DEDUP_REMOVED lines=19> */
.L_x_4848:
[----:B------:R-:W-:Y:S05]  /*12be0*/  BSYNC.RECONVERGENT B1 ;  /* 0x0000000000017941 */ /* 0x000fea0003800200 */
.L_x_4847:
        /* <DEDUP_REMOVED lines=19> */
.L_x_5195:
        /* <DEDUP_REMOVED lines=17> */
.L_x_4854:
[----:B------:R-:W-:-:S04]  /*12e30*/  FSETP.NEU.AND P0, PT, |R0|, +INF , PT ;  /* 0x7f8000000000780b */ /* 0x000fc80003f0d200 */
[----:B------:R-:W-:-:S04]  /*12e40*/  FSEL R0, R0, 65504, P0 ;  /* 0x477fe00000007808 */ /* 0x000fc80000000000 */
[----:B------:R-:W-:-:S07]  /*12e50*/  LOP3.LUT R5, R0, 0xff800000, RZ, 0xc0, !PT ;  /* 0xff80000000057812 */ /* 0x000fce00078ec0ff */
.L_x_4853:
        /* <DEDUP_REMOVED lines=21> */
.L_x_4858:
[----:B------:R-:W1:Y:S02]  /*12fb0*/  MUFU.RCP R0, R5 ;  /* 0x0000000500007308 */ /* 0x000e640000001000 */
[----:B-1----:R-:W-:-:S04]  /*12fc0*/  FFMA R2, R5, R0, -1 ;  /* 0xbf80000005027423 */ /* 0x002fc80000000000 */
[----:B------:R-:W-:-:S04]  /*12fd0*/  FADD.FTZ R49, -R2, -RZ ;  /* 0x800000ff02317221 */ /* 0x000fc80000010100 */
[----:B------:R-:W-:-:S07]  /*12fe0*/  FFMA R49, R0, R49, R0 ;  /* 0x0000003100317223 */ /* 0x000fce0000000000 */
.L_x_4859:
[----:B------:R-:W-:Y:S05]  /*12ff0*/  BSYNC.RECONVERGENT B3 ;  /* 0x0000000000037941 */ /* 0x000fea0003800200 */
.L_x_4857:
        /* <DEDUP_REMOVED lines=19> */
.L_x_4856:
[----:B------:R-:W-:Y:S05]  /*13130*/  BSYNC.RECONVERGENT B1 ;  /* 0x0000000000017941 */ /* 0x000fea0003800200 */
.L_x_4855:
        /* <DEDUP_REMOVED lines=19> */
.L_x_5203:
        /* <DEDUP_REMOVED lines=17> */
.L_x_4862:
[----:B------:R-:W-:-:S04]  /*13380*/  FSETP.NEU.AND P0, PT, |R0|, +INF , PT ;  /* 0x7f8000000000780b */ /* 0x000fc80003f0d200 */
[----:B------:R-:W-:-:S04]  /*13390*/  FSEL R0, R0, 65504, P0 ;  /* 0x477fe00000007808 */ /* 0x000fc80000000000 */
[----:B------:R-:W-:-:S07]  /*133a0*/  LOP3.LUT R4, R0, 0xff800000, RZ, 0xc0, !PT ;  /* 0xff80000000047812 */ /* 0x000fce00078ec0ff */
.L_x_4861:
        /* <DEDUP_REMOVED lines=21> */
.L_x_4866:
[----:B------:R-:W1:Y:S02]  /*13500*/  MUFU.RCP R49, R4 ;  /* 0x0000000400317308 */ /* 0x000e640000001000 */
[----:B-1----:R-:W-:-:S04]  /*13510*/  FFMA R0, R4, R49, -1 ;  /* 0xbf80000004007423 */ /* 0x002fc80000000031 */
[----:B------:R-:W-:-:S04]  /*13520*/  FADD.FTZ R0, -R0, -RZ ;  /* 0x800000ff00007221 */ /* 0x000fc80000010100 */
[----:B------:R-:W-:-:S07]  /*13530*/  FFMA R49, R49, R0, R49 ;  /* 0x0000000031317223 */ /* 0x000fce0000000031 */
.L_x_4867:
[----:B------:R-:W-:Y:S05]  /*13540*/  BSYNC.RECONVERGENT B3 ;  /* 0x0000000000037941 */ /* 0x000fea0003800200 */
.L_x_4865:
        /* <DEDUP_REMOVED lines=19> */
.L_x_4864:
[----:B------:R-:W-:Y:S05]  /*13680*/  BSYNC.RECONVERGENT B1 ;  /* 0x0000000000017941 */ /* 0x000fea0003800200 */
.L_x_4863:
        /* <DEDUP_REMOVED lines=19> */
.L_x_5211:
        /* <DEDUP_REMOVED lines=17> */
.L_x_4870:
[----:B------:R-:W-:-:S04]  /*138d0*/  FSETP.NEU.AND P0, PT, |R0|, +INF , PT ;  /* 0x7f8000000000780b */ /* 0x000fc80003f0d200 */
[----:B------:R-:W-:-:S04]  /*138e0*/  FSEL R0, R0, 65504, P0 ;  /* 0x477fe00000007808 */ /* 0x000fc80000000000 */
[----:B------:R-:W-:-:S07]  /*138f0*/  LOP3.LUT R2, R0, 0xff800000, RZ, 0xc0, !PT ;  /* 0xff80000000027812 */ /* 0x000fce00078ec0ff */
.L_x_4869:
        /* <DEDUP_REMOVED lines=21> */
.L_x_4874:
[----:B------:R-:W0:Y:S02]  /*13a50*/  MUFU.RCP R49, R2 ;  /* 0x0000000200317308 */ /* 0x000e240000001000 */
[----:B0-----:R-:W-:-:S04]  /*13a60*/  FFMA R0, R2, R49, -1 ;  /* 0xbf80000002007423 */ /* 0x001fc80000000031 */
[----:B------:R-:W-:-:S04]  /*13a70*/  FADD.FTZ R0, -R0, -RZ ;  /* 0x800000ff00007221 */ /* 0x000fc80000010100 */
[----:B------:R-:W-:-:S07]  /*13a80*/  FFMA R49, R49, R0, R49 ;  /* 0x0000000031317223 */ /* 0x000fce0000000031 */
.L_x_4875:
[----:B------:R-:W-:Y:S05]  /*13a90*/  BSYNC.RECONVERGENT B3 ;  /* 0x0000000000037941 */ /* 0x000fea0003800200 */
.L_x_4873:
        /* <DEDUP_REMOVED lines=19> */
.L_x_4872:
[----:B------:R-:W-:Y:S05]  /*13bd0*/  BSYNC.RECONVERGENT B1 ;  /* 0x0000000000017941 */ /* 0x000fea0003800200 */
.L_x_4871:
        /* <DEDUP_REMOVED lines=19> */
.L_x_5219:
        /* <DEDUP_REMOVED lines=17> */
.L_x_4878:
[----:B------:R-:W-:-:S04]  /*13e20*/  FSETP.NEU.AND P0, PT, |R0|, +INF , PT ;  /* 0x7f8000000000780b */ /* 0x000fc80003f0d200 */
[----:B------:R-:W-:-:S04]  /*13e30*/  FSEL R0, R0, 65504, P0 ;  /* 0x477fe00000007808 */ /* 0x000fc80000000000 */
[----:B------:R-:W-:-:S07]  /*13e40*/  LOP3.LUT R0, R0, 0xff800000, RZ, 0xc0, !PT ;  /* 0xff80000000007812 */ /* 0x000fce00078ec0ff */
.L_x_4877:
        /* <DEDUP_REMOVED lines=22> */
.L_x_4880:
[----:B------:R-:W0:Y:S02]  /*13fb0*/  MUFU.RCP R61, R0 ;  /* 0x00000000003d7308 */ /* 0x000e240000001000 */
[----:B0-----:R-:W-:-:S04]  /*13fc0*/  FFMA R3, R0, R61, -1 ;  /* 0xbf80000000037423 */ /* 0x001fc8000000003d */
[----:B------:R-:W-:-:S04]  /*13fd0*/  FADD.FTZ R48, -R3, -RZ ;  /* 0x800000ff03307221 */ /* 0x000fc80000010100 */
[----:B------:R-:W-:-:S07]  /*13fe0*/  FFMA R61, R61, R48, R61 ;  /* 0x000000303d3d7223 */ /* 0x000fce000000003d */
.L_x_4881:
[----:B------:R-:W-:Y:S05]  /*13ff0*/  BSYNC.RECONVERGENT B1 ;  /* 0x0000000000017941 */ /* 0x000fea0003800200 */
.L_x_4879:
        /* <DEDUP_REMOVED lines=21> */
.L_x_4752:
[----:B------:R-:W-:Y:S05]  /*14150*/  BSYNC B2 ;  /* 0x0000000000027941 */ /* 0x000fea0003800000 */
.L_x_4627:
        /* <DEDUP_REMOVED lines=23> */
[----:B------:R-:W-:Y:S01]  /*142d0*/  F2FP.SATFINITE.E5M2.F32.PACK_AB_MERGE_C R57, RZ, R57, RZ ;  /* 0x00000039ff39723e */ /* 0x000fe200048060ff */
[--C-:B------:R-:W-:Y:S02]  /*142e0*/  HADD2.F32 R67, -RZ, R27.reuse.H0_H0 ;  /* 0x2000001bff437230 */ /* 0x100fe40000004100 */
[----:B------:R-:W-:Y:S01]  /*142f0*/  FMUL R58, R73, R6 ;  /* 0x00000006493a7220 */ /* 0x000fe20000400000 */
[----:B------:R-:W-:-:S02]  /*14300*/  HADD2.F32 R69, -RZ, R27.H1_H1 ;  /* 0x3000001bff457230 */ /* 0x000fc40000004100 */
[----:B------:R-:W-:Y:S01]  /*14310*/  FMUL R27, R61, R42 ;  /* 0x0000002a3d1b7220 */ /* 0x000fe20000400000 */
[----:B--2---:R-:W-:Y:S01]  /*14320*/  IMAD R3, R56, 0x80, R3 ;  /* 0x0000008038037824 */ /* 0x004fe200078e0203 */
[----:B------:R-:W-:Y:S01]  /*14330*/  F2FP.SATFINITE.E5M2.F32.PACK_AB_MERGE_C R65, RZ, R65, RZ ;  /* 0x00000041ff41723e */ /* 0x000fe200048060ff */
[----:B------:R-:W-:Y:S02]  /*14340*/  HADD2.F32 R56, -RZ, R26.H0_H0 ;  /* 0x2000001aff387230 */ /* 0x000fe40000004100 */
[----:B------:R-:W-:Y:S01]  /*14350*/  FMUL R26, R71, R4 ;  /* 0x00000004471a7220 */ /* 0x000fe20000400000 */
[----:B0-----:R-:W-:Y:S01]  /*14360*/  IMAD.WIDE.U32 R54, R3, R48, R54 ;  /* 0x0000003003367225 */ /* 0x001fe200078e0036 */
[----:B------:R-:W-:-:S03]  /*14370*/  F2FP.SATFINITE.E5M2.F32.PACK_AB_MERGE_C R27, RZ, R27, RZ ;  /* 0x0000001bff1b723e */ /* 0x000fc600048060ff */
[----:B------:R-:W-:Y:S01]  /*14380*/  FMUL R56, R56, R5 ;  /* 0x0000000538387220 */ /* 0x000fe20000400000 */
[----:B------:R-:W-:Y:S01]  /*14390*/  IMAD R29, R3, R49, R55 ;  /* 0x00000031031d7224 */ /* 0x000fe200078e0237 */
[----:B-1----:R-:W-:Y:S01]  /*143a0*/  IADD3 R30, P0, PT, R54, UR6, RZ ;  /* 0x00000006361e7c10 */ /* 0x002fe2000ff1e0ff */
[----:B------:R-:W-:Y:S01]  /*143b0*/  FMUL R55, R28, R41 ;  /* 0x000000291c377220 */ /* 0x000fe20000400000 */
[----:B------:R-:W-:Y:S01]  /*143c0*/  HADD2.F32 R54, -RZ, R24.H0_H0 ;  /* 0x20000018ff367230 */ /* 0x000fe20000004100 */
[----:B------:R-:W-:Y:S01]  /*143d0*/  F2FP.SATFINITE.E5M2.F32.PACK_AB_MERGE_C R63, RZ, R63, RZ ;  /* 0x0000003fff3f723e */ /* 0x000fe200048060ff */
        /* <DEDUP_REMOVED lines=18> */
[----:B0-----:R-:W-:Y:S02]  /*14500*/  ISETP.GE.U32.AND P0, PT, R3, R28, PT ;  /* 0x0000001c0300720c */ /* 0x001fe40003f06070 */
[----:B------:R-:W-:Y:S02]  /*14510*/  F2FP.SATFINITE.E5M2.F32.PACK_AB_MERGE_C R26, RZ, R26, RZ ;  /* 0x0000001aff1a723e */ /* 0x000fe400048060ff */
[----:B------:R-:W-:Y:S02]  /*14520*/  ISETP.GE.U32.AND.EX P0, PT, RZ, R29, PT, P0 ;  /* 0x0000001dff00720c */ /* 0x000fe40003f06100 */
[----:B------:R-:W-:-:S02]  /*14530*/  F2FP.SATFINITE.E5M2.F32.PACK_AB_MERGE_C R77, RZ, R54, RZ ;  /* 0x00000036ff4d723e */ /* 0x000fc400048060ff */
[----:B------:R-:W-:-:S09]  /*14540*/  F2FP.SATFINITE.E5M2.F32.PACK_AB_MERGE_C R75, RZ, R24, RZ ;  /* 0x00000018ff4b723e */ /* 0x000fd200048060ff */
        /* <DEDUP_REMOVED lines=55> */
.L_x_4884:
        /* <DEDUP_REMOVED lines=33> */
.L_x_4883:
[----:B------:R-:W-:Y:S05]  /*14ad0*/  BSYNC.RECONVERGENT B0 ;  /* 0x0000000000007941 */ /* 0x000fea0003800200 */
.L_x_4882:
        /* <DEDUP_REMOVED lines=93> */
.L_x_4887:
        /* <DEDUP_REMOVED lines=48> */
.L_x_4886:
[----:B------:R-:W-:Y:S05]  /*153b0*/  BSYNC.RECONVERGENT B0 ;  /* 0x0000000000007941 */ /* 0x000fea0003800200 */
.L_x_4885:
        /* <DEDUP_REMOVED lines=20> */
[----:B------:R-:W-:Y:S01]  /*15500*/  F2FP.SATFINITE.E5M2.F32.PACK_AB_MERGE_C R57, RZ, R23, RZ ;  /* 0x00000017ff39723e */ /* 0x000fe200048060ff */
        /* <DEDUP_REMOVED lines=72> */
.L_x_4890:
        /* <DEDUP_REMOVED lines=48> */
.L_x_4889:
[----:B------:R-:W-:Y:S05]  /*15c90*/  BSYNC.RECONVERGENT B0 ;  /* 0x0000000000007941 */ /* 0x000fea0003800200 */
.L_x_4888:
        /* <DEDUP_REMOVED lines=37> */
[----:B------:R-:W-:Y:S02]  /*15ef0*/  F2FP.SATFINITE.E5M2.F32.PACK_AB_MERGE_C R43, RZ, R43, RZ ;  /* 0x0000002bff2b723e */ /* 0x000fe400048060ff */
[----:B------:R-:W-:Y:S02]  /*15f00*/  F2FP.SATFINITE.E5M2.F32.PACK_AB_MERGE_C R3, RZ, R42, RZ ;  /* 0x0000002aff03723e */ /* 0x000fe400048060ff */
[----:B------:R-:W-:Y:S02]  /*15f10*/  F2FP.SATFINITE.E5M2.F32.PACK_AB_MERGE_C R41, RZ, R41, RZ ;  /* 0x00000029ff29723e */ /* 0x000fe400048060ff */
[----:B------:R-:W-:Y:S02]  /*15f20*/  F2FP.SATFINITE.E5M2.F32.PACK_AB_MERGE_C R13, RZ, R40, RZ ;  /* 0x00000028ff0d723e */ /* 0x000fe400048060ff */
[----:B------:R-:W-:-:S02]  /*15f30*/  F2FP.SATFINITE.E5M2.F32.PACK_AB_MERGE_C R15, RZ, R36, RZ ;  /* 0x00000024ff0f723e */ /* 0x000fc400048060ff */
        /* <DEDUP_REMOVED lines=50> */
.L_x_4891:
        /* <DEDUP_REMOVED lines=50> */
.L_x_4523:
[----:B------:R-:W-:Y:S01]  /*16580*/  BSSY B0, `(.L_x_4892) ;  /* 0x0000007000007945 */ /* 0x000fe20003800000 */
[----:B------:R-:W-:Y:S02]  /*16590*/  IMAD.MOV.U32 R3, RZ, RZ, 0x4 ;  /* 0x00000004ff037424 */ /* 0x000fe400078e00ff */
[----:B------:R-:W-:Y:S02]  /*165a0*/  IMAD.MOV.U32 R0, RZ, RZ, 0x1f ;  /* 0x0000001fff007424 */ /* 0x000fe400078e00ff */
[----:B------:R-:W-:-:S07]  /*165b0*/  IMAD.MOV.U32 R54, RZ, RZ, R29 ;  /* 0x000000ffff367224 */ /* 0x000fce00078e001d */
[----:B------:R-:W-:Y:S05]  /*165c0*/  WARPSYNC.COLLECTIVE R54, `(.L_x_4893) ;  /* 0x0000000036087348 */ /* 0x000fea0003c00000 */
[----:B------:R0:W1:Y:S02]  /*165d0*/  SHFL.DOWN P0, R55, R49, R3, R0 ;  /* 0x0800000331377389 */ /* 0x0000640000000000 */
[----:B01----:R-:W-:Y:S05]  /*165e0*/  ENDCOLLECTIVE ;  /* 0x000000000000791b */ /* 0x003fea0003800000 */
.L_x_4893:
[----:B------:R-:W-:Y:S05]  /*165f0*/  BSYNC B0 ;  /* 0x0000000000007941 */ /* 0x000fea0003800000 */
.L_x_4892:
        /* <DEDUP_REMOVED lines=9> */
.L_x_4895:
[----:B------:R-:W-:Y:S05]  /*16690*/  BSYNC B0 ;  /* 0x0000000000007941 */ /* 0x000fea0003800000 */
.L_x_4894:
        /* <DEDUP_REMOVED lines=9> */
.L_x_4897:
[----:B------:R-:W-:Y:S05]  /*16730*/  BSYNC B0 ;  /* 0x0000000000007941 */ /* 0x000fea0003800000 */
.L_x_4896:
        /* <DEDUP_REMOVED lines=8> */
.L_x_4899:
[----:B------:R-:W-:Y:S05]  /*167c0*/  BSYNC B0 ;  /* 0x0000000000007941 */ /* 0x000fea0003800000 */
.L_x_4898:
[----:B------:R-:W-:Y:S05]  /*167d0*/  BRA `(.L_x_4900) ;  /* 0xfffffebc000c7947 */ /* 0x000fea000383ffff */
.L_x_4536:
[----:B------:R-:W-:Y:S01]  /*167e0*/  BSSY B0, `(.L_x_4901) ;  /* 0x0000007000007945 */ /* 0x000fe20003800000 */
[----:B------:R-:W-:Y:S02]  /*167f0*/  IMAD.MOV.U32 R3, RZ, RZ, 0x4 ;  /* 0x00000004ff037424 */ /* 0x000fe400078e00ff */
[----:B------:R-:W-:Y:S02]  /*16800*/  IMAD.MOV.U32 R0, RZ, RZ, 0x1f ;  /* 0x0000001fff007424 */ /* 0x000fe400078e00ff */
[----:B------:R-:W-:-:S07]  /*16810*/  IMAD.MOV.U32 R54, RZ, RZ, R29 ;  /* 0x000000ffff367224 */ /* 0x000fce00078e001d */
[----:B------:R-:W-:Y:S05]  /*16820*/  WARPSYNC.COLLECTIVE R54, `(.L_x_4902) ;  /* 0x0000000036087348 */ /* 0x000fea0003c00000 */
[----:B------:R0:W1:Y:S02]  /*16830*/  SHFL.DOWN P0, R55, R49, R3, R0 ;  /* 0x0800000331377389 */ /* 0x0000640000000000 */
[----:B01----:R-:W-:Y:S05]  /*16840*/  ENDCOLLECTIVE ;  /* 0x000000000000791b */ /* 0x003fea0003800000 */
.L_x_4902:
[----:B------:R-:W-:Y:S05]  /*16850*/  BSYNC B0 ;  /* 0x0000000000007941 */ /* 0x000fea0003800000 */
.L_x_4901:
        /* <DEDUP_REMOVED lines=9> */
.L_x_4904:
[----:B------:R-:W-:Y:S05]  /*168f0*/  BSYNC B0 ;  /* 0x0000000000007941 */ /* 0x000fea0003800000 */
.L_x_4903:
        /* <DEDUP_REMOVED lines=9> */
.L_x_4906:
[----:B------:R-:W-:Y:S05]  /*16990*/  BSYNC B0 ;  /* 0x0000000000007941 */ /* 0x000fea0003800000 */
.L_x_4905:
        /* <DEDUP_REMOVED lines=8> */
.L_x_4908:
[----:B------:R-:W-:Y:S05]  /*16a20*/  BSYNC B0 ;  /* 0x0000000000007941 */ /* 0x000fea0003800000 */
.L_x_4907:
[----:B------:R-:W-:Y:S05]  /*16a30*/  BRA `(.L_x_4909) ;  /* 0xfffffec800087947 */ /* 0x000fea000383ffff */
.L_x_4549:
[----:B------:R-:W-:Y:S01]  /*16a40*/  BSSY B0, `(.L_x_4910) ;  /* 0x0000007000007945 */ /* 0x000fe20003800000 */
[----:B------:R-:W-:Y:S02]  /*16a50*/  IMAD.MOV.U32 R3, RZ, RZ, 0x4 ;  /* 0x00000004ff037424 */ /* 0x000fe400078e00ff */
[----:B------:R-:W-:Y:S02]  /*16a60*/  IMAD.MOV.U32 R0, RZ, RZ, 0x1f ;  /* 0x0000001fff007424 */ /* 0x000fe400078e00ff */
[----:B------:R-:W-:-:S07]  /*16a70*/  IMAD.MOV.U32 R54, RZ, RZ, R29 ;  /* 0x000000ffff367224 */ /* 0x000fce00078e001d */
[----:B------:R-:W-:Y:S05]  /*16a80*/  WARPSYNC.COLLECTIVE R54, `(.L_x_4911) ;  /* 0x0000000036087348 */ /* 0x000fea0003c00000 */
[----:B------:R0:W1:Y:S02]  /*16a90*/  SHFL.DOWN P0, R55, R49, R3, R0 ;  /* 0x0800000331377389 */ /* 0x0000640000000000 */
[----:B01----:R-:W-:Y:S05]  /*16aa0*/  ENDCOLLECTIVE ;  /* 0x000000000000791b */ /* 0x003fea0003800000 */
.L_x_4911:
[----:B------:R-:W-:Y:S05]  /*16ab0*/  BSYNC B0 ;  /* 0x0000000000007941 */ /* 0x000fea0003800000 */
.L_x_4910:
        /* <DEDUP_REMOVED lines=9> */
.L_x_4913:
[----:B------:R-:W-:Y:S05]  /*16b50*/  BSYNC B0 ;  /* 0x0000000000007941 */ /* 0x000fea0003800000 */
.L_x_4912:
        /* <DEDUP_REMOVED lines=9> */
.L_x_4915:
[----:B------:R-:W-:Y:S05]  /*16bf0*/  BSYNC B0 ;  /* 0x0000000000007941 */ /* 0x000fea0003800000 */
.L_x_4914:
        /* <DEDUP_REMOVED lines=8> */
.L_x_4917:
[----:B------:R-:W-:Y:S05]  /*16c80*/  BSYNC B0 ;  /* 0x0000000000007941 */ /* 0x000fea0003800000 */
.L_x_4916:
[----:B------:R-:W-:Y:S05]  /*16c90*/  BRA `(.L_x_4918) ;  /* 0xfffffed400047947 */ /* 0x000fea000383ffff */
.L_x_4562:
[----:B------:R-:W-:Y:S01]  /*16ca0*/  BSSY B0, `(.L_x_4919) ;  /* 0x0000007000007945 */ /* 0x000fe20003800000 */
[----:B------:R-:W-:Y:S02]  /*16cb0*/  IMAD.MOV.U32 R3, RZ, RZ, 0x4 ;  /* 0x00000004ff037424 */ /* 0x000fe400078e00ff */
[----:B------:R-:W-:Y:S02]  /*16cc0*/  IMAD.MOV.U32 R0, RZ, RZ, 0x1f ;  /* 0x0000001fff007424 */ /* 0x000fe400078e00ff */
[----:B------:R-:W-:-:S07]  /*16cd0*/  IMAD.MOV.U32 R54, RZ, RZ, R29 ;  /* 0x000000ffff367224 */ /* 0x000fce00078e001d */
[----:B------:R-:W-:Y:S05]  /*16ce0*/  WARPSYNC.COLLECTIVE R54, `(.L_x_4920) ;  /* 0x0000000036087348 */ /* 0x000fea0003c00000 */
[----:B------:R0:W1:Y:S02]  /*16cf0*/  SHFL.DOWN P0, R55, R49, R3, R0 ;  /* 0x0800000331377389 */ /* 0x0000640000000000 */
[----:B01----:R-:W-:Y:S05]  /*16d00*/  ENDCOLLECTIVE ;  /* 0x000000000000791b */ /* 0x003fea0003800000 */
.L_x_4920:
[----:B------:R-:W-:Y:S05]  /*16d10*/  BSYNC B0 ;  /* 0x0000000000007941 */ /* 0x000fea0003800000 */
.L_x_4919:
        /* <DEDUP_REMOVED lines=9> */
.L_x_4922:
[----:B------:R-:W-:Y:S05]  /*16db0*/  BSYNC B0 ;  /* 0x0000000000007941 */ /* 0x000fea0003800000 */
.L_x_4921:
        /* <DEDUP_REMOVED lines=9> */
.L_x_4924:
[----:B------:R-:W-:Y:S05]  /*16e50*/  BSYNC B0 ;  /* 0x0000000000007941 */ /* 0x000fea0003800000 */
.L_x_4923:
        /* <DEDUP_REMOVED lines=8> */
.L_x_4926:
[----:B------:R-:W-:Y:S05]  /*16ee0*/  BSYNC B0 ;  /* 0x0000000000007941 */ /* 0x000fea0003800000 */
.L_x_4925:
[----:B------:R-:W-:Y:S05]  /*16ef0*/  BRA `(.L_x_4927) ;  /* 0xfffffee000087947 */ /* 0x000fea000383ffff */
.L_x_4575:
[----:B------:R-:W-:Y:S01]  /*16f00*/  BSSY B0, `(.L_x_4928) ;  /* 0x0000007000007945 */ /* 0x000fe20003800000 */
[----:B------:R-:W-:Y:S02]  /*16f10*/  IMAD.MOV.U32 R3, RZ, RZ, 0x4 ;  /* 0x00000004ff037424 */ /* 0x000fe400078e00ff */
[----:B------:R-:W-:Y:S02]  /*16f20*/  IMAD.MOV.U32 R0, RZ, RZ, 0x1f ;  /* 0x0000001fff007424 */ /* 0x000fe400078e00ff */
[----:B------:R-:W-:-:S07]  /*16f30*/  IMAD.MOV.U32 R54, RZ, RZ, R11 ;  /* 0x000000ffff367224 */ /* 0x000fce00078e000b */
[----:B------:R-:W-:Y:S05]  /*16f40*/  WARPSYNC.COLLECTIVE R54, `(.L_x_4929) ;  /* 0x0000000036087348 */ /* 0x000fea0003c00000 */
[----:B------:R0:W1:Y:S02]  /*16f50*/  SHFL.DOWN P0, R55, R49, R3, R0 ;  /* 0x0800000331377389 */ /* 0x0000640000000000 */
[----:B01----:R-:W-:Y:S05]  /*16f60*/  ENDCOLLECTIVE ;  /* 0x000000000000791b */ /* 0x003fea0003800000 */
.L_x_4929:
[----:B------:R-:W-:Y:S05]  /*16f70*/  BSYNC B0 ;  /* 0x0000000000007941 */ /* 0x000fea0003800000 */
.L_x_4928:
        /* <DEDUP_REMOVED lines=9> */
.L_x_4931:
[----:B------:R-:W-:Y:S05]  /*17010*/  BSYNC B0 ;  /* 0x0000000000007941 */ /* 0x000fea0003800000 */
.L_x_4930:
        /* <DEDUP_REMOVED lines=9> */
.L_x_4933:
[----:B------:R-:W-:Y:S05]  /*170b0*/  BSYNC B0 ;  /* 0x0000000000007941 */ /* 0x000fea0003800000 */
.L_x_4932:
        /* <DEDUP_REMOVED lines=9> */
.L_x_4935:
[----:B------:R-:W-:Y:S05]  /*17150*/  BSYNC B0 ;  /* 0x0000000000007941 */ /* 0x000fea0003800000 */
.L_x_4934:
[----:B------:R-:W-:Y:S05]  /*17160*/  BRA `(.L_x_4936) ;  /* 0xfffffeec00907947 */ /* 0x000fea000383ffff */
.L_x_4588:
[----:B------:R-:W-:Y:S01]  /*17170*/  BSSY B0, `(.L_x_4937) ;  /* 0x0000007000007945 */ /* 0x000fe20003800000 */
[----:B------:R-:W-:Y:S02]  /*17180*/  IMAD.MOV.U32 R3, RZ, RZ, 0x4 ;  /* 0x00000004ff037424 */ /* 0x000fe400078e00ff */
[----:B------:R-:W-:Y:S02]  /*17190*/  IMAD.MOV.U32 R0, RZ, RZ, 0x1f ;  /* 0x0000001fff007424 */ /* 0x000fe400078e00ff */
[----:B------:R-:W-:-:S07]  /*171a0*/  IMAD.MOV.U32 R54, RZ, RZ, R11 ;  /* 0x000000ffff367224 */ /* 0x000fce00078e000b */
[----:B0--3--:R-:W-:Y:S05]  /*171b0*/  WARPSYNC.COLLECTIVE R54, `(.L_x_4938) ;  /* 0x0000000036087348 */ /* 0x009fea0003c00000 */
[----:B------:R1:W2:Y:S02]  /*171c0*/  SHFL.DOWN P0, R55, R49, R3, R0 ;  /* 0x0800000331377389 */ /* 0x0002a40000000000 */
[----:B0123--:R-:W-:Y:S05]  /*171d0*/  ENDCOLLECTIVE ;  /* 0x000000000000791b */ /* 0x00ffea0003800000 */
.L_x_4938:
[----:B------:R-:W-:Y:S05]  /*171e0*/  BSYNC B0 ;  /* 0x0000000000007941 */ /* 0x000fea0003800000 */
.L_x_4937:
        /* <DEDUP_REMOVED lines=9> */
.L_x_4940:
[----:B------:R-:W-:Y:S05]  /*17280*/  BSYNC B0 ;  /* 0x0000000000007941 */ /* 0x000fea0003800000 */
.L_x_4939:
        /* <DEDUP_REMOVED lines=9> */
.L_x_4942:
[----:B------:R-:W-:Y:S05]  /*17320*/  BSYNC B0 ;  /* 0x0000000000007941 */ /* 0x000fea0003800000 */
.L_x_4941:
        /* <DEDUP_REMOVED lines=8> */
.L_x_4944:
[----:B------:R-:W-:Y:S05]  /*173b0*/  BSYNC B0 ;  /* 0x0000000000007941 */ /* 0x000fea0003800000 */
.L_x_4943:
[----:B------:R-:W-:Y:S05]  /*173c0*/  BRA `(.L_x_4945) ;  /* 0xfffffef800807947 */ /* 0x000fea000383ffff */
.L_x_4601:
[----:B------:R-:W-:Y:S01]  /*173d0*/  BSSY B0, `(.L_x_4946) ;  /* 0x0000007000007945 */ /* 0x000fe20003800000 */
[----:B------:R-:W-:Y:S02]  /*173e0*/  IMAD.MOV.U32 R3, RZ, RZ, 0x4 ;  /* 0x00000004ff037424 */ /* 0x000fe400078e00ff */
[----:B------:R-:W-:Y:S02]  /*173f0*/  IMAD.MOV.U32 R0, RZ, RZ, 0x1f ;  /* 0x0000001fff007424 */ /* 0x000fe400078e00ff */
[----:B------:R-:W-:-:S07]  /*17400*/  IMAD.MOV.U32 R54, RZ, RZ, R11 ;  /* 0x000000ffff367224 */ /* 0x000fce00078e000b */
[----:B------:R-:W-:Y:S05]  /*17410*/  WARPSYNC.COLLECTIVE R54, `(.L_x_4947) ;  /* 0x0000000036087348 */ /* 0x000fea0003c00000 */
[----:B------:R0:W1:Y:S02]  /*17420*/  SHFL.DOWN P0, R55, R49, R3, R0 ;  /* 0x0800000331377389 */ /* 0x0000640000000000 */
[----:B01----:R-:W-:Y:S05]  /*17430*/  ENDCOLLECTIVE ;  /* 0x000000000000791b */ /* 0x003fea0003800000 */
.L_x_4947:
[----:B------:R-:W-:Y:S05]  /*17440*/  BSYNC B0 ;  /* 0x0000000000007941 */ /* 0x000fea0003800000 */
.L_x_4946:
        /* <DEDUP_REMOVED lines=9> */
.L_x_4949:
[----:B------:R-:W-:Y:S05]  /*174e0*/  BSYNC B0 ;  /* 0x0000000000007941 */ /* 0x000fea0003800000 */
.L_x_4948:
        /* <DEDUP_REMOVED lines=9> */
.L_x_4951:
[----:B------:R-:W-:Y:S05]  /*17580*/  BSYNC B0 ;  /* 0x0000000000007941 */ /* 0x000fea0003800000 */
.L_x_4950:
        /* <DEDUP_REMOVED lines=9> */
.L_x_4953:
[----:B------:R-:W-:Y:S05]  /*17620*/  BSYNC B0 ;  /* 0x0000000000007941 */ /* 0x000fea0003800000 */
.L_x_4952:
[----:B------:R-:W-:Y:S05]  /*17630*/  BRA `(.L_x_4954) ;  /* 0xffffff0400a87947 */ /* 0x000fea000383ffff */
.L_x_4614:
[----:B------:R-:W-:Y:S01]  /*17640*/  BSSY B0, `(.L_x_4955) ;  /* 0x0000007000007945 */ /* 0x000fe20003800000 */
[----:B------:R-:W-:Y:S02]  /*17650*/  IMAD.MOV.U32 R3, RZ, RZ, 0x4 ;  /* 0x00000004ff037424 */ /* 0x000fe400078e00ff */
[----:B------:R-:W-:Y:S02]  /*17660*/  IMAD.MOV.U32 R0, RZ, RZ, 0x1f ;  /* 0x0000001fff007424 */ /* 0x000fe400078e00ff */
[----:B------:R-:W-:-:S07]  /*17670*/  IMAD.MOV.U32 R54, RZ, RZ, R11 ;  /* 0x000000ffff367224 */ /* 0x000fce00078e000b */
[----:B0-----:R-:W-:Y:S05]  /*17680*/  WARPSYNC.COLLECTIVE R54, `(.L_x_4956) ;  /* 0x0000000036087348 */ /* 0x001fea0003c00000 */
[----:B------:R1:W2:Y:S02]  /*17690*/  SHFL.DOWN P0, R55, R49, R3, R0 ;  /* 0x0800000331377389 */ /* 0x0002a40000000000 */
[----:B012---:R-:W-:Y:S05]  /*176a0*/  ENDCOLLECTIVE ;  /* 0x000000000000791b */ /* 0x007fea0003800000 */
.L_x_4956:
[----:B------:R-:W-:Y:S05]  /*176b0*/  BSYNC B0 ;  /* 0x0000000000007941 */ /* 0x000fea0003800000 */
.L_x_4955:
        /* <DEDUP_REMOVED lines=9> */
.L_x_4958:
[----:B------:R-:W-:Y:S05]  /*17750*/  BSYNC B0 ;  /* 0x0000000000007941 */ /* 0x000fea0003800000 */
.L_x_4957:
        /* <DEDUP_REMOVED lines=9> */
.L_x_4960:
[----:B------:R-:W-:Y:S05]  /*177f0*/  BSYNC B0 ;  /* 0x0000000000007941 */ /* 0x000fea0003800000 */
.L_x_4959:
        /* <DEDUP_REMOVED lines=8> */
.L_x_4962:
[----:B------:R-:W-:Y:S05]  /*17880*/  BSYNC B0 ;  /* 0x0000000000007941 */ /* 0x000fea0003800000 */
.L_x_4961:
[----:B------:R-:W-:Y:S05]  /*17890*/  BRA `(.L_x_4963) ;  /* 0xffffff1000887947 */ /* 0x000fea000383ffff */
.L_x_4629:
[----:B------:R-:W-:Y:S01]  /*178a0*/  BSSY B0, `(.L_x_4964) ;  /* 0x0000007000007945 */ /* 0x000fe20003800000 */
[----:B------:R-:W-:Y:S02]  /*178b0*/  IMAD.MOV.U32 R3, RZ, RZ, 0x10 ;  /* 0x00000010ff037424 */ /* 0x000fe400078e00ff */
[----:B------:R-:W-:Y:S02]  /*178c0*/  IMAD.MOV.U32 R0, RZ, RZ, 0x1f ;  /* 0x0000001fff007424 */ /* 0x000fe400078e00ff */
[----:B------:R-:W-:-:S07]  /*178d0*/  IMAD.MOV.U32 R54, RZ, RZ, -0x1 ;  /* 0xffffffffff367424 */ /* 0x000fce00078e00ff */
[----:B----4-:R-:W-:Y:S05]  /*178e0*/  WARPSYNC.COLLECTIVE R54, `(.L_x_4965) ;  /* 0x0000000036087348 */ /* 0x010fea0003c00000 */
[----:B------:R0:W1:Y:S02]  /*178f0*/  SHFL.DOWN P0, R55, R49, R3, R0 ;  /* 0x0800000331377389 */ /* 0x0000640000000000 */
[----:B01--4-:R-:W-:Y:S05]  /*17900*/  ENDCOLLECTIVE ;  /* 0x000000000000791b */ /* 0x013fea0003800000 */
.L_x_4965:
[----:B------:R-:W-:Y:S05]  /*17910*/  BSYNC B0 ;  /* 0x0000000000007941 */ /* 0x000fea0003800000 */
.L_x_4964:
        /* <DEDUP_REMOVED lines=8> */
.L_x_4966:
[----:B------:R-:W-:Y:S01]  /*179a0*/  IMAD.MOV.U32 R3, RZ, RZ, 0x4 ;  /* 0x00000004ff037424 */ /* 0x000fe200078e00ff */
[----:B------:R-:W-:-:S05]  /*179b0*/  FMNMX R6, R49, R55, !PT ;  /* 0x0000003731067209 */ /* 0x000fca0007800000 */
[----:B------:R-:W-:-:S07]  /*179c0*/  IMAD.MOV.U32 R49, RZ, RZ, R6 ;  /* 0x000000ffff317224 */ /* 0x000fce00078e0006 */
[----:B------:R-:W-:Y:S05]  /*179d0*/  WARPSYNC.COLLECTIVE R54, `(.L_x_4967) ;  /* 0x0000000036087348 */ /* 0x000fea0003c00000 */
[----:B------:R0:W1:Y:S02]  /*179e0*/  SHFL.DOWN P0, R55, R49, R3, R0 ;  /* 0x0800000331377389 */ /* 0x0000640000000000 */
[----:B01----:R-:W-:Y:S05]  /*179f0*/  ENDCOLLECTIVE ;  /* 0x000000000000791b */ /* 0x003fea0003800000 */
.L_x_4967:
[----:B------:R-:W-:Y:S01]  /*17a00*/  IMAD.MOV.U32 R3, RZ, RZ, 0x2 ;  /* 0x00000002ff037424 */ /* 0x000fe200078e00ff */
[----:B------:R-:W-:-:S05]  /*17a10*/  FMNMX R7, R6, R55, !PT ;  /* 0x0000003706077209 */ /* 0x000fca0007800000 */
[----:B------:R-:W-:-:S07]  /*17a20*/  IMAD.MOV.U32 R49, RZ, RZ, R7 ;  /* 0x000000ffff317224 */ /* 0x000fce00078e0007 */
[----:B------:R-:W-:Y:S05]  /*17a30*/  WARPSYNC.COLLECTIVE R54, `(.L_x_4968) ;  /* 0x0000000036087348 */ /* 0x000fea0003c00000 */
[----:B------:R0:W1:Y:S02]  /*17a40*/  SHFL.DOWN P0, R55, R49, R3, R0 ;  /* 0x0800000331377389 */ /* 0x0000640000000000 */
[----:B01----:R-:W-:Y:S05]  /*17a50*/  ENDCOLLECTIVE ;  /* 0x000000000000791b */ /* 0x003fea0003800000 */
.L_x_4968:
[----:B------:R-:W-:Y:S01]  /*17a60*/  IMAD.MOV.U32 R3, RZ, RZ, 0x1 ;  /* 0x00000001ff037424 */ /* 0x000fe200078e00ff */
[----:B------:R-:W-:-:S05]  /*17a70*/  FMNMX R8, R7, R55, !PT ;  /* 0x0000003707087209 */ /* 0x000fca0007800000 */
[----:B------:R-:W-:-:S07]  /*17a80*/  IMAD.MOV.U32 R49, RZ, RZ, R8 ;  /* 0x000000ffff317224 */ /* 0x000fce00078e0008 */
[----:B------:R-:W-:Y:S05]  /*17a90*/  WARPSYNC.COLLECTIVE R54, `(.L_x_4969) ;  /* 0x0000000036087348 */ /* 0x000fea0003c00000 */
[----:B------:R0:W1:Y:S02]  /*17aa0*/  SHFL.DOWN P0, R55, R49, R3, R0 ;  /* 0x0800000331377389 */ /* 0x0000640000000000 */
[----:B01----:R-:W-:Y:S05]  /*17ab0*/  ENDCOLLECTIVE ;  /* 0x000000000000791b */ /* 0x003fea0003800000 */
.L_x_4969:
[----:B------:R-:W-:Y:S01]  /*17ac0*/  FMNMX R56, R8, R55, !PT ;  /* 0x0000003708387209 */ /* 0x000fe20007800000 */
[----:B------:R-:W-:-:S07]  /*17ad0*/  IMAD.MOV.U32 R55, RZ, RZ, 0x1f ;  /* 0x0000001fff377424 */ /* 0x000fce00078e00ff */
[----:B------:R-:W-:Y:S05]  /*17ae0*/  WARPSYNC.COLLECTIVE R54, `(.L_x_4970) ;  /* 0x0000000036087348 */ /* 0x000fea0003c00000 */
[----:B------:R0:W1:Y:S02]  /*17af0*/  SHFL.IDX P0, R55, R56, R57, R55 ;  /* 0x0000003938377389 */ /* 0x0000640000000037 */
[----:B01----:R-:W-:Y:S05]  /*17b00*/  ENDCOLLECTIVE ;  /* 0x000000000000791b */ /* 0x003fea0003800000 */
.L_x_4970:
[----:B------:R-:W-:Y:S01]  /*17b10*/  IMAD.MOV.U32 R9, RZ, RZ, R55 ;  /* 0x000000ffff097224 */ /* 0x000fe200078e0037 */
[----:B------:R-:W-:Y:S06]  /*17b20*/  BRA `(.L_x_4971) ;  /* 0xffffff1c00b07947 */ /* 0x000fec000383ffff */
.L_x_4637:
[----:B------:R-:W-:Y:S01]  /*17b30*/  BSSY B0, `(.L_x_4972) ;  /* 0x0000007000007945 */ /* 0x000fe20003800000 */
[----:B------:R-:W-:Y:S02]  /*17b40*/  IMAD.MOV.U32 R3, RZ, RZ, 0x10 ;  /* 0x00000010ff037424 */ /* 0x000fe400078e00ff */
[----:B------:R-:W-:Y:S02]  /*17b50*/  IMAD.MOV.U32 R0, RZ, RZ, 0x1f ;  /* 0x0000001fff007424 */ /* 0x000fe400078e00ff */
[----:B------:R-:W-:-:S07]  /*17b60*/  IMAD.MOV.U32 R54, RZ, RZ, -0x1 ;  /* 0xffffffffff367424 */ /* 0x000fce00078e00ff */
[----:B0---4-:R-:W-:Y:S05]  /*17b70*/  WARPSYNC.COLLECTIVE R54, `(.L_x_4973) ;  /* 0x0000000036087348 */ /* 0x011fea0003c00000 */
[----:B------:R1:W2:Y:S02]  /*17b80*/  SHFL.DOWN P0, R55, R49, R3, R0 ;  /* 0x0800000331377389 */ /* 0x0002a40000000000 */
[----:B012-4-:R-:W-:Y:S05]  /*17b90*/  ENDCOLLECTIVE ;  /* 0x000000000000791b */ /* 0x017fea0003800000 */
.L_x_4973:
[----:B------:R-:W-:Y:S05]  /*17ba0*/  BSYNC B0 ;  /* 0x0000000000007941 */ /* 0x000fea0003800000 */
.L_x_4972:
        /* <DEDUP_REMOVED lines=8> */
.L_x_4974:
[----:B------:R-:W-:Y:S01]  /*17c30*/  IMAD.MOV.U32 R3, RZ, RZ, 0x4 ;  /* 0x00000004ff037424 */ /* 0x000fe200078e00ff */
[----:B------:R-:W-:-:S05]  /*17c40*/  FMNMX R2, R49, R55, !PT ;  /* 0x0000003731027209 */ /* 0x000fca0007800000 */
[----:B------:R-:W-:-:S07]  /*17c50*/  IMAD.MOV.U32 R49, RZ, RZ, R2 ;  /* 0x000000ffff317224 */ /* 0x000fce00078e0002 */
[----:B------:R-:W-:Y:S05]  /*17c60*/  WARPSYNC.COLLECTIVE R54, `(.L_x_4975) ;  /* 0x0000000036087348 */ /* 0x000fea0003c00000 */
[----:B------:R0:W1:Y:S02]  /*17c70*/  SHFL.DOWN P0, R55, R49, R3, R0 ;  /* 0x0800000331377389 */ /* 0x0000640000000000 */
[----:B01----:R-:W-:Y:S05]  /*17c80*/  ENDCOLLECTIVE ;  /* 0x000000000000791b */ /* 0x003fea0003800000 */
.L_x_4975:
[----:B------:R-:W-:Y:S01]  /*17c90*/  IMAD.MOV.U32 R3, RZ, RZ, 0x2 ;  /* 0x00000002ff037424 */ /* 0x000fe200078e00ff */
[----:B------:R-:W-:-:S05]  /*17ca0*/  FMNMX R4, R2, R55, !PT ;  /* 0x0000003702047209 */ /* 0x000fca0007800000 */
[----:B------:R-:W-:-:S07]  /*17cb0*/  IMAD.MOV.U32 R49, RZ, RZ, R4 ;  /* 0x000000ffff317224 */ /* 0x000fce00078e0004 */
[----:B------:R-:W-:Y:S05]  /*17cc0*/  WARPSYNC.COLLECTIVE R54, `(.L_x_4976) ;  /* 0x0000000036087348 */ /* 0x000fea0003c00000 */
[----:B------:R0:W1:Y:S02]  /*17cd0*/  SHFL.DOWN P0, R55, R49, R3, R0 ;  /* 0x0800000331377389 */ /* 0x0000640000000000 */
[----:B01----:R-:W-:Y:S05]  /*17ce0*/  ENDCOLLECTIVE ;  /* 0x000000000000791b */ /* 0x003fea0003800000 */
.L_x_4976:
[----:B------:R-:W-:Y:S01]  /*17cf0*/  IMAD.MOV.U32 R3, RZ, RZ, 0x1 ;  /* 0x00000001ff037424 */ /* 0x000fe200078e00ff */
[----:B------:R-:W-:-:S05]  /*17d00*/  FMNMX R5, R4, R55, !PT ;  /* 0x0000003704057209 */ /* 0x000fca0007800000 */
[----:B------:R-:W-:-:S07]  /*17d10*/  IMAD.MOV.U32 R49, RZ, RZ, R5 ;  /* 0x000000ffff317224 */ /* 0x000fce00078e0005 */
[----:B------:R-:W-:Y:S05]  /*17d20*/  WARPSYNC.COLLECTIVE R54, `(.L_x_4977) ;  /* 0x0000000036087348 */ /* 0x000fea0003c00000 */
[----:B------:R0:W1:Y:S02]  /*17d30*/  SHFL.DOWN P0, R55, R49, R3, R0 ;  /* 0x0800000331377389 */ /* 0x0000640000000000 */
[----:B01----:R-:W-:Y:S05]  /*17d40*/  ENDCOLLECTIVE ;  /* 0x000000000000791b */ /* 0x003fea0003800000 */
.L_x_4977:
[----:B------:R-:W-:Y:S01]  /*17d50*/  FMNMX R56, R5, R55, !PT ;  /* 0x0000003705387209 */ /* 0x000fe20007800000 */
[----:B------:R-:W-:-:S07]  /*17d60*/  IMAD.MOV.U32 R55, RZ, RZ, 0x1f ;  /* 0x0000001fff377424 */ /* 0x000fce00078e00ff */
[----:B------:R-:W-:Y:S05]  /*17d70*/  WARPSYNC.COLLECTIVE R54, `(.L_x_4978) ;  /* 0x0000000036087348 */ /* 0x000fea0003c00000 */
[----:B------:R0:W1:Y:S02]  /*17d80*/  SHFL.IDX P0, R55, R56, R57, R55 ;  /* 0x0000003938377389 */ /* 0x0000640000000037 */
[----:B01----:R-:W-:Y:S05]  /*17d90*/  ENDCOLLECTIVE ;  /* 0x000000000000791b */ /* 0x003fea0003800000 */
.L_x_4978:
[----:B------:R-:W-:Y:S01]  /*17da0*/  IMAD.MOV.U32 R6, RZ, RZ, R55 ;  /* 0x000000ffff067224 */ /* 0x000fe200078e0037 */
[----:B------:R-:W-:Y:S06]  /*17db0*/  BRA `(.L_x_4979) ;  /* 0xffffff2000447947 */ /* 0x000fec000383ffff */
.L_x_4645:
[----:B------:R-:W-:Y:S01]  /*17dc0*/  BSSY B0, `(.L_x_4980) ;  /* 0x0000007000007945 */ /* 0x000fe20003800000 */
[----:B------:R-:W-:Y:S02]  /*17dd0*/  IMAD.MOV.U32 R3, RZ, RZ, 0x10 ;  /* 0x00000010ff037424 */ /* 0x000fe400078e00ff */
[----:B------:R-:W-:Y:S02]  /*17de0*/  IMAD.MOV.U32 R0, RZ, RZ, 0x1f ;  /* 0x0000001fff007424 */ /* 0x000fe400078e00ff */
[----:B------:R-:W-:-:S07]  /*17df0*/  IMAD.MOV.U32 R54, RZ, RZ, -0x1 ;  /* 0xffffffffff367424 */ /* 0x000fce00078e00ff */
[----:B0---4-:R-:W-:Y:S05]  /*17e00*/  WARPSYNC.COLLECTIVE R54, `(.L_x_4981) ;  /* 0x0000000036087348 */ /* 0x011fea0003c00000 */
[----:B------:R1:W2:Y:S02]  /*17e10*/  SHFL.DOWN P0, R55, R49, R3, R0 ;  /* 0x0800000331377389 */ /* 0x0002a40000000000 */
[----:B012-4-:R-:W-:Y:S05]  /*17e20*/  ENDCOLLECTIVE ;  /* 0x000000000000791b */ /* 0x017fea0003800000 */
.L_x_4981:
[----:B------:R-:W-:Y:S05]  /*17e30*/  BSYNC B0 ;  /* 0x0000000000007941 */ /* 0x000fea0003800000 */
.L_x_4980:
        /* <DEDUP_REMOVED lines=8> */
.L_x_4982:
[----:B------:R-:W-:Y:S01]  /*17ec0*/  IMAD.MOV.U32 R3, RZ, RZ, 0x4 ;  /* 0x00000004ff037424 */ /* 0x000fe200078e00ff */
[----:B------:R-:W-:-:S05]  /*17ed0*/  FMNMX R2, R49, R55, !PT ;  /* 0x0000003731027209 */ /* 0x000fca0007800000 */
[----:B------:R-:W-:-:S07]  /*17ee0*/  IMAD.MOV.U32 R49, RZ, RZ, R2 ;  /* 0x000000ffff317224 */ /* 0x000fce00078e0002 */
[----:B------:R-:W-:Y:S05]  /*17ef0*/  WARPSYNC.COLLECTIVE R54, `(.L_x_4983) ;  /* 0x0000000036087348 */ /* 0x000fea0003c00000 */
[----:B------:R0:W1:Y:S02]  /*17f00*/  SHFL.DOWN P0, R55, R49, R3, R0 ;  /* 0x0800000331377389 */ /* 0x0000640000000000 */
[----:B01----:R-:W-:Y:S05]  /*17f10*/  ENDCOLLECTIVE ;  /* 0x000000000000791b */ /* 0x003fea0003800000 */
.L_x_4983:
[----:B------:R-:W-:Y:S01]  /*17f20*/  IMAD.MOV.U32 R3, RZ, RZ, 0x2 ;  /* 0x00000002ff037424 */ /* 0x000fe200078e00ff */
[----:B------:R-:W-:-:S05]  /*17f30*/  FMNMX R4, R2, R55, !PT ;  /* 0x0000003702047209 */ /* 0x000fca0007800000 */
[----:B------:R-:W-:-:S07]  /*17f40*/  IMAD.MOV.U32 R49, RZ, RZ, R4 ;  /* 0x000000ffff317224 */ /* 0x000fce00078e0004 */
[----:B------:R-:W-:Y:S05]  /*17f50*/  WARPSYNC.COLLECTIVE R54, `(.L_x_4984) ;  /* 0x0000000036087348 */ /* 0x000fea0003c00000 */
[----:B------:R0:W1:Y:S02]  /*17f60*/  SHFL.DOWN P0, R55, R49, R3, R0 ;  /* 0x0800000331377389 */ /* 0x0000640000000000 */
[----:B01----:R-:W-:Y:S05]  /*17f70*/  ENDCOLLECTIVE ;  /* 0x000000000000791b */ /* 0x003fea0003800000 */
.L_x_4984:
[----:B------:R-:W-:Y:S01]  /*17f80*/  IMAD.MOV.U32 R3, RZ, RZ, 0x1 ;  /* 0x00000001ff037424 */ /* 0x000fe200078e00ff */
[----:B------:R-:W-:-:S05]  /*17f90*/  FMNMX R5, R4, R55, !PT ;  /* 0x0000003704057209 */ /* 0x000fca0007800000 */
[----:B------:R-:W-:-:S07]  /*17fa0*/  IMAD.MOV.U32 R49, RZ, RZ, R5 ;  /* 0x000000ffff317224 */ /* 0x000fce00078e0005 */
[----:B------:R-:W-:Y:S05]  /*17fb0*/  WARPSYNC.COLLECTIVE R54, `(.L_x_4985) ;  /* 0x0000000036087348 */ /* 0x000fea0003c00000 */
[----:B------:R0:W1:Y:S02]  /*17fc0*/  SHFL.DOWN P0, R55, R49, R3, R0 ;  /* 0x0800000331377389 */ /* 0x0000640000000000 */
[----:B01----:R-:W-:Y:S05]  /*17fd0*/  ENDCOLLECTIVE ;  /* 0x000000000000791b */ /* 0x003fea0003800000 */
.L_x_4985:
[----:B------:R-:W-:Y:S01]  /*17fe0*/  FMNMX R56, R5, R55, !PT ;  /* 0x0000003705387209 */ /* 0x000fe20007800000 */
[----:B------:R-:W-:-:S07]  /*17ff0*/  IMAD.MOV.U32 R55, RZ, RZ, 0x1f ;  /* 0x0000001fff377424 */ /* 0x000fce00078e00ff */
[----:B------:R-:W-:Y:S05]  /*18000*/  WARPSYNC.COLLECTIVE R54, `(.L_x_4986) ;  /* 0x0000000036087348 */ /* 0x000fea0003c00000 */
[----:B------:R0:W1:Y:S02]  /*18010*/  SHFL.IDX P0, R55, R56, R57, R55 ;  /* 0x0000003938377389 */ /* 0x0000640000000037 */
[----:B01----:R-:W-:Y:S05]  /*18020*/  ENDCOLLECTIVE ;  /* 0x000000000000791b */ /* 0x003fea0003800000 */
.L_x_4986:
[----:B------:R-:W-:Y:S01]  /*18030*/  IMAD.MOV.U32 R6, RZ, RZ, R55 ;  /* 0x000000ffff067224 */ /* 0x000fe200078e0037 */
[----:B------:R-:W-:Y:S06]  /*18040*/  BRA `(.L_x_4987) ;  /* 0xffffff2000f07947 */ /* 0x000fec000383ffff */
.L_x_4653:
[----:B------:R-:W-:Y:S01]  /*18050*/  BSSY B0, `(.L_x_4988) ;  /* 0x0000007000007945 */ /* 0x000fe20003800000 */
[----:B------:R-:W-:Y:S02]  /*18060*/  IMAD.MOV.U32 R3, RZ, RZ, 0x10 ;  /* 0x00000010ff037424 */ /* 0x000fe400078e00ff */
[----:B------:R-:W-:Y:S02]  /*18070*/  IMAD.MOV.U32 R0, RZ, RZ, 0x1f ;  /* 0x0000001fff007424 */ /* 0x000fe400078e00ff */
[----:B------:R-:W-:-:S07]  /*18080*/  IMAD.MOV.U32 R54, RZ, RZ, -0x1 ;  /* 0xffffffffff367424 */ /* 0x000fce00078e00ff */
[----:B0---4-:R-:W-:Y:S05]  /*18090*/  WARPSYNC.COLLECTIVE R54, `(.L_x_4989) ;  /* 0x0000000036087348 */ /* 0x011fea0003c00000 */
[----:B------:R1:W2:Y:S02]  /*180a0*/  SHFL.DOWN P0, R55, R49, R3, R0 ;  /* 0x0800000331377389 */ /* 0x0002a40000000000 */
[----:B012-4-:R-:W-:Y:S05]  /*180b0*/  ENDCOLLECTIVE ;  /* 0x000000000000791b */ /* 0x017fea0003800000 */
.L_x_4989:
[----:B------:R-:W-:Y:S05]  /*180c0*/  BSYNC B0 ;  /* 0x0000000000007941 */ /* 0x000fea0003800000 */
.L_x_4988:
        /* <DEDUP_REMOVED lines=8> */
.L_x_4990:
[----:B------:R-:W-:Y:S01]  /*18150*/  IMAD.MOV.U32 R3, RZ, RZ, 0x4 ;  /* 0x00000004ff037424 */ /* 0x000fe200078e00ff */
[----:B------:R-:W-:-:S05]  /*18160*/  FMNMX R2, R49, R55, !PT ;  /* 0x0000003731027209 */ /* 0x000fca0007800000 */
[----:B------:R-:W-:-:S07]  /*18170*/  IMAD.MOV.U32 R49, RZ, RZ, R2 ;  /* 0x000000ffff317224 */ /* 0x000fce00078e0002 */
[----:B------:R-:W-:Y:S05]  /*18180*/  WARPSYNC.COLLECTIVE R54, `(.L_x_4991) ;  /* 0x0000000036087348 */ /* 0x000fea0003c00000 */
[----:B------:R0:W1:Y:S02]  /*18190*/  SHFL.DOWN P0, R55, R49, R3, R0 ;  /* 0x0800000331377389 */ /* 0x0000640000000000 */
[----:B01----:R-:W-:Y:S05]  /*181a0*/  ENDCOLLECTIVE ;  /* 0x000000000000791b */ /* 0x003fea0003800000 */
.L_x_4991:
[----:B------:R-:W-:Y:S01]  /*181b0*/  IMAD.MOV.U32 R3, RZ, RZ, 0x2 ;  /* 0x00000002ff037424 */ /* 0x000fe200078e00ff */
[----:B------:R-:W-:-:S05]  /*181c0*/  FMNMX R4, R2, R55, !PT ;  /* 0x0000003702047209 */ /* 0x000fca0007800000 */
[----:B------:R-:W-:-:S07]  /*181d0*/  IMAD.MOV.U32 R49, RZ, RZ, R4 ;  /* 0x000000ffff317224 */ /* 0x000fce00078e0004 */
[----:B------:R-:W-:Y:S05]  /*181e0*/  WARPSYNC.COLLECTIVE R54, `(.L_x_4992) ;  /* 0x0000000036087348 */ /* 0x000fea0003c00000 */
[----:B------:R0:W1:Y:S02]  /*181f0*/  SHFL.DOWN P0, R55, R49, R3, R0 ;  /* 0x0800000331377389 */ /* 0x0000640000000000 */
[----:B01----:R-:W-:Y:S05]  /*18200*/  ENDCOLLECTIVE ;  /* 0x000000000000791b */ /* 0x003fea0003800000 */
.L_x_4992:
[----:B------:R-:W-:Y:S01]  /*18210*/  IMAD.MOV.U32 R3, RZ, RZ, 0x1 ;  /* 0x00000001ff037424 */ /* 0x000fe200078e00ff */
[----:B------:R-:W-:-:S05]  /*18220*/  FMNMX R5, R4, R55, !PT ;  /* 0x0000003704057209 */ /* 0x000fca0007800000 */
[----:B------:R-:W-:-:S07]  /*18230*/  IMAD.MOV.U32 R49, RZ, RZ, R5 ;  /* 0x000000ffff317224 */ /* 0x000fce00078e0005 */
[----:B------:R-:W-:Y:S05]  /*18240*/  WARPSYNC.COLLECTIVE R54, `(.L_x_4993) ;  /* 0x0000000036087348 */ /* 0x000fea0003c00000 */
[----:B------:R0:W1:Y:S02]  /*18250*/  SHFL.DOWN P0, R55, R49, R3, R0 ;  /* 0x0800000331377389 */ /* 0x0000640000000000 */
[----:B01----:R-:W-:Y:S05]  /*18260*/  ENDCOLLECTIVE ;  /* 0x000000000000791b */ /* 0x003fea0003800000 */
.L_x_4993:
[----:B------:R-:W-:Y:S01]  /*18270*/  FMNMX R56, R5, R55, !PT ;  /* 0x0000003705387209 */ /* 0x000fe20007800000 */
[----:B------:R-:W-:-:S07]  /*18280*/  IMAD.MOV.U32 R55, RZ, RZ, 0x1f ;  /* 0x0000001fff377424 */ /* 0x000fce00078e00ff */
[----:B------:R-:W-:Y:S05]  /*18290*/  WARPSYNC.COLLECTIVE R54, `(.L_x_4994) ;  /* 0x0000000036087348 */ /* 0x000fea0003c00000 */
[----:B------:R0:W1:Y:S02]  /*182a0*/  SHFL.IDX P0, R55, R56, R57, R55 ;  /* 0x0000003938377389 */ /* 0x0000640000000037 */
[----:B01----:R-:W-:Y:S05]  /*182b0*/  ENDCOLLECTIVE ;  /* 0x000000000000791b */ /* 0x003fea0003800000 */
.L_x_4994:
[----:B------:R-:W-:Y:S01]  /*182c0*/  IMAD.MOV.U32 R6, RZ, RZ, R55 ;  /* 0x000000ffff067224 */ /* 0x000fe200078e0037 */
[----:B------:R-:W-:Y:S06]  /*182d0*/  BRA `(.L_x_4995) ;  /* 0xffffff24009c7947 */ /* 0x000fec000383ffff */
.L_x_4661:
[----:B------:R-:W-:Y:S01]  /*182e0*/  BSSY B0, `(.L_x_4996) ;  /* 0x0000007000007945 */ /* 0x000fe20003800000 */
[----:B------:R-:W-:Y:S02]  /*182f0*/  IMAD.MOV.U32 R3, RZ, RZ, 0x10 ;  /* 0x00000010ff037424 */ /* 0x000fe400078e00ff */
[----:B------:R-:W-:Y:S02]  /*18300*/  IMAD.MOV.U32 R0, RZ, RZ, 0x1f ;  /* 0x0000001fff007424 */ /* 0x000fe400078e00ff */
[----:B------:R-:W-:-:S07]  /*18310*/  IMAD.MOV.U32 R54, RZ, RZ, -0x1 ;  /* 0xffffffffff367424 */ /* 0x000fce00078e00ff */
[----:B0---4-:R-:W-:Y:S05]  /*18320*/  WARPSYNC.COLLECTIVE R54, `(.L_x_4997) ;  /* 0x0000000036087348 */ /* 0x011fea0003c00000 */
[----:B------:R1:W2:Y:S02]  /*18330*/  SHFL.DOWN P0, R55, R49, R3, R0 ;  /* 0x0800000331377389 */ /* 0x0002a40000000000 */
[----:B012-4-:R-:W-:Y:S05]  /*18340*/  ENDCOLLECTIVE ;  /* 0x000000000000791b */ /* 0x017fea0003800000 */
.L_x_4997:
[----:B------:R-:W-:Y:S05]  /*18350*/  BSYNC B0 ;  /* 0x0000000000007941 */ /* 0x000fea0003800000 */
.L_x_4996:
        /* <DEDUP_REMOVED lines=8> */
.L_x_4998:
[----:B------:R-:W-:Y:S01]  /*183e0*/  IMAD.MOV.U32 R3, RZ, RZ, 0x4 ;  /* 0x00000004ff037424 */ /* 0x000fe200078e00ff */
[----:B------:R-:W-:-:S05]  /*183f0*/  FMNMX R2, R49, R55, !PT ;  /* 0x0000003731027209 */ /* 0x000fca0007800000 */
[----:B------:R-:W-:-:S07]  /*18400*/  IMAD.MOV.U32 R49, RZ, RZ, R2 ;  /* 0x000000ffff317224 */ /* 0x000fce00078e0002 */
[----:B------:R-:W-:Y:S05]  /*18410*/  WARPSYNC.COLLECTIVE R54, `(.L_x_4999) ;  /* 0x0000000036087348 */ /* 0x000fea0003c00000 */
[----:B------:R0:W1:Y:S02]  /*18420*/  SHFL.DOWN P0, R55, R49, R3, R0 ;  /* 0x0800000331377389 */ /* 0x0000640000000000 */
[----:B01----:R-:W-:Y:S05]  /*18430*/  ENDCOLLECTIVE ;  /* 0x000000000000791b */ /* 0x003fea0003800000 */
.L_x_4999:
[----:B------:R-:W-:Y:S01]  /*18440*/  IMAD.MOV.U32 R3, RZ, RZ, 0x2 ;  /* 0x00000002ff037424 */ /* 0x000fe200078e00ff */
[----:B------:R-:W-:-:S05]  /*18450*/  FMNMX R4, R2, R55, !PT ;  /* 0x0000003702047209 */ /* 0x000fca0007800000 */
[----:B------:R-:W-:-:S07]  /*18460*/  IMAD.MOV.U32 R49, RZ, RZ, R4 ;  /* 0x000000ffff317224 */ /* 0x000fce00078e0004 */
[----:B------:R-:W-:Y:S05]  /*18470*/  WARPSYNC.COLLECTIVE R54, `(.L_x_5000) ;  /* 0x0000000036087348 */ /* 0x000fea0003c00000 */
[----:B------:R0:W1:Y:S02]  /*18480*/  SHFL.DOWN P0, R55, R49, R3, R0 ;  /* 0x0800000331377389 */ /* 0x0000640000000000 */
[----:B01----:R-:W-:Y:S05]  /*18490*/  ENDCOLLECTIVE ;  /* 0x000000000000791b */ /* 0x003fea0003800000 */
.L_x_5000:
[----:B------:R-:W-:Y:S01]  /*184a0*/  IMAD.MOV.U32 R3, RZ, RZ, 0x1 ;  /* 0x00000001ff037424 */ /* 0x000fe200078e00ff */
[----:B------:R-:W-:-:S05]  /*184b0*/  FMNMX R5, R4, R55, !PT ;  /* 0x0000003704057209 */ /* 0x000fca0007800000 */
[----:B------:R-:W-:-:S07]  /*184c0*/  IMAD.MOV.U32 R49, RZ, RZ, R5 ;  /* 0x000000ffff317224 */ /* 0x000fce00078e0005 */
[----:B------:R-:W-:Y:S05]  /*184d0*/  WARPSYNC.COLLECTIVE R54, `(.L_x_5001) ;  /* 0x0000000036087348 */ /* 0x000fea0003c00000 */
[----:B------:R0:W1:Y:S02]  /*184e0*/  SHFL.DOWN P0, R55, R49, R3, R0 ;  /* 0x0800000331377389 */ /* 0x0000640000000000 */
[----:B01----:R-:W-:Y:S05]  /*184f0*/  ENDCOLLECTIVE ;  /* 0x000000000000791b */ /* 0x003fea0003800000 */
.L_x_5001:
[----:B------:R-:W-:Y:S01]  /*18500*/  FMNMX R56, R5, R55, !PT ;  /* 0x0000003705387209 */ /* 0x000fe20007800000 */
[----:B------:R-:W-:-:S07]  /*18510*/  IMAD.MOV.U32 R55, RZ, RZ, 0x1f ;  /* 0x0000001fff377424 */ /* 0x000fce00078e00ff */
[----:B------:R-:W-:Y:S05]  /*18520*/  WARPSYNC.COLLECTIVE R54, `(.L_x_5002) ;  /* 0x0000000036087348 */ /* 0x000fea0003c00000 */
[----:B------:R0:W1:Y:S02]  /*18530*/  SHFL.IDX P0, R55, R56, R57, R55 ;  /* 0x0000003938377389 */ /* 0x0000640000000037 */
[----:B01----:R-:W-:Y:S05]  /*18540*/  ENDCOLLECTIVE ;  /* 0x000000000000791b */ /* 0x003fea0003800000 */
.L_x_5002:
[----:B------:R-:W-:Y:S01]  /*18550*/  IMAD.MOV.U32 R6, RZ, RZ, R55 ;  /* 0x000000ffff067224 */ /* 0x000fe200078e0037 */
[----:B------:R-:W-:Y:S06]  /*18560*/  BRA `(.L_x_5003) ;  /* 0xffffff2800487947 */ /* 0x000fec000383ffff */
.L_x_4669:
[----:B------:R-:W-:Y:S01]  /*18570*/  BSSY B0, `(.L_x_5004) ;  /* 0x0000007000007945 */ /* 0x000fe20003800000 */
[----:B------:R-:W-:Y:S02]  /*18580*/  IMAD.MOV.U32 R3, RZ, RZ, 0x10 ;  /* 0x00000010ff037424 */ /* 0x000fe400078e00ff */
[----:B------:R-:W-:Y:S02]  /*18590*/  IMAD.MOV.U32 R0, RZ, RZ, 0x1f ;  /* 0x0000001fff007424 */ /* 0x000fe400078e00ff */
[----:B------:R-:W-:-:S07]  /*185a0*/  IMAD.MOV.U32 R54, RZ, RZ, -0x1 ;  /* 0xffffffffff367424 */ /* 0x000fce00078e00ff */
[----:B0---4-:R-:W-:Y:S05]  /*185b0*/  WARPSYNC.COLLECTIVE R54, `(.L_x_5005) ;  /* 0x0000000036087348 */ /* 0x011fea0003c00000 */
[----:B------:R1:W2:Y:S02]  /*185c0*/  SHFL.DOWN P0, R55, R49, R3, R0 ;  /* 0x0800000331377389 */ /* 0x0002a40000000000 */
[----:B012-4-:R-:W-:Y:S05]  /*185d0*/  ENDCOLLECTIVE ;  /* 0x000000000000791b */ /* 0x017fea0003800000 */
.L_x_5005:
[----:B------:R-:W-:Y:S05]  /*185e0*/  BSYNC B0 ;  /* 0x0000000000007941 */ /* 0x000fea0003800000 */
.L_x_5004:
        /* <DEDUP_REMOVED lines=8> */
.L_x_5006:
[----:B------:R-:W-:Y:S01]  /*18670*/  IMAD.MOV.U32 R3, RZ, RZ, 0x4 ;  /* 0x00000004ff037424 */ /* 0x000fe200078e00ff */
[----:B------:R-:W-:-:S05]  /*18680*/  FMNMX R2, R49, R55, !PT ;  /* 0x0000003731027209 */ /* 0x000fca0007800000 */
[----:B------:R-:W-:-:S07]  /*18690*/  IMAD.MOV.U32 R49, RZ, RZ, R2 ;  /* 0x000000ffff317224 */ /* 0x000fce00078e0002 */
[----:B------:R-:W-:Y:S05]  /*186a0*/  WARPSYNC.COLLECTIVE R54, `(.L_x_5007) ;  /* 0x0000000036087348 */ /* 0x000fea0003c00000 */
[----:B------:R0:W1:Y:S02]  /*186b0*/  SHFL.DOWN P0, R55, R49, R3, R0 ;  /* 0x0800000331377389 */ /* 0x0000640000000000 */
[----:B01----:R-:W-:Y:S05]  /*186c0*/  ENDCOLLECTIVE ;  /* 0x000000000000791b */ /* 0x003fea0003800000 */
.L_x_5007:
[----:B------:R-:W-:Y:S01]  /*186d0*/  IMAD.MOV.U32 R3, RZ, RZ, 0x2 ;  /* 0x00000002ff037424 */ /* 0x000fe200078e00ff */
[----:B------:R-:W-:-:S05]  /*186e0*/  FMNMX R4, R2, R55, !PT ;  /* 0x0000003702047209 */ /* 0x000fca0007800000 */
[----:B------:R-:W-:-:S07]  /*186f0*/  IMAD.MOV.U32 R49, RZ, RZ, R4 ;  /* 0x000000ffff317224 */ /* 0x000fce00078e0004 */
[----:B------:R-:W-:Y:S05]  /*18700*/  WARPSYNC.COLLECTIVE R54, `(.L_x_5008) ;  /* 0x0000000036087348 */ /* 0x000fea0003c00000 */
[----:B------:R0:W1:Y:S02]  /*18710*/  SHFL.DOWN P0, R55, R49, R3, R0 ;  /* 0x0800000331377389 */ /* 0x0000640000000000 */
[----:B01----:R-:W-:Y:S05]  /*18720*/  ENDCOLLECTIVE ;  /* 0x000000000000791b */ /* 0x003fea0003800000 */
.L_x_5008:
[----:B------:R-:W-:Y:S01]  /*18730*/  IMAD.MOV.U32 R3, RZ, RZ, 0x1 ;  /* 0x00000001ff037424 */ /* 0x000fe200078e00ff */
[----:B------:R-:W-:-:S05]  /*18740*/  FMNMX R5, R4, R55, !PT ;  /* 0x0000003704057209 */ /* 0x000fca0007800000 */
[----:B------:R-:W-:-:S07]  /*18750*/  IMAD.MOV.U32 R49, RZ, RZ, R5 ;  /* 0x000000ffff317224 */ /* 0x000fce00078e0005 */
[----:B------:R-:W-:Y:S05]  /*18760*/  WARPSYNC.COLLECTIVE R54, `(.L_x_5009) ;  /* 0x0000000036087348 */ /* 0x000fea0003c00000 */
[----:B------:R0:W1:Y:S02]  /*18770*/  SHFL.DOWN P0, R55, R49, R3, R0 ;  /* 0x0800000331377389 */ /* 0x0000640000000000 */
[----:B01----:R-:W-:Y:S05]  /*18780*/  ENDCOLLECTIVE ;  /* 0x000000000000791b */ /* 0x003fea0003800000 */
.L_x_5009:
[----:B------:R-:W-:Y:S01]  /*18790*/  FMNMX R56, R5, R55, !PT ;  /* 0x0000003705387209 */ /* 0x000fe20007800000 */
[----:B------:R-:W-:-:S07]  /*187a0*/  IMAD.MOV.U32 R55, RZ, RZ, 0x1f ;  /* 0x0000001fff377424 */ /* 0x000fce00078e00ff */
[----:B------:R-:W-:Y:S05]  /*187b0*/  WARPSYNC.COLLECTIVE R54, `(.L_x_5010) ;  /* 0x0000000036087348 */ /* 0x000fea0003c00000 */
[----:B------:R0:W1:Y:S02]  /*187c0*/  SHFL.IDX P0, R55, R56, R57, R55 ;  /* 0x0000003938377389 */ /* 0x0000640000000037 */
[----:B01----:R-:W-:Y:S05]  /*187d0*/  ENDCOLLECTIVE ;  /* 0x000000000000791b */ /* 0x003fea0003800000 */
.L_x_5010:
[----:B------:R-:W-:Y:S01]  /*187e0*/  IMAD.MOV.U32 R6, RZ, RZ, R55 ;  /* 0x000000ffff067224 */ /* 0x000fe200078e0037 */
[----:B------:R-:W-:Y:S06]  /*187f0*/  BRA `(.L_x_5011) ;  /* 0xffffff2800f47947 */ /* 0x000fec000383ffff */
.L_x_4677:
[----:B------:R-:W-:Y:S01]  /*18800*/  BSSY B0, `(.L_x_5012) ;  /* 0x0000007000007945 */ /* 0x000fe20003800000 */
[----:B------:R-:W-:Y:S02]  /*18810*/  IMAD.MOV.U32 R3, RZ, RZ, 0x10 ;  /* 0x00000010ff037424 */ /* 0x000fe400078e00ff */
[----:B------:R-:W-:Y:S02]  /*18820*/  IMAD.MOV.U32 R0, RZ, RZ, 0x1f ;  /* 0x0000001fff007424 */ /* 0x000fe400078e00ff */
[----:B------:R-:W-:-:S07]  /*18830*/  IMAD.MOV.U32 R54, RZ, RZ, -0x1 ;  /* 0xffffffffff367424 */ /* 0x000fce00078e00ff */
[----:B0-----:R-:W-:Y:S05]  /*18840*/  WARPSYNC.COLLECTIVE R54, `(.L_x_5013) ;  /* 0x0000000036087348 */ /* 0x001fea0003c00000 */
[----:B------:R1:W2:Y:S02]  /*18850*/  SHFL.DOWN P0, R55, R49, R3, R0 ;  /* 0x0800000331377389 */ /* 0x0002a40000000000 */
[----:B012---:R-:W-:Y:S05]  /*18860*/  ENDCOLLECTIVE ;  /* 0x000000000000791b */ /* 0x007fea0003800000 */
.L_x_5013:
[----:B------:R-:W-:Y:S05]  /*18870*/  BSYNC B0 ;  /* 0x0000000000007941 */ /* 0x000fea0003800000 */
.L_x_5012:
        /* <DEDUP_REMOVED lines=8> */
.L_x_5014:
[----:B------:R-:W-:Y:S01]  /*18900*/  IMAD.MOV.U32 R3, RZ, RZ, 0x4 ;  /* 0x00000004ff037424 */ /* 0x000fe200078e00ff */
[----:B------:R-:W-:-:S05]  /*18910*/  FMNMX R2, R49, R55, !PT ;  /* 0x0000003731027209 */ /* 0x000fca0007800000 */
[----:B------:R-:W-:-:S07]  /*18920*/  IMAD.MOV.U32 R49, RZ, RZ, R2 ;  /* 0x000000ffff317224 */ /* 0x000fce00078e0002 */
[----:B------:R-:W-:Y:S05]  /*18930*/  WARPSYNC.COLLECTIVE R54, `(.L_x_5015) ;  /* 0x0000000036087348 */ /* 0x000fea0003c00000 */
[----:B------:R0:W1:Y:S02]  /*18940*/  SHFL.DOWN P0, R55, R49, R3, R0 ;  /* 0x0800000331377389 */ /* 0x0000640000000000 */
[----:B01----:R-:W-:Y:S05]  /*18950*/  ENDCOLLECTIVE ;  /* 0x000000000000791b */ /* 0x003fea0003800000 */
.L_x_5015:
[----:B------:R-:W-:Y:S01]  /*18960*/  IMAD.MOV.U32 R3, RZ, RZ, 0x2 ;  /* 0x00000002ff037424 */ /* 0x000fe200078e00ff */
[----:B------:R-:W-:-:S05]  /*18970*/  FMNMX R4, R2, R55, !PT ;  /* 0x0000003702047209 */ /* 0x000fca0007800000 */
[----:B------:R-:W-:-:S07]  /*18980*/  IMAD.MOV.U32 R49, RZ, RZ, R4 ;  /* 0x000000ffff317224 */ /* 0x000fce00078e0004 */
[----:B------:R-:W-:Y:S05]  /*18990*/  WARPSYNC.COLLECTIVE R54, `(.L_x_5016) ;  /* 0x0000000036087348 */ /* 0x000fea0003c00000 */
[----:B------:R0:W1:Y:S02]  /*189a0*/  SHFL.DOWN P0, R55, R49, R3, R0 ;  /* 0x0800000331377389 */ /* 0x0000640000000000 */
[----:B01----:R-:W-:Y:S05]  /*189b0*/  ENDCOLLECTIVE ;  /* 0x000000000000791b */ /* 0x003fea0003800000 */
.L_x_5016:
[----:B------:R-:W-:Y:S01]  /*189c0*/  IMAD.MOV.U32 R3, RZ, RZ, 0x1 ;  /* 0x00000001ff037424 */ /* 0x000fe200078e00ff */
[----:B------:R-:W-:-:S05]  /*189d0*/  FMNMX R5, R4, R55, !PT ;  /* 0x0000003704057209 */ /* 0x000fca0007800000 */
[----:B------:R-:W-:-:S07]  /*189e0*/  IMAD.MOV.U32 R49, RZ, RZ, R5 ;  /* 0x000000ffff317224 */ /* 0x000fce00078e0005 */
[----:B------:R-:W-:Y:S05]  /*189f0*/  WARPSYNC.COLLECTIVE R54, `(.L_x_5017) ;  /* 0x0000000036087348 */ /* 0x000fea0003c00000 */
[----:B------:R0:W1:Y:S02]  /*18a00*/  SHFL.DOWN P0, R55, R49, R3, R0 ;  /* 0x0800000331377389 */ /* 0x0000640000000000 */
[----:B01----:R-:W-:Y:S05]  /*18a10*/  ENDCOLLECTIVE ;  /* 0x000000000000791b */ /* 0x003fea0003800000 */
.L_x_5017:
[----:B------:R-:W-:Y:S01]  /*18a20*/  FMNMX R56, R5, R55, !PT ;  /* 0x0000003705387209 */ /* 0x000fe20007800000 */
[----:B------:R-:W-:-:S07]  /*18a30*/  IMAD.MOV.U32 R55, RZ, RZ, 0x1f ;  /* 0x0000001fff377424 */ /* 0x000fce00078e00ff */
[----:B------:R-:W-:Y:S05]  /*18a40*/  WARPSYNC.COLLECTIVE R54, `(.L_x_5018) ;  /* 0x0000000036087348 */ /* 0x000fea0003c00000 */
[----:B------:R0:W1:Y:S02]  /*18a50*/  SHFL.IDX P0, R55, R56, R57, R55 ;  /* 0x0000003938377389 */ /* 0x0000640000000037 */
[----:B01----:R-:W-:Y:S05]  /*18a60*/  ENDCOLLECTIVE ;  /* 0x000000000000791b */ /* 0x003fea0003800000 */
.L_x_5018:
[----:B------:R-:W-:Y:S01]  /*18a70*/  IMAD.MOV.U32 R6, RZ, RZ, R55 ;  /* 0x000000ffff067224 */ /* 0x000fe200078e0037 */
[----:B------:R-:W-:Y:S06]  /*18a80*/  BRA `(.L_x_5019) ;  /* 0xffffff2c00a07947 */ /* 0x000fec000383ffff */
.L_x_4685:
[----:B------:R-:W-:Y:S01]  /*18a90*/  BSSY B0, `(.L_x_5020) ;  /* 0x0000007000007945 */ /* 0x000fe20003800000 */
[----:B------:R-:W-:Y:S02]  /*18aa0*/  IMAD.MOV.U32 R3, RZ, RZ, 0x10 ;  /* 0x00000010ff037424 */ /* 0x000fe400078e00ff */
[----:B------:R-:W-:Y:S02]  /*18ab0*/  IMAD.MOV.U32 R0, RZ, RZ, 0x1f ;  /* 0x0000001fff007424 */ /* 0x000fe400078e00ff */
[----:B------:R-:W-:-:S07]  /*18ac0*/  IMAD.MOV.U32 R54, RZ, RZ, -0x1 ;  /* 0xffffffffff367424 */ /* 0x000fce00078e00ff */
[----:B0-----:R-:W-:Y:S05]  /*18ad0*/  WARPSYNC.COLLECTIVE R54, `(.L_x_5021) ;  /* 0x0000000036087348 */ /* 0x001fea0003c00000 */
[----:B------:R1:W2:Y:S02]  /*18ae0*/  SHFL.DOWN P0, R55, R49, R3, R0 ;  /* 0x0800000331377389 */ /* 0x0002a40000000000 */
[----:B012---:R-:W-:Y:S05]  /*18af0*/  ENDCOLLECTIVE ;  /* 0x000000000000791b */ /* 0x007fea0003800000 */
.L_x_5021:
[----:B------:R-:W-:Y:S05]  /*18b00*/  BSYNC B0 ;  /* 0x0000000000007941 */ /* 0x000fea0003800000 */
.L_x_5020:
        /* <DEDUP_REMOVED lines=8> */
.L_x_5022:
[----:B------:R-:W-:Y:S01]  /*18b90*/  IMAD.MOV.U32 R3, RZ, RZ, 0x4 ;  /* 0x00000004ff037424 */ /* 0x000fe200078e00ff */
[----:B------:R-:W-:-:S05]  /*18ba0*/  FMNMX R2, R49, R55, !PT ;  /* 0x0000003731027209 */ /* 0x000fca0007800000 */
[----:B------:R-:W-:-:S07]  /*18bb0*/  IMAD.MOV.U32 R49, RZ, RZ, R2 ;  /* 0x000000ffff317224 */ /* 0x000fce00078e0002 */
[----:B------:R-:W-:Y:S05]  /*18bc0*/  WARPSYNC.COLLECTIVE R54, `(.L_x_5023) ;  /* 0x0000000036087348 */ /* 0x000fea0003c00000 */
[----:B------:R0:W1:Y:S02]  /*18bd0*/  SHFL.DOWN P0, R55, R49, R3, R0 ;  /* 0x0800000331377389 */ /* 0x0000640000000000 */
[----:B01----:R-:W-:Y:S05]  /*18be0*/  ENDCOLLECTIVE ;  /* 0x000000000000791b */ /* 0x003fea0003800000 */
.L_x_5023:
[----:B------:R-:W-:Y:S01]  /*18bf0*/  IMAD.MOV.U32 R3, RZ, RZ, 0x2 ;  /* 0x00000002ff037424 */ /* 0x000fe200078e00ff */
[----:B------:R-:W-:-:S05]  /*18c00*/  FMNMX R4, R2, R55, !PT ;  /* 0x0000003702047209 */ /* 0x000fca0007800000 */
[----:B------:R-:W-:-:S07]  /*18c10*/  IMAD.MOV.U32 R49, RZ, RZ, R4 ;  /* 0x000000ffff317224 */ /* 0x000fce00078e0004 */
[----:B------:R-:W-:Y:S05]  /*18c20*/  WARPSYNC.COLLECTIVE R54, `(.L_x_5024) ;  /* 0x0000000036087348 */ /* 0x000fea0003c00000 */
[----:B------:R0:W1:Y:S02]  /*18c30*/  SHFL.DOWN P0, R55, R49, R3, R0 ;  /* 0x0800000331377389 */ /* 0x0000640000000000 */
[----:B01----:R-:W-:Y:S05]  /*18c40*/  ENDCOLLECTIVE ;  /* 0x000000000000791b */ /* 0x003fea0003800000 */
.L_x_5024:
[----:B------:R-:W-:Y:S01]  /*18c50*/  IMAD.MOV.U32 R3, RZ, RZ, 0x1 ;  /* 0x00000001ff037424 */ /* 0x000fe200078e00ff */
[----:B------:R-:W-:-:S05]  /*18c60*/  FMNMX R5, R4, R55, !PT ;  /* 0x0000003704057209 */ /* 0x000fca0007800000 */
[----:B------:R-:W-:-:S07]  /*18c70*/  IMAD.MOV.U32 R49, RZ, RZ, R5 ;  /* 0x000000ffff317224 */ /* 0x000fce00078e0005 */
[----:B------:R-:W-:Y:S05]  /*18c80*/  WARPSYNC.COLLECTIVE R54, `(.L_x_5025) ;  /* 0x0000000036087348 */ /* 0x000fea0003c00000 */
[----:B------:R0:W1:Y:S02]  /*18c90*/  SHFL.DOWN P0, R55, R49, R3, R0 ;  /* 0x0800000331377389 */ /* 0x0000640000000000 */
[----:B01----:R-:W-:Y:S05]  /*18ca0*/  ENDCOLLECTIVE ;  /* 0x000000000000791b */ /* 0x003fea0003800000 */
.L_x_5025:
[----:B------:R-:W-:Y:S01]  /*18cb0*/  FMNMX R56, R5, R55, !PT ;  /* 0x0000003705387209 */ /* 0x000fe20007800000 */
[----:B------:R-:W-:-:S07]  /*18cc0*/  IMAD.MOV.U32 R55, RZ, RZ, 0x1f ;  /* 0x0000001fff377424 */ /* 0x000fce00078e00ff */
[----:B------:R-:W-:Y:S05]  /*18cd0*/  WARPSYNC.COLLECTIVE R54, `(.L_x_5026) ;  /* 0x0000000036087348 */ /* 0x000fea0003c00000 */
[----:B------:R0:W1:Y:S02]  /*18ce0*/  SHFL.IDX P0, R55, R56, R57, R55 ;  /* 0x0000003938377389 */ /* 0x0000640000000037 */
[----:B01----:R-:W-:Y:S05]  /*18cf0*/  ENDCOLLECTIVE ;  /* 0x000000000000791b */ /* 0x003fea0003800000 */
.L_x_5026:
[----:B------:R-:W-:Y:S01]  /*18d00*/  IMAD.MOV.U32 R6, RZ, RZ, R55 ;  /* 0x000000ffff067224 */ /* 0x000fe200078e0037 */
[----:B------:R-:W-:Y:S06]  /*18d10*/  BRA `(.L_x_5027) ;  /* 0xffffff30004c7947 */ /* 0x000fec000383ffff */
.L_x_4693:
[----:B------:R-:W-:Y:S01]  /*18d20*/  BSSY B0, `(.L_x_5028) ;  /* 0x0000007000007945 */ /* 0x000fe20003800000 */
[----:B------:R-:W-:Y:S02]  /*18d30*/  IMAD.MOV.U32 R3, RZ, RZ, 0x10 ;  /* 0x00000010ff037424 */ /* 0x000fe400078e00ff */
[----:B------:R-:W-:Y:S02]  /*18d40*/  IMAD.MOV.U32 R0, RZ, RZ, 0x1f ;  /* 0x0000001fff007424 */ /* 0x000fe400078e00ff */
[----:B------:R-:W-:-:S07]  /*18d50*/  IMAD.MOV.U32 R54, RZ, RZ, -0x1 ;  /* 0xffffffffff367424 */ /* 0x000fce00078e00ff */
[----:B0-----:R-:W-:Y:S05]  /*18d60*/  WARPSYNC.COLLECTIVE R54, `(.L_x_5029) ;  /* 0x0000000036087348 */ /* 0x001fea0003c00000 */
[----:B------:R1:W2:Y:S02]  /*18d70*/  SHFL.DOWN P0, R55, R49, R3, R0 ;  /* 0x0800000331377389 */ /* 0x0002a40000000000 */
[----:B012---:R-:W-:Y:S05]  /*18d80*/  ENDCOLLECTIVE ;  /* 0x000000000000791b */ /* 0x007fea0003800000 */
.L_x_5029:
[----:B------:R-:W-:Y:S05]  /*18d90*/  BSYNC B0 ;  /* 0x0000000000007941 */ /* 0x000fea0003800000 */
.L_x_5028:
        /* <DEDUP_REMOVED lines=8> */
.L_x_5030:
[----:B------:R-:W-:Y:S01]  /*18e20*/  IMAD.MOV.U32 R3, RZ, RZ, 0x4 ;  /* 0x00000004ff037424 */ /* 0x000fe200078e00ff */
[----:B------:R-:W-:-:S05]  /*18e30*/  FMNMX R2, R49, R55, !PT ;  /* 0x0000003731027209 */ /* 0x000fca0007800000 */
[----:B------:R-:W-:-:S07]  /*18e40*/  IMAD.MOV.U32 R49, RZ, RZ, R2 ;  /* 0x000000ffff317224 */ /* 0x000fce00078e0002 */
[----:B------:R-:W-:Y:S05]  /*18e50*/  WARPSYNC.COLLECTIVE R54, `(.L_x_5031) ;  /* 0x0000000036087348 */ /* 0x000fea0003c00000 */
[----:B------:R0:W1:Y:S02]  /*18e60*/  SHFL.DOWN P0, R55, R49, R3, R0 ;  /* 0x0800000331377389 */ /* 0x0000640000000000 */
[----:B01----:R-:W-:Y:S05]  /*18e70*/  ENDCOLLECTIVE ;  /* 0x000000000000791b */ /* 0x003fea0003800000 */
.L_x_5031:
[----:B------:R-:W-:Y:S01]  /*18e80*/  IMAD.MOV.U32 R3, RZ, RZ, 0x2 ;  /* 0x00000002ff037424 */ /* 0x000fe200078e00ff */
[----:B------:R-:W-:-:S05]  /*18e90*/  FMNMX R4, R2, R55, !PT ;  /* 0x0000003702047209 */ /* 0x000fca0007800000 */
[----:B------:R-:W-:-:S07]  /*18ea0*/  IMAD.MOV.U32 R49, RZ, RZ, R4 ;  /* 0x000000ffff317224 */ /* 0x000fce00078e0004 */
[----:B------:R-:W-:Y:S05]  /*18eb0*/  WARPSYNC.COLLECTIVE R54, `(.L_x_5032) ;  /* 0x0000000036087348 */ /* 0x000fea0003c00000 */
[----:B------:R0:W1:Y:S02]  /*18ec0*/  SHFL.DOWN P0, R55, R49, R3, R0 ;  /* 0x0800000331377389 */ /* 0x0000640000000000 */
[----:B01----:R-:W-:Y:S05]  /*18ed0*/  ENDCOLLECTIVE ;  /* 0x000000000000791b */ /* 0x003fea0003800000 */
.L_x_5032:
[----:B------:R-:W-:Y:S01]  /*18ee0*/  IMAD.MOV.U32 R3, RZ, RZ, 0x1 ;  /* 0x00000001ff037424 */ /* 0x000fe200078e00ff */
[----:B------:R-:W-:-:S05]  /*18ef0*/  FMNMX R5, R4, R55, !PT ;  /* 0x0000003704057209 */ /* 0x000fca0007800000 */
[----:B------:R-:W-:-:S07]  /*18f00*/  IMAD.MOV.U32 R49, RZ, RZ, R5 ;  /* 0x000000ffff317224 */ /* 0x000fce00078e0005 */
[----:B------:R-:W-:Y:S05]  /*18f10*/  WARPSYNC.COLLECTIVE R54, `(.L_x_5033) ;  /* 0x0000000036087348 */ /* 0x000fea0003c00000 */
[----:B------:R0:W1:Y:S02]  /*18f20*/  SHFL.DOWN P0, R55, R49, R3, R0 ;  /* 0x0800000331377389 */ /* 0x0000640000000000 */
[----:B01----:R-:W-:Y:S05]  /*18f30*/  ENDCOLLECTIVE ;  /* 0x000000000000791b */ /* 0x003fea0003800000 */
.L_x_5033:
[----:B------:R-:W-:Y:S01]  /*18f40*/  FMNMX R56, R5, R55, !PT ;  /* 0x0000003705387209 */ /* 0x000fe20007800000 */
[----:B------:R-:W-:-:S07]  /*18f50*/  IMAD.MOV.U32 R55, RZ, RZ, 0x1f ;  /* 0x0000001fff377424 */ /* 0x000fce00078e00ff */
[----:B------:R-:W-:Y:S05]  /*18f60*/  WARPSYNC.COLLECTIVE R54, `(.L_x_5034) ;  /* 0x0000000036087348 */ /* 0x000fea0003c00000 */
[----:B------:R0:W1:Y:S02]  /*18f70*/  SHFL.IDX P0, R55, R56, R57, R55 ;  /* 0x0000003938377389 */ /* 0x0000640000000037 */
[----:B01----:R-:W-:Y:S05]  /*18f80*/  ENDCOLLECTIVE ;  /* 0x000000000000791b */ /* 0x003fea0003800000 */
.L_x_5034:
[----:B------:R-:W-:Y:S01]  /*18f90*/  IMAD.MOV.U32 R6, RZ, RZ, R55 ;  /* 0x000000ffff067224 */ /* 0x000fe200078e0037 */
[----:B------:R-:W-:Y:S06]  /*18fa0*/  BRA `(.L_x_5035) ;  /* 0xffffff3000f87947 */ /* 0x000fec000383ffff */
.L_x_4701:
[----:B------:R-:W-:Y:S01]  /*18fb0*/  BSSY B0, `(.L_x_5036) ;  /* 0x0000007000007945 */ /* 0x000fe20003800000 */
[----:B------:R-:W-:Y:S02]  /*18fc0*/  IMAD.MOV.U32 R3, RZ, RZ, 0x10 ;  /* 0x00000010ff037424 */ /* 0x000fe400078e00ff */
[----:B------:R-:W-:Y:S02]  /*18fd0*/  IMAD.MOV.U32 R0, RZ, RZ, 0x1f ;  /* 0x0000001fff007424 */ /* 0x000fe400078e00ff */
[----:B------:R-:W-:-:S07]  /*18fe0*/  IMAD.MOV.U32 R54, RZ, RZ, -0x1 ;  /* 0xffffffffff367424 */ /* 0x000fce00078e00ff */
[----:B0-----:R-:W-:Y:S05]  /*18ff0*/  WARPSYNC.COLLECTIVE R54, `(.L_x_5037) ;  /* 0x0000000036087348 */ /* 0x001fea0003c00000 */
[----:B------:R1:W2:Y:S02]  /*19000*/  SHFL.DOWN P0, R55, R49, R3, R0 ;  /* 0x0800000331377389 */ /* 0x0002a40000000000 */
[----:B012---:R-:W-:Y:S05]  /*19010*/  ENDCOLLECTIVE ;  /* 0x000000000000791b */ /* 0x007fea0003800000 */
.L_x_5037:
[----:B------:R-:W-:Y:S05]  /*19020*/  BSYNC B0 ;  /* 0x0000000000007941 */ /* 0x000fea0003800000 */
.L_x_5036:
        /* <DEDUP_REMOVED lines=8> */
.L_x_5038:
[----:B------:R-:W-:Y:S01]  /*190b0*/  IMAD.MOV.U32 R3, RZ, RZ, 0x4 ;  /* 0x00000004ff037424 */ /* 0x000fe200078e00ff */
[----:B------:R-:W-:-:S05]  /*190c0*/  FMNMX R2, R49, R55, !PT ;  /* 0x0000003731027209 */ /* 0x000fca0007800000 */
[----:B------:R-:W-:-:S07]  /*190d0*/  IMAD.MOV.U32 R49, RZ, RZ, R2 ;  /* 0x000000ffff317224 */ /* 0x000fce00078e0002 */
[----:B------:R-:W-:Y:S05]  /*190e0*/  WARPSYNC.COLLECTIVE R54, `(.L_x_5039) ;  /* 0x0000000036087348 */ /* 0x000fea0003c00000 */
[----:B------:R0:W1:Y:S02]  /*190f0*/  SHFL.DOWN P0, R55, R49, R3, R0 ;  /* 0x0800000331377389 */ /* 0x0000640000000000 */
[----:B01----:R-:W-:Y:S05]  /*19100*/  ENDCOLLECTIVE ;  /* 0x000000000000791b */ /* 0x003fea0003800000 */
.L_x_5039:
[----:B------:R-:W-:Y:S01]  /*19110*/  IMAD.MOV.U32 R3, RZ, RZ, 0x2 ;  /* 0x00000002ff037424 */ /* 0x000fe200078e00ff */
[----:B------:R-:W-:-:S05]  /*19120*/  FMNMX R4, R2, R55, !PT ;  /* 0x0000003702047209 */ /* 0x000fca0007800000 */
[----:B------:R-:W-:-:S07]  /*19130*/  IMAD.MOV.U32 R49, RZ, RZ, R4 ;  /* 0x000000ffff317224 */ /* 0x000fce00078e0004 */
[----:B------:R-:W-:Y:S05]  /*19140*/  WARPSYNC.COLLECTIVE R54, `(.L_x_5040) ;  /* 0x0000000036087348 */ /* 0x000fea0003c00000 */
[----:B------:R0:W1:Y:S02]  /*19150*/  SHFL.DOWN P0, R55, R49, R3, R0 ;  /* 0x0800000331377389 */ /* 0x0000640000000000 */
[----:B01----:R-:W-:Y:S05]  /*19160*/  ENDCOLLECTIVE ;  /* 0x000000000000791b */ /* 0x003fea0003800000 */
.L_x_5040:
[----:B------:R-:W-:Y:S01]  /*19170*/  IMAD.MOV.U32 R3, RZ, RZ, 0x1 ;  /* 0x00000001ff037424 */ /* 0x000fe200078e00ff */
[----:B------:R-:W-:-:S05]  /*19180*/  FMNMX R5, R4, R55, !PT ;  /* 0x0000003704057209 */ /* 0x000fca0007800000 */
[----:B------:R-:W-:-:S07]  /*19190*/  IMAD.MOV.U32 R49, RZ, RZ, R5 ;  /* 0x000000ffff317224 */ /* 0x000fce00078e0005 */
[----:B------:R-:W-:Y:S05]  /*191a0*/  WARPSYNC.COLLECTIVE R54, `(.L_x_5041) ;  /* 0x0000000036087348 */ /* 0x000fea0003c00000 */
[----:B------:R0:W1:Y:S02]  /*191b0*/  SHFL.DOWN P0, R55, R49, R3, R0 ;  /* 0x0800000331377389 */ /* 0x0000640000000000 */
[----:B01----:R-:W-:Y:S05]  /*191c0*/  ENDCOLLECTIVE ;  /* 0x000000000000791b */ /* 0x003fea0003800000 */
.L_x_5041:
[----:B------:R-:W-:Y:S01]  /*191d0*/  FMNMX R56, R5, R55, !PT ;  /* 0x0000003705387209 */ /* 0x000fe20007800000 */
[----:B------:R-:W-:-:S07]  /*191e0*/  IMAD.MOV.U32 R55, RZ, RZ, 0x1f ;  /* 0x0000001fff377424 */ /* 0x000fce00078e00ff */
[----:B------:R-:W-:Y:S05]  /*191f0*/  WARPSYNC.COLLECTIVE R54, `(.L_x_5042) ;  /* 0x0000000036087348 */ /* 0x000fea0003c00000 */
[----:B------:R0:W1:Y:S02]  /*19200*/  SHFL.IDX P0, R55, R56, R57, R55 ;  /* 0x0000003938377389 */ /* 0x0000640000000037 */
[----:B01----:R-:W-:Y:S05]  /*19210*/  ENDCOLLECTIVE ;  /* 0x000000000000791b */ /* 0x003fea0003800000 */
.L_x_5042:
[----:B------:R-:W-:Y:S01]  /*19220*/  IMAD.MOV.U32 R6, RZ, RZ, R55 ;  /* 0x000000ffff067224 */ /* 0x000fe200078e0037 */
[----:B------:R-:W-:Y:S06]  /*19230*/  BRA `(.L_x_5043) ;  /* 0xffffff3400a47947 */ /* 0x000fec000383ffff */
.L_x_4709:
[----:B------:R-:W-:Y:S01]  /*19240*/  BSSY B0, `(.L_x_5044) ;  /* 0x0000007000007945 */ /* 0x000fe20003800000 */
[----:B------:R-:W-:Y:S02]  /*19250*/  IMAD.MOV.U32 R3, RZ, RZ, 0x10 ;  /* 0x00000010ff037424 */ /* 0x000fe400078e00ff */
[----:B------:R-:W-:Y:S02]  /*19260*/  IMAD.MOV.U32 R0, RZ, RZ, 0x1f ;  /* 0x0000001fff007424 */ /* 0x000fe400078e00ff */
[----:B------:R-:W-:-:S07]  /*19270*/  IMAD.MOV.U32 R54, RZ, RZ, -0x1 ;  /* 0xffffffffff367424 */ /* 0x000fce00078e00ff */
[----:B0-----:R-:W-:Y:S05]  /*19280*/  WARPSYNC.COLLECTIVE R54, `(.L_x_5045) ;  /* 0x0000000036087348 */ /* 0x001fea0003c00000 */
[----:B------:R1:W2:Y:S02]  /*19290*/  SHFL.DOWN P0, R55, R49, R3, R0 ;  /* 0x0800000331377389 */ /* 0x0002a40000000000 */
[----:B012---:R-:W-:Y:S05]  /*192a0*/  ENDCOLLECTIVE ;  /* 0x000000000000791b */ /* 0x007fea0003800000 */
.L_x_5045:
[----:B------:R-:W-:Y:S05]  /*192b0*/  BSYNC B0 ;  /* 0x0000000000007941 */ /* 0x000fea0003800000 */
.L_x_5044:
        /* <DEDUP_REMOVED lines=8> */
.L_x_5046:
[----:B------:R-:W-:Y:S01]  /*19340*/  IMAD.MOV.U32 R3, RZ, RZ, 0x4 ;  /* 0x00000004ff037424 */ /* 0x000fe200078e00ff */
[----:B------:R-:W-:-:S05]  /*19350*/  FMNMX R2, R49, R55, !PT ;  /* 0x0000003731027209 */ /* 0x000fca0007800000 */
[----:B------:R-:W-:-:S07]  /*19360*/  IMAD.MOV.U32 R49, RZ, RZ, R2 ;  /* 0x000000ffff317224 */ /* 0x000fce00078e0002 */
[----:B------:R-:W-:Y:S05]  /*19370*/  WARPSYNC.COLLECTIVE R54, `(.L_x_5047) ;  /* 0x0000000036087348 */ /* 0x000fea0003c00000 */
[----:B------:R0:W1:Y:S02]  /*19380*/  SHFL.DOWN P0, R55, R49, R3, R0 ;  /* 0x0800000331377389 */ /* 0x0000640000000000 */
[----:B01----:R-:W-:Y:S05]  /*19390*/  ENDCOLLECTIVE ;  /* 0x000000000000791b */ /* 0x003fea0003800000 */
.L_x_5047:
[----:B------:R-:W-:Y:S01]  /*193a0*/  IMAD.MOV.U32 R3, RZ, RZ, 0x2 ;  /* 0x00000002ff037424 */ /* 0x000fe200078e00ff */
[----:B------:R-:W-:-:S05]  /*193b0*/  FMNMX R4, R2, R55, !PT ;  /* 0x0000003702047209 */ /* 0x000fca0007800000 */
[----:B------:R-:W-:-:S07]  /*193c0*/  IMAD.MOV.U32 R49, RZ, RZ, R4 ;  /* 0x000000ffff317224 */ /* 0x000fce00078e0004 */
[----:B------:R-:W-:Y:S05]  /*193d0*/  WARPSYNC.COLLECTIVE R54, `(.L_x_5048) ;  /* 0x0000000036087348 */ /* 0x000fea0003c00000 */
[----:B------:R0:W1:Y:S02]  /*193e0*/  SHFL.DOWN P0, R55, R49, R3, R0 ;  /* 0x0800000331377389 */ /* 0x0000640000000000 */
[----:B01----:R-:W-:Y:S05]  /*193f0*/  ENDCOLLECTIVE ;  /* 0x000000000000791b */ /* 0x003fea0003800000 */
.L_x_5048:
[----:B------:R-:W-:Y:S01]  /*19400*/  IMAD.MOV.U32 R3, RZ, RZ, 0x1 ;  /* 0x00000001ff037424 */ /* 0x000fe200078e00ff */
[----:B------:R-:W-:-:S05]  /*19410*/  FMNMX R5, R4, R55, !PT ;  /* 0x0000003704057209 */ /* 0x000fca0007800000 */
[----:B------:R-:W-:-:S07]  /*19420*/  IMAD.MOV.U32 R49, RZ, RZ, R5 ;  /* 0x000000ffff317224 */ /* 0x000fce00078e0005 */
[----:B------:R-:W-:Y:S05]  /*19430*/  WARPSYNC.COLLECTIVE R54, `(.L_x_5049) ;  /* 0x0000000036087348 */ /* 0x000fea0003c00000 */
[----:B------:R0:W1:Y:S02]  /*19440*/  SHFL.DOWN P0, R55, R49, R3, R0 ;  /* 0x0800000331377389 */ /* 0x0000640000000000 */
[----:B01----:R-:W-:Y:S05]  /*19450*/  ENDCOLLECTIVE ;  /* 0x000000000000791b */ /* 0x003fea0003800000 */
.L_x_5049:
[----:B------:R-:W-:Y:S01]  /*19460*/  FMNMX R56, R5, R55, !PT ;  /* 0x0000003705387209 */ /* 0x000fe20007800000 */
[----:B------:R-:W-:-:S07]  /*19470*/  IMAD.MOV.U32 R55, RZ, RZ, 0x1f ;  /* 0x0000001fff377424 */ /* 0x000fce00078e00ff */
[----:B------:R-:W-:Y:S05]  /*19480*/  WARPSYNC.COLLECTIVE R54, `(.L_x_5050) ;  /* 0x0000000036087348 */ /* 0x000fea0003c00000 */
[----:B------:R0:W1:Y:S02]  /*19490*/  SHFL.IDX P0, R55, R56, R57, R55 ;  /* 0x0000003938377389 */ /* 0x0000640000000037 */
[----:B01----:R-:W-:Y:S05]  /*194a0*/  ENDCOLLECTIVE ;  /* 0x000000000000791b */ /* 0x003fea0003800000 */
.L_x_5050:
[----:B------:R-:W-:Y:S01]  /*194b0*/  IMAD.MOV.U32 R6, RZ, RZ, R55 ;  /* 0x000000ffff067224 */ /* 0x000fe200078e0037 */
[----:B------:R-:W-:Y:S06]  /*194c0*/  BRA `(.L_x_5051) ;  /* 0xffffff3800507947 */ /* 0x000fec000383ffff */
.L_x_4717:
[----:B------:R-:W-:Y:S01]  /*194d0*/  BSSY B0, `(.L_x_5052) ;  /* 0x0000007000007945 */ /* 0x000fe20003800000 */
[----:B------:R-:W-:Y:S02]  /*194e0*/  IMAD.MOV.U32 R3, RZ, RZ, 0x10 ;  /* 0x00000010ff037424 */ /* 0x000fe400078e00ff */
[----:B------:R-:W-:Y:S02]  /*194f0*/  IMAD.MOV.U32 R0, RZ, RZ, 0x1f ;  /* 0x0000001fff007424 */ /* 0x000fe400078e00ff */
[----:B------:R-:W-:-:S07]  /*19500*/  IMAD.MOV.U32 R54, RZ, RZ, -0x1 ;  /* 0xffffffffff367424 */ /* 0x000fce00078e00ff */
[----:B0-----:R-:W-:Y:S05]  /*19510*/  WARPSYNC.COLLECTIVE R54, `(.L_x_5053) ;  /* 0x0000000036087348 */ /* 0x001fea0003c00000 */
[----:B------:R1:W2:Y:S02]  /*19520*/  SHFL.DOWN P0, R55, R49, R3, R0 ;  /* 0x0800000331377389 */ /* 0x0002a40000000000 */
[----:B012---:R-:W-:Y:S05]  /*19530*/  ENDCOLLECTIVE ;  /* 0x000000000000791b */ /* 0x007fea0003800000 */
.L_x_5053:
[----:B------:R-:W-:Y:S05]  /*19540*/  BSYNC B0 ;  /* 0x0000000000007941 */ /* 0x000fea0003800000 */
.L_x_5052:
        /* <DEDUP_REMOVED lines=8> */
.L_x_5054:
[----:B------:R-:W-:Y:S01]  /*195d0*/  IMAD.MOV.U32 R3, RZ, RZ, 0x4 ;  /* 0x00000004ff037424 */ /* 0x000fe200078e00ff */
[----:B------:R-:W-:-:S05]  /*195e0*/  FMNMX R2, R49, R55, !PT ;  /* 0x0000003731027209 */ /* 0x000fca0007800000 */
[----:B------:R-:W-:-:S07]  /*195f0*/  IMAD.MOV.U32 R49, RZ, RZ, R2 ;  /* 0x000000ffff317224 */ /* 0x000fce00078e0002 */
[----:B------:R-:W-:Y:S05]  /*19600*/  WARPSYNC.COLLECTIVE R54, `(.L_x_5055) ;  /* 0x0000000036087348 */ /* 0x000fea0003c00000 */
[----:B------:R0:W1:Y:S02]  /*19610*/  SHFL.DOWN P0, R55, R49, R3, R0 ;  /* 0x0800000331377389 */ /* 0x0000640000000000 */
[----:B01----:R-:W-:Y:S05]  /*19620*/  ENDCOLLECTIVE ;  /* 0x000000000000791b */ /* 0x003fea0003800000 */
.L_x_5055:
[----:B------:R-:W-:Y:S01]  /*19630*/  IMAD.MOV.U32 R3, RZ, RZ, 0x2 ;  /* 0x00000002ff037424 */ /* 0x000fe200078e00ff */
[----:B------:R-:W-:-:S05]  /*19640*/  FMNMX R4, R2, R55, !PT ;  /* 0x0000003702047209 */ /* 0x000fca0007800000 */
[----:B------:R-:W-:-:S07]  /*19650*/  IMAD.MOV.U32 R49, RZ, RZ, R4 ;  /* 0x000000ffff317224 */ /* 0x000fce00078e0004 */
[----:B------:R-:W-:Y:S05]  /*19660*/  WARPSYNC.COLLECTIVE R54, `(.L_x_5056) ;  /* 0x0000000036087348 */ /* 0x000fea0003c00000 */
[----:B------:R0:W1:Y:S02]  /*19670*/  SHFL.DOWN P0, R55, R49, R3, R0 ;  /* 0x0800000331377389 */ /* 0x0000640000000000 */
[----:B01----:R-:W-:Y:S05]  /*19680*/  ENDCOLLECTIVE ;  /* 0x000000000000791b */ /* 0x003fea0003800000 */
.L_x_5056:
[----:B------:R-:W-:Y:S01]  /*19690*/  IMAD.MOV.U32 R3, RZ, RZ, 0x1 ;  /* 0x00000001ff037424 */ /* 0x000fe200078e00ff */
[----:B------:R-:W-:-:S05]  /*196a0*/  FMNMX R5, R4, R55, !PT ;  /* 0x0000003704057209 */ /* 0x000fca0007800000 */
[----:B------:R-:W-:-:S07]  /*196b0*/  IMAD.MOV.U32 R49, RZ, RZ, R5 ;  /* 0x000000ffff317224 */ /* 0x000fce00078e0005 */
[----:B------:R-:W-:Y:S05]  /*196c0*/  WARPSYNC.COLLECTIVE R54, `(.L_x_5057) ;  /* 0x0000000036087348 */ /* 0x000fea0003c00000 */
[----:B------:R0:W1:Y:S02]  /*196d0*/  SHFL.DOWN P0, R55, R49, R3, R0 ;  /* 0x0800000331377389 */ /* 0x0000640000000000 */
[----:B01----:R-:W-:Y:S05]  /*196e0*/  ENDCOLLECTIVE ;  /* 0x000000000000791b */ /* 0x003fea0003800000 */
.L_x_5057:
[----:B------:R-:W-:Y:S01]  /*196f0*/  FMNMX R56, R5, R55, !PT ;  /* 0x0000003705387209 */ /* 0x000fe20007800000 */
[----:B------:R-:W-:-:S07]  /*19700*/  IMAD.MOV.U32 R55, RZ, RZ, 0x1f ;  /* 0x0000001fff377424 */ /* 0x000fce00078e00ff */
[----:B------:R-:W-:Y:S05]  /*19710*/  WARPSYNC.COLLECTIVE R54, `(.L_x_5058) ;  /* 0x0000000036087348 */ /* 0x000fea0003c00000 */
[----:B------:R0:W1:Y:S02]  /*19720*/  SHFL.IDX P0, R55, R56, R57, R55 ;  /* 0x0000003938377389 */ /* 0x0000640000000037 */
[----:B01----:R-:W-:Y:S05]  /*19730*/  ENDCOLLECTIVE ;  /* 0x000000000000791b */ /* 0x003fea0003800000 */
.L_x_5058:
[----:B------:R-:W-:Y:S01]  /*19740*/  IMAD.MOV.U32 R6, RZ, RZ, R55 ;  /* 0x000000ffff067224 */ /* 0x000fe200078e0037 */
[----:B------:R-:W-:Y:S06]  /*19750*/  BRA `(.L_x_5059) ;  /* 0xffffff3800fc7947 */ /* 0x000fec000383ffff */
.L_x_4725:
[----:B------:R-:W-:Y:S01]  /*19760*/  BSSY B0, `(.L_x_5060) ;  /* 0x0000007000007945 */ /* 0x000fe20003800000 */
[----:B------:R-:W-:Y:S02]  /*19770*/  IMAD.MOV.U32 R3, RZ, RZ, 0x10 ;  /* 0x00000010ff037424 */ /* 0x000fe400078e00ff */
[----:B------:R-:W-:Y:S02]  /*19780*/  IMAD.MOV.U32 R0, RZ, RZ, 0x1f ;  /* 0x0000001fff007424 */ /* 0x000fe400078e00ff */
[----:B------:R-:W-:-:S07]  /*19790*/  IMAD.MOV.U32 R54, RZ, RZ, -0x1 ;  /* 0xffffffffff367424 */ /* 0x000fce00078e00ff */
[----:B0-----:R-:W-:Y:S05]  /*197a0*/  WARPSYNC.COLLECTIVE R54, `(.L_x_5061) ;  /* 0x0000000036087348 */ /* 0x001fea0003c00000 */
[----:B------:R1:W2:Y:S02]  /*197b0*/  SHFL.DOWN P0, R55, R49, R3, R0 ;  /* 0x0800000331377389 */ /* 0x0002a40000000000 */
[----:B012---:R-:W-:Y:S05]  /*197c0*/  ENDCOLLECTIVE ;  /* 0x000000000000791b */ /* 0x007fea0003800000 */
.L_x_5061:
[----:B------:R-:W-:Y:S05]  /*197d0*/  BSYNC B0 ;  /* 0x0000000000007941 */ /* 0x000fea0003800000 */
.L_x_5060:
        /* <DEDUP_REMOVED lines=8> */
.L_x_5062:
[----:B------:R-:W-:Y:S01]  /*19860*/  IMAD.MOV.U32 R3, RZ, RZ, 0x4 ;  /* 0x00000004ff037424 */ /* 0x000fe200078e00ff */
[----:B------:R-:W-:-:S05]  /*19870*/  FMNMX R2, R49, R55, !PT ;  /* 0x0000003731027209 */ /* 0x000fca0007800000 */
[----:B------:R-:W-:-:S07]  /*19880*/  IMAD.MOV.U32 R49, RZ, RZ, R2 ;  /* 0x000000ffff317224 */ /* 0x000fce00078e0002 */
[----:B------:R-:W-:Y:S05]  /*19890*/  WARPSYNC.COLLECTIVE R54, `(.L_x_5063) ;  /* 0x0000000036087348 */ /* 0x000fea0003c00000 */
[----:B------:R0:W1:Y:S02]  /*198a0*/  SHFL.DOWN P0, R55, R49, R3, R0 ;  /* 0x0800000331377389 */ /* 0x0000640000000000 */
[----:B01----:R-:W-:Y:S05]  /*198b0*/  ENDCOLLECTIVE ;  /* 0x000000000000791b */ /* 0x003fea0003800000 */
.L_x_5063:
[----:B------:R-:W-:Y:S01]  /*198c0*/  IMAD.MOV.U32 R3, RZ, RZ, 0x2 ;  /* 0x00000002ff037424 */ /* 0x000fe200078e00ff */
[----:B------:R-:W-:-:S05]  /*198d0*/  FMNMX R4, R2, R55, !PT ;  /* 0x0000003702047209 */ /* 0x000fca0007800000 */
[----:B------:R-:W-:-:S07]  /*198e0*/  IMAD.MOV.U32 R49, RZ, RZ, R4 ;  /* 0x000000ffff317224 */ /* 0x000fce00078e0004 */
[----:B------:R-:W-:Y:S05]  /*198f0*/  WARPSYNC.COLLECTIVE R54, `(.L_x_5064) ;  /* 0x0000000036087348 */ /* 0x000fea0003c00000 */
[----:B------:R0:W1:Y:S02]  /*19900*/  SHFL.DOWN P0, R55, R49, R3, R0 ;  /* 0x0800000331377389 */ /* 0x0000640000000000 */
[----:B01----:R-:W-:Y:S05]  /*19910*/  ENDCOLLECTIVE ;  /* 0x000000000000791b */ /* 0x003fea0003800000 */
.L_x_5064:
[----:B------:R-:W-:Y:S01]  /*19920*/  IMAD.MOV.U32 R3, RZ, RZ, 0x1 ;  /* 0x00000001ff037424 */ /* 0x000fe200078e00ff */
[----:B------:R-:W-:-:S05]  /*19930*/  FMNMX R5, R4, R55, !PT ;  /* 0x0000003704057209 */ /* 0x000fca0007800000 */
[----:B------:R-:W-:-:S07]  /*19940*/  IMAD.MOV.U32 R49, RZ, RZ, R5 ;  /* 0x000000ffff317224 */ /* 0x000fce00078e0005 */
[----:B------:R-:W-:Y:S05]  /*19950*/  WARPSYNC.COLLECTIVE R54, `(.L_x_5065) ;  /* 0x0000000036087348 */ /* 0x000fea0003c00000 */
[----:B------:R0:W1:Y:S02]  /*19960*/  SHFL.DOWN P0, R55, R49, R3, R0 ;  /* 0x0800000331377389 */ /* 0x0000640000000000 */
[----:B01----:R-:W-:Y:S05]  /*19970*/  ENDCOLLECTIVE ;  /* 0x000000000000791b */ /* 0x003fea0003800000 */
.L_x_5065:
[----:B------:R-:W-:Y:S01]  /*19980*/  FMNMX R56, R5, R55, !PT ;  /* 0x0000003705387209 */ /* 0x000fe20007800000 */
[----:B------:R-:W-:-:S07]  /*19990*/  IMAD.MOV.U32 R55, RZ, RZ, 0x1f ;  /* 0x0000001fff377424 */ /* 0x000fce00078e00ff */
[----:B------:R-:W-:Y:S05]  /*199a0*/  WARPSYNC.COLLECTIVE R54, `(.L_x_5066) ;  /* 0x0000000036087348 */ /* 0x000fea0003c00000 */
[----:B------:R0:W1:Y:S02]  /*199b0*/  SHFL.IDX P0, R55, R56, R57, R55 ;  /* 0x0000003938377389 */ /* 0x0000640000000037 */
[----:B01----:R-:W-:Y:S05]  /*199c0*/  ENDCOLLECTIVE ;  /* 0x000000000000791b */ /* 0x003fea0003800000 */
.L_x_5066:
[----:B------:R-:W-:Y:S01]  /*199d0*/  IMAD.MOV.U32 R58, RZ, RZ, R55 ;  /* 0x000000ffff3a7224 */ /* 0x000fe200078e0037 */
[----:B------:R-:W-:Y:S06]  /*199e0*/  BRA `(.L_x_5067) ;  /* 0xffffff3c00a87947 */ /* 0x000fec000383ffff */
.L_x_4733:
[----:B------:R-:W-:Y:S01]  /*199f0*/  BSSY B0, `(.L_x_5068) ;  /* 0x0000007000007945 */ /* 0x000fe20003800000 */
[----:B------:R-:W-:Y:S02]  /*19a00*/  IMAD.MOV.U32 R3, RZ, RZ, 0x10 ;  /* 0x00000010ff037424 */ /* 0x000fe400078e00ff */
[----:B------:R-:W-:Y:S02]  /*19a10*/  IMAD.MOV.U32 R0, RZ, RZ, 0x1f ;  /* 0x0000001fff007424 */ /* 0x000fe400078e00ff */
[----:B------:R-:W-:-:S07]  /*19a20*/  IMAD.MOV.U32 R54, RZ, RZ, -0x1 ;  /* 0xffffffffff367424 */ /* 0x000fce00078e00ff */
[----:B0-----:R-:W-:Y:S05]  /*19a30*/  WARPSYNC.COLLECTIVE R54, `(.L_x_5069) ;  /* 0x0000000036087348 */ /* 0x001fea0003c00000 */
[----:B------:R1:W2:Y:S02]  /*19a40*/  SHFL.DOWN P0, R55, R49, R3, R0 ;  /* 0x0800000331377389 */ /* 0x0002a40000000000 */
[----:B012---:R-:W-:Y:S05]  /*19a50*/  ENDCOLLECTIVE ;  /* 0x000000000000791b */ /* 0x007fea0003800000 */
.L_x_5069:
[----:B------:R-:W-:Y:S05]  /*19a60*/  BSYNC B0 ;  /* 0x0000000000007941 */ /* 0x000fea0003800000 */
.L_x_5068:
        /* <DEDUP_REMOVED lines=8> */
.L_x_5070:
[----:B------:R-:W-:Y:S01]  /*19af0*/  IMAD.MOV.U32 R3, RZ, RZ, 0x4 ;  /* 0x00000004ff037424 */ /* 0x000fe200078e00ff */
[----:B------:R-:W-:-:S05]  /*19b00*/  FMNMX R2, R49, R55, !PT ;  /* 0x0000003731027209 */ /* 0x000fca0007800000 */
[----:B------:R-:W-:-:S07]  /*19b10*/  IMAD.MOV.U32 R49, RZ, RZ, R2 ;  /* 0x000000ffff317224 */ /* 0x000fce00078e0002 */
[----:B------:R-:W-:Y:S05]  /*19b20*/  WARPSYNC.COLLECTIVE R54, `(.L_x_5071) ;  /* 0x0000000036087348 */ /* 0x000fea0003c00000 */
[----:B------:R0:W1:Y:S02]  /*19b30*/  SHFL.DOWN P0, R55, R49, R3, R0 ;  /* 0x0800000331377389 */ /* 0x0000640000000000 */
[----:B01----:R-:W-:Y:S05]  /*19b40*/  ENDCOLLECTIVE ;  /* 0x000000000000791b */ /* 0x003fea0003800000 */
.L_x_5071:
[----:B------:R-:W-:Y:S01]  /*19b50*/  IMAD.MOV.U32 R3, RZ, RZ, 0x2 ;  /* 0x00000002ff037424 */ /* 0x000fe200078e00ff */
[----:B------:R-:W-:-:S05]  /*19b60*/  FMNMX R4, R2, R55, !PT ;  /* 0x0000003702047209 */ /* 0x000fca0007800000 */
[----:B------:R-:W-:-:S07]  /*19b70*/  IMAD.MOV.U32 R49, RZ, RZ, R4 ;  /* 0x000000ffff317224 */ /* 0x000fce00078e0004 */
[----:B------:R-:W-:Y:S05]  /*19b80*/  WARPSYNC.COLLECTIVE R54, `(.L_x_5072) ;  /* 0x0000000036087348 */ /* 0x000fea0003c00000 */
[----:B------:R0:W1:Y:S02]  /*19b90*/  SHFL.DOWN P0, R55, R49, R3, R0 ;  /* 0x0800000331377389 */ /* 0x0000640000000000 */
[----:B01----:R-:W-:Y:S05]  /*19ba0*/  ENDCOLLECTIVE ;  /* 0x000000000000791b */ /* 0x003fea0003800000 */
.L_x_5072:
[----:B------:R-:W-:Y:S01]  /*19bb0*/  IMAD.MOV.U32 R3, RZ, RZ, 0x1 ;  /* 0x00000001ff037424 */ /* 0x000fe200078e00ff */
[----:B------:R-:W-:-:S05]  /*19bc0*/  FMNMX R56, R4, R55, !PT ;  /* 0x0000003704387209 */ /* 0x000fca0007800000 */
[----:B------:R-:W-:-:S07]  /*19bd0*/  IMAD.MOV.U32 R49, RZ, RZ, R56 ;  /* 0x000000ffff317224 */ /* 0x000fce00078e0038 */
[----:B------:R-:W-:Y:S05]  /*19be0*/  WARPSYNC.COLLECTIVE R54, `(.L_x_5073) ;  /* 0x0000000036087348 */ /* 0x000fea0003c00000 */
[----:B------:R0:W1:Y:S02]  /*19bf0*/  SHFL.DOWN P0, R55, R49, R3, R0 ;  /* 0x0800000331377389 */ /* 0x0000640000000000 */
[----:B01----:R-:W-:Y:S05]  /*19c00*/  ENDCOLLECTIVE ;  /* 0x000000000000791b */ /* 0x003fea0003800000 */
.L_x_5073:
[----:B------:R-:W-:Y:S01]  /*19c10*/  FMNMX R56, R56, R55, !PT ;  /* 0x0000003738387209 */ /* 0x000fe20007800000 */
[----:B------:R-:W-:-:S07]  /*19c20*/  IMAD.MOV.U32 R55, RZ, RZ, 0x1f ;  /* 0x0000001fff377424 */ /* 0x000fce00078e00ff */
[----:B------:R-:W-:Y:S05]  /*19c30*/  WARPSYNC.COLLECTIVE R54, `(.L_x_5074) ;  /* 0x0000000036087348 */ /* 0x000fea0003c00000 */
[----:B------:R0:W1:Y:S02]  /*19c40*/  SHFL.IDX P0, R55, R56, R57, R55 ;  /* 0x0000003938377389 */ /* 0x0000640000000037 */
[----:B01----:R-:W-:Y:S05]  /*19c50*/  ENDCOLLECTIVE ;  /* 0x000000000000791b */ /* 0x003fea0003800000 */
.L_x_5074:
[----:B------:R-:W-:Y:S01]  /*19c60*/  IMAD.MOV.U32 R58, RZ, RZ, R55 ;  /* 0x000000ffff3a7224 */ /* 0x000fe200078e0037 */
[----:B------:R-:W-:Y:S06]  /*19c70*/  BRA `(.L_x_5075) ;  /* 0xffffff4000547947 */ /* 0x000fec000383ffff */
.L_x_4741:
[----:B------:R-:W-:Y:S01]  /*19c80*/  BSSY B0, `(.L_x_5076) ;  /* 0x0000007000007945 */ /* 0x000fe20003800000 */
[----:B------:R-:W-:Y:S02]  /*19c90*/  IMAD.MOV.U32 R3, RZ, RZ, 0x10 ;  /* 0x00000010ff037424 */ /* 0x000fe400078e00ff */
[----:B------:R-:W-:Y:S02]  /*19ca0*/  IMAD.MOV.U32 R0, RZ, RZ, 0x1f ;  /* 0x0000001fff007424 */ /* 0x000fe400078e00ff */
[----:B------:R-:W-:-:S07]  /*19cb0*/  IMAD.MOV.U32 R54, RZ, RZ, -0x1 ;  /* 0xffffffffff367424 */ /* 0x000fce00078e00ff */
[----:B0-----:R-:W-:Y:S05]  /*19cc0*/  WARPSYNC.COLLECTIVE R54, `(.L_x_5077) ;  /* 0x0000000036087348 */ /* 0x001fea0003c00000 */
[----:B------:R1:W2:Y:S02]  /*19cd0*/  SHFL.DOWN P0, R55, R49, R3, R0 ;  /* 0x0800000331377389 */ /* 0x0002a40000000000 */
[----:B012---:R-:W-:Y:S05]  /*19ce0*/  ENDCOLLECTIVE ;  /* 0x000000000000791b */ /* 0x007fea0003800000 */
.L_x_5077:
[----:B------:R-:W-:Y:S05]  /*19cf0*/  BSYNC B0 ;  /* 0x0000000000007941 */ /* 0x000fea0003800000 */
.L_x_5076:
[----:B------:R-:W-:Y:S01]  /*19d00*/  FMNMX R49, R49, R55, !PT ;  /* 0x0000003731317209 */ /* 0x000fe20007800000 */
[----:B------:R-:W-:Y:S02]  /*19d10*/  IMAD.MOV.U32 R3, RZ, RZ, 0x8 ;  /* 0x00000008ff037424 */ /* 0x000fe400078e00ff */
[----:B------:R-:W-:Y:S02]  /*19d20*/  IMAD.MOV.U32 R0, RZ, RZ, 0x1f ;  /* 0x0000001fff007424 */ /* 0x000fe400078e00ff */
[----:B------:R-:W-:-:S07]  /*19d30*/  IMAD.MOV.U32 R54, RZ, RZ, -0x1 ;  /* 0xffffffffff367424 */ /* 0x000fce00078e00ff */
[----:B------:R-:W-:Y:S05]  /*19d40*/  WARPSYNC.COLLECTIVE R54, `(.L_x_5078) ;  /* 0x0000000036087348 */ /* 0x000fea0003c00000 */
[----:B------:R0:W1:Y:S02]  /*19d50*/  SHFL.DOWN P0, R55, R49, R3, R0 ;  /* 0x0800000331377389 */ /* 0x0000640000000000 */
[----:B01----:R-:W-:Y:S05]  /*19d60*/  ENDCOLLECTIVE ;  /* 0x000000000000791b */ /* 0x003fea0003800000 */
.L_x_5078:
[----:B------:R-:W-:Y:S01]  /*19d70*/  IMAD.MOV.U32 R3, RZ, RZ, 0x4 ;  /* 0x00000004ff037424 */ /* 0x000fe200078e00ff */
[----:B------:R-:W-:-:S05]  /*19d80*/  FMNMX R2, R49, R55, !PT ;  /* 0x0000003731027209 */ /* 0x000fca0007800000 */
[----:B------:R-:W-:-:S07]  /*19d90*/  IMAD.MOV.U32 R49, RZ, RZ, R2 ;  /* 0x000000ffff317224 */ /* 0x000fce00078e0002 */
[----:B------:R-:W-:Y:S05]  /*19da0*/  WARPSYNC.COLLECTIVE R54, `(.L_x_5079) ;  /* 0x0000000036087348 */ /* 0x000fea0003c00000 */
[----:B------:R0:W1:Y:S02]  /*19db0*/  SHFL.DOWN P0, R55, R49, R3, R0 ;  /* 0x0800000331377389 */ /* 0x0000640000000000 */
[----:B01----:R-:W-:Y:S05]  /*19dc0*/  ENDCOLLECTIVE ;  /* 0x000000000000791b */ /* 0x003fea0003800000 */
.L_x_5079:
[----:B------:R-:W-:Y:S01]  /*19dd0*/  IMAD.MOV.U32 R3, RZ, RZ, 0x2 ;  /* 0x00000002ff037424 */ /* 0x000fe200078e00ff */
[----:B------:R-:W-:-:S05]  /*19de0*/  FMNMX R56, R2, R55, !PT ;  /* 0x0000003702387209 */ /* 0x000fca0007800000 */
[----:B------:R-:W-:-:S07]  /*19df0*/  IMAD.MOV.U32 R49, RZ, RZ, R56 ;  /* 0x000000ffff317224 */ /* 0x000fce00078e0038 */
[----:B------:R-:W-:Y:S05]  /*19e00*/  WARPSYNC.COLLECTIVE R54, `(.L_x_5080) ;  /* 0x0000000036087348 */ /* 0x000fea0003c00000 */
[----:B------:R0:W1:Y:S02]  /*19e10*/  SHFL.DOWN P0, R55, R49, R3, R0 ;  /* 0x0800000331377389 */ /* 0x0000640000000000 */
[----:B01----:R-:W-:Y:S05]  /*19e20*/  ENDCOLLECTIVE ;  /* 0x000000000000791b */ /* 0x003fea0003800000 */
.L_x_5080:
[----:B------:R-:W-:Y:S01]  /*19e30*/  IMAD.MOV.U32 R3, RZ, RZ, 0x1 ;  /* 0x00000001ff037424 */ /* 0x000fe200078e00ff */
[----:B------:R-:W-:-:S05]  /*19e40*/  FMNMX R57, R56, R55, !PT ;  /* 0x0000003738397209 */ /* 0x000fca0007800000 */
[----:B------:R-:W-:-:S07]  /*19e50*/  IMAD.MOV.U32 R49, RZ, RZ, R57 ;  /* 0x000000ffff317224 */ /* 0x000fce00078e0039 */
[----:B------:R-:W-:Y:S05]  /*19e60*/  WARPSYNC.COLLECTIVE R54, `(.L_x_5081) ;  /* 0x0000000036087348 */ /* 0x000fea0003c00000 */
[----:B------:R0:W1:Y:S02]  /*19e70*/  SHFL.DOWN P0, R55, R49, R3, R0 ;  /* 0x0800000331377389 */ /* 0x0000640000000000 */
[----:B01----:R-:W-:Y:S05]  /*19e80*/  ENDCOLLECTIVE ;  /* 0x000000000000791b */ /* 0x003fea0003800000 */
.L_x_5081:
[----:B------:R-:W-:Y:S01]  /*19e90*/  FMNMX R55, R57, R55, !PT ;  /* 0x0000003739377209 */ /* 0x000fe20007800000 */
[----:B------:R-:W-:-:S04]  /*19ea0*/  IMAD.MOV.U32 R57, RZ, RZ, RZ ;  /* 0x000000ffff397224 */ /* 0x000fc800078e00ff */
[----:B------:R-:W-:Y:S02]  /*19eb0*/  IMAD.MOV.U32 R56, RZ, RZ, R55 ;  /* 0x000000ffff387224 */ /* 0x000fe400078e0037 */
[----:B------:R-:W-:-:S07]  /*19ec0*/  IMAD.MOV.U32 R55, RZ, RZ, 0x1f ;  /* 0x0000001fff377424 */ /* 0x000fce00078e00ff */
[----:B------:R-:W-:Y:S05]  /*19ed0*/  WARPSYNC.COLLECTIVE R54, `(.L_x_5082) ;  /* 0x0000000036087348 */ /* 0x000fea0003c00000 */
[----:B------:R0:W1:Y:S02]  /*19ee0*/  SHFL.IDX P0, R55, R56, R57, R55 ;  /* 0x0000003938377389 */ /* 0x0000640000000037 */
[----:B01----:R-:W-:Y:S05]  /*19ef0*/  ENDCOLLECTIVE ;  /* 0x000000000000791b */ /* 0x003fea0003800000 */
.L_x_5082:
[----:B------:R-:W-:Y:S01]  /*19f00*/  IMAD.MOV.U32 R58, RZ, RZ, R55 ;  /* 0x000000ffff3a7224 */ /* 0x000fe200078e0037 */
[----:B------:R-:W-:Y:S06]  /*19f10*/  BRA `(.L_x_5083) ;  /* 0xffffff4000fc7947 */ /* 0x000fec000383ffff */
.L_x_4749:
[----:B------:R-:W-:Y:S01]  /*19f20*/  BSSY B0, `(.L_x_5084) ;  /* 0x0000007000007945 */ /* 0x000fe20003800000 */
[----:B------:R-:W-:Y:S02]  /*19f30*/  IMAD.MOV.U32 R3, RZ, RZ, 0x10 ;  /* 0x00000010ff037424 */ /* 0x000fe400078e00ff */
[----:B------:R-:W-:Y:S02]  /*19f40*/  IMAD.MOV.U32 R0, RZ, RZ, 0x1f ;  /* 0x0000001fff007424 */ /* 0x000fe400078e00ff */
[----:B------:R-:W-:-:S07]  /*19f50*/  IMAD.MOV.U32 R54, RZ, RZ, -0x1 ;  /* 0xffffffffff367424 */ /* 0x000fce00078e00ff */
[----:B------:R-:W-:Y:S05]  /*19f60*/  WARPSYNC.COLLECTIVE R54, `(.L_x_5085) ;  /* 0x0000000036087348 */ /* 0x000fea0003c00000 */
[----:B------:R0:W1:Y:S02]  /*19f70*/  SHFL.DOWN P0, R55, R49, R3, R0 ;  /* 0x0800000331377389 */ /* 0x0000640000000000 */
[----:B01----:R-:W-:Y:S05]  /*19f80*/  ENDCOLLECTIVE ;  /* 0x000000000000791b */ /* 0x003fea0003800000 */
.L_x_5085:
[----:B------:R-:W-:Y:S05]  /*19f90*/  BSYNC B0 ;  /* 0x0000000000007941 */ /* 0x000fea0003800000 */
.L_x_5084:
[----:B------:R-:W-:Y:S01]  /*19fa0*/  FMNMX R49, R49, R55, !PT ;  /* 0x0000003731317209 */ /* 0x000fe20007800000 */
[----:B------:R-:W-:Y:S02]  /*19fb0*/  IMAD.MOV.U32 R3, RZ, RZ, 0x8 ;  /* 0x00000008ff037424 */ /* 0x000fe400078e00ff */
[----:B------:R-:W-:Y:S02]  /*19fc0*/  IMAD.MOV.U32 R0, RZ, RZ, 0x1f ;  /* 0x0000001fff007424 */ /* 0x000fe400078e00ff */
[----:B------:R-:W-:-:S07]  /*19fd0*/  IMAD.MOV.U32 R54, RZ, RZ, -0x1 ;  /* 0xffffffffff367424 */ /* 0x000fce00078e00ff */
[----:B------:R-:W-:Y:S05]  /*19fe0*/  WARPSYNC.COLLECTIVE R54, `(.L_x_5086) ;  /* 0x0000000036087348 */ /* 0x000fea0003c00000 */
[----:B------:R0:W1:Y:S02]  /*19ff0*/  SHFL.DOWN P0, R55, R49, R3, R0 ;  /* 0x0800000331377389 */ /* 0x0000640000000000 */
[----:B01----:R-:W-:Y:S05]  /*1a000*/  ENDCOLLECTIVE ;  /* 0x000000000000791b */ /* 0x003fea0003800000 */
.L_x_5086:
[----:B------:R-:W-:Y:S01]  /*1a010*/  IMAD.MOV.U32 R3, RZ, RZ, 0x4 ;  /* 0x00000004ff037424 */ /* 0x000fe200078e00ff */
[----:B------:R-:W-:-:S05]  /*1a020*/  FMNMX R56, R49, R55, !PT ;  /* 0x0000003731387209 */ /* 0x000fca0007800000 */
[----:B------:R-:W-:-:S07]  /*1a030*/  IMAD.MOV.U32 R49, RZ, RZ, R56 ;  /* 0x000000ffff317224 */ /* 0x000fce00078e0038 */
[----:B------:R-:W-:Y:S05]  /*1a040*/  WARPSYNC.COLLECTIVE R54, `(.L_x_5087) ;  /* 0x0000000036087348 */ /* 0x000fea0003c00000 */
[----:B------:R0:W1:Y:S02]  /*1a050*/  SHFL.DOWN P0, R55, R49, R3, R0 ;  /* 0x0800000331377389 */ /* 0x0000640000000000 */
[----:B01----:R-:W-:Y:S05]  /*1a060*/  ENDCOLLECTIVE ;  /* 0x000000000000791b */ /* 0x003fea0003800000 */
.L_x_5087:
[----:B------:R-:W-:Y:S01]  /*1a070*/  IMAD.MOV.U32 R3, RZ, RZ, 0x2 ;  /* 0x00000002ff037424 */ /* 0x000fe200078e00ff */
[----:B------:R-:W-:-:S05]  /*1a080*/  FMNMX R57, R56, R55, !PT ;  /* 0x0000003738397209 */ /* 0x000fca0007800000 */
[----:B------:R-:W-:-:S07]  /*1a090*/  IMAD.MOV.U32 R49, RZ, RZ, R57 ;  /* 0x000000ffff317224 */ /* 0x000fce00078e0039 */
[----:B------:R-:W-:Y:S05]  /*1a0a0*/  WARPSYNC.COLLECTIVE R54, `(.L_x_5088) ;  /* 0x0000000036087348 */ /* 0x000fea0003c00000 */
[----:B------:R0:W1:Y:S02]  /*1a0b0*/  SHFL.DOWN P0, R55, R49, R3, R0 ;  /* 0x0800000331377389 */ /* 0x0000640000000000 */
[----:B01----:R-:W-:Y:S05]  /*1a0c0*/  ENDCOLLECTIVE ;  /* 0x000000000000791b */ /* 0x003fea0003800000 */
.L_x_5088:
[----:B------:R-:W-:Y:S01]  /*1a0d0*/  IMAD.MOV.U32 R3, RZ, RZ, 0x1 ;  /* 0x00000001ff037424 */ /* 0x000fe200078e00ff */
[----:B------:R-:W-:Y:S01]  /*1a0e0*/  FMNMX R58, R57, R55, !PT ;  /* 0x00000037393a7209 */ /* 0x000fe20007800000 */
[----:B------:R-:W-:-:S04]  /*1a0f0*/  IMAD.MOV.U32 R57, RZ, RZ, RZ ;  /* 0x000000ffff397224 */ /* 0x000fc800078e00ff */
[----:B------:R-:W-:-:S07]  /*1a100*/  IMAD.MOV.U32 R49, RZ, RZ, R58 ;  /* 0x000000ffff317224 */ /* 0x000fce00078e003a */
[----:B------:R-:W-:Y:S05]  /*1a110*/  WARPSYNC.COLLECTIVE R54, `(.L_x_5089) ;  /* 0x0000000036087348 */ /* 0x000fea0003c00000 */
[----:B------:R0:W1:Y:S02]  /*1a120*/  SHFL.DOWN P0, R55, R49, R3, R0 ;  /* 0x0800000331377389 */ /* 0x0000640000000000 */
[----:B01----:R-:W-:Y:S05]  /*1a130*/  ENDCOLLECTIVE ;  /* 0x000000000000791b */ /* 0x003fea0003800000 */
.L_x_5089:
[----:B------:R-:W-:-:S05]  /*1a140*/  FMNMX R55, R58, R55, !PT ;  /* 0x000000373a377209 */ /* 0x000fca0007800000 */
[----:B------:R-:W-:Y:S02]  /*1a150*/  IMAD.MOV.U32 R56, RZ, RZ, R55 ;  /* 0x000000ffff387224 */ /* 0x000fe400078e0037 */
[----:B------:R-:W-:-:S07]  /*1a160*/  IMAD.MOV.U32 R55, RZ, RZ, 0x1f ;  /* 0x0000001fff377424 */ /* 0x000fce00078e00ff */
[----:B------:R-:W-:Y:S05]  /*1a170*/  WARPSYNC.COLLECTIVE R54, `(.L_x_5090) ;  /* 0x0000000036087348 */ /* 0x000fea0003c00000 */
[----:B------:R0:W1:Y:S02]  /*1a180*/  SHFL.IDX P0, R55, R56, R57, R55 ;  /* 0x0000003938377389 */ /* 0x0000640000000037 */
[----:B01----:R-:W-:Y:S05]  /*1a190*/  ENDCOLLECTIVE ;  /* 0x000000000000791b */ /* 0x003fea0003800000 */
.L_x_5090:
[----:B------:R-:W-:Y:S01]  /*1a1a0*/  IMAD.MOV.U32 R59, RZ, RZ, R55 ;  /* 0x000000ffff3b7224 */ /* 0x000fe200078e0037 */
[----:B------:R-:W-:Y:S06]  /*1a1b0*/  BRA `(.L_x_5091) ;  /* 0xffffff4400a47947 */ /* 0x000fec000383ffff */
.L_x_4756:
        /* <DEDUP_REMOVED lines=8> */
.L_x_5093:
[----:B------:R-:W-:Y:S05]  /*1a240*/  BSYNC B0 ;  /* 0x0000000000007941 */ /* 0x000fea0003800000 */
.L_x_5092:
        /* <DEDUP_REMOVED lines=8> */
.L_x_5094:
[----:B------:R-:W-:Y:S01]  /*1a2d0*/  IMAD.MOV.U32 R3, RZ, RZ, 0x4 ;  /* 0x00000004ff037424 */ /* 0x000fe200078e00ff */
[----:B------:R-:W-:-:S05]  /*1a2e0*/  FMNMX R6, R49, R55, !PT ;  /* 0x0000003731067209 */ /* 0x000fca0007800000 */
[----:B------:R-:W-:-:S07]  /*1a2f0*/  IMAD.MOV.U32 R49, RZ, RZ, R6 ;  /* 0x000000ffff317224 */ /* 0x000fce00078e0006 */
[----:B------:R-:W-:Y:S05]  /*1a300*/  WARPSYNC.COLLECTIVE R54, `(.L_x_5095) ;  /* 0x0000000036087348 */ /* 0x000fea0003c00000 */
[----:B------:R0:W1:Y:S02]  /*1a310*/  SHFL.DOWN P0, R55, R49, R3, R0 ;  /* 0x0800000331377389 */ /* 0x0000640000000000 */
[----:B01----:R-:W-:Y:S05]  /*1a320*/  ENDCOLLECTIVE ;  /* 0x000000000000791b */ /* 0x003fea0003800000 */
.L_x_5095:
[----:B------:R-:W-:Y:S01]  /*1a330*/  IMAD.MOV.U32 R3, RZ, RZ, 0x2 ;  /* 0x00000002ff037424 */ /* 0x000fe200078e00ff */
[----:B------:R-:W-:-:S05]  /*1a340*/  FMNMX R7, R6, R55, !PT ;  /* 0x0000003706077209 */ /* 0x000fca0007800000 */
[----:B------:R-:W-:-:S07]  /*1a350*/  IMAD.MOV.U32 R49, RZ, RZ, R7 ;  /* 0x000000ffff317224 */ /* 0x000fce00078e0007 */
[----:B------:R-:W-:Y:S05]  /*1a360*/  WARPSYNC.COLLECTIVE R54, `(.L_x_5096) ;  /* 0x0000000036087348 */ /* 0x000fea0003c00000 */
[----:B------:R0:W1:Y:S02]  /*1a370*/  SHFL.DOWN P0, R55, R49, R3, R0 ;  /* 0x0800000331377389 */ /* 0x0000640000000000 */
[----:B01----:R-:W-:Y:S05]  /*1a380*/  ENDCOLLECTIVE ;  /* 0x000000000000791b */ /* 0x003fea0003800000 */
.L_x_5096:
[----:B------:R-:W-:Y:S01]  /*1a390*/  IMAD.MOV.U32 R3, RZ, RZ, 0x1 ;  /* 0x00000001ff037424 */ /* 0x000fe200078e00ff */
[----:B------:R-:W-:-:S05]  /*1a3a0*/  FMNMX R8, R7, R55, !PT ;  /* 0x0000003707087209 */ /* 0x000fca0007800000 */
[----:B------:R-:W-:-:S07]  /*1a3b0*/  IMAD.MOV.U32 R49, RZ, RZ, R8 ;  /* 0x000000ffff317224 */ /* 0x000fce00078e0008 */
[----:B------:R-:W-:Y:S05]  /*1a3c0*/  WARPSYNC.COLLECTIVE R54, `(.L_x_5097) ;  /* 0x0000000036087348 */ /* 0x000fea0003c00000 */
[----:B------:R0:W1:Y:S02]  /*1a3d0*/  SHFL.DOWN P0, R55, R49, R3, R0 ;  /* 0x0800000331377389 */ /* 0x0000640000000000 */
[----:B01----:R-:W-:Y:S05]  /*1a3e0*/  ENDCOLLECTIVE ;  /* 0x000000000000791b */ /* 0x003fea0003800000 */
.L_x_5097:
[----:B------:R-:W-:Y:S01]  /*1a3f0*/  FMNMX R56, R8, R55, !PT ;  /* 0x0000003708387209 */ /* 0x000fe20007800000 */
[----:B------:R-:W-:-:S07]  /*1a400*/  IMAD.MOV.U32 R55, RZ, RZ, 0x1f ;  /* 0x0000001fff377424 */ /* 0x000fce00078e00ff */
[----:B------:R-:W-:Y:S05]  /*1a410*/  WARPSYNC.COLLECTIVE R54, `(.L_x_5098) ;  /* 0x0000000036087348 */ /* 0x000fea0003c00000 */
[----:B------:R0:W1:Y:S02]  /*1a420*/  SHFL.IDX P0, R55, R56, R57, R55 ;  /* 0x0000003938377389 */ /* 0x0000640000000037 */
[----:B01----:R-:W-:Y:S05]  /*1a430*/  ENDCOLLECTIVE ;  /* 0x000000000000791b */ /* 0x003fea0003800000 */
.L_x_5098:
[----:B------:R-:W-:Y:S01]  /*1a440*/  IMAD.MOV.U32 R9, RZ, RZ, R55 ;  /* 0x000000ffff097224 */ /* 0x000fe200078e0037 */
[----:B------:R-:W-:Y:S06]  /*1a450*/  BRA `(.L_x_5099) ;  /* 0xffffff4800587947 */ /* 0x000fec000383ffff */
.L_x_4764:
        /* <DEDUP_REMOVED lines=8> */
.L_x_5101:
[----:B------:R-:W-:Y:S05]  /*1a4e0*/  BSYNC B0 ;  /* 0x0000000000007941 */ /* 0x000fea0003800000 */
.L_x_5100:
        /* <DEDUP_REMOVED lines=8> */
.L_x_5102:
[----:B------:R-:W-:Y:S01]  /*1a570*/  IMAD.MOV.U32 R3, RZ, RZ, 0x4 ;  /* 0x00000004ff037424 */ /* 0x000fe200078e00ff */
[----:B------:R-:W-:-:S05]  /*1a580*/  FMNMX R2, R49, R55, !PT ;  /* 0x0000003731027209 */ /* 0x000fca0007800000 */
[----:B------:R-:W-:-:S07]  /*1a590*/  IMAD.MOV.U32 R49, RZ, RZ, R2 ;  /* 0x000000ffff317224 */ /* 0x000fce00078e0002 */
[----:B------:R-:W-:Y:S05]  /*1a5a0*/  WARPSYNC.COLLECTIVE R54, `(.L_x_5103) ;  /* 0x0000000036087348 */ /* 0x000fea0003c00000 */
[----:B------:R0:W1:Y:S02]  /*1a5b0*/  SHFL.DOWN P0, R55, R49, R3, R0 ;  /* 0x0800000331377389 */ /* 0x0000640000000000 */
[----:B01----:R-:W-:Y:S05]  /*1a5c0*/  ENDCOLLECTIVE ;  /* 0x000000000000791b */ /* 0x003fea0003800000 */
.L_x_5103:
[----:B------:R-:W-:Y:S01]  /*1a5d0*/  IMAD.MOV.U32 R3, RZ, RZ, 0x2 ;  /* 0x00000002ff037424 */ /* 0x000fe200078e00ff */
[----:B------:R-:W-:-:S05]  /*1a5e0*/  FMNMX R4, R2, R55, !PT ;  /* 0x0000003702047209 */ /* 0x000fca0007800000 */
[----:B------:R-:W-:-:S07]  /*1a5f0*/  IMAD.MOV.U32 R49, RZ, RZ, R4 ;  /* 0x000000ffff317224 */ /* 0x000fce00078e0004 */
[----:B------:R-:W-:Y:S05]  /*1a600*/  WARPSYNC.COLLECTIVE R54, `(.L_x_5104) ;  /* 0x0000000036087348 */ /* 0x000fea0003c00000 */
[----:B------:R0:W1:Y:S02]  /*1a610*/  SHFL.DOWN P0, R55, R49, R3, R0 ;  /* 0x0800000331377389 */ /* 0x0000640000000000 */
[----:B01----:R-:W-:Y:S05]  /*1a620*/  ENDCOLLECTIVE ;  /* 0x000000000000791b */ /* 0x003fea0003800000 */
.L_x_5104:
[----:B------:R-:W-:Y:S01]  /*1a630*/  IMAD.MOV.U32 R3, RZ, RZ, 0x1 ;  /* 0x00000001ff037424 */ /* 0x000fe200078e00ff */
[----:B------:R-:W-:-:S05]  /*1a640*/  FMNMX R5, R4, R55, !PT ;  /* 0x0000003704057209 */ /* 0x000fca0007800000 */
[----:B------:R-:W-:-:S07]  /*1a650*/  IMAD.MOV.U32 R49, RZ, RZ, R5 ;  /* 0x000000ffff317224 */ /* 0x000fce00078e0005 */
[----:B------:R-:W-:Y:S05]  /*1a660*/  WARPSYNC.COLLECTIVE R54, `(.L_x_5105) ;  /* 0x0000000036087348 */ /* 0x000fea0003c00000 */
[----:B------:R0:W1:Y:S02]  /*1a670*/  SHFL.DOWN P0, R55, R49, R3, R0 ;  /* 0x0800000331377389 */ /* 0x0000640000000000 */
[----:B01----:R-:W-:Y:S05]  /*1a680*/  ENDCOLLECTIVE ;  /* 0x000000000000791b */ /* 0x003fea0003800000 */
.L_x_5105:
[----:B------:R-:W-:Y:S01]  /*1a690*/  FMNMX R56, R5, R55, !PT ;  /* 0x0000003705387209 */ /* 0x000fe20007800000 */
[----:B------:R-:W-:-:S07]  /*1a6a0*/  IMAD.MOV.U32 R55, RZ, RZ, 0x1f ;  /* 0x0000001fff377424 */ /* 0x000fce00078e00ff */
[----:B------:R-:W-:Y:S05]  /*1a6b0*/  WARPSYNC.COLLECTIVE R54, `(.L_x_5106) ;  /* 0x0000000036087348 */ /* 0x000fea0003c00000 */
[----:B------:R0:W1:Y:S02]  /*1a6c0*/  SHFL.IDX P0, R55, R56, R57, R55 ;  /* 0x0000003938377389 */ /* 0x0000640000000037 */
[----:B01----:R-:W-:Y:S05]  /*1a6d0*/  ENDCOLLECTIVE ;  /* 0x000000000000791b */ /* 0x003fea0003800000 */
.L_x_5106:
[----:B------:R-:W-:Y:S01]  /*1a6e0*/  IMAD.MOV.U32 R6, RZ, RZ, R55 ;  /* 0x000000ffff067224 */ /* 0x000fe200078e0037 */
[----:B------:R-:W-:Y:S06]  /*1a6f0*/  BRA `(.L_x_5107) ;  /* 0xffffff4800ec7947 */ /* 0x000fec000383ffff */
.L_x_4772:
        /* <DEDUP_REMOVED lines=8> */
.L_x_5109:
[----:B------:R-:W-:Y:S05]  /*1a780*/  BSYNC B0 ;  /* 0x0000000000007941 */ /* 0x000fea0003800000 */
.L_x_5108:
        /* <DEDUP_REMOVED lines=8> */
.L_x_5110:
[----:B------:R-:W-:Y:S01]  /*1a810*/  IMAD.MOV.U32 R3, RZ, RZ, 0x4 ;  /* 0x00000004ff037424 */ /* 0x000fe200078e00ff */
[----:B------:R-:W-:-:S05]  /*1a820*/  FMNMX R2, R49, R55, !PT ;  /* 0x0000003731027209 */ /* 0x000fca0007800000 */
[----:B------:R-:W-:-:S07]  /*1a830*/  IMAD.MOV.U32 R49, RZ, RZ, R2 ;  /* 0x000000ffff317224 */ /* 0x000fce00078e0002 */
[----:B------:R-:W-:Y:S05]  /*1a840*/  WARPSYNC.COLLECTIVE R54, `(.L_x_5111) ;  /* 0x0000000036087348 */ /* 0x000fea0003c00000 */
[----:B------:R0:W1:Y:S02]  /*1a850*/  SHFL.DOWN P0, R55, R49, R3, R0 ;  /* 0x0800000331377389 */ /* 0x0000640000000000 */
[----:B01----:R-:W-:Y:S05]  /*1a860*/  ENDCOLLECTIVE ;  /* 0x000000000000791b */ /* 0x003fea0003800000 */
.L_x_5111:
[----:B------:R-:W-:Y:S01]  /*1a870*/  IMAD.MOV.U32 R3, RZ, RZ, 0x2 ;  /* 0x00000002ff037424 */ /* 0x000fe200078e00ff */
[----:B------:R-:W-:-:S05]  /*1a880*/  FMNMX R4, R2, R55, !PT ;  /* 0x0000003702047209 */ /* 0x000fca0007800000 */
[----:B------:R-:W-:-:S07]  /*1a890*/  IMAD.MOV.U32 R49, RZ, RZ, R4 ;  /* 0x000000ffff317224 */ /* 0x000fce00078e0004 */
[----:B------:R-:W-:Y:S05]  /*1a8a0*/  WARPSYNC.COLLECTIVE R54, `(.L_x_5112) ;  /* 0x0000000036087348 */ /* 0x000fea0003c00000 */
[----:B------:R0:W1:Y:S02]  /*1a8b0*/  SHFL.DOWN P0, R55, R49, R3, R0 ;  /* 0x0800000331377389 */ /* 0x0000640000000000 */
[----:B01----:R-:W-:Y:S05]  /*1a8c0*/  ENDCOLLECTIVE ;  /* 0x000000000000791b */ /* 0x003fea0003800000 */
.L_x_5112:
[----:B------:R-:W-:Y:S01]  /*1a8d0*/  IMAD.MOV.U32 R3, RZ, RZ, 0x1 ;  /* 0x00000001ff037424 */ /* 0x000fe200078e00ff */
[----:B------:R-:W-:-:S05]  /*1a8e0*/  FMNMX R5, R4, R55, !PT ;  /* 0x0000003704057209 */ /* 0x000fca0007800000 */
[----:B------:R-:W-:-:S07]  /*1a8f0*/  IMAD.MOV.U32 R49, RZ, RZ, R5 ;  /* 0x000000ffff317224 */ /* 0x000fce00078e0005 */
[----:B------:R-:W-:Y:S05]  /*1a900*/  WARPSYNC.COLLECTIVE R54, `(.L_x_5113) ;  /* 0x0000000036087348 */ /* 0x000fea0003c00000 */
[----:B------:R0:W1:Y:S02]  /*1a910*/  SHFL.DOWN P0, R55, R49, R3, R0 ;  /* 0x0800000331377389 */ /* 0x0000640000000000 */
[----:B01----:R-:W-:Y:S05]  /*1a920*/  ENDCOLLECTIVE ;  /* 0x000000000000791b */ /* 0x003fea0003800000 */
.L_x_5113:
[----:B------:R-:W-:Y:S01]  /*1a930*/  FMNMX R56, R5, R55, !PT ;  /* 0x0000003705387209 */ /* 0x000fe20007800000 */
[----:B------:R-:W-:-:S07]  /*1a940*/  IMAD.MOV.U32 R55, RZ, RZ, 0x1f ;  /* 0x0000001fff377424 */ /* 0x000fce00078e00ff */
[----:B------:R-:W-:Y:S05]  /*1a950*/  WARPSYNC.COLLECTIVE R54, `(.L_x_5114) ;  /* 0x0000000036087348 */ /* 0x000fea0003c00000 */
[----:B------:R0:W1:Y:S02]  /*1a960*/  SHFL.IDX P0, R55, R56, R57, R55 ;  /* 0x0000003938377389 */ /* 0x0000640000000037 */
[----:B01----:R-:W-:Y:S05]  /*1a970*/  ENDCOLLECTIVE ;  /* 0x000000000000791b */ /* 0x003fea0003800000 */
.L_x_5114:
[----:B------:R-:W-:Y:S01]  /*1a980*/  IMAD.MOV.U32 R6, RZ, RZ, R55 ;  /* 0x000000ffff067224 */ /* 0x000fe200078e0037 */
[----:B------:R-:W-:Y:S06]  /*1a990*/  BRA `(.L_x_5115) ;  /* 0xffffff4c00987947 */ /* 0x000fec000383ffff */
.L_x_4780:
        /* <DEDUP_REMOVED lines=8> */
.L_x_5117:
[----:B------:R-:W-:Y:S05]  /*1aa20*/  BSYNC B0 ;  /* 0x0000000000007941 */ /* 0x000fea0003800000 */
.L_x_5116:
        /* <DEDUP_REMOVED lines=8> */
.L_x_5118:
[----:B------:R-:W-:Y:S01]  /*1aab0*/  IMAD.MOV.U32 R3, RZ, RZ, 0x4 ;  /* 0x00000004ff037424 */ /* 0x000fe200078e00ff */
[----:B------:R-:W-:-:S05]  /*1aac0*/  FMNMX R2, R49, R55, !PT ;  /* 0x0000003731027209 */ /* 0x000fca0007800000 */
[----:B------:R-:W-:-:S07]  /*1aad0*/  IMAD.MOV.U32 R49, RZ, RZ, R2 ;  /* 0x000000ffff317224 */ /* 0x000fce00078e0002 */
[----:B------:R-:W-:Y:S05]  /*1aae0*/  WARPSYNC.COLLECTIVE R54, `(.L_x_5119) ;  /* 0x0000000036087348 */ /* 0x000fea0003c00000 */
[----:B------:R0:W1:Y:S02]  /*1aaf0*/  SHFL.DOWN P0, R55, R49, R3, R0 ;  /* 0x0800000331377389 */ /* 0x0000640000000000 */
[----:B01----:R-:W-:Y:S05]  /*1ab00*/  ENDCOLLECTIVE ;  /* 0x000000000000791b */ /* 0x003fea0003800000 */
.L_x_5119:
[----:B------:R-:W-:Y:S01]  /*1ab10*/  IMAD.MOV.U32 R3, RZ, RZ, 0x2 ;  /* 0x00000002ff037424 */ /* 0x000fe200078e00ff */
[----:B------:R-:W-:-:S05]  /*1ab20*/  FMNMX R4, R2, R55, !PT ;  /* 0x0000003702047209 */ /* 0x000fca0007800000 */
[----:B------:R-:W-:-:S07]  /*1ab30*/  IMAD.MOV.U32 R49, RZ, RZ, R4 ;  /* 0x000000ffff317224 */ /* 0x000fce00078e0004 */
[----:B------:R-:W-:Y:S05]  /*1ab40*/  WARPSYNC.COLLECTIVE R54, `(.L_x_5120) ;  /* 0x0000000036087348 */ /* 0x000fea0003c00000 */
[----:B------:R0:W1:Y:S02]  /*1ab50*/  SHFL.DOWN P0, R55, R49, R3, R0 ;  /* 0x0800000331377389 */ /* 0x0000640000000000 */
[----:B01----:R-:W-:Y:S05]  /*1ab60*/  ENDCOLLECTIVE ;  /* 0x000000000000791b */ /* 0x003fea0003800000 */
.L_x_5120:
[----:B------:R-:W-:Y:S01]  /*1ab70*/  IMAD.MOV.U32 R3, RZ, RZ, 0x1 ;  /* 0x00000001ff037424 */ /* 0x000fe200078e00ff */
[----:B------:R-:W-:-:S05]  /*1ab80*/  FMNMX R5, R4, R55, !PT ;  /* 0x0000003704057209 */ /* 0x000fca0007800000 */
[----:B------:R-:W-:-:S07]  /*1ab90*/  IMAD.MOV.U32 R49, RZ, RZ, R5 ;  /* 0x000000ffff317224 */ /* 0x000fce00078e0005 */
[----:B------:R-:W-:Y:S05]  /*1aba0*/  WARPSYNC.COLLECTIVE R54, `(.L_x_5121) ;  /* 0x0000000036087348 */ /* 0x000fea0003c00000 */
[----:B------:R0:W1:Y:S02]  /*1abb0*/  SHFL.DOWN P0, R55, R49, R3, R0 ;  /* 0x0800000331377389 */ /* 0x0000640000000000 */
[----:B01----:R-:W-:Y:S05]  /*1abc0*/  ENDCOLLECTIVE ;  /* 0x000000000000791b */ /* 0x003fea0003800000 */
.L_x_5121:
[----:B------:R-:W-:Y:S01]  /*1abd0*/  FMNMX R56, R5, R55, !PT ;  /* 0x0000003705387209 */ /* 0x000fe20007800000 */
[----:B------:R-:W-:-:S07]  /*1abe0*/  IMAD.MOV.U32 R55, RZ, RZ, 0x1f ;  /* 0x0000001fff377424 */ /* 0x000fce00078e00ff */
[----:B------:R-:W-:Y:S05]  /*1abf0*/  WARPSYNC.COLLECTIVE R54, `(.L_x_5122) ;  /* 0x0000000036087348 */ /* 0x000fea0003c00000 */
[----:B------:R0:W1:Y:S02]  /*1ac00*/  SHFL.IDX P0, R55, R56, R57, R55 ;  /* 0x0000003938377389 */ /* 0x0000640000000037 */
[----:B01----:R-:W-:Y:S05]  /*1ac10*/  ENDCOLLECTIVE ;  /* 0x000000000000791b */ /* 0x003fea0003800000 */
.L_x_5122:
[----:B------:R-:W-:Y:S01]  /*1ac20*/  IMAD.MOV.U32 R6, RZ, RZ, R55 ;  /* 0x000000ffff067224 */ /* 0x000fe200078e0037 */
[----:B------:R-:W-:Y:S06]  /*1ac30*/  BRA `(.L_x_5123) ;  /* 0xffffff5000447947 */ /* 0x000fec000383ffff */
.L_x_4788:
        /* <DEDUP_REMOVED lines=8> */
.L_x_5125:
[----:B------:R-:W-:Y:S05]  /*1acc0*/  BSYNC B0 ;  /* 0x0000000000007941 */ /* 0x000fea0003800000 */
.L_x_5124:
        /* <DEDUP_REMOVED lines=8> */
.L_x_5126:
[----:B------:R-:W-:Y:S01]  /*1ad50*/  IMAD.MOV.U32 R3, RZ, RZ, 0x4 ;  /* 0x00000004ff037424 */ /* 0x000fe200078e00ff */
[----:B------:R-:W-:-:S05]  /*1ad60*/  FMNMX R2, R49, R55, !PT ;  /* 0x0000003731027209 */ /* 0x000fca0007800000 */
[----:B------:R-:W-:-:S07]  /*1ad70*/  IMAD.MOV.U32 R49, RZ, RZ, R2 ;  /* 0x000000ffff317224 */ /* 0x000fce00078e0002 */
[----:B------:R-:W-:Y:S05]  /*1ad80*/  WARPSYNC.COLLECTIVE R54, `(.L_x_5127) ;  /* 0x0000000036087348 */ /* 0x000fea0003c00000 */
[----:B------:R0:W1:Y:S02]  /*1ad90*/  SHFL.DOWN P0, R55, R49, R3, R0 ;  /* 0x0800000331377389 */ /* 0x0000640000000000 */
[----:B01----:R-:W-:Y:S05]  /*1ada0*/  ENDCOLLECTIVE ;  /* 0x000000000000791b */ /* 0x003fea0003800000 */
.L_x_5127:
[----:B------:R-:W-:Y:S01]  /*1adb0*/  IMAD.MOV.U32 R3, RZ, RZ, 0x2 ;  /* 0x00000002ff037424 */ /* 0x000fe200078e00ff */
[----:B------:R-:W-:-:S05]  /*1adc0*/  FMNMX R4, R2, R55, !PT ;  /* 0x0000003702047209 */ /* 0x000fca0007800000 */
[----:B------:R-:W-:-:S07]  /*1add0*/  IMAD.MOV.U32 R49, RZ, RZ, R4 ;  /* 0x000000ffff317224 */ /* 0x000fce00078e0004 */
[----:B------:R-:W-:Y:S05]  /*1ade0*/  WARPSYNC.COLLECTIVE R54, `(.L_x_5128) ;  /* 0x0000000036087348 */ /* 0x000fea0003c00000 */
[----:B------:R0:W1:Y:S02]  /*1adf0*/  SHFL.DOWN P0, R55, R49, R3, R0 ;  /* 0x0800000331377389 */ /* 0x0000640000000000 */
[----:B01----:R-:W-:Y:S05]  /*1ae00*/  ENDCOLLECTIVE ;  /* 0x000000000000791b */ /* 0x003fea0003800000 */
.L_x_5128:
[----:B------:R-:W-:Y:S01]  /*1ae10*/  IMAD.MOV.U32 R3, RZ, RZ, 0x1 ;  /* 0x00000001ff037424 */ /* 0x000fe200078e00ff */
[----:B------:R-:W-:-:S05]  /*1ae20*/  FMNMX R5, R4, R55, !PT ;  /* 0x0000003704057209 */ /* 0x000fca0007800000 */
[----:B------:R-:W-:-:S07]  /*1ae30*/  IMAD.MOV.U32 R49, RZ, RZ, R5 ;  /* 0x000000ffff317224 */ /* 0x000fce00078e0005 */
[----:B------:R-:W-:Y:S05]  /*1ae40*/  WARPSYNC.COLLECTIVE R54, `(.L_x_5129) ;  /* 0x0000000036087348 */ /* 0x000fea0003c00000 */
[----:B------:R0:W1:Y:S02]  /*1ae50*/  SHFL.DOWN P0, R55, R49, R3, R0 ;  /* 0x0800000331377389 */ /* 0x0000640000000000 */
[----:B01----:R-:W-:Y:S05]  /*1ae60*/  ENDCOLLECTIVE ;  /* 0x000000000000791b */ /* 0x003fea0003800000 */
.L_x_5129:
[----:B------:R-:W-:Y:S01]  /*1ae70*/  FMNMX R56, R5, R55, !PT ;  /* 0x0000003705387209 */ /* 0x000fe20007800000 */
[----:B------:R-:W-:-:S07]  /*1ae80*/  IMAD.MOV.U32 R55, RZ, RZ, 0x1f ;  /* 0x0000001fff377424 */ /* 0x000fce00078e00ff */
[----:B------:R-:W-:Y:S05]  /*1ae90*/  WARPSYNC.COLLECTIVE R54, `(.L_x_5130) ;  /* 0x0000000036087348 */ /* 0x000fea0003c00000 */
[----:B------:R0:W1:Y:S02]  /*1aea0*/  SHFL.IDX P0, R55, R56, R57, R55 ;  /* 0x0000003938377389 */ /* 0x0000640000000037 */
[----:B01----:R-:W-:Y:S05]  /*1aeb0*/  ENDCOLLECTIVE ;  /* 0x000000000000791b */ /* 0x003fea0003800000 */
.L_x_5130:
[----:B------:R-:W-:Y:S01]  /*1aec0*/  IMAD.MOV.U32 R6, RZ, RZ, R55 ;  /* 0x000000ffff067224 */ /* 0x000fe200078e0037 */
[----:B------:R-:W-:Y:S06]  /*1aed0*/  BRA `(.L_x_5131) ;  /* 0xffffff5000f07947 */ /* 0x000fec000383ffff */
.L_x_4796:
        /* <DEDUP_REMOVED lines=8> */
.L_x_5133:
[----:B------:R-:W-:Y:S05]  /*1af60*/  BSYNC B0 ;  /* 0x0000000000007941 */ /* 0x000fea0003800000 */
.L_x_5132:
        /* <DEDUP_REMOVED lines=8> */
.L_x_5134:
[----:B------:R-:W-:Y:S01]  /*1aff0*/  IMAD.MOV.U32 R3, RZ, RZ, 0x4 ;  /* 0x00000004ff037424 */ /* 0x000fe200078e00ff */
[----:B------:R-:W-:-:S05]  /*1b000*/  FMNMX R2, R49, R55, !PT ;  /* 0x0000003731027209 */ /* 0x000fca0007800000 */
[----:B------:R-:W-:-:S07]  /*1b010*/  IMAD.MOV.U32 R49, RZ, RZ, R2 ;  /* 0x000000ffff317224 */ /* 0x000fce00078e0002 */
[----:B------:R-:W-:Y:S05]  /*1b020*/  WARPSYNC.COLLECTIVE R54, `(.L_x_5135) ;  /* 0x0000000036087348 */ /* 0x000fea0003c00000 */
[----:B------:R0:W1:Y:S02]  /*1b030*/  SHFL.DOWN P0, R55, R49, R3, R0 ;  /* 0x0800000331377389 */ /* 0x0000640000000000 */
[----:B01----:R-:W-:Y:S05]  /*1b040*/  ENDCOLLECTIVE ;  /* 0x000000000000791b */ /* 0x003fea0003800000 */
.L_x_5135:
[----:B------:R-:W-:Y:S01]  /*1b050*/  IMAD.MOV.U32 R3, RZ, RZ, 0x2 ;  /* 0x00000002ff037424 */ /* 0x000fe200078e00ff */
[----:B------:R-:W-:-:S05]  /*1b060*/  FMNMX R4, R2, R55, !PT ;  /* 0x0000003702047209 */ /* 0x000fca0007800000 */
[----:B------:R-:W-:-:S07]  /*1b070*/  IMAD.MOV.U32 R49, RZ, RZ, R4 ;  /* 0x000000ffff317224 */ /* 0x000fce00078e0004 */
[----:B------:R-:W-:Y:S05]  /*1b080*/  WARPSYNC.COLLECTIVE R54, `(.L_x_5136) ;  /* 0x0000000036087348 */ /* 0x000fea0003c00000 */
[----:B------:R0:W1:Y:S02]  /*1b090*/  SHFL.DOWN P0, R55, R49, R3, R0 ;  /* 0x0800000331377389 */ /* 0x0000640000000000 */
[----:B01----:R-:W-:Y:S05]  /*1b0a0*/  ENDCOLLECTIVE ;  /* 0x000000000000791b */ /* 0x003fea0003800000 */
.L_x_5136:
[----:B------:R-:W-:Y:S01]  /*1b0b0*/  IMAD.MOV.U32 R3, RZ, RZ, 0x1 ;  /* 0x00000001ff037424 */ /* 0x000fe200078e00ff */
[----:B------:R-:W-:-:S05]  /*1b0c0*/  FMNMX R5, R4, R55, !PT ;  /* 0x0000003704057209 */ /* 0x000fca0007800000 */
[----:B------:R-:W-:-:S07]  /*1b0d0*/  IMAD.MOV.U32 R49, RZ, RZ, R5 ;  /* 0x000000ffff317224 */ /* 0x000fce00078e0005 */
[----:B------:R-:W-:Y:S05]  /*1b0e0*/  WARPSYNC.COLLECTIVE R54, `(.L_x_5137) ;  /* 0x0000000036087348 */ /* 0x000fea0003c00000 */
[----:B------:R0:W1:Y:S02]  /*1b0f0*/  SHFL.DOWN P0, R55, R49, R3, R0 ;  /* 0x0800000331377389 */ /* 0x0000640000000000 */
[----:B01----:R-:W-:Y:S05]  /*1b100*/  ENDCOLLECTIVE ;  /* 0x000000000000791b */ /* 0x003fea0003800000 */
.L_x_5137:
[----:B------:R-:W-:Y:S01]  /*1b110*/  FMNMX R56, R5, R55, !PT ;  /* 0x0000003705387209 */ /* 0x000fe20007800000 */
[----:B------:R-:W-:-:S07]  /*1b120*/  IMAD.MOV.U32 R55, RZ, RZ, 0x1f ;  /* 0x0000001fff377424 */ /* 0x000fce00078e00ff */
[----:B------:R-:W-:Y:S05]  /*1b130*/  WARPSYNC.COLLECTIVE R54, `(.L_x_5138) ;  /* 0x0000000036087348 */ /* 0x000fea0003c00000 */
[----:B------:R0:W1:Y:S02]  /*1b140*/  SHFL.IDX P0, R55, R56, R57, R55 ;  /* 0x0000003938377389 */ /* 0x0000640000000037 */
[----:B01----:R-:W-:Y:S05]  /*1b150*/  ENDCOLLECTIVE ;  /* 0x000000000000791b */ /* 0x003fea0003800000 */
.L_x_5138:
[----:B------:R-:W-:Y:S01]  /*1b160*/  IMAD.MOV.U32 R6, RZ, RZ, R55 ;  /* 0x000000ffff067224 */ /* 0x000fe200078e0037 */
[----:B------:R-:W-:Y:S06]  /*1b170*/  BRA `(.L_x_5139) ;  /* 0xffffff54009c7947 */ /* 0x000fec000383ffff */
.L_x_4804:
        /* <DEDUP_REMOVED lines=8> */
.L_x_5141:
[----:B------:R-:W-:Y:S05]  /*1b200*/  BSYNC B0 ;  /* 0x0000000000007941 */ /* 0x000fea0003800000 */
.L_x_5140:
        /* <DEDUP_REMOVED lines=8> */
.L_x_5142:
[----:B------:R-:W-:Y:S01]  /*1b290*/  IMAD.MOV.U32 R3, RZ, RZ, 0x4 ;  /* 0x00000004ff037424 */ /* 0x000fe200078e00ff */
[----:B------:R-:W-:-:S05]  /*1b2a0*/  FMNMX R2, R49, R55, !PT ;  /* 0x0000003731027209 */ /* 0x000fca0007800000 */
[----:B------:R-:W-:-:S07]  /*1b2b0*/  IMAD.MOV.U32 R49, RZ, RZ, R2 ;  /* 0x000000ffff317224 */ /* 0x000fce00078e0002 */
[----:B------:R-:W-:Y:S05]  /*1b2c0*/  WARPSYNC.COLLECTIVE R54, `(.L_x_5143) ;  /* 0x0000000036087348 */ /* 0x000fea0003c00000 */
[----:B------:R0:W1:Y:S02]  /*1b2d0*/  SHFL.DOWN P0, R55, R49, R3, R0 ;  /* 0x0800000331377389 */ /* 0x0000640000000000 */
[----:B01----:R-:W-:Y:S05]  /*1b2e0*/  ENDCOLLECTIVE ;  /* 0x000000000000791b */ /* 0x003fea0003800000 */
.L_x_5143:
[----:B------:R-:W-:Y:S01]  /*1b2f0*/  IMAD.MOV.U32 R3, RZ, RZ, 0x2 ;  /* 0x00000002ff037424 */ /* 0x000fe200078e00ff */
[----:B------:R-:W-:-:S05]  /*1b300*/  FMNMX R4, R2, R55, !PT ;  /* 0x0000003702047209 */ /* 0x000fca0007800000 */
[----:B------:R-:W-:-:S07]  /*1b310*/  IMAD.MOV.U32 R49, RZ, RZ, R4 ;  /* 0x000000ffff317224 */ /* 0x000fce00078e0004 */
[----:B------:R-:W-:Y:S05]  /*1b320*/  WARPSYNC.COLLECTIVE R54, `(.L_x_5144) ;  /* 0x0000000036087348 */ /* 0x000fea0003c00000 */
[----:B------:R0:W1:Y:S02]  /*1b330*/  SHFL.DOWN P0, R55, R49, R3, R0 ;  /* 0x0800000331377389 */ /* 0x0000640000000000 */
[----:B01----:R-:W-:Y:S05]  /*1b340*/  ENDCOLLECTIVE ;  /* 0x000000000000791b */ /* 0x003fea0003800000 */
.L_x_5144:
[----:B------:R-:W-:Y:S01]  /*1b350*/  IMAD.MOV.U32 R3, RZ, RZ, 0x1 ;  /* 0x00000001ff037424 */ /* 0x000fe200078e00ff */
[----:B------:R-:W-:-:S05]  /*1b360*/  FMNMX R5, R4, R55, !PT ;  /* 0x0000003704057209 */ /* 0x000fca0007800000 */
[----:B------:R-:W-:-:S07]  /*1b370*/  IMAD.MOV.U32 R49, RZ, RZ, R5 ;  /* 0x000000ffff317224 */ /* 0x000fce00078e0005 */
[----:B------:R-:W-:Y:S05]  /*1b380*/  WARPSYNC.COLLECTIVE R54, `(.L_x_5145) ;  /* 0x0000000036087348 */ /* 0x000fea0003c00000 */
[----:B------:R0:W1:Y:S02]  /*1b390*/  SHFL.DOWN P0, R55, R49, R3, R0 ;  /* 0x0800000331377389 */ /* 0x0000640000000000 */
[----:B01----:R-:W-:Y:S05]  /*1b3a0*/  ENDCOLLECTIVE ;  /* 0x000000000000791b */ /* 0x003fea0003800000 */
.L_x_5145:
[----:B------:R-:W-:Y:S01]  /*1b3b0*/  FMNMX R56, R5, R55, !PT ;  /* 0x0000003705387209 */ /* 0x000fe20007800000 */
[----:B------:R-:W-:-:S07]  /*1b3c0*/  IMAD.MOV.U32 R55, RZ, RZ, 0x1f ;  /* 0x0000001fff377424 */ /* 0x000fce00078e00ff */
[----:B------:R-:W-:Y:S05]  /*1b3d0*/  WARPSYNC.COLLECTIVE R54, `(.L_x_5146) ;  /* 0x0000000036087348 */ /* 0x000fea0003c00000 */
[----:B------:R0:W1:Y:S02]  /*1b3e0*/  SHFL.IDX P0, R55, R56, R57, R55 ;  /* 0x0000003938377389 */ /* 0x0000640000000037 */
[----:B01----:R-:W-:Y:S05]  /*1b3f0*/  ENDCOLLECTIVE ;  /* 0x000000000000791b */ /* 0x003fea0003800000 */
.L_x_5146:
[----:B------:R-:W-:Y:S01]  /*1b400*/  IMAD.MOV.U32 R6, RZ, RZ, R55 ;  /* 0x000000ffff067224 */ /* 0x000fe200078e0037 */
[----:B------:R-:W-:Y:S06]  /*1b410*/  BRA `(.L_x_5147) ;  /* 0xffffff5800487947 */ /* 0x000fec000383ffff */
.L_x_4812:
        /* <DEDUP_REMOVED lines=8> */
.L_x_5149:
[----:B------:R-:W-:Y:S05]  /*1b4a0*/  BSYNC B0 ;  /* 0x0000000000007941 */ /* 0x000fea0003800000 */
.L_x_5148:
        /* <DEDUP_REMOVED lines=8> */
.L_x_5150:
[----:B------:R-:W-:Y:S01]  /*1b530*/  IMAD.MOV.U32 R3, RZ, RZ, 0x4 ;  /* 0x00000004ff037424 */ /* 0x000fe200078e00ff */
[----:B------:R-:W-:-:S05]  /*1b540*/  FMNMX R2, R49, R55, !PT ;  /* 0x0000003731027209 */ /* 0x000fca0007800000 */
[----:B------:R-:W-:-:S07]  /*1b550*/  IMAD.MOV.U32 R49, RZ, RZ, R2 ;  /* 0x000000ffff317224 */ /* 0x000fce00078e0002 */
[----:B------:R-:W-:Y:S05]  /*1b560*/  WARPSYNC.COLLECTIVE R54, `(.L_x_5151) ;  /* 0x0000000036087348 */ /* 0x000fea0003c00000 */
[----:B------:R0:W1:Y:S02]  /*1b570*/  SHFL.DOWN P0, R55, R49, R3, R0 ;  /* 0x0800000331377389 */ /* 0x0000640000000000 */
[----:B01----:R-:W-:Y:S05]  /*1b580*/  ENDCOLLECTIVE ;  /* 0x000000000000791b */ /* 0x003fea0003800000 */
.L_x_5151:
[----:B------:R-:W-:Y:S01]  /*1b590*/  IMAD.MOV.U32 R3, RZ, RZ, 0x2 ;  /* 0x00000002ff037424 */ /* 0x000fe200078e00ff */
[----:B------:R-:W-:-:S05]  /*1b5a0*/  FMNMX R4, R2, R55, !PT ;  /* 0x0000003702047209 */ /* 0x000fca0007800000 */
[----:B------:R-:W-:-:S07]  /*1b5b0*/  IMAD.MOV.U32 R49, RZ, RZ, R4 ;  /* 0x000000ffff317224 */ /* 0x000fce00078e0004 */
[----:B------:R-:W-:Y:S05]  /*1b5c0*/  WARPSYNC.COLLECTIVE R54, `(.L_x_5152) ;  /* 0x0000000036087348 */ /* 0x000fea0003c00000 */
[----:B------:R0:W1:Y:S02]  /*1b5d0*/  SHFL.DOWN P0, R55, R49, R3, R0 ;  /* 0x0800000331377389 */ /* 0x0000640000000000 */
[----:B01----:R-:W-:Y:S05]  /*1b5e0*/  ENDCOLLECTIVE ;  /* 0x000000000000791b */ /* 0x003fea0003800000 */
.L_x_5152:
[----:B------:R-:W-:Y:S01]  /*1b5f0*/  IMAD.MOV.U32 R3, RZ, RZ, 0x1 ;  /* 0x00000001ff037424 */ /* 0x000fe200078e00ff */
[----:B------:R-:W-:-:S05]  /*1b600*/  FMNMX R5, R4, R55, !PT ;  /* 0x0000003704057209 */ /* 0x000fca0007800000 */
[----:B------:R-:W-:-:S07]  /*1b610*/  IMAD.MOV.U32 R49, RZ, RZ, R5 ;  /* 0x000000ffff317224 */ /* 0x000fce00078e0005 */
[----:B------:R-:W-:Y:S05]  /*1b620*/  WARPSYNC.COLLECTIVE R54, `(.L_x_5153) ;  /* 0x0000000036087348 */ /* 0x000fea0003c00000 */
[----:B------:R0:W1:Y:S02]  /*1b630*/  SHFL.DOWN P0, R55, R49, R3, R0 ;  /* 0x0800000331377389 */ /* 0x0000640000000000 */
[----:B01----:R-:W-:Y:S05]  /*1b640*/  ENDCOLLECTIVE ;  /* 0x000000000000791b */ /* 0x003fea0003800000 */
.L_x_5153:
[----:B------:R-:W-:Y:S01]  /*1b650*/  FMNMX R56, R5, R55, !PT ;  /* 0x0000003705387209 */ /* 0x000fe20007800000 */
[----:B------:R-:W-:-:S07]  /*1b660*/  IMAD.MOV.U32 R55, RZ, RZ, 0x1f ;  /* 0x0000001fff377424 */ /* 0x000fce00078e00ff */
[----:B------:R-:W-:Y:S05]  /*1b670*/  WARPSYNC.COLLECTIVE R54, `(.L_x_5154) ;  /* 0x0000000036087348 */ /* 0x000fea0003c00000 */
[----:B------:R0:W1:Y:S02]  /*1b680*/  SHFL.IDX P0, R55, R56, R57, R55 ;  /* 0x0000003938377389 */ /* 0x0000640000000037 */
[----:B01----:R-:W-:Y:S05]  /*1b690*/  ENDCOLLECTIVE ;  /* 0x000000000000791b */ /* 0x003fea0003800000 */
.L_x_5154:
[----:B------:R-:W-:Y:S01]  /*1b6a0*/  IMAD.MOV.U32 R6, RZ, RZ, R55 ;  /* 0x000000ffff067224 */ /* 0x000fe200078e0037 */
[----:B------:R-:W-:Y:S06]  /*1b6b0*/  BRA `(.L_x_5155) ;  /* 0xffffff5800f47947 */ /* 0x000fec000383ffff */
.L_x_4820:
        /* <DEDUP_REMOVED lines=8> */
.L_x_5157:
[----:B------:R-:W-:Y:S05]  /*1b740*/  BSYNC B0 ;  /* 0x0000000000007941 */ /* 0x000fea0003800000 */
.L_x_5156:
        /* <DEDUP_REMOVED lines=8> */
.L_x_5158:
[----:B------:R-:W-:Y:S01]  /*1b7d0*/  IMAD.MOV.U32 R3, RZ, RZ, 0x4 ;  /* 0x00000004ff037424 */ /* 0x000fe200078e00ff */
[----:B------:R-:W-:-:S05]  /*1b7e0*/  FMNMX R2, R49, R55, !PT ;  /* 0x0000003731027209 */ /* 0x000fca0007800000 */
[----:B------:R-:W-:-:S07]  /*1b7f0*/  IMAD.MOV.U32 R49, RZ, RZ, R2 ;  /* 0x000000ffff317224 */ /* 0x000fce00078e0002 */
[----:B------:R-:W-:Y:S05]  /*1b800*/  WARPSYNC.COLLECTIVE R54, `(.L_x_5159) ;  /* 0x0000000036087348 */ /* 0x000fea0003c00000 */
[----:B------:R0:W1:Y:S02]  /*1b810*/  SHFL.DOWN P0, R55, R49, R3, R0 ;  /* 0x0800000331377389 */ /* 0x0000640000000000 */
[----:B01----:R-:W-:Y:S05]  /*1b820*/  ENDCOLLECTIVE ;  /* 0x000000000000791b */ /* 0x003fea0003800000 */
.L_x_5159:
[----:B------:R-:W-:Y:S01]  /*1b830*/  IMAD.MOV.U32 R3, RZ, RZ, 0x2 ;  /* 0x00000002ff037424 */ /* 0x000fe200078e00ff */
[----:B------:R-:W-:-:S05]  /*1b840*/  FMNMX R4, R2, R55, !PT ;  /* 0x0000003702047209 */ /* 0x000fca0007800000 */
[----:B------:R-:W-:-:S07]  /*1b850*/  IMAD.MOV.U32 R49, RZ, RZ, R4 ;  /* 0x000000ffff317224 */ /* 0x000fce00078e0004 */
[----:B------:R-:W-:Y:S05]  /*1b860*/  WARPSYNC.COLLECTIVE R54, `(.L_x_5160) ;  /* 0x0000000036087348 */ /* 0x000fea0003c00000 */
[----:B------:R0:W1:Y:S02]  /*1b870*/  SHFL.DOWN P0, R55, R49, R3, R0 ;  /* 0x0800000331377389 */ /* 0x0000640000000000 */
[----:B01----:R-:W-:Y:S05]  /*1b880*/  ENDCOLLECTIVE ;  /* 0x000000000000791b */ /* 0x003fea0003800000 */
.L_x_5160:
[----:B------:R-:W-:Y:S01]  /*1b890*/  IMAD.MOV.U32 R3, RZ, RZ, 0x1 ;  /* 0x00000001ff037424 */ /* 0x000fe200078e00ff */
[----:B------:R-:W-:-:S05]  /*1b8a0*/  FMNMX R5, R4, R55, !PT ;  /* 0x0000003704057209 */ /* 0x000fca0007800000 */
[----:B------:R-:W-:-:S07]  /*1b8b0*/  IMAD.MOV.U32 R49, RZ, RZ, R5 ;  /* 0x000000ffff317224 */ /* 0x000fce00078e0005 */
[----:B------:R-:W-:Y:S05]  /*1b8c0*/  WARPSYNC.COLLECTIVE R54, `(.L_x_5161) ;  /* 0x0000000036087348 */ /* 0x000fea0003c00000 */
[----:B------:R0:W1:Y:S02]  /*1b8d0*/  SHFL.DOWN P0, R55, R49, R3, R0 ;  /* 0x0800000331377389 */ /* 0x0000640000000000 */
[----:B01----:R-:W-:Y:S05]  /*1b8e0*/  ENDCOLLECTIVE ;  /* 0x000000000000791b */ /* 0x003fea0003800000 */
.L_x_5161:
[----:B------:R-:W-:Y:S01]  /*1b8f0*/  FMNMX R56, R5, R55, !PT ;  /* 0x0000003705387209 */ /* 0x000fe20007800000 */
[----:B------:R-:W-:-:S07]  /*1b900*/  IMAD.MOV.U32 R55, RZ, RZ, 0x1f ;  /* 0x0000001fff377424 */ /* 0x000fce00078e00ff */
[----:B------:R-:W-:Y:S05]  /*1b910*/  WARPSYNC.COLLECTIVE R54, `(.L_x_5162) ;  /* 0x0000000036087348 */ /* 0x000fea0003c00000 */
[----:B------:R0:W1:Y:S02]  /*1b920*/  SHFL.IDX P0, R55, R56, R57, R55 ;  /* 0x0000003938377389 */ /* 0x0000640000000037 */
[----:B01----:R-:W-:Y:S05]  /*1b930*/  ENDCOLLECTIVE ;  /* 0x000000000000791b */ /* 0x003fea0003800000 */
.L_x_5162:
[----:B------:R-:W-:Y:S01]  /*1b940*/  IMAD.MOV.U32 R6, RZ, RZ, R55 ;  /* 0x000000ffff067224 */ /* 0x000fe200078e0037 */
[----:B------:R-:W-:Y:S06]  /*1b950*/  BRA `(.L_x_5163) ;  /* 0xffffff5c00a07947 */ /* 0x000fec000383ffff */
.L_x_4828:
        /* <DEDUP_REMOVED lines=8> */
.L_x_5165:
[----:B------:R-:W-:Y:S05]  /*1b9e0*/  BSYNC B0 ;  /* 0x0000000000007941 */ /* 0x000fea0003800000 */
.L_x_5164:
        /* <DEDUP_REMOVED lines=8> */
.L_x_5166:
[----:B------:R-:W-:Y:S01]  /*1ba70*/  IMAD.MOV.U32 R3, RZ, RZ, 0x4 ;  /* 0x00000004ff037424 */ /* 0x000fe200078e00ff */
[----:B------:R-:W-:-:S05]  /*1ba80*/  FMNMX R2, R49, R55, !PT ;  /* 0x0000003731027209 */ /* 0x000fca0007800000 */
[----:B------:R-:W-:-:S07]  /*1ba90*/  IMAD.MOV.U32 R49, RZ, RZ, R2 ;  /* 0x000000ffff317224 */ /* 0x000fce00078e0002 */
[----:B------:R-:W-:Y:S05]  /*1baa0*/  WARPSYNC.COLLECTIVE R54, `(.L_x_5167) ;  /* 0x0000000036087348 */ /* 0x000fea0003c00000 */
[----:B------:R0:W1:Y:S02]  /*1bab0*/  SHFL.DOWN P0, R55, R49, R3, R0 ;  /* 0x0800000331377389 */ /* 0x0000640000000000 */
[----:B01----:R-:W-:Y:S05]  /*1bac0*/  ENDCOLLECTIVE ;  /* 0x000000000000791b */ /* 0x003fea0003800000 */
.L_x_5167:
[----:B------:R-:W-:Y:S01]  /*1bad0*/  IMAD.MOV.U32 R3, RZ, RZ, 0x2 ;  /* 0x00000002ff037424 */ /* 0x000fe200078e00ff */
[----:B------:R-:W-:-:S05]  /*1bae0*/  FMNMX R4, R2, R55, !PT ;  /* 0x0000003702047209 */ /* 0x000fca0007800000 */
[----:B------:R-:W-:-:S07]  /*1baf0*/  IMAD.MOV.U32 R49, RZ, RZ, R4 ;  /* 0x000000ffff317224 */ /* 0x000fce00078e0004 */
[----:B------:R-:W-:Y:S05]  /*1bb00*/  WARPSYNC.COLLECTIVE R54, `(.L_x_5168) ;  /* 0x0000000036087348 */ /* 0x000fea0003c00000 */
[----:B------:R0:W1:Y:S02]  /*1bb10*/  SHFL.DOWN P0, R55, R49, R3, R0 ;  /* 0x0800000331377389 */ /* 0x0000640000000000 */
[----:B01----:R-:W-:Y:S05]  /*1bb20*/  ENDCOLLECTIVE ;  /* 0x000000000000791b */ /* 0x003fea0003800000 */
.L_x_5168:
[----:B------:R-:W-:Y:S01]  /*1bb30*/  IMAD.MOV.U32 R3, RZ, RZ, 0x1 ;  /* 0x00000001ff037424 */ /* 0x000fe200078e00ff */
[----:B------:R-:W-:-:S05]  /*1bb40*/  FMNMX R5, R4, R55, !PT ;  /* 0x0000003704057209 */ /* 0x000fca0007800000 */
[----:B------:R-:W-:-:S07]  /*1bb50*/  IMAD.MOV.U32 R49, RZ, RZ, R5 ;  /* 0x000000ffff317224 */ /* 0x000fce00078e0005 */
[----:B------:R-:W-:Y:S05]  /*1bb60*/  WARPSYNC.COLLECTIVE R54, `(.L_x_5169) ;  /* 0x0000000036087348 */ /* 0x000fea0003c00000 */
[----:B------:R0:W1:Y:S02]  /*1bb70*/  SHFL.DOWN P0, R55, R49, R3, R0 ;  /* 0x0800000331377389 */ /* 0x0000640000000000 */
[----:B01----:R-:W-:Y:S05]  /*1bb80*/  ENDCOLLECTIVE ;  /* 0x000000000000791b */ /* 0x003fea0003800000 */
.L_x_5169:
[----:B------:R-:W-:Y:S01]  /*1bb90*/  FMNMX R56, R5, R55, !PT ;  /* 0x0000003705387209 */ /* 0x000fe20007800000 */
[----:B------:R-:W-:-:S07]  /*1bba0*/  IMAD.MOV.U32 R55, RZ, RZ, 0x1f ;  /* 0x0000001fff377424 */ /* 0x000fce00078e00ff */
[----:B------:R-:W-:Y:S05]  /*1bbb0*/  WARPSYNC.COLLECTIVE R54, `(.L_x_5170) ;  /* 0x0000000036087348 */ /* 0x000fea0003c00000 */
[----:B------:R0:W1:Y:S02]  /*1bbc0*/  SHFL.IDX P0, R55, R56, R57, R55 ;  /* 0x0000003938377389 */ /* 0x0000640000000037 */
[----:B01----:R-:W-:Y:S05]  /*1bbd0*/  ENDCOLLECTIVE ;  /* 0x000000000000791b */ /* 0x003fea0003800000 */
.L_x_5170:
[----:B------:R-:W-:Y:S01]  /*1bbe0*/  IMAD.MOV.U32 R6, RZ, RZ, R55 ;  /* 0x000000ffff067224 */ /* 0x000fe200078e0037 */
[----:B------:R-:W-:Y:S06]  /*1bbf0*/  BRA `(.L_x_5171) ;  /* 0xffffff60004c7947 */ /* 0x000fec000383ffff */
.L_x_4836:
        /* <DEDUP_REMOVED lines=8> */
.L_x_5173:
[----:B------:R-:W-:Y:S05]  /*1bc80*/  BSYNC B0 ;  /* 0x0000000000007941 */ /* 0x000fea0003800000 */
.L_x_5172:
        /* <DEDUP_REMOVED lines=8> */
.L_x_5174:
[----:B------:R-:W-:Y:S01]  /*1bd10*/  IMAD.MOV.U32 R3, RZ, RZ, 0x4 ;  /* 0x00000004ff037424 */ /* 0x000fe200078e00ff */
[----:B------:R-:W-:-:S05]  /*1bd20*/  FMNMX R2, R49, R55, !PT ;  /* 0x0000003731027209 */ /* 0x000fca0007800000 */
[----:B------:R-:W-:-:S07]  /*1bd30*/  IMAD.MOV.U32 R49, RZ, RZ, R2 ;  /* 0x000000ffff317224 */ /* 0x000fce00078e0002 */
[----:B------:R-:W-:Y:S05]  /*1bd40*/  WARPSYNC.COLLECTIVE R54, `(.L_x_5175) ;  /* 0x0000000036087348 */ /* 0x000fea0003c00000 */
[----:B------:R0:W1:Y:S02]  /*1bd50*/  SHFL.DOWN P0, R55, R49, R3, R0 ;  /* 0x0800000331377389 */ /* 0x0000640000000000 */
[----:B01----:R-:W-:Y:S05]  /*1bd60*/  ENDCOLLECTIVE ;  /* 0x000000000000791b */ /* 0x003fea0003800000 */
.L_x_5175:
[----:B------:R-:W-:Y:S01]  /*1bd70*/  IMAD.MOV.U32 R3, RZ, RZ, 0x2 ;  /* 0x00000002ff037424 */ /* 0x000fe200078e00ff */
[----:B------:R-:W-:-:S05]  /*1bd80*/  FMNMX R4, R2, R55, !PT ;  /* 0x0000003702047209 */ /* 0x000fca0007800000 */
[----:B------:R-:W-:-:S07]  /*1bd90*/  IMAD.MOV.U32 R49, RZ, RZ, R4 ;  /* 0x000000ffff317224 */ /* 0x000fce00078e0004 */
[----:B------:R-:W-:Y:S05]  /*1bda0*/  WARPSYNC.COLLECTIVE R54, `(.L_x_5176) ;  /* 0x0000000036087348 */ /* 0x000fea0003c00000 */
[----:B------:R0:W1:Y:S02]  /*1bdb0*/  SHFL.DOWN P0, R55, R49, R3, R0 ;  /* 0x0800000331377389 */ /* 0x0000640000000000 */
[----:B01----:R-:W-:Y:S05]  /*1bdc0*/  ENDCOLLECTIVE ;  /* 0x000000000000791b */ /* 0x003fea0003800000 */
.L_x_5176:
[----:B------:R-:W-:Y:S01]  /*1bdd0*/  IMAD.MOV.U32 R3, RZ, RZ, 0x1 ;  /* 0x00000001ff037424 */ /* 0x000fe200078e00ff */
[----:B------:R-:W-:-:S05]  /*1bde0*/  FMNMX R5, R4, R55, !PT ;  /* 0x0000003704057209 */ /* 0x000fca0007800000 */
[----:B------:R-:W-:-:S07]  /*1bdf0*/  IMAD.MOV.U32 R49, RZ, RZ, R5 ;  /* 0x000000ffff317224 */ /* 0x000fce00078e0005 */
[----:B------:R-:W-:Y:S05]  /*1be00*/  WARPSYNC.COLLECTIVE R54, `(.L_x_5177) ;  /* 0x0000000036087348 */ /* 0x000fea0003c00000 */
[----:B------:R0:W1:Y:S02]  /*1be10*/  SHFL.DOWN P0, R55, R49, R3, R0 ;  /* 0x0800000331377389 */ /* 0x0000640000000000 */
[----:B01----:R-:W-:Y:S05]  /*1be20*/  ENDCOLLECTIVE ;  /* 0x000000000000791b */ /* 0x003fea0003800000 */
.L_x_5177:
[----:B------:R-:W-:Y:S01]  /*1be30*/  FMNMX R56, R5, R55, !PT ;  /* 0x0000003705387209 */ /* 0x000fe20007800000 */
[----:B------:R-:W-:-:S07]  /*1be40*/  IMAD.MOV.U32 R55, RZ, RZ, 0x1f ;  /* 0x0000001fff377424 */ /* 0x000fce00078e00ff */
[----:B------:R-:W-:Y:S05]  /*1be50*/  WARPSYNC.COLLECTIVE R54, `(.L_x_5178) ;  /* 0x0000000036087348 */ /* 0x000fea0003c00000 */
[----:B------:R0:W1:Y:S02]  /*1be60*/  SHFL.IDX P0, R55, R56, R57, R55 ;  /* 0x0000003938377389 */ /* 0x0000640000000037 */
[----:B01----:R-:W-:Y:S05]  /*1be70*/  ENDCOLLECTIVE ;  /* 0x000000000000791b */ /* 0x003fea0003800000 */
.L_x_5178:
[----:B------:R-:W-:Y:S01]  /*1be80*/  IMAD.MOV.U32 R6, RZ, RZ, R55 ;  /* 0x000000ffff067224 */ /* 0x000fe200078e0037 */
[----:B------:R-:W-:Y:S06]  /*1be90*/  BRA `(.L_x_5179) ;  /* 0xffffff6000f87947 */ /* 0x000fec000383ffff */
.L_x_4844:
        /* <DEDUP_REMOVED lines=8> */
.L_x_5181:
[----:B------:R-:W-:Y:S05]  /*1bf20*/  BSYNC B0 ;  /* 0x0000000000007941 */ /* 0x000fea0003800000 */
.L_x_5180:
        /* <DEDUP_REMOVED lines=8> */
.L_x_5182:
[----:B------:R-:W-:Y:S01]  /*1bfb0*/  IMAD.MOV.U32 R3, RZ, RZ, 0x4 ;  /* 0x00000004ff037424 */ /* 0x000fe200078e00ff */
[----:B------:R-:W-:-:S05]  /*1bfc0*/  FMNMX R2, R49, R55, !PT ;  /* 0x0000003731027209 */ /* 0x000fca0007800000 */
[----:B------:R-:W-:-:S07]  /*1bfd0*/  IMAD.MOV.U32 R49, RZ, RZ, R2 ;  /* 0x000000ffff317224 */ /* 0x000fce00078e0002 */
[----:B------:R-:W-:Y:S05]  /*1bfe0*/  WARPSYNC.COLLECTIVE R54, `(.L_x_5183) ;  /* 0x0000000036087348 */ /* 0x000fea0003c00000 */
[----:B------:R0:W1:Y:S02]  /*1bff0*/  SHFL.DOWN P0, R55, R49, R3, R0 ;  /* 0x0800000331377389 */ /* 0x0000640000000000 */
[----:B01----:R-:W-:Y:S05]  /*1c000*/  ENDCOLLECTIVE ;  /* 0x000000000000791b */ /* 0x003fea0003800000 */
.L_x_5183:
[----:B------:R-:W-:Y:S01]  /*1c010*/  IMAD.MOV.U32 R3, RZ, RZ, 0x2 ;  /* 0x00000002ff037424 */ /* 0x000fe200078e00ff */
[----:B------:R-:W-:-:S05]  /*1c020*/  FMNMX R4, R2, R55, !PT ;  /* 0x0000003702047209 */ /* 0x000fca0007800000 */
[----:B------:R-:W-:-:S07]  /*1c030*/  IMAD.MOV.U32 R49, RZ, RZ, R4 ;  /* 0x000000ffff317224 */ /* 0x000fce00078e0004 */
[----:B------:R-:W-:Y:S05]  /*1c040*/  WARPSYNC.COLLECTIVE R54, `(.L_x_5184) ;  /* 0x0000000036087348 */ /* 0x000fea0003c00000 */
[----:B------:R0:W1:Y:S02]  /*1c050*/  SHFL.DOWN P0, R55, R49, R3, R0 ;  /* 0x0800000331377389 */ /* 0x0000640000000000 */
[----:B01----:R-:W-:Y:S05]  /*1c060*/  ENDCOLLECTIVE ;  /* 0x000000000000791b */ /* 0x003fea0003800000 */
.L_x_5184:
[----:B------:R-:W-:Y:S01]  /*1c070*/  IMAD.MOV.U32 R3, RZ, RZ, 0x1 ;  /* 0x00000001ff037424 */ /* 0x000fe200078e00ff */
[----:B------:R-:W-:-:S05]  /*1c080*/  FMNMX R5, R4, R55, !PT ;  /* 0x0000003704057209 */ /* 0x000fca0007800000 */
[----:B------:R-:W-:-:S07]  /*1c090*/  IMAD.MOV.U32 R49, RZ, RZ, R5 ;  /* 0x000000ffff317224 */ /* 0x000fce00078e0005 */
[----:B------:R-:W-:Y:S05]  /*1c0a0*/  WARPSYNC.COLLECTIVE R54, `(.L_x_5185) ;  /* 0x0000000036087348 */ /* 0x000fea0003c00000 */
[----:B------:R0:W1:Y:S02]  /*1c0b0*/  SHFL.DOWN P0, R55, R49, R3, R0 ;  /* 0x0800000331377389 */ /* 0x0000640000000000 */
[----:B01----:R-:W-:Y:S05]  /*1c0c0*/  ENDCOLLECTIVE ;  /* 0x000000000000791b */ /* 0x003fea0003800000 */
.L_x_5185:
[----:B------:R-:W-:Y:S01]  /*1c0d0*/  FMNMX R56, R5, R55, !PT ;  /* 0x0000003705387209 */ /* 0x000fe20007800000 */
[----:B------:R-:W-:-:S07]  /*1c0e0*/  IMAD.MOV.U32 R55, RZ, RZ, 0x1f ;  /* 0x0000001fff377424 */ /* 0x000fce00078e00ff */
[----:B------:R-:W-:Y:S05]  /*1c0f0*/  WARPSYNC.COLLECTIVE R54, `(.L_x_5186) ;  /* 0x0000000036087348 */ /* 0x000fea0003c00000 */
[----:B------:R0:W1:Y:S02]  /*1c100*/  SHFL.IDX P0, R55, R56, R57, R55 ;  /* 0x0000003938377389 */ /* 0x0000640000000037 */
[----:B01----:R-:W-:Y:S05]  /*1c110*/  ENDCOLLECTIVE ;  /* 0x000000000000791b */ /* 0x003fea0003800000 */
.L_x_5186:
[----:B------:R-:W-:Y:S01]  /*1c120*/  IMAD.MOV.U32 R6, RZ, RZ, R55 ;  /* 0x000000ffff067224 */ /* 0x000fe200078e0037 */
[----:B------:R-:W-:Y:S06]  /*1c130*/  BRA `(.L_x_5187) ;  /* 0xffffff6400a47947 */ /* 0x000fec000383ffff */
.L_x_4852:
        /* <DEDUP_REMOVED lines=8> */
.L_x_5189:
[----:B------:R-:W-:Y:S05]  /*1c1c0*/  BSYNC B0 ;  /* 0x0000000000007941 */ /* 0x000fea0003800000 */
.L_x_5188:
        /* <DEDUP_REMOVED lines=8> */
.L_x_5190:
[----:B------:R-:W-:Y:S01]  /*1c250*/  IMAD.MOV.U32 R3, RZ, RZ, 0x4 ;  /* 0x00000004ff037424 */ /* 0x000fe200078e00ff */
[----:B------:R-:W-:-:S05]  /*1c260*/  FMNMX R2, R49, R55, !PT ;  /* 0x0000003731027209 */ /* 0x000fca0007800000 */
[----:B------:R-:W-:-:S07]  /*1c270*/  IMAD.MOV.U32 R49, RZ, RZ, R2 ;  /* 0x000000ffff317224 */ /* 0x000fce00078e0002 */
[----:B------:R-:W-:Y:S05]  /*1c280*/  WARPSYNC.COLLECTIVE R54, `(.L_x_5191) ;  /* 0x0000000036087348 */ /* 0x000fea0003c00000 */
[----:B------:R0:W1:Y:S02]  /*1c290*/  SHFL.DOWN P0, R55, R49, R3, R0 ;  /* 0x0800000331377389 */ /* 0x0000640000000000 */
[----:B01----:R-:W-:Y:S05]  /*1c2a0*/  ENDCOLLECTIVE ;  /* 0x000000000000791b */ /* 0x003fea0003800000 */
.L_x_5191:
[----:B------:R-:W-:Y:S01]  /*1c2b0*/  IMAD.MOV.U32 R3, RZ, RZ, 0x2 ;  /* 0x00000002ff037424 */ /* 0x000fe200078e00ff */
[----:B------:R-:W-:-:S05]  /*1c2c0*/  FMNMX R4, R2, R55, !PT ;  /* 0x0000003702047209 */ /* 0x000fca0007800000 */
[----:B------:R-:W-:-:S07]  /*1c2d0*/  IMAD.MOV.U32 R49, RZ, RZ, R4 ;  /* 0x000000ffff317224 */ /* 0x000fce00078e0004 */
[----:B------:R-:W-:Y:S05]  /*1c2e0*/  WARPSYNC.COLLECTIVE R54, `(.L_x_5192) ;  /* 0x0000000036087348 */ /* 0x000fea0003c00000 */
[----:B------:R0:W1:Y:S02]  /*1c2f0*/  SHFL.DOWN P0, R55, R49, R3, R0 ;  /* 0x0800000331377389 */ /* 0x0000640000000000 */
[----:B01----:R-:W-:Y:S05]  /*1c300*/  ENDCOLLECTIVE ;  /* 0x000000000000791b */ /* 0x003fea0003800000 */
.L_x_5192:
[----:B------:R-:W-:Y:S01]  /*1c310*/  IMAD.MOV.U32 R3, RZ, RZ, 0x1 ;  /* 0x00000001ff037424 */ /* 0x000fe200078e00ff */
[----:B------:R-:W-:-:S05]  /*1c320*/  FMNMX R5, R4, R55, !PT ;  /* 0x0000003704057209 */ /* 0x000fca0007800000 */
[----:B------:R-:W-:-:S07]  /*1c330*/  IMAD.MOV.U32 R49, RZ, RZ, R5 ;  /* 0x000000ffff317224 */ /* 0x000fce00078e0005 */
[----:B------:R-:W-:Y:S05]  /*1c340*/  WARPSYNC.COLLECTIVE R54, `(.L_x_5193) ;  /* 0x0000000036087348 */ /* 0x000fea0003c00000 */
[----:B------:R0:W1:Y:S02]  /*1c350*/  SHFL.DOWN P0, R55, R49, R3, R0 ;  /* 0x0800000331377389 */ /* 0x0000640000000000 */
[----:B01----:R-:W-:Y:S05]  /*1c360*/  ENDCOLLECTIVE ;  /* 0x000000000000791b */ /* 0x003fea0003800000 */
.L_x_5193:
[----:B------:R-:W-:Y:S01]  /*1c370*/  FMNMX R56, R5, R55, !PT ;  /* 0x0000003705387209 */ /* 0x000fe20007800000 */
[----:B------:R-:W-:-:S07]  /*1c380*/  IMAD.MOV.U32 R55, RZ, RZ, 0x1f ;  /* 0x0000001fff377424 */ /* 0x000fce00078e00ff */
[----:B------:R-:W-:Y:S05]  /*1c390*/  WARPSYNC.COLLECTIVE R54, `(.L_x_5194) ;  /* 0x0000000036087348 */ /* 0x000fea0003c00000 */
[----:B------:R0:W1:Y:S02]  /*1c3a0*/  SHFL.IDX P0, R55, R56, R57, R55 ;  /* 0x0000003938377389 */ /* 0x0000640000000037 */
[----:B01----:R-:W-:Y:S05]  /*1c3b0*/  ENDCOLLECTIVE ;  /* 0x000000000000791b */ /* 0x003fea0003800000 */
.L_x_5194:
[----:B------:R-:W-:Y:S01]  /*1c3c0*/  IMAD.MOV.U32 R58, RZ, RZ, R55 ;  /* 0x000000ffff3a7224 */ /* 0x000fe200078e0037 */
[----:B------:R-:W-:Y:S06]  /*1c3d0*/  BRA `(.L_x_5195) ;  /* 0xffffff6800507947 */ /* 0x000fec000383ffff */
.L_x_4860:
        /* <DEDUP_REMOVED lines=8> */
.L_x_5197:
[----:B------:R-:W-:Y:S05]  /*1c460*/  BSYNC B0 ;  /* 0x0000000000007941 */ /* 0x000fea0003800000 */
.L_x_5196:
        /* <DEDUP_REMOVED lines=8> */
.L_x_5198:
[----:B------:R-:W-:Y:S01]  /*1c4f0*/  IMAD.MOV.U32 R3, RZ, RZ, 0x4 ;  /* 0x00000004ff037424 */ /* 0x000fe200078e00ff */
[----:B------:R-:W-:-:S05]  /*1c500*/  FMNMX R2, R49, R55, !PT ;  /* 0x0000003731027209 */ /* 0x000fca0007800000 */
[----:B------:R-:W-:-:S07]  /*1c510*/  IMAD.MOV.U32 R49, RZ, RZ, R2 ;  /* 0x000000ffff317224 */ /* 0x000fce00078e0002 */
[----:B------:R-:W-:Y:S05]  /*1c520*/  WARPSYNC.COLLECTIVE R54, `(.L_x_5199) ;  /* 0x0000000036087348 */ /* 0x000fea0003c00000 */
[----:B------:R0:W1:Y:S02]  /*1c530*/  SHFL.DOWN P0, R55, R49, R3, R0 ;  /* 0x0800000331377389 */ /* 0x0000640000000000 */
[----:B01----:R-:W-:Y:S05]  /*1c540*/  ENDCOLLECTIVE ;  /* 0x000000000000791b */ /* 0x003fea0003800000 */
.L_x_5199:
[----:B------:R-:W-:Y:S01]  /*1c550*/  IMAD.MOV.U32 R3, RZ, RZ, 0x2 ;  /* 0x00000002ff037424 */ /* 0x000fe200078e00ff */
[----:B------:R-:W-:-:S05]  /*1c560*/  FMNMX R4, R2, R55, !PT ;  /* 0x0000003702047209 */ /* 0x000fca0007800000 */
[----:B------:R-:W-:-:S07]  /*1c570*/  IMAD.MOV.U32 R49, RZ, RZ, R4 ;  /* 0x000000ffff317224 */ /* 0x000fce00078e0004 */
[----:B------:R-:W-:Y:S05]  /*1c580*/  WARPSYNC.COLLECTIVE R54, `(.L_x_5200) ;  /* 0x0000000036087348 */ /* 0x000fea0003c00000 */
[----:B------:R0:W1:Y:S02]  /*1c590*/  SHFL.DOWN P0, R55, R49, R3, R0 ;  /* 0x0800000331377389 */ /* 0x0000640000000000 */
[----:B01----:R-:W-:Y:S05]  /*1c5a0*/  ENDCOLLECTIVE ;  /* 0x000000000000791b */ /* 0x003fea0003800000 */
.L_x_5200:
[----:B------:R-:W-:Y:S01]  /*1c5b0*/  IMAD.MOV.U32 R3, RZ, RZ, 0x1 ;  /* 0x00000001ff037424 */ /* 0x000fe200078e00ff */
[----:B------:R-:W-:-:S05]  /*1c5c0*/  FMNMX R56, R4, R55, !PT ;  /* 0x0000003704387209 */ /* 0x000fca0007800000 */
[----:B------:R-:W-:-:S07]  /*1c5d0*/  IMAD.MOV.U32 R49, RZ, RZ, R56 ;  /* 0x000000ffff317224 */ /* 0x000fce00078e0038 */
[----:B------:R-:W-:Y:S05]  /*1c5e0*/  WARPSYNC.COLLECTIVE R54, `(.L_x_5201) ;  /* 0x0000000036087348 */ /* 0x000fea0003c00000 */
[----:B------:R0:W1:Y:S02]  /*1c5f0*/  SHFL.DOWN P0, R55, R49, R3, R0 ;  /* 0x0800000331377389 */ /* 0x0000640000000000 */
[----:B01----:R-:W-:Y:S05]  /*1c600*/  ENDCOLLECTIVE ;  /* 0x000000000000791b */ /* 0x003fea0003800000 */
.L_x_5201:
[----:B------:R-:W-:Y:S01]  /*1c610*/  FMNMX R56, R56, R55, !PT ;  /* 0x0000003738387209 */ /* 0x000fe20007800000 */
[----:B------:R-:W-:-:S07]  /*1c620*/  IMAD.MOV.U32 R55, RZ, RZ, 0x1f ;  /* 0x0000001fff377424 */ /* 0x000fce00078e00ff */
[----:B------:R-:W-:Y:S05]  /*1c630*/  WARPSYNC.COLLECTIVE R54, `(.L_x_5202) ;  /* 0x0000000036087348 */ /* 0x000fea0003c00000 */
[----:B------:R0:W1:Y:S02]  /*1c640*/  SHFL.IDX P0, R55, R56, R57, R55 ;  /* 0x0000003938377389 */ /* 0x0000640000000037 */
[----:B01----:R-:W-:Y:S05]  /*1c650*/  ENDCOLLECTIVE ;  /* 0x000000000000791b */ /* 0x003fea0003800000 */
.L_x_5202:
[----:B------:R-:W-:Y:S01]  /*1c660*/  IMAD.MOV.U32 R58, RZ, RZ, R55 ;  /* 0x000000ffff3a7224 */ /* 0x000fe200078e0037 */
[----:B------:R-:W-:Y:S06]  /*1c670*/  BRA `(.L_x_5203) ;  /* 0xffffff6800fc7947 */ /* 0x000fec000383ffff */
.L_x_4868:
        /* <DEDUP_REMOVED lines=8> */
.L_x_5205:
[----:B------:R-:W-:Y:S05]  /*1c700*/  BSYNC B0 ;  /* 0x0000000000007941 */ /* 0x000fea0003800000 */
.L_x_5204:
[----:B------:R-:W-:Y:S01]  /*1c710*/  FMNMX R49, R60, R55, !PT ;  /* 0x000000373c317209 */ /* 0x000fe20007800000 */
[----:B------:R-:W-:Y:S02]  /*1c720*/  IMAD.MOV.U32 R3, RZ, RZ, 0x8 ;  /* 0x00000008ff037424 */ /* 0x000fe400078e00ff */
[----:B------:R-:W-:Y:S02]  /*1c730*/  IMAD.MOV.U32 R0, RZ, RZ, 0x1f ;  /* 0x0000001fff007424 */ /* 0x000fe400078e00ff */
[----:B------:R-:W-:-:S07]  /*1c740*/  IMAD.MOV.U32 R54, RZ, RZ, -0x1 ;  /* 0xffffffffff367424 */ /* 0x000fce00078e00ff */
[----:B------:R-:W-:Y:S05]  /*1c750*/  WARPSYNC.COLLECTIVE R54, `(.L_x_5206) ;  /* 0x0000000036087348 */ /* 0x000fea0003c00000 */
[----:B------:R0:W1:Y:S02]  /*1c760*/  SHFL.DOWN P0, R55, R49, R3, R0 ;  /* 0x0800000331377389 */ /* 0x0000640000000000 */
[----:B01----:R-:W-:Y:S05]  /*1c770*/  ENDCOLLECTIVE ;  /* 0x000000000000791b */ /* 0x003fea0003800000 */
.L_x_5206:
[----:B------:R-:W-:Y:S01]  /*1c780*/  IMAD.MOV.U32 R3, RZ, RZ, 0x4 ;  /* 0x00000004ff037424 */ /* 0x000fe200078e00ff */
[----:B------:R-:W-:-:S05]  /*1c790*/  FMNMX R2, R49, R55, !PT ;  /* 0x0000003731027209 */ /* 0x000fca0007800000 */
[----:B------:R-:W-:-:S07]  /*1c7a0*/  IMAD.MOV.U32 R49, RZ, RZ, R2 ;  /* 0x000000ffff317224 */ /* 0x000fce00078e0002 */
[----:B------:R-:W-:Y:S05]  /*1c7b0*/  WARPSYNC.COLLECTIVE R54, `(.L_x_5207) ;  /* 0x0000000036087348 */ /* 0x000fea0003c00000 */
[----:B------:R0:W1:Y:S02]  /*1c7c0*/  SHFL.DOWN P0, R55, R49, R3, R0 ;  /* 0x0800000331377389 */ /* 0x0000640000000000 */
[----:B01----:R-:W-:Y:S05]  /*1c7d0*/  ENDCOLLECTIVE ;  /* 0x000000000000791b */ /* 0x003fea0003800000 */
.L_x_5207:
[----:B------:R-:W-:Y:S01]  /*1c7e0*/  IMAD.MOV.U32 R3, RZ, RZ, 0x2 ;  /* 0x00000002ff037424 */ /* 0x000fe200078e00ff */
[----:B------:R-:W-:-:S05]  /*1c7f0*/  FMNMX R56, R2, R55, !PT ;  /* 0x0000003702387209 */ /* 0x000fca0007800000 */
[----:B------:R-:W-:-:S07]  /*1c800*/  IMAD.MOV.U32 R49, RZ, RZ, R56 ;  /* 0x000000ffff317224 */ /* 0x000fce00078e0038 */
[----:B------:R-:W-:Y:S05]  /*1c810*/  WARPSYNC.COLLECTIVE R54, `(.L_x_5208) ;  /* 0x0000000036087348 */ /* 0x000fea0003c00000 */
[----:B------:R0:W1:Y:S02]  /*1c820*/  SHFL.DOWN P0, R55, R49, R3, R0 ;  /* 0x0800000331377389 */ /* 0x0000640000000000 */
[----:B01----:R-:W-:Y:S05]  /*1c830*/  ENDCOLLECTIVE ;  /* 0x000000000000791b */ /* 0x003fea0003800000 */
.L_x_5208:
[----:B------:R-:W-:Y:S01]  /*1c840*/  IMAD.MOV.U32 R3, RZ, RZ, 0x1 ;  /* 0x00000001ff037424 */ /* 0x000fe200078e00ff */
[----:B------:R-:W-:-:S05]  /*1c850*/  FMNMX R57, R56, R55, !PT ;  /* 0x0000003738397209 */ /* 0x000fca0007800000 */
[----:B------:R-:W-:-:S07]  /*1c860*/  IMAD.MOV.U32 R49, RZ, RZ, R57 ;  /* 0x000000ffff317224 */ /* 0x000fce00078e0039 */
[----:B------:R-:W-:Y:S05]  /*1c870*/  WARPSYNC.COLLECTIVE R54, `(.L_x_5209) ;  /* 0x0000000036087348 */ /* 0x000fea0003c00000 */
[----:B------:R0:W1:Y:S02]  /*1c880*/  SHFL.DOWN P0, R55, R49, R3, R0 ;  /* 0x0800000331377389 */ /* 0x0000640000000000 */
[----:B01----:R-:W-:Y:S05]  /*1c890*/  ENDCOLLECTIVE ;  /* 0x000000000000791b */ /* 0x003fea0003800000 */
.L_x_5209:
[----:B------:R-:W-:Y:S01]  /*1c8a0*/  FMNMX R55, R57, R55, !PT ;  /* 0x0000003739377209 */ /* 0x000fe20007800000 */
[----:B------:R-:W-:-:S04]  /*1c8b0*/  IMAD.MOV.U32 R57, RZ, RZ, RZ ;  /* 0x000000ffff397224 */ /* 0x000fc800078e00ff */
[----:B------:R-:W-:Y:S02]  /*1c8c0*/  IMAD.MOV.U32 R56, RZ, RZ, R55 ;  /* 0x000000ffff387224 */ /* 0x000fe400078e0037 */
[----:B------:R-:W-:-:S07]  /*1c8d0*/  IMAD.MOV.U32 R55, RZ, RZ, 0x1f ;  /* 0x0000001fff377424 */ /* 0x000fce00078e00ff */
[----:B------:R-:W-:Y:S05]  /*1c8e0*/  WARPSYNC.COLLECTIVE R54, `(.L_x_5210) ;  /* 0x0000000036087348 */ /* 0x000fea0003c00000 */
[----:B------:R0:W1:Y:S02]  /*1c8f0*/  SHFL.IDX P0, R55, R56, R57, R55 ;  /* 0x0000003938377389 */ /* 0x0000640000000037 */
[----:B01----:R-:W-:Y:S05]  /*1c900*/  ENDCOLLECTIVE ;  /* 0x000000000000791b */ /* 0x003fea0003800000 */
.L_x_5210:
[----:B------:R-:W-:Y:S01]  /*1c910*/  IMAD.MOV.U32 R58, RZ, RZ, R55 ;  /* 0x000000ffff3a7224 */ /* 0x000fe200078e0037 */
[----:B------:R-:W-:Y:S06]  /*1c920*/  BRA `(.L_x_5211) ;  /* 0xffffff6c00a47947 */ /* 0x000fec000383ffff */
.L_x_4876:
        /* <DEDUP_REMOVED lines=8> */
.L_x_5213:
[----:B------:R-:W-:Y:S05]  /*1c9b0*/  BSYNC B0 ;  /* 0x0000000000007941 */ /* 0x000fea0003800000 */
.L_x_5212:
[----:B------:R-:W-:Y:S01]  /*1c9c0*/  FMNMX R49, R60, R55, !PT ;  /* 0x000000373c317209 */ /* 0x000fe20007800000 */
[----:B------:R-:W-:Y:S02]  /*1c9d0*/  IMAD.MOV.U32 R3, RZ, RZ, 0x8 ;  /* 0x00000008ff037424 */ /* 0x000fe400078e00ff */
[----:B------:R-:W-:Y:S02]  /*1c9e0*/  IMAD.MOV.U32 R0, RZ, RZ, 0x1f ;  /* 0x0000001fff007424 */ /* 0x000fe400078e00ff */
[----:B------:R-:W-:-:S07]  /*1c9f0*/  IMAD.MOV.U32 R54, RZ, RZ, -0x1 ;  /* 0xffffffffff367424 */ /* 0x000fce00078e00ff */
[----:B------:R-:W-:Y:S05]  /*1ca00*/  WARPSYNC.COLLECTIVE R54, `(.L_x_5214) ;  /* 0x0000000036087348 */ /* 0x000fea0003c00000 */
[----:B------:R0:W1:Y:S02]  /*1ca10*/  SHFL.DOWN P0, R55, R49, R3, R0 ;  /* 0x0800000331377389 */ /* 0x0000640000000000 */
[----:B01----:R-:W-:Y:S05]  /*1ca20*/  ENDCOLLECTIVE ;  /* 0x000000000000791b */ /* 0x003fea0003800000 */
.L_x_5214:
[----:B------:R-:W-:Y:S01]  /*1ca30*/  IMAD.MOV.U32 R3, RZ, RZ, 0x4 ;  /* 0x00000004ff037424 */ /* 0x000fe200078e00ff */
[----:B------:R-:W-:-:S05]  /*1ca40*/  FMNMX R56, R49, R55, !PT ;  /* 0x0000003731387209 */ /* 0x000fca0007800000 */
[----:B------:R-:W-:-:S07]  /*1ca50*/  IMAD.MOV.U32 R49, RZ, RZ, R56 ;  /* 0x000000ffff317224 */ /* 0x000fce00078e0038 */
[----:B------:R-:W-:Y:S05]  /*1ca60*/  WARPSYNC.COLLECTIVE R54, `(.L_x_5215) ;  /* 0x0000000036087348 */ /* 0x000fea0003c00000 */
[----:B------:R0:W1:Y:S02]  /*1ca70*/  SHFL.DOWN P0, R55, R49, R3, R0 ;  /* 0x0800000331377389 */ /* 0x0000640000000000 */
[----:B01----:R-:W-:Y:S05]  /*1ca80*/  ENDCOLLECTIVE ;  /* 0x000000000000791b */ /* 0x003fea0003800000 */
.L_x_5215:
[----:B------:R-:W-:Y:S01]  /*1ca90*/  IMAD.MOV.U32 R3, RZ, RZ, 0x2 ;  /* 0x00000002ff037424 */ /* 0x000fe200078e00ff */
[----:B------:R-:W-:-:S05]  /*1caa0*/  FMNMX R57, R56, R55, !PT ;  /* 0x0000003738397209 */ /* 0x000fca0007800000 */
[----:B------:R-:W-:-:S07]  /*1cab0*/  IMAD.MOV.U32 R49, RZ, RZ, R57 ;  /* 0x000000ffff317224 */ /* 0x000fce00078e0039 */
[----:B------:R-:W-:Y:S05]  /*1cac0*/  WARPSYNC.COLLECTIVE R54, `(.L_x_5216) ;  /* 0x0000000036087348 */ /* 0x000fea0003c00000 */
[----:B------:R0:W1:Y:S02]  /*1cad0*/  SHFL.DOWN P0, R55, R49, R3, R0 ;  /* 0x0800000331377389 */ /* 0x0000640000000000 */
[----:B01----:R-:W-:Y:S05]  /*1cae0*/  ENDCOLLECTIVE ;  /* 0x000000000000791b */ /* 0x003fea0003800000 */
.L_x_5216:
[----:B------:R-:W-:Y:S01]  /*1caf0*/  IMAD.MOV.U32 R3, RZ, RZ, 0x1 ;  /* 0x00000001ff037424 */ /* 0x000fe200078e00ff */
[----:B------:R-:W-:Y:S01]  /*1cb00*/  FMNMX R58, R57, R55, !PT ;  /* 0x00000037393a7209 */ /* 0x000fe20007800000 */
[----:B------:R-:W-:-:S04]  /*1cb10*/  IMAD.MOV.U32 R57, RZ, RZ, RZ ;  /* 0x000000ffff397224 */ /* 0x000fc800078e00ff */
[----:B------:R-:W-:-:S07]  /*1cb20*/  IMAD.MOV.U32 R49, RZ, RZ, R58 ;  /* 0x000000ffff317224 */ /* 0x000fce00078e003a */
[----:B------:R-:W-:Y:S05]  /*1cb30*/  WARPSYNC.COLLECTIVE R54, `(.L_x_5217) ;  /* 0x0000000036087348 */ /* 0x000fea0003c00000 */
[----:B------:R0:W1:Y:S02]  /*1cb40*/  SHFL.DOWN P0, R55, R49, R3, R0 ;  /* 0x0800000331377389 */ /* 0x0000640000000000 */
[----:B01----:R-:W-:Y:S05]  /*1cb50*/  ENDCOLLECTIVE ;  /* 0x000000000000791b */ /* 0x003fea0003800000 */
.L_x_5217:
[----:B------:R-:W-:-:S05]  /*1cb60*/  FMNMX R55, R58, R55, !PT ;  /* 0x000000373a377209 */ /* 0x000fca0007800000 */
[----:B------:R-:W-:Y:S02]  /*1cb70*/  IMAD.MOV.U32 R56, RZ, RZ, R55 ;  /* 0x000000ffff387224 */ /* 0x000fe400078e0037 */
[----:B------:R-:W-:-:S07]  /*1cb80*/  IMAD.MOV.U32 R55, RZ, RZ, 0x1f ;  /* 0x0000001fff377424 */ /* 0x000fce00078e00ff */
[----:B------:R-:W-:Y:S05]  /*1cb90*/  WARPSYNC.COLLECTIVE R54, `(.L_x_5218) ;  /* 0x0000000036087348 */ /* 0x000fea0003c00000 */
[----:B------:R0:W1:Y:S02]  /*1cba0*/  SHFL.IDX P0, R55, R56, R57, R55 ;  /* 0x0000003938377389 */ /* 0x0000640000000037 */
[----:B01----:R-:W-:Y:S05]  /*1cbb0*/  ENDCOLLECTIVE ;  /* 0x000000000000791b */ /* 0x003fea0003800000 */
.L_x_5218:
[----:B------:R-:W-:Y:S01]  /*1cbc0*/  IMAD.MOV.U32 R59, RZ, RZ, R55 ;  /* 0x000000ffff3b7224 */ /* 0x000fe200078e0037 */
[----:B------:R-:W-:Y:S06]  /*1cbd0*/  BRA `(.L_x_5219) ;  /* 0xffffff70004c7947 */ /* 0x000fec000383ffff */
        .weak           $__internal_12_$__cuda_sm20_rcp_rn_f32_slowpath
        .type           $__internal_12_$__cuda_sm20_rcp_rn_f32_slowpath,@function
        .size           $__internal_12_$__cuda_sm20_rcp_rn_f32_slowpath,($__internal_13_$__cuda_sm3x_div_rn_noftz_f32_slowpath - $__internal_12_$__cuda_sm20_rcp_rn_f32_slowpath)
$__internal_12_$__cuda_sm20_rcp_rn_f32_slowpath:
        /* <DEDUP_REMOVED lines=15> */
.L_x_5221:
        /* <DEDUP_REMOVED lines=33> */
.L_x_5223:
[----:B------:R0:W1:Y:S02]  /*1cee0*/  MUFU.RCP R49, R0 ;  /* 0x0000000000317308 */ /* 0x0000640000001000 */
.L_x_5222:
[----:B------:R-:W-:Y:S05]  /*1cef0*/  BSYNC.RECONVERGENT B0 ;  /* 0x0000000000007941 */ /* 0x000fea0003800200 */
.L_x_5220:
[----:B------:R-:W-:-:S04]  /*1cf00*/  IMAD.MOV.U32 R55, RZ, RZ, 0x0 ;  /* 0x00000000ff377424 */ /* 0x000fc800078e00ff */
[----:B01----:R-:W-:Y:S05]  /*1cf10*/  RET.REL.NODEC R54 `(_ZN18transformer_engine71_GLOBAL__N__fadcdbdc_38_quantize_transpose_vector_blockwise_cu_d4a478bd37block_scaled_1d_cast_transpose_kernelILb0Ef6__half13__nv_fp8_e5m2EEvPKT1_PT2_S8_PT0_SA_mmmmmmfNS_6detail25FP8BlockwiseRowwiseOptionENSB_28FP8BlockwiseColumnwiseOptionEbPKf) ;  /* 0xfffffe3036387950 */ /* 0x003fea0003c3ffff */
        .weak           $__internal_13_$__cuda_sm3x_div_rn_noftz_f32_slowpath
        .type           $__internal_13_$__cuda_sm3x_div_rn_noftz_f32_slowpath,@function
        .size           $__internal_13_$__cuda_sm3x_div_rn_noftz_f32_slowpath,(.L_x_9012 - $__internal_13_$__cuda_sm3x_div_rn_noftz_f32_slowpath)
$__internal_13_$__cuda_sm3x_div_rn_noftz_f32_slowpath:
        /* <DEDUP_REMOVED lines=36> */
.L_x_5225:
        /* <DEDUP_REMOVED lines=51> */
.L_x_5232:
[----:B------:R-:W-:-:S04]  /*1d490*/  LOP3.LUT R0, R0, 0x80000000, RZ, 0xc0, !PT ;  /* 0x8000000000007812 */ /* 0x000fc800078ec0ff */
[----:B------:R-:W-:Y:S01]  /*1d4a0*/  LOP3.LUT R0, R0, 0x7f800000, RZ, 0xfc, !PT ;  /* 0x7f80000000007812 */ /* 0x000fe200078efcff */
[----:B------:R-:W-:Y:S06]  /*1d4b0*/  BRA `(.L_x_5233) ;  /* 0x0000000000047947 */ /* 0x000fec0003800000 */
.L_x_5231:
[----:B------:R-:W-:-:S07]  /*1d4c0*/  IMAD R0, R55, 0x800000, R0 ;  /* 0x0080000037007824 */ /* 0x000fce00078e0200 */
.L_x_5233:
[----:B------:R-:W-:Y:S05]  /*1d4d0*/  BSYNC B1 ;  /* 0x0000000000017941 */ /* 0x000fea0003800000 */
.L_x_5230:
[----:B------:R-:W-:Y:S05]  /*1d4e0*/  BRA `(.L_x_5234) ;  /* 0x0000000000207947 */ /* 0x000fea0003800000 */
.L_x_5229:
[----:B------:R-:W-:-:S04]  /*1d4f0*/  LOP3.LUT R3, R3, 0x80000000, R56, 0x48, !PT ;  /* 0x8000000003037812 */ /* 0x000fc800078e4838 */
[----:B------:R-:W-:Y:S01]  /*1d500*/  LOP3.LUT R0, R3, 0x7f800000, RZ, 0xfc, !PT ;  /* 0x7f80000003007812 */ /* 0x000fe200078efcff */
[----:B------:R-:W-:Y:S06]  /*1d510*/  BRA `(.L_x_5234) ;  /* 0x0000000000147947 */ /* 0x000fec0003800000 */
.L_x_5228:
[----:B------:R-:W-:Y:S01]  /*1d520*/  LOP3.LUT R0, R3, 0x80000000, R56, 0x48, !PT ;  /* 0x8000000003007812 */ /* 0x000fe200078e4838 */
[----:B------:R-:W-:Y:S06]  /*1d530*/  BRA `(.L_x_5234) ;  /* 0x00000000000c7947 */ /* 0x000fec0003800000 */
.L_x_5227:
[----:B------:R-:W0:Y:S01]  /*1d540*/  MUFU.RSQ R0, -QNAN ;  /* 0xffc0000000007908 */ /* 0x000e220000001400 */
[----:B------:R-:W-:Y:S05]  /*1d550*/  BRA `(.L_x_5234) ;  /* 0x0000000000047947 */ /* 0x000fea0003800000 */
.L_x_5226:
[----:B------:R-:W-:-:S07]  /*1d560*/  FADD.FTZ R0, R0, R3 ;  /* 0x0000000300007221 */ /* 0x000fce0000010000 */
.L_x_5234:
[----:B------:R-:W-:Y:S05]  /*1d570*/  BSYNC B0 ;  /* 0x0000000000007941 */ /* 0x000fea0003800000 */
.L_x_5224:
[----:B------:R-:W-:-:S04]  /*1d580*/  IMAD.MOV.U32 R55, RZ, RZ, 0x0 ;  /* 0x00000000ff377424 */ /* 0x000fc800078e00ff */
[----:B0-----:R-:W-:Y:S05]  /*1d590*/  RET.REL.NODEC R54 `(_ZN18transformer_engine71_GLOBAL__N__fadcdbdc_38_quantize_transpose_vector_blockwise_cu_d4a478bd37block_scaled_1d_cast_transpose_kernelILb0Ef6__half13__nv_fp8_e5m2EEvPKT1_PT2_S8_PT0_SA_mmmmmmfNS_6detail25FP8BlockwiseRowwiseOptionENSB_28FP8BlockwiseColumnwiseOptionEbPKf) ;  /* 0xfffffe2836987950 */ /* 0x001fea0003c3ffff */
.L_x_5235:
        /* <DEDUP_REMOVED lines=14> */
.L_x_9012:


//--------------------- .text._ZN18transformer_engine71_GLOBAL__N__fadcdbdc_38_quantize_transpose_vector_blockwise_cu_d4a478bd37block_scaled_1d_cast_transpose_kernelILb1Ef6__half13__nv_fp8_e5m2EEvPKT1_PT2_S8_PT0_SA_mmmmmmfNS_6detail25FP8BlockwiseRowwiseOptionENSB_28FP8BlockwiseColumnwiseOptionEbPKf --------------------------
	.section	.text._ZN18transformer_engine71_GLOBAL__N__fadcdbdc_38_quantize_transpose_vector_blockwise_cu_d4a478bd37block_scaled_1d_cast_transpose_kernelILb1Ef6__half13__nv_fp8_e5m2EEvPKT1_PT2_S8_PT0_SA_mmmmmmfNS_6detail25FP8BlockwiseRowwiseOptionENSB_28FP8BlockwiseColumnwiseOptionEbPKf,"ax",@progbits
	.align	128
.text._ZN18transformer_engine71_GLOBAL__N__fadcdbdc_38_quantize_transpose_vector_blockwise_cu_d4a478bd37block_scaled_1d_cast_transpose_kernelILb1Ef6__half13__nv_fp8_e5m2EEvPKT1_PT2_S8_PT0_SA_mmmmmmfNS_6detail25FP8BlockwiseRowwiseOptionENSB_28FP8BlockwiseColumnwiseOptionEbPKf:
        .type           _ZN18transformer_engine71_GLOBAL__N__fadcdbdc_38_quantize_transpose_vector_blockwise_cu_d4a478bd37block_scaled_1d_cast_transpose_kernelILb1Ef6__half13__nv_fp8_e5m2EEvPKT1_PT2_S8_PT0_SA_mmmmmmfNS_6detail25FP8BlockwiseRowwiseOptionENSB_28FP8BlockwiseColumnwiseOptionEbPKf,@function
        .size           _ZN18transformer_engine71_GLOBAL__N__fadcdbdc_38_quantize_transpose_vector_blockwise_cu_d4a478bd37block_scaled_1d_cast_transpose_kernelILb1Ef6__half13__nv_fp8_e5m2EEvPKT1_PT2_S8_PT0_SA_mmmmmmfNS_6detail25FP8BlockwiseRowwiseOptionENSB_28FP8BlockwiseColumnwiseOptionEbPKf,(.L_x_9015 - _ZN18transformer_engine71_GLOBAL__N__fadcdbdc_38_quantize_transpose_vector_blockwise_cu_d4a478bd37block_scaled_1d_cast_transpose_kernelILb1Ef6__half13__nv_fp8_e5m2EEvPKT1_PT2_S8_PT0_SA_mmmmmmfNS_6detail25FP8BlockwiseRowwiseOptionENSB_28FP8BlockwiseColumnwiseOptionEbPKf)
        .other          _ZN18transformer_engine71_GLOBAL__N__fadcdbdc_38_quantize_transpose_vector_blockwise_cu_d4a478bd37block_scaled_1d_cast_transpose_kernelILb1Ef6__half13__nv_fp8_e5m2EEvPKT1_PT2_S8_PT0_SA_mmmmmmfNS_6detail25FP8BlockwiseRowwiseOptionENSB_28FP8BlockwiseColumnwiseOptionEbPKf,@"STO_CUDA_ENTRY STV_DEFAULT"
_ZN18transformer_engine71_GLOBAL__N__fadcdbdc_38_quantize_transpose_vector_blockwise_cu_d4a478bd37block_scaled_1d_cast_transpose_kernelILb1Ef6__half13__nv_fp8_e5m2EEvPKT1_PT2_S8_PT0_SA_mmmmmmfNS_6detail25FP8BlockwiseRowwiseOptionENSB_28FP8BlockwiseColumnwiseOptionEbPKf:
        /* <DEDUP_REMOVED lines=10> */
.L_x_5236:
        /* <DEDUP_REMOVED lines=149> */
.L_x_5624:
        /* <DEDUP_REMOVED lines=21> */
[----:B0-----:R-:W-:Y:S05]  /*0b40*/  CALL.REL.NOINC `($__internal_15_$__cuda_sm3x_div_rn_noftz_f32_slowpath) ;  /* 0x0000019c00e87944 */ /* 0x001fea0003c00000 */
[----:B------:R-:W-:-:S07]  /*0b50*/  IMAD.MOV.U32 R32, RZ, RZ, R44 ;  /* 0x000000ffff207224 */ /* 0x000fce00078e002c */
.L_x_5242:
[----:B------:R-:W-:Y:S05]  /*0b60*/  BSYNC.RECONVERGENT B3 ;  /* 0x0000000000037941 */ /* 0x000fea0003800200 */
.L_x_5241:
[----:B------:R-:W-:-:S04]  /*0b70*/  FSETP.NEU.AND P0, PT, |R32|, +INF , PT ;  /* 0x7f8000002000780b */ /* 0x000fc80003f0d200 */
[----:B------:R-:W-:-:S04]  /*0b80*/  FSEL R32, R32, 65504, P0 ;  /* 0x477fe00020207808 */ /* 0x000fc80000000000 */
[----:B------:R-:W-:-:S07]  /*0b90*/  @P2 LOP3.LUT R32, R32, 0xff800000, RZ, 0xc0, !PT ;  /* 0xff80000020202812 */ /* 0x000fce00078ec0ff */
.L_x_5240:
[----:B------:R-:W-:Y:S05]  /*0ba0*/  BSYNC.RECONVERGENT B2 ;  /* 0x0000000000027941 */ /* 0x000fea0003800200 */
.L_x_5239:
        /* <DEDUP_REMOVED lines=10> */
[----:B0-----:R-:W-:Y:S05]  /*0c50*/  CALL.REL.NOINC `($__internal_14_$__cuda_sm20_rcp_rn_f32_slowpath) ;  /* 0x0000019800d07944 */ /* 0x001fea0003c00000 */
[----:B------:R-:W-:Y:S05]  /*0c60*/  BRA `(.L_x_5247) ;  /* 0x0000000000107947 */ /* 0x000fea0003800000 */
.L_x_5246:
[----:B------:R-:W1:Y:S02]  /*0c70*/  MUFU.RCP R33, R32 ;  /* 0x0000002000217308 */ /* 0x000e640000001000 */
[----:B-1----:R-:W-:-:S04]  /*0c80*/  FFMA R34, R33, R32, -1 ;  /* 0xbf80000021227423 */ /* 0x002fc80000000020 */
[----:B------:R-:W-:-:S04]  /*0c90*/  FADD.FTZ R34, -R34, -RZ ;  /* 0x800000ff22227221 */ /* 0x000fc80000010100 */
[----:B------:R-:W-:-:S07]  /*0ca0*/  FFMA R44, R33, R34, R33 ;  /* 0x00000022212c7223 */ /* 0x000fce0000000021 */
.L_x_5247:
[----:B------:R-:W-:Y:S05]  /*0cb0*/  BSYNC.RECONVERGENT B2 ;  /* 0x0000000000027941 */ /* 0x000fea0003800200 */
.L_x_5245:
        /* <DEDUP_REMOVED lines=8> */
.L_x_5244:
[----:B------:R-:W-:Y:S05]  /*0d40*/  BSYNC.RECONVERGENT B1 ;  /* 0x0000000000017941 */ /* 0x000fea0003800200 */
.L_x_5243:
[-C--:B------:R-:W-:Y:S01]  /*0d50*/  FMUL R21, R21, R32.reuse ;  /* 0x0000002015157220 */ /* 0x080fe20000400000 */
[-C--:B------:R-:W-:Y:S01]  /*0d60*/  FMUL R25, R25, R32.reuse ;  /* 0x0000002019197220 */ /* 0x080fe20000400000 */
[-C--:B------:R-:W-:Y:S01]  /*0d70*/  FMUL R23, R23, R32.reuse ;  /* 0x0000002017177220 */ /* 0x080fe20000400000 */
[-C--:B------:R-:W-:Y:S01]  /*0d80*/  FMUL R20, R20, R32.reuse ;  /* 0x0000002014147220 */ /* 0x080fe20000400000 */
[-C--:B------:R-:W-:Y:S01]  /*0d90*/  FMUL R8, R8, R32.reuse ;  /* 0x0000002008087220 */ /* 0x080fe20000400000 */
[----:B------:R-:W-:Y:S01]  /*0da0*/  F2FP.SATFINITE.E5M2.F32.PACK_AB_MERGE_C R21, RZ, R21, RZ ;  /* 0x00000015ff15723e */ /* 0x000fe200048060ff */
[-C--:B------:R-:W-:Y:S01]  /*0db0*/  FMUL R24, R24, R32.reuse ;  /* 0x0000002018187220 */ /* 0x080fe20000400000 */
[-C--:B------:R-:W-:Y:S01]  /*0dc0*/  FMUL R17, R17, R32.reuse ;  /* 0x0000002011117220 */ /* 0x080fe20000400000 */
[----:B------:R-:W-:Y:S01]  /*0dd0*/  F2FP.SATFINITE.E5M2.F32.PACK_AB_MERGE_C R25, RZ, R25, RZ ;  /* 0x00000019ff19723e */ /* 0x000fe200048060ff */
[----:B------:R-:W-:Y:S01]  /*0de0*/  FMUL R7, R7, R32 ;  /* 0x0000002007077220 */ /* 0x000fe20000400000 */
[----:B------:R-:W-:Y:S01]  /*0df0*/  F2FP.SATFINITE.E5M2.F32.PACK_AB_MERGE_C R20, RZ, R20, RZ ;  /* 0x00000014ff14723e */ /* 0x000fe200048060ff */
[-C--:B------:R-:W-:Y:S01]  /*0e00*/  FMUL R22, R22, R32.reuse ;  /* 0x0000002016167220 */ /* 0x080fe20000400000 */
[----:B------:R-:W-:Y:S01]  /*0e10*/  LOP3.LUT R21, R21, 0xff, RZ, 0xc0, !PT ;  /* 0x000000ff15157812 */ /* 0x000fe200078ec0ff */
        /* <DEDUP_REMOVED lines=9> */
[----:B------:R-:W-:Y:S01]  /*0eb0*/  LDS R2, [R11+0x2080] ;  /* 0x002080000b027984 */ /* 0x000fe20000000800 */
[----:B------:R-:W-:Y:S01]  /*0ec0*/  F2FP.SATFINITE.E5M2.F32.PACK_AB_MERGE_C R24, RZ, R24, RZ ;  /* 0x00000018ff18723e */ /* 0x000fe200048060ff */
[----:B------:R-:W-:Y:S01]  /*0ed0*/  IMAD R6, R20, 0x100, R21 ;  /* 0x0000010014067824 */ /* 0x000fe200078e0215 */
[----:B------:R-:W-:Y:S01]  /*0ee0*/  LOP3.LUT R25, R25, 0xff, RZ, 0xc0, !PT ;  /* 0x000000ff19197812 */ /* 0x000fe200078ec0ff */
[----:B------:R-:W-:Y:S01]  /*0ef0*/  IMAD.U32 R23, R23, 0x10000, RZ ;  /* 0x0001000017177824 */ /* 0x000fe200078e00ff */
[----:B------:R-:W-:Y:S01]  /*0f00*/  F2FP.SATFINITE.E5M2.F32.PACK_AB_MERGE_C R17, RZ, R17, RZ ;  /* 0x00000011ff11723e */ /* 0x000fe200048060ff */
[----:B------:R-:W-:Y:S01]  /*0f10*/  LDS R35, [R11+0x2098] ;  /* 0x002098000b237984 */ /* 0x000fe20000000800 */
[----:B------:R-:W-:Y:S01]  /*0f20*/  F2FP.SATFINITE.E5M2.F32.PACK_AB_MERGE_C R20, RZ, R7, RZ ;  /* 0x00000007ff14723e */ /* 0x000fe200048060ff */
[----:B------:R-:W-:Y:S01]  /*0f30*/  IMAD R24, R24, 0x100, R25 ;  /* 0x0000010018187824 */ /* 0x000fe200078e0219 */
[----:B------:R-:W-:Y:S01]  /*0f40*/  LOP3.LUT R21, R8, 0xff, RZ, 0xc0, !PT ;  /* 0x000000ff08157812 */ /* 0x000fe200078ec0ff */
[----:B------:R-:W2:Y:S01]  /*0f50*/  LDS R7, [R11+0x2084] ;  /* 0x002084000b077984 */ /* 0x000ea20000000800 */
[----:B------:R-:W-:Y:S01]  /*0f60*/  F2FP.SATFINITE.E5M2.F32.PACK_AB_MERGE_C R16, RZ, R16, RZ ;  /* 0x00000010ff10723e */ /* 0x000fe200048060ff */
        /* <DEDUP_REMOVED lines=8> */
[----:B------:R-:W-:Y:S01]  /*0ff0*/  F2FP.SATFINITE.E5M2.F32.PACK_AB_MERGE_C R33, RZ, R33, RZ ;  /* 0x00000021ff21723e */ /* 0x000fe200048060ff */
[----:B------:R-:W-:Y:S01]  /*1000*/  VOTEU.ANY UR7, UPT, PT ;  /* 0x0000000000077886 */ /* 0x000fe200038e0100 */
[----:B------:R-:W-:Y:S01]  /*1010*/  LOP3.LUT R16, R23, 0xffff, R24, 0xf8, !PT ;  /* 0x0000ffff17107812 */ /* 0x000fe200078ef818 */
[----:B------:R-:W-:Y:S01]  /*1020*/  LDS R21, [R11+0x2090] ;  /* 0x002090000b157984 */ /* 0x000fe20000000800 */
[----:B------:R-:W-:Y:S01]  /*1030*/  F2FP.SATFINITE.E5M2.F32.PACK_AB_MERGE_C R19, RZ, R19, RZ ;  /* 0x00000013ff13723e */ /* 0x000fe200048060ff */
[----:B------:R-:W-:Y:S01]  /*1040*/  IMAD.U32 R33, R33, 0x10000, RZ ;  /* 0x0001000021217824 */ /* 0x000fe200078e00ff */
[----:B------:R-:W-:Y:S01]  /*1050*/  F2FP.SATFINITE.E5M2.F32.PACK_AB_MERGE_C R10, RZ, R10, RZ ;  /* 0x0000000aff0a723e */ /* 0x000fe200048060ff */
[----:B------:R-:W5:Y:S01]  /*1060*/  LDS R24, [R11+0x208c] ;  /* 0x00208c000b187984 */ /* 0x000f620000000800 */
[----:B------:R-:W-:Y:S01]  /*1070*/  F2FP.SATFINITE.E5M2.F32.PACK_AB_MERGE_C R22, RZ, R22, RZ ;  /* 0x00000016ff16723e */ /* 0x000fe200048060ff */
[----:B------:R-:W-:Y:S01]  /*1080*/  IMAD.U32 R19, R19, 0x10000, RZ ;  /* 0x0001000013137824 */ /* 0x000fe200078e00ff */
[----:B------:R-:W-:Y:S01]  /*1090*/  LOP3.LUT R23, R33, 0xff0000, RZ, 0xc0, !PT ;  /* 0x00ff000021177812 */ /* 0x000fe200078ec0ff */
[----:B------:R-:W-:Y:S01]  /*10a0*/  IMAD.U32 R10, R10, 0x10000, RZ ;  /* 0x000100000a0a7824 */ /* 0x000fe200078e00ff */
[----:B------:R-:W0:Y:S01]  /*10b0*/  LDS R33, [R11+0x2094] ;  /* 0x002094000b217984 */ /* 0x000e220000000800 */
[----:B------:R-:W-:-:S02]  /*10c0*/  F2FP.SATFINITE.E5M2.F32.PACK_AB_MERGE_C R9, RZ, R9, RZ ;  /* 0x00000009ff09723e */ /* 0x000fc400048060ff */
[----:B------:R-:W-:Y:S02]  /*10d0*/  F2FP.SATFINITE.E5M2.F32.PACK_AB_MERGE_C R18, RZ, R18, RZ ;  /* 0x00000012ff12723e */ /* 0x000fe400048060ff */
        /* <DEDUP_REMOVED lines=8> */
[----:B------:R-:W-:Y:S02]  /*1160*/  F2FP.SATFINITE.E5M2.F32.PACK_AB_MERGE_C R32, RZ, R32, RZ ;  /* 0x00000020ff20723e */ /* 0x000fe400048060ff */
        /* <DEDUP_REMOVED lines=43> */
.L_x_5633:
        /* <DEDUP_REMOVED lines=23> */
.L_x_5252:
[----:B------:R-:W-:Y:S05]  /*1590*/  BSYNC.RECONVERGENT B3 ;  /* 0x0000000000037941 */ /* 0x000fea0003800200 */
.L_x_5251:
[----:B------:R-:W-:-:S04]  /*15a0*/  FSETP.NEU.AND P0, PT, |R32|, +INF , PT ;  /* 0x7f8000002000780b */ /* 0x000fc80003f0d200 */
[----:B------:R-:W-:-:S04]  /*15b0*/  FSEL R32, R32, 65504, P0 ;  /* 0x477fe00020207808 */ /* 0x000fc80000000000 */
[----:B------:R-:W-:-:S07]  /*15c0*/  @P2 LOP3.LUT R32, R32, 0xff800000, RZ, 0xc0, !PT ;  /* 0xff80000020202812 */ /* 0x000fce00078ec0ff */
.L_x_5250:
[----:B------:R-:W-:Y:S05]  /*15d0*/  BSYNC.RECONVERGENT B2 ;  /* 0x0000000000027941 */ /* 0x000fea0003800200 */
.L_x_5249:
        /* <DEDUP_REMOVED lines=10> */
[----:B0-----:R-:W-:Y:S05]  /*1680*/  CALL.REL.NOINC `($__internal_14_$__cuda_sm20_rcp_rn_f32_slowpath) ;  /* 0x0000019000447944 */ /* 0x001fea0003c00000 */
[----:B------:R-:W-:Y:S05]  /*1690*/  BRA `(.L_x_5257) ;  /* 0x0000000000107947 */ /* 0x000fea0003800000 */
.L_x_5256:
[----:B------:R-:W1:Y:S02]  /*16a0*/  MUFU.RCP R33, R32 ;  /* 0x0000002000217308 */ /* 0x000e640000001000 */
[----:B-1----:R-:W-:-:S04]  /*16b0*/  FFMA R34, R33, R32, -1 ;  /* 0xbf80000021227423 */ /* 0x002fc80000000020 */
[----:B------:R-:W-:-:S04]  /*16c0*/  FADD.FTZ R34, -R34, -RZ ;  /* 0x800000ff22227221 */ /* 0x000fc80000010100 */
[----:B------:R-:W-:-:S07]  /*16d0*/  FFMA R44, R33, R34, R33 ;  /* 0x00000022212c7223 */ /* 0x000fce0000000021 */
.L_x_5257:
[----:B------:R-:W-:Y:S05]  /*16e0*/  BSYNC.RECONVERGENT B2 ;  /* 0x0000000000027941 */ /* 0x000fea0003800200 */
.L_x_5255:
        /* <DEDUP_REMOVED lines=10> */
.L_x_5254:
[----:B------:R-:W-:Y:S05]  /*1790*/  BSYNC.RECONVERGENT B1 ;  /* 0x0000000000017941 */ /* 0x000fea0003800200 */
.L_x_5253:
        /* <DEDUP_REMOVED lines=10> */
[-C--:B------:R-:W-:Y:S01]  /*1840*/  FMUL R8, R8, R32.reuse ;  /* 0x0000002008087220 */ /* 0x080fe20000400000 */
[----:B------:R-:W-:Y:S01]  /*1850*/  LOP3.LUT R17, R6, 0xff, RZ, 0xc0, !PT ;  /* 0x000000ff06117812 */ /* 0x000fe200078ec0ff */
[----:B------:R-:W-:Y:S01]  /*1860*/  FMUL R22, R22, R32 ;  /* 0x0000002016167220 */ /* 0x000fe20000400000 */
[----:B------:R-:W-:Y:S01]  /*1870*/  F2FP.SATFINITE.E5M2.F32.PACK_AB_MERGE_C R9, RZ, R9, RZ ;  /* 0x00000009ff09723e */ /* 0x000fe200048060ff */
[----:B------:R-:W-:Y:S01]  /*1880*/  LDS R21, [R11+0x4108] ;  /* 0x004108000b157984 */ /* 0x000fe20000000800 */
[----:B------:R-:W-:Y:S01]  /*1890*/  LOP3.LUT R10, R10, 0xff, RZ, 0xc0, !PT ;  /* 0x000000ff0a0a7812 */ /* 0x000fe200078ec0ff */
[----:B------:R-:W-:Y:S01]  /*18a0*/  IMAD R6, R2, 0x100, R17 ;  /* 0x0000010002067824 */ /* 0x000fe200078e0211 */
[----:B------:R-:W-:Y:S01]  /*18b0*/  F2FP.SATFINITE.E5M2.F32.PACK_AB_MERGE_C R23, RZ, R23, RZ ;  /* 0x00000017ff17723e */ /* 0x000fe200048060ff */
[----:B------:R-:W-:Y:S01]  /*18c0*/  LDS R2, [R11+0x4100] ;  /* 0x004100000b027984 */ /* 0x000fe20000000800 */
[----:B------:R-:W-:Y:S01]  /*18d0*/  F2FP.SATFINITE.E5M2.F32.PACK_AB_MERGE_C R33, RZ, R33, RZ ;  /* 0x00000021ff21723e */ /* 0x000fe200048060ff */
[----:B------:R-:W-:Y:S01]  /*18e0*/  IMAD R10, R9, 0x100, R10 ;  /* 0x00000100090a7824 */ /* 0x000fe200078e020a */
[----:B------:R-:W-:Y:S01]  /*18f0*/  F2FP.SATFINITE.E5M2.F32.PACK_AB_MERGE_C R22, RZ, R22, RZ ;  /* 0x00000016ff16723e */ /* 0x000fe200048060ff */
[----:B------:R-:W-:Y:S01]  /*1900*/  LDS R9, [R11+0x4104] ;  /* 0x004104000b097984 */ /* 0x000fe20000000800 */
[----:B------:R-:W-:Y:S01]  /*1910*/  LOP3.LUT R23, R23, 0xff, RZ, 0xc0, !PT ;  /* 0x000000ff17177812 */ /* 0x000fe200078ec0ff */
[----:B------:R-:W-:Y:S01]  /*1920*/  IMAD.U32 R33, R33, 0x10000, RZ ;  /* 0x0001000021217824 */ /* 0x000fe200078e00ff */
[----:B------:R-:W-:Y:S01]  /*1930*/  F2FP.SATFINITE.E5M2.F32.PACK_AB_MERGE_C R8, RZ, R8, RZ ;  /* 0x00000008ff08723e */ /* 0x000fe200048060ff */
[----:B------:R-:W-:Y:S01]  /*1940*/  FMUL R19, R19, R32 ;  /* 0x0000002013137220 */ /* 0x000fe20000400000 */
[----:B------:R-:W-:Y:S01]  /*1950*/  F2FP.SATFINITE.E5M2.F32.PACK_AB_MERGE_C R34, RZ, R34, RZ ;  /* 0x00000022ff22723e */ /* 0x000fe200048060ff */
        /* <DEDUP_REMOVED lines=9> */
[----:B------:R-:W-:Y:S01]  /*19f0*/  F2FP.SATFINITE.E5M2.F32.PACK_AB_MERGE_C R19, RZ, R19, RZ ;  /* 0x00000013ff13723e */ /* 0x000fe200048060ff */
[-C--:B------:R-:W-:Y:S01]  /*1a00*/  FMUL R24, R24, R32.reuse ;  /* 0x0000002018187220 */ /* 0x080fe20000400000 */
[----:B------:R-:W-:Y:S01]  /*1a10*/  F2FP.SATFINITE.E5M2.F32.PACK_AB_MERGE_C R25, RZ, R25, RZ ;  /* 0x00000019ff19723e */ /* 0x000fe200048060ff */
[----:B------:R-:W3:Y:S01]  /*1a20*/  LDS R33, [R11+0x4110] ;  /* 0x004110000b217984 */ /* 0x000ee20000000800 */
[----:B------:R-:W-:Y:S01]  /*1a30*/  LOP3.LUT R10, R17, 0xffff, R10, 0xf8, !PT ;  /* 0x0000ffff110a7812 */ /* 0x000fe200078ef80a */
[----:B------:R-:W-:Y:S01]  /*1a40*/  FMUL R7, R7, R32 ;  /* 0x0000002007077220 */ /* 0x000fe20000400000 */
[----:B------:R-:W-:Y:S01]  /*1a50*/  F2FP.SATFINITE.E5M2.F32.PACK_AB_MERGE_C R18, RZ, R18, RZ ;  /* 0x00000012ff12723e */ /* 0x000fe200048060ff */
[-C--:B------:R-:W-:Y:S01]  /*1a60*/  FMUL R20, R20, R32.reuse ;  /* 0x0000002014147220 */ /* 0x080fe20000400000 */
[----:B------:R-:W-:Y:S01]  /*1a70*/  LOP3.LUT R19, R19, 0xff, RZ, 0xc0, !PT ;  /* 0x000000ff13137812 */ /* 0x000fe200078ec0ff */
[----:B------:R-:W-:Y:S01]  /*1a80*/  FMUL R16, R16, R32 ;  /* 0x0000002010107220 */ /* 0x000fe20000400000 */
[----:B------:R-:W-:Y:S01]  /*1a90*/  LOP3.LUT R17, R34, 0xff0000, RZ, 0xc0, !PT ;  /* 0x00ff000022117812 */ /* 0x000fe200078ec0ff */
[----:B------:R-:W-:Y:S01]  /*1aa0*/  IMAD.U32 R25, R25, 0x10000, RZ ;  /* 0x0001000019197824 */ /* 0x000fe200078e00ff */
[----:B------:R-:W4:Y:S01]  /*1ab0*/  LDS R34, [R11+0x4118] ;  /* 0x004118000b227984 */ /* 0x000f220000000800 */
[----:B------:R-:W-:Y:S01]  /*1ac0*/  F2FP.SATFINITE.E5M2.F32.PACK_AB_MERGE_C R24, RZ, R24, RZ ;  /* 0x00000018ff18723e */ /* 0x000fe200048060ff */
[----:B------:R-:W-:Y:S01]  /*1ad0*/  IMAD R18, R18, 0x100, R19 ;  /* 0x0000010012127824 */ /* 0x000fe200078e0213 */
[----:B------:R-:W-:Y:S01]  /*1ae0*/  F2FP.SATFINITE.E5M2.F32.PACK_AB_MERGE_C R7, RZ, R7, RZ ;  /* 0x00000007ff07723e */ /* 0x000fe200048060ff */
[----:B------:R-:W5:Y:S01]  /*1af0*/  LDS R32, [R11+0x411c] ;  /* 0x00411c000b207984 */ /* 0x000f620000000800 */
[----:B------:R-:W-:Y:S01]  /*1b00*/  F2FP.SATFINITE.E5M2.F32.PACK_AB_MERGE_C R20, RZ, R20, RZ ;  /* 0x00000014ff14723e */ /* 0x000fe200048060ff */
[----:B-1----:R-:W1:Y:S01]  /*1b10*/  MATCH.ANY R37, R14 ;  /* 0x000000000e2573a1 */ /* 0x002e6200000e8000 */
[----:B------:R-:W-:-:S07]  /*1b20*/  LOP3.LUT R25, R25, 0xff0000, RZ, 0xc0, !PT ;  /* 0x00ff000019197812 */ /* 0x000fce00078ec0ff */
[----:B------:R-:W0:Y:S01]  /*1b30*/  REDUX.OR UR6, R14 ;  /* 0x000000000e0673c4 */ /* 0x000e220000004000 */
[----:B------:R-:W-:Y:S01]  /*1b40*/  F2FP.SATFINITE.E5M2.F32.PACK_AB_MERGE_C R16, RZ, R16, RZ ;  /* 0x00000010ff10723e */ /* 0x000fe200048060ff */
        /* <DEDUP_REMOVED lines=52> */
.L_x_5642:
        /* <DEDUP_REMOVED lines=23> */
.L_x_5262:
[----:B------:R-:W-:Y:S05]  /*2000*/  BSYNC.RECONVERGENT B3 ;  /* 0x0000000000037941 */ /* 0x000fea0003800200 */
.L_x_5261:
[----:B------:R-:W-:-:S04]  /*2010*/  FSETP.NEU.AND P0, PT, |R32|, +INF , PT ;  /* 0x7f8000002000780b */ /* 0x000fc80003f0d200 */
[----:B------:R-:W-:-:S04]  /*2020*/  FSEL R32, R32, 65504, P0 ;  /* 0x477fe00020207808 */ /* 0x000fc80000000000 */
[----:B------:R-:W-:-:S07]  /*2030*/  @P2 LOP3.LUT R32, R32, 0xff800000, RZ, 0xc0, !PT ;  /* 0xff80000020202812 */ /* 0x000fce00078ec0ff */
.L_x_5260:
[----:B------:R-:W-:Y:S05]  /*2040*/  BSYNC.RECONVERGENT B2 ;  /* 0x0000000000027941 */ /* 0x000fea0003800200 */
.L_x_5259:
        /* <DEDUP_REMOVED lines=12> */
.L_x_5266:
[----:B------:R-:W1:Y:S02]  /*2110*/  MUFU.RCP R33, R32 ;  /* 0x0000002000217308 */ /* 0x000e640000001000 */
[----:B-1----:R-:W-:-:S04]  /*2120*/  FFMA R34, R33, R32, -1 ;  /* 0xbf80000021227423 */ /* 0x002fc80000000020 */
[----:B------:R-:W-:-:S04]  /*2130*/  FADD.FTZ R34, -R34, -RZ ;  /* 0x800000ff22227221 */ /* 0x000fc80000010100 */
[----:B------:R-:W-:-:S07]  /*2140*/  FFMA R44, R33, R34, R33 ;  /* 0x00000022212c7223 */ /* 0x000fce0000000021 */
.L_x_5267:
[----:B------:R-:W-:Y:S05]  /*2150*/  BSYNC.RECONVERGENT B2 ;  /* 0x0000000000027941 */ /* 0x000fea0003800200 */
.L_x_5265:
        /* <DEDUP_REMOVED lines=10> */
.L_x_5264:
[----:B------:R-:W-:Y:S05]  /*2200*/  BSYNC.RECONVERGENT B1 ;  /* 0x0000000000017941 */ /* 0x000fea0003800200 */
.L_x_5263:
        /* <DEDUP_REMOVED lines=15> */
[----:B------:R-:W-:Y:S01]  /*2300*/  F2FP.SATFINITE.E5M2.F32.PACK_AB_MERGE_C R23, RZ, R23, RZ ;  /* 0x00000017ff17723e */ /* 0x000fe200048060ff */
[----:B------:R-:W-:Y:S01]  /*2310*/  LDS R2, [R11+0x6180] ;  /* 0x006180000b027984 */ /* 0x000fe20000000800 */
[----:B------:R-:W-:Y:S01]  /*2320*/  FMUL R34, R17, R32 ;  /* 0x0000002011227220 */ /* 0x000fe20000400000 */
[----:B------:R-:W-:Y:S01]  /*2330*/  F2FP.SATFINITE.E5M2.F32.PACK_AB_MERGE_C R18, RZ, R18, RZ ;  /* 0x00000012ff12723e */ /* 0x000fe200048060ff */
[----:B------:R-:W-:Y:S01]  /*2340*/  IMAD.U32 R10, R10, 0x10000, RZ ;  /* 0x000100000a0a7824 */ /* 0x000fe200078e00ff */
[----:B------:R-:W-:Y:S01]  /*2350*/  LOP3.LUT R19, R19, 0xff, RZ, 0xc0, !PT ;  /* 0x000000ff13137812 */ /* 0x000fe200078ec0ff */
[----:B------:R-:W-:Y:S01]  /*2360*/  LDS R17, [R11+0x6184] ;  /* 0x006184000b117984 */ /* 0x000fe20000000800 */
[----:B------:R-:W-:Y:S01]  /*2370*/  F2FP.SATFINITE.E5M2.F32.PACK_AB_MERGE_C R21, RZ, R21, RZ ;  /* 0x00000015ff15723e */ /* 0x000fe200048060ff */
[-C--:B------:R-:W-:Y:S01]  /*2380*/  FMUL R8, R8, R32.reuse ;  /* 0x0000002008087220 */ /* 0x080fe20000400000 */
[----:B------:R-:W-:Y:S01]  /*2390*/  LOP3.LUT R23, R23, 0xff, RZ, 0xc0, !PT ;  /* 0x000000ff17177812 */ /* 0x000fe200078ec0ff */
[----:B------:R-:W-:Y:S01]  /*23a0*/  FMUL R25, R25, R32 ;  /* 0x0000002019197220 */ /* 0x000fe20000400000 */
[----:B------:R-:W-:Y:S01]  /*23b0*/  F2FP.SATFINITE.E5M2.F32.PACK_AB_MERGE_C R22, RZ, R22, RZ ;  /* 0x00000016ff16723e */ /* 0x000fe200048060ff */
[----:B------:R-:W-:Y:S01]  /*23c0*/  IMAD R18, R18, 0x100, R19 ;  /* 0x0000010012127824 */ /* 0x000fe200078e0213 */
[----:B------:R-:W-:Y:S01]  /*23d0*/  LDS R7, [R11+0x6188] ;  /* 0x006188000b077984 */ /* 0x000fe20000000800 */
[----:B------:R-:W-:Y:S01]  /*23e0*/  LOP3.LUT R19, R10, 0xff0000, RZ, 0xc0, !PT ;  /* 0x00ff00000a137812 */ /* 0x000fe200078ec0ff */
[----:B------:R-:W-:Y:S01]  /*23f0*/  IMAD.U32 R21, R21, 0x10000, RZ ;  /* 0x0001000015157824 */ /* 0x000fe200078e00ff */
[----:B------:R-:W-:Y:S01]  /*2400*/  LEA R22, R22, R23, 0x8 ;  /* 0x0000001716167211 */ /* 0x000fe200078e40ff */
[----:B------:R-:W-:Y:S01]  /*2410*/  FMUL R24, R24, R32 ;  /* 0x0000002018187220 */ /* 0x000fe20000400000 */
[----:B------:R-:W2:Y:S01]  /*2420*/  LDS R23, [R11+0x618c] ;  /* 0x00618c000b177984 */ /* 0x000ea20000000800 */
[----:B------:R-:W-:Y:S01]  /*2430*/  F2FP.SATFINITE.E5M2.F32.PACK_AB_MERGE_C R8, RZ, R8, RZ ;  /* 0x00000008ff08723e */ /* 0x000fe200048060ff */
[-C--:B------:R-:W-:Y:S01]  /*2440*/  FMUL R9, R9, R32.reuse ;  /* 0x0000002009097220 */ /* 0x080fe20000400000 */
[----:B------:R-:W-:Y:S01]  /*2450*/  F2FP.SATFINITE.E5M2.F32.PACK_AB_MERGE_C R25, RZ, R25, RZ ;  /* 0x00000019ff19723e */ /* 0x000fe200048060ff */
[----:B------:R-:W-:Y:S01]  /*2460*/  FMUL R20, R20, R32 ;  /* 0x0000002014147220 */ /* 0x000fe20000400000 */
[----:B------:R-:W-:Y:S01]  /*2470*/  F2FP.SATFINITE.E5M2.F32.PACK_AB_MERGE_C R34, RZ, R34, RZ ;  /* 0x00000022ff22723e */ /* 0x000fe200048060ff */
[----:B------:R-:W-:Y:S01]  /*2480*/  FMUL R16, R16, R32 ;  /* 0x0000002010107220 */ /* 0x000fe20000400000 */
[----:B------:R-:W-:Y:S01]  /*2490*/  LOP3.LUT R6, R19, 0xffff, R6, 0xf8, !PT ;  /* 0x0000ffff13067812 */ /* 0x000fe200078ef806 */
[----:B------:R-:W-:Y:S01]  /*24a0*/  IMAD.U32 R25, R25, 0x10000, RZ ;  /* 0x0001000019197824 */ /* 0x000fe200078e00ff */
[----:B------:R-:W-:Y:S01]  /*24b0*/  LOP3.LUT R19, R21, 0xff0000, RZ, 0xc0, !PT ;  /* 0x00ff000015137812 */ /* 0x000fe200078ec0ff */
[----:B------:R-:W-:Y:S01]  /*24c0*/  IMAD.U32 R34, R34, 0x10000, RZ ;  /* 0x0001000022227824 */ /* 0x000fe200078e00ff */
[----:B------:R-:W3:Y:S01]  /*24d0*/  LDS R21, [R11+0x6190] ;  /* 0x006190000b157984 */ /* 0x000ee20000000800 */
[----:B------:R-:W-:Y:S01]  /*24e0*/  F2FP.SATFINITE.E5M2.F32.PACK_AB_MERGE_C R33, RZ, R33, RZ ;  /* 0x00000021ff21723e */ /* 0x000fe200048060ff */
[----:B------:R-:W4:Y:S01]  /*24f0*/  REDUX.OR UR6, R14 ;  /* 0x000000000e0673c4 */ /* 0x000f220000004000 */
[----:B------:R-:W-:Y:S01]  /*2500*/  LOP3.LUT R8, R8, 0xff, RZ, 0xc0, !PT ;  /* 0x000000ff08087812 */ /* 0x000fe200078ec0ff */
[----:B------:R-:W-:Y:S01]  /*2510*/  LDS R32, [R11+0x6198] ;  /* 0x006198000b207984 */ /* 0x000fe20000000800 */
[----:B------:R-:W-:Y:S01]  /*2520*/  LOP3.LUT R22, R19, 0xffff, R22, 0xf8, !PT ;  /* 0x0000ffff13167812 */ /* 0x000fe200078ef816 */
[----:B------:R-:W-:Y:S01]  /*2530*/  VOTEU.ANY UR7, UPT, PT ;  /* 0x0000000000077886 */ /* 0x000fe200038e0100 */
[----:B------:R-:W-:Y:S01]  /*2540*/  F2FP.SATFINITE.E5M2.F32.PACK_AB_MERGE_C R24, RZ, R24, RZ ;  /* 0x00000018ff18723e */ /* 0x000fe200048060ff */
[----:B------:R-:W5:Y:S01]  /*2550*/  LDS R19, [R11+0x6194] ;  /* 0x006194000b137984 */ /* 0x000f620000000800 */
[----:B------:R-:W-:Y:S01]  /*2560*/  F2FP.SATFINITE.E5M2.F32.PACK_AB_MERGE_C R9, RZ, R9, RZ ;  /* 0x00000009ff09723e */ /* 0x000fe200048060ff */
[----:B------:R-:W-:Y:S01]  /*2570*/  IMAD R8, R33, 0x100, R8 ;  /* 0x0000010021087824 */ /* 0x000fe200078e0208 */
[----:B------:R-:W-:-:S02]  /*2580*/  F2FP.SATFINITE.E5M2.F32.PACK_AB_MERGE_C R20, RZ, R20, RZ ;  /* 0x00000014ff14723e */ /* 0x000fc400048060ff */
        /* <DEDUP_REMOVED lines=11> */
[----:B------:R-:W-:Y:S01]  /*2640*/  F2FP.SATFINITE.E5M2.F32.PACK_AB_MERGE_C R16, RZ, R16, RZ ;  /* 0x00000010ff10723e */ /* 0x000fe200048060ff */
        /* <DEDUP_REMOVED lines=45> */
.L_x_5651:
        /* <DEDUP_REMOVED lines=21> */
[----:B------:R-:W-:Y:S05]  /*2a70*/  CALL.REL.NOINC `($__internal_15_$__cuda_sm3x_div_rn_noftz_f32_slowpath) ;  /* 0x00000180001c7944 */ /* 0x000fea0003c00000 */
[----:B------:R-:W-:-:S07]  /*2a80*/  IMAD.MOV.U32 R14, RZ, RZ, R44 ;  /* 0x000000ffff0e7224 */ /* 0x000fce00078e002c */
.L_x_5272:
[----:B------:R-:W-:Y:S05]  /*2a90*/  BSYNC.RECONVERGENT B3 ;  /* 0x0000000000037941 */ /* 0x000fea0003800200 */
.L_x_5271:
[----:B------:R-:W-:-:S04]  /*2aa0*/  FSETP.NEU.AND P0, PT, |R14|, +INF , PT ;  /* 0x7f8000000e00780b */ /* 0x000fc80003f0d200 */
[----:B------:R-:W-:-:S04]  /*2ab0*/  FSEL R14, R14, 65504, P0 ;  /* 0x477fe0000e0e7808 */ /* 0x000fc80000000000 */
[----:B------:R-:W-:-:S07]  /*2ac0*/  @P2 LOP3.LUT R14, R14, 0xff800000, RZ, 0xc0, !PT ;  /* 0xff8000000e0e2812 */ /* 0x000fce00078ec0ff */
.L_x_5270:
[----:B------:R-:W-:Y:S05]  /*2ad0*/  BSYNC.RECONVERGENT B2 ;  /* 0x0000000000027941 */ /* 0x000fea0003800200 */
.L_x_5269:
        /* <DEDUP_REMOVED lines=10> */
[----:B0-----:R-:W-:Y:S05]  /*2b80*/  CALL.REL.NOINC `($__internal_14_$__cuda_sm20_rcp_rn_f32_slowpath) ;  /* 0x0000017c00047944 */ /* 0x001fea0003c00000 */
[----:B------:R-:W-:Y:S05]  /*2b90*/  BRA `(.L_x_5277) ;  /* 0x0000000000107947 */ /* 0x000fea0003800000 */
.L_x_5276:
[----:B0-----:R-:W0:Y:S02]  /*2ba0*/  MUFU.RCP R15, R14 ;  /* 0x0000000e000f7308 */ /* 0x001e240000001000 */
[----:B0-----:R-:W-:-:S04]  /*2bb0*/  FFMA R12, R15, R14, -1 ;  /* 0xbf8000000f0c7423 */ /* 0x001fc8000000000e */
[----:B------:R-:W-:-:S04]  /*2bc0*/  FADD.FTZ R12, -R12, -RZ ;  /* 0x800000ff0c0c7221 */ /* 0x000fc80000010100 */
[----:B------:R-:W-:-:S07]  /*2bd0*/  FFMA R44, R15, R12, R15 ;  /* 0x0000000c0f2c7223 */ /* 0x000fce000000000f */
.L_x_5277:
[----:B------:R-:W-:Y:S05]  /*2be0*/  BSYNC.RECONVERGENT B2 ;  /* 0x0000000000027941 */ /* 0x000fea0003800200 */
.L_x_5275:
        /* <DEDUP_REMOVED lines=10> */
.L_x_5274:
[----:B------:R-:W-:Y:S05]  /*2c90*/  BSYNC.RECONVERGENT B1 ;  /* 0x0000000000017941 */ /* 0x000fea0003800200 */
.L_x_5273:
        /* <DEDUP_REMOVED lines=65> */
.L_x_5237:
        /* <DEDUP_REMOVED lines=86> */
.L_x_5660:
        /* <DEDUP_REMOVED lines=19> */
[----:B0-----:R-:W-:Y:S05]  /*3740*/  CALL.REL.NOINC `($__internal_15_$__cuda_sm3x_div_rn_noftz_f32_slowpath) ;  /* 0x0000017000e87944 */ /* 0x001fea0003c00000 */
.L_x_5284:
[----:B------:R-:W-:Y:S05]  /*3750*/  BSYNC.RECONVERGENT B3 ;  /* 0x0000000000037941 */ /* 0x000fea0003800200 */
.L_x_5283:
[----:B------:R-:W-:-:S04]  /*3760*/  FSETP.NEU.AND P0, PT, |R44|, +INF , PT ;  /* 0x7f8000002c00780b */ /* 0x000fc80003f0d200 */
[----:B------:R-:W-:-:S09]  /*3770*/  FSEL R49, R44, 65504, P0 ;  /* 0x477fe0002c317808 */ /* 0x000fd20000000000 */
.L_x_5282:
[----:B------:R-:W-:Y:S05]  /*3780*/  BSYNC.RECONVERGENT B2 ;  /* 0x0000000000027941 */ /* 0x000fea0003800200 */
.L_x_5281:
        /* <DEDUP_REMOVED lines=11> */
[----:B------:R-:W-:Y:S01]  /*3840*/  IMAD.MOV.U32 R53, RZ, RZ, R44 ;  /* 0x000000ffff357224 */ /* 0x000fe200078e002c */
[----:B------:R-:W-:Y:S06]  /*3850*/  BRA `(.L_x_5289) ;  /* 0x0000000000107947 */ /* 0x000fec0003800000 */
.L_x_5288:
[----:B------:R-:W1:Y:S02]  /*3860*/  MUFU.RCP R44, R49 ;  /* 0x00000031002c7308 */ /* 0x000e640000001000 */
[----:B-1----:R-:W-:-:S04]  /*3870*/  FFMA R45, R44, R49, -1 ;  /* 0xbf8000002c2d7423 */ /* 0x002fc80000000031 */
[----:B------:R-:W-:-:S04]  /*3880*/  FADD.FTZ R45, -R45, -RZ ;  /* 0x800000ff2d2d7221 */ /* 0x000fc80000010100 */
[----:B------:R-:W-:-:S07]  /*3890*/  FFMA R53, R44, R45, R44 ;  /* 0x0000002d2c357223 */ /* 0x000fce000000002c */
.L_x_5289:
[----:B------:R-:W-:Y:S05]  /*38a0*/  BSYNC.RECONVERGENT B2 ;  /* 0x0000000000027941 */ /* 0x000fea0003800200 */
.L_x_5287:
        /* <DEDUP_REMOVED lines=10> */
.L_x_5286:
[----:B------:R-:W-:Y:S05]  /*3950*/  BSYNC.RECONVERGENT B1 ;  /* 0x0000000000017941 */ /* 0x000fea0003800200 */
.L_x_5285:
[-C--:B------:R-:W-:Y:S01]  /*3960*/  FMUL R42, R42, R49.reuse ;  /* 0x000000312a2a7220 */ /* 0x080fe20000400000 */
[-C--:B------:R-:W-:Y:S01]  /*3970*/  FMUL R38, R38, R49.reuse ;  /* 0x0000003126267220 */ /* 0x080fe20000400000 */
[-C--:B------:R-:W-:Y:S01]  /*3980*/  FMUL R41, R41, R49.reuse ;  /* 0x0000003129297220 */ /* 0x080fe20000400000 */
[-C--:B------:R-:W-:Y:S01]  /*3990*/  FMUL R37, R37, R49.reuse ;  /* 0x0000003125257220 */ /* 0x080fe20000400000 */
[-C--:B------:R-:W-:Y:S01]  /*39a0*/  FMUL R34, R34, R49.reuse ;  /* 0x0000003122227220 */ /* 0x080fe20000400000 */
[----:B-1----:R-:W-:Y:S01]  /*39b0*/  F2FP.SATFINITE.E5M2.F32.PACK_AB_MERGE_C R44, RZ, R42, RZ ;  /* 0x0000002aff2c723e */ /* 0x002fe200048060ff */
[-C--:B------:R-:W-:Y:S01]  /*39c0*/  FMUL R40, R40, R49.reuse ;  /* 0x0000003128287220 */ /* 0x080fe20000400000 */
[----:B------:R-:W-:Y:S01]  /*39d0*/  F2FP.SATFINITE.E5M2.F32.PACK_AB_MERGE_C R38, RZ, R38, RZ ;  /* 0x00000026ff26723e */ /* 0x000fe200048060ff */
[----:B------:R-:W-:Y:S01]  /*39e0*/  FMUL R36, R36, R49 ;  /* 0x0000003124247220 */ /* 0x000fe20000400000 */
[----:B------:R-:W-:Y:S01]  /*39f0*/  F2FP.SATFINITE.E5M2.F32.PACK_AB_MERGE_C R41, RZ, R41, RZ ;  /* 0x00000029ff29723e */ /* 0x000fe200048060ff */
[-C--:B------:R-:W-:Y:S01]  /*3a00*/  FMUL R46, R46, R49.reuse ;  /* 0x000000312e2e7220 */ /* 0x080fe20000400000 */
[----:B------:R-:W-:Y:S01]  /*3a10*/  LOP3.LUT R44, R44, 0xff, RZ, 0xc0, !PT ;  /* 0x000000ff2c2c7812 */ /* 0x000fe200078ec0ff */
[----:B------:R-:W-:Y:S01]  /*3a20*/  FMUL R18, R18, R49 ;  /* 0x0000003112127220 */ /* 0x000fe20000400000 */
[----:B------:R-:W-:Y:S01]  /*3a30*/  F2FP.SATFINITE.E5M2.F32.PACK_AB_MERGE_C R37, RZ, R37, RZ ;  /* 0x00000025ff25723e */ /* 0x000fe200048060ff */
[-C--:B------:R-:W-:Y:S01]  /*3a40*/  FMUL R48, R48, R49.reuse ;  /* 0x0000003130307220 */ /* 0x080fe20000400000 */
[----:B------:R-:W-:Y:S01]  /*3a50*/  F2FP.SATFINITE.E5M2.F32.PACK_AB_MERGE_C R45, RZ, R34, RZ ;  /* 0x00000022ff2d723e */ /* 0x000fe200048060ff */
[-C--:B------:R-:W-:Y:S01]  /*3a60*/  FMUL R17, R17, R49.reuse ;  /* 0x0000003111117220 */ /* 0x080fe20000400000 */
[----:B------:R-:W-:Y:S01]  /*3a70*/  LOP3.LUT R38, R38, 0xff, RZ, 0xc0, !PT ;  /* 0x000000ff26267812 */ /* 0x000fe200078ec0ff */
[-C--:B------:R-:W-:Y:S01]  /*3a80*/  FMUL R43, R43, R49.reuse ;  /* 0x000000312b2b7220 */ /* 0x080fe20000400000 */
[----:B------:R-:W-:Y:S01]  /*3a90*/  F2FP.SATFINITE.E5M2.F32.PACK_AB_MERGE_C R40, RZ, R40, RZ ;  /* 0x00000028ff28723e */ /* 0x000fe200048060ff */
[----:B------:R-:W-:Y:S01]  /*3aa0*/  IMAD R34, R41, 0x100, R44 ;  /* 0x0000010029227824 */ /* 0x000fe200078e022c */
[----:B------:R-:W-:Y:S01]  /*3ab0*/  F2FP.SATFINITE.E5M2.F32.PACK_AB_MERGE_C R36, RZ, R36, RZ ;  /* 0x00000024ff24723e */ /* 0x000fe200048060ff */
[-C--:B------:R-:W-:Y:S01]  /*3ac0*/  FMUL R39, R39, R49.reuse ;  /* 0x0000003127277220 */ /* 0x080fe20000400000 */
[----:B------:R-:W-:Y:S01]  /*3ad0*/  F2FP.SATFINITE.E5M2.F32.PACK_AB_MERGE_C R41, RZ, R18, RZ ;  /* 0x00000012ff29723e */ /* 0x000fe200048060ff */
[-C--:B------:R-:W-:Y:S01]  /*3ae0*/  FMUL R47, R47, R49.reuse ;  /* 0x000000312f2f7220 */ /* 0x080fe20000400000 */
[----:B------:R-:W-:Y:S01]  /*3af0*/  LOP3.LUT R44, R45, 0xff, RZ, 0xc0, !PT ;  /* 0x000000ff2d2c7812 */ /* 0x000fe200078ec0ff */
[----:B------:R-:W-:Y:S01]  /*3b00*/  IMAD R18, R37, 0x100, R38 ;  /* 0x0000010025127824 */ /* 0x000fe200078e0226 */
[----:B------:R-:W-:Y:S01]  /*3b10*/  F2FP.SATFINITE.E5M2.F32.PACK_AB_MERGE_C R46, RZ, R46, RZ ;  /* 0x0000002eff2e723e */ /* 0x000fe200048060ff */
[----:B------:R-:W-:Y:S01]  /*3b20*/  FMUL R16, R16, R49 ;  /* 0x0000003110107220 */ /* 0x000fe20000400000 */
[----:B------:R-:W-:Y:S01]  /*3b30*/  F2FP.SATFINITE.E5M2.F32.PACK_AB_MERGE_C R48, RZ, R48, RZ ;  /* 0x00000030ff30723e */ /* 0x000fe200048060ff */
[----:B------:R-:W-:Y:S01]  /*3b40*/  IMAD.U32 R40, R40, 0x10000, RZ ;  /* 0x0001000028287824 */ /* 0x000fe200078e00ff */
[----:B------:R-:W-:Y:S01]  /*3b50*/  F2FP.SATFINITE.E5M2.F32.PACK_AB_MERGE_C R38, RZ, R17, RZ ;  /* 0x00000011ff26723e */ /* 0x000fe200048060ff */
[----:B------:R-:W-:Y:S01]  /*3b60*/  IMAD R44, R41, 0x100, R44 ;  /* 0x00000100292c7824 */ /* 0x000fe200078e022c */
[----:B------:R-:W-:Y:S01]  /*3b70*/  SHF.L.U32 R36, R36, 0x10, RZ ;  /* 0x0000001024247819 */ /* 0x000fe200000006ff */
[----:B------:R-:W-:Y:S01]  /*3b80*/  IMAD.U32 R46, R46, 0x10000, RZ ;  /* 0x000100002e2e7824 */ /* 0x000fe200078e00ff */
[----:B------:R-:W-:Y:S01]  /*3b90*/  F2FP.SATFINITE.E5M2.F32.PACK_AB_MERGE_C R43, RZ, R43, RZ ;  /* 0x0000002bff2b723e */ /* 0x000fe200048060ff */
[----:B------:R-:W-:Y:S01]  /*3ba0*/  IMAD.U32 R38, R38, 0x10000, RZ ;  /* 0x0001000026267824 */ /* 0x000fe200078e00ff */
[----:B------:R-:W-:Y:S01]  /*3bb0*/  F2FP.SATFINITE.E5M2.F32.PACK_AB_MERGE_C R39, RZ, R39, RZ ;  /* 0x00000027ff27723e */ /* 0x000fe200048060ff */
[----:B------:R-:W-:Y:S01]  /*3bc0*/  FMUL R35, R35, R49 ;  /* 0x0000003123237220 */ /* 0x000fe20000400000 */
[----:B------:R-:W-:Y:S01]  /*3bd0*/  F2FP.SATFINITE.E5M2.F32.PACK_AB_MERGE_C R47, RZ, R47, RZ ;  /* 0x0000002fff2f723e */ /* 0x000fe200048060ff */
[----:B------:R-:W-:Y:S01]  /*3be0*/  HADD2.F32 R31, -RZ, R31.H1_H1 ;  /* 0x3000001fff1f7230 */ /* 0x000fe20000004100 */
[----:B------:R-:W-:Y:S01]  /*3bf0*/  LOP3.LUT R48, R48, 0xff, RZ, 0xc0, !PT ;  /* 0x000000ff30307812 */ /* 0x000fe200078ec0ff */
[----:B------:R-:W-:Y:S01]  /*3c00*/  HADD2.F32 R29, -RZ, R29.H1_H1 ;  /* 0x3000001dff1d7230 */ /* 0x000fe20000004100 */
[----:B------:R-:W-:Y:S01]  /*3c10*/  LOP3.LUT R41, R36, 0xff0000, RZ, 0xc0, !PT ;  /* 0x00ff000024297812 */ /* 0x000fe200078ec0ff */
[----:B------:R-:W-:Y:S01]  /*3c20*/  HADD2.F32 R28, -RZ, R28.H1_H1 ;  /* 0x3000001cff1c7230 */ /* 0x000fe20000004100 */
[----:B------:R-:W-:Y:S01]  /*3c30*/  LOP3.LUT R37, R40, 0xff0000, RZ, 0xc0, !PT ;  /* 0x00ff000028257812 */ /* 0x000fe200078ec0ff */
[----:B------:R-:W1:Y:S01]  /*3c40*/  REDUX.OR UR6, R6 ;  /* 0x00000000060673c4 */ /* 0x000e620000004000 */
[----:B------:R-:W-:Y:S01]  /*3c50*/  F2FP.SATFINITE.E5M2.F32.PACK_AB_MERGE_C R36, RZ, R16, RZ ;  /* 0x00000010ff24723e */ /* 0x000fe200048060ff */
        /* <DEDUP_REMOVED lines=19> */
[----:B------:R-:W-:Y:S01]  /*3d90*/  F2FP.SATFINITE.E5M2.F32.PACK_AB_MERGE_C R35, RZ, R35, RZ ;  /* 0x00000023ff23723e */ /* 0x000fe200048060ff */
        /* <DEDUP_REMOVED lines=33> */
.L_x_5669:
        /* <DEDUP_REMOVED lines=18> */
[----:B0-----:R-:W-:Y:S05]  /*40d0*/  CALL.REL.NOINC `($__internal_15_$__cuda_sm3x_div_rn_noftz_f32_slowpath) ;  /* 0x0000016800847944 */ /* 0x001fea0003c00000 */
[----:B------:R-:W-:-:S07]  /*40e0*/  IMAD.MOV.U32 R16, RZ, RZ, R44 ;  /* 0x000000ffff107224 */ /* 0x000fce00078e002c */
.L_x_5294:
[----:B------:R-:W-:Y:S05]  /*40f0*/  BSYNC.RECONVERGENT B3 ;  /* 0x0000000000037941 */ /* 0x000fea0003800200 */
.L_x_5293:
[----:B------:R-:W-:-:S04]  /*4100*/  FSETP.NEU.AND P0, PT, |R16|, +INF , PT ;  /* 0x7f8000001000780b */ /* 0x000fc80003f0d200 */
[----:B------:R-:W-:-:S09]  /*4110*/  FSEL R16, R16, 65504, P0 ;  /* 0x477fe00010107808 */ /* 0x000fd20000000000 */
.L_x_5292:
[----:B------:R-:W-:Y:S05]  /*4120*/  BSYNC.RECONVERGENT B2 ;  /* 0x0000000000027941 */ /* 0x000fea0003800200 */
.L_x_5291:
        /* <DEDUP_REMOVED lines=12> */
.L_x_5298:
[----:B------:R-:W1:Y:S02]  /*41f0*/  MUFU.RCP R17, R16 ;  /* 0x0000001000117308 */ /* 0x000e640000001000 */
[----:B-1----:R-:W-:-:S04]  /*4200*/  FFMA R18, R17, R16, -1 ;  /* 0xbf80000011127423 */ /* 0x002fc80000000010 */
[----:B------:R-:W-:-:S04]  /*4210*/  FADD.FTZ R18, -R18, -RZ ;  /* 0x800000ff12127221 */ /* 0x000fc80000010100 */
[----:B------:R-:W-:-:S07]  /*4220*/  FFMA R44, R17, R18, R17 ;  /* 0x00000012112c7223 */ /* 0x000fce0000000011 */
.L_x_5299:
[----:B------:R-:W-:Y:S05]  /*4230*/  BSYNC.RECONVERGENT B2 ;  /* 0x0000000000027941 */ /* 0x000fea0003800200 */
.L_x_5297:
        /* <DEDUP_REMOVED lines=11> */
.L_x_5296:
[----:B------:R-:W-:Y:S05]  /*42f0*/  BSYNC.RECONVERGENT B1 ;  /* 0x0000000000017941 */ /* 0x000fea0003800200 */
.L_x_5295:
        /* <DEDUP_REMOVED lines=11> */
[----:B------:R-:W-:Y:S01]  /*43b0*/  LOP3.LUT R31, R31, 0xff, RZ, 0xc0, !PT ;  /* 0x000000ff1f1f7812 */ /* 0x000fe200078ec0ff */
[-C--:B------:R-:W-:Y:S01]  /*43c0*/  FMUL R26, R26, R16.reuse ;  /* 0x000000101a1a7220 */ /* 0x080fe20000400000 */
[----:B------:R-:W-:Y:S01]  /*43d0*/  F2FP.SATFINITE.E5M2.F32.PACK_AB_MERGE_C R27, RZ, R27, RZ ;  /* 0x0000001bff1b723e */ /* 0x000fe200048060ff */
[-C--:B------:R-:W-:Y:S01]  /*43e0*/  FMUL R21, R21, R16.reuse ;  /* 0x0000001015157220 */ /* 0x080fe20000400000 */
[----:B------:R-:W-:Y:S01]  /*43f0*/  F2FP.SATFINITE.E5M2.F32.PACK_AB_MERGE_C R15, RZ, R15, RZ ;  /* 0x0000000fff0f723e */ /* 0x000fe200048060ff */
[----:B------:R-:W-:Y:S01]  /*4400*/  IMAD R34, R34, 0x100, R31 ;  /* 0x0000010022227824 */ /* 0x000fe200078e021f */
[----:B------:R-:W-:Y:S01]  /*4410*/  LOP3.LUT R29, R29, 0xff0000, RZ, 0xc0, !PT ;  /* 0x00ff00001d1d7812 */ /* 0x000fe200078ec0ff */
[-C--:B------:R-:W-:Y:S01]  /*4420*/  FMUL R23, R23, R16.reuse ;  /* 0x0000001017177220 */ /* 0x080fe20000400000 */
[----:B------:R-:W-:Y:S01]  /*4430*/  F2FP.SATFINITE.E5M2.F32.PACK_AB_MERGE_C R25, RZ, R25, RZ ;  /* 0x00000019ff19723e */ /* 0x000fe200048060ff */
[----:B------:R-:W-:Y:S01]  /*4440*/  FMUL R13, R13, R16 ;  /* 0x000000100d0d7220 */ /* 0x000fe20000400000 */
[----:B------:R-:W-:Y:S01]  /*4450*/  F2FP.SATFINITE.E5M2.F32.PACK_AB_MERGE_C R14, RZ, R14, RZ ;  /* 0x0000000eff0e723e */ /* 0x000fe200048060ff */
[-C--:B------:R-:W-:Y:S01]  /*4460*/  FMUL R22, R22, R16.reuse ;  /* 0x0000001016167220 */ /* 0x080fe20000400000 */
[----:B------:R-:W-:Y:S01]  /*4470*/  LOP3.LUT R27, R27, 0xff, RZ, 0xc0, !PT ;  /* 0x000000ff1b1b7812 */ /* 0x000fe200078ec0ff */
[----:B------:R-:W2:Y:S01]  /*4480*/  LDS R31, [R30+0x80] ;  /* 0x000080001e1f7984 */ /* 0x000ea20000000800 */
[----:B------:R-:W-:Y:S01]  /*4490*/  LOP3.LUT R15, R15, 0xff, RZ, 0xc0, !PT ;  /* 0x000000ff0f0f7812 */ /* 0x000fe200078ec0ff */
[----:B------:R-:W-:Y:S01]  /*44a0*/  FMUL R17, R28, R16 ;  /* 0x000000101c117220 */ /* 0x000fe20000400000 */
[----:B------:R-:W-:Y:S01]  /*44b0*/  F2FP.SATFINITE.E5M2.F32.PACK_AB_MERGE_C R26, RZ, R26, RZ ;  /* 0x0000001aff1a723e */ /* 0x000fe200048060ff */
[-C--:B-1----:R-:W-:Y:S01]  /*44c0*/  FMUL R18, R24, R16.reuse ;  /* 0x0000001018127220 */ /* 0x082fe20000400000 */
[----:B------:R-:W-:Y:S01]  /*44d0*/  LOP3.LUT R34, R29, 0xffff, R34, 0xf8, !PT ;  /* 0x0000ffff1d227812 */ /* 0x000fe200078ef822 */
[-C--:B------:R-:W-:Y:S01]  /*44e0*/  FMUL R19, R20, R16.reuse ;  /* 0x0000001014137220 */ /* 0x080fe20000400000 */
[----:B------:R-:W1:Y:S01]  /*44f0*/  LDS R29, [R30+0x184] ;  /* 0x000184001e1d7984 */ /* 0x000e620000000800 */
[----:B------:R-:W-:Y:S01]  /*4500*/  F2FP.SATFINITE.E5M2.F32.PACK_AB_MERGE_C R21, RZ, R21, RZ ;  /* 0x00000015ff15723e */ /* 0x000fe200048060ff */
[----:B------:R-:W-:Y:S01]  /*4510*/  FMUL R16, R2, R16 ;  /* 0x0000001002107220 */ /* 0x000fe20000400000 */
[----:B------:R-:W-:Y:S01]  /*4520*/  F2FP.SATFINITE.E5M2.F32.PACK_AB_MERGE_C R23, RZ, R23, RZ ;  /* 0x00000017ff17723e */ /* 0x000fe200048060ff */
[----:B------:R-:W-:Y:S01]  /*4530*/  IMAD.U32 R25, R25, 0x10000, RZ ;  /* 0x0001000019197824 */ /* 0x000fe200078e00ff */
[----:B------:R-:W-:Y:S01]  /*4540*/  LEA R2, R26, R27, 0x8 ;  /* 0x0000001b1a027211 */ /* 0x000fe200078e40ff */
[----:B------:R-:W-:Y:S01]  /*4550*/  IMAD R14, R14, 0x100, R15 ;  /* 0x000001000e0e7824 */ /* 0x000fe200078e020f */
[----:B------:R-:W-:Y:S01]  /*4560*/  LDS R28, [R30+0x288] ;  /* 0x000288001e1c7984 */ /* 0x000fe20000000800 */
[----:B------:R-:W-:Y:S01]  /*4570*/  F2FP.SATFINITE.E5M2.F32.PACK_AB_MERGE_C R15, RZ, R13, RZ ;  /* 0x0000000dff0f723e */ /* 0x000fe200048060ff */
[----:B------:R-:W-:Y:S01]  /*4580*/  IMAD.U32 R21, R21, 0x10000, RZ ;  /* 0x0001000015157824 */ /* 0x000fe200078e00ff */
[----:B------:R-:W-:Y:S01]  /*4590*/  F2FP.SATFINITE.E5M2.F32.PACK_AB_MERGE_C R22, RZ, R22, RZ ;  /* 0x00000016ff16723e */ /* 0x000fe200048060ff */
        /* <DEDUP_REMOVED lines=15> */
[----:B------:R-:W-:Y:S01]  /*4690*/  F2FP.SATFINITE.E5M2.F32.PACK_AB_MERGE_C R17, RZ, R17, RZ ;  /* 0x00000011ff11723e */ /* 0x000fe200048060ff */
[----:B------:R-:W5:Y:S01]  /*46a0*/  LDS R23, [R30+0x79c] ;  /* 0x00079c001e177984 */ /* 0x000f620000000800 */
[----:B------:R-:W-:-:S02]  /*46b0*/  F2FP.SATFINITE.E5M2.F32.PACK_AB_MERGE_C R18, RZ, R18, RZ ;  /* 0x00000012ff12723e */ /* 0x000fc400048060ff */
[----:B------:R-:W-:Y:S01]  /*46c0*/  F2FP.SATFINITE.E5M2.F32.PACK_AB_MERGE_C R19, RZ, R19, RZ ;  /* 0x00000013ff13723e */ /* 0x000fe200048060ff */
[----:B------:R-:W5:Y:S01]  /*46d0*/  LDS R22, [R30+0x8a0] ;  /* 0x0008a0001e167984 */ /* 0x000f620000000800 */
[----:B------:R-:W-:Y:S01]  /*46e0*/  LOP3.LUT R17, R17, 0xffff, RZ, 0xc0, !PT ;  /* 0x0000ffff11117812 */ /* 0x000fe200078ec0ff */
[----:B--2---:R-:W-:Y:S01]  /*46f0*/  HADD2.F32 R39, -RZ, R31.H0_H0 ;  /* 0x2000001fff277230 */ /* 0x004fe20000004100 */
[----:B------:R-:W-:Y:S01]  /*4700*/  F2FP.SATFINITE.E5M2.F32.PACK_AB_MERGE_C R16, RZ, R16, RZ ;  /* 0x00000010ff10723e */ /* 0x000fe200048060ff */
        /* <DEDUP_REMOVED lines=55> */
.L_x_5678:
        /* <DEDUP_REMOVED lines=19> */
[----:B0-----:R-:W-:Y:S05]  /*4bb0*/  CALL.REL.NOINC `($__internal_15_$__cuda_sm3x_div_rn_noftz_f32_slowpath) ;  /* 0x0000015c00cc7944 */ /* 0x001fea0003c00000 */
.L_x_5304:
[----:B------:R-:W-:Y:S05]  /*4bc0*/  BSYNC.RECONVERGENT B3 ;  /* 0x0000000000037941 */ /* 0x000fea0003800200 */
.L_x_5303:
[----:B------:R-:W-:-:S04]  /*4bd0*/  FSETP.NEU.AND P0, PT, |R44|, +INF , PT ;  /* 0x7f8000002c00780b */ /* 0x000fc80003f0d200 */
[----:B------:R-:W-:-:S09]  /*4be0*/  FSEL R50, R44, 65504, P0 ;  /* 0x477fe0002c327808 */ /* 0x000fd20000000000 */
.L_x_5302:
[----:B------:R-:W-:Y:S05]  /*4bf0*/  BSYNC.RECONVERGENT B2 ;  /* 0x0000000000027941 */ /* 0x000fea0003800200 */
.L_x_5301:
        /* <DEDUP_REMOVED lines=13> */
.L_x_5308:
[----:B------:R-:W1:Y:S02]  /*4cd0*/  MUFU.RCP R51, R50 ;  /* 0x0000003200337308 */ /* 0x000e640000001000 */
[----:B-1----:R-:W-:-:S04]  /*4ce0*/  FFMA R44, R51, R50, -1 ;  /* 0xbf800000332c7423 */ /* 0x002fc80000000032 */
[----:B------:R-:W-:-:S04]  /*4cf0*/  FADD.FTZ R44, -R44, -RZ ;  /* 0x800000ff2c2c7221 */ /* 0x000fc80000010100 */
[----:B------:R-:W-:-:S07]  /*4d00*/  FFMA R51, R51, R44, R51 ;  /* 0x0000002c33337223 */ /* 0x000fce0000000033 */
.L_x_5309:
[----:B------:R-:W-:Y:S05]  /*4d10*/  BSYNC.RECONVERGENT B2 ;  /* 0x0000000000027941 */ /* 0x000fea0003800200 */
.L_x_5307:
        /* <DEDUP_REMOVED lines=13> */
.L_x_5306:
[----:B------:R-:W-:Y:S05]  /*4df0*/  BSYNC.RECONVERGENT B1 ;  /* 0x0000000000017941 */ /* 0x000fea0003800200 */
.L_x_5305:
        /* <DEDUP_REMOVED lines=16> */
[----:B------:R-:W-:Y:S01]  /*4f00*/  FMUL R16, R16, R50 ;  /* 0x0000003210107220 */ /* 0x000fe20000400000 */
[----:B------:R-:W-:Y:S01]  /*4f10*/  F2FP.SATFINITE.E5M2.F32.PACK_AB_MERGE_C R17, RZ, R17, RZ ;  /* 0x00000011ff11723e */ /* 0x000fe200048060ff */
[----:B------:R-:W-:Y:S01]  /*4f20*/  HADD2.F32 R31, -RZ, R31.H1_H1 ;  /* 0x3000001fff1f7230 */ /* 0x000fe20000004100 */
[----:B------:R-:W-:Y:S01]  /*4f30*/  F2FP.SATFINITE.E5M2.F32.PACK_AB_MERGE_C R39, RZ, R39, RZ ;  /* 0x00000027ff27723e */ /* 0x000fe200048060ff */
[----:B------:R-:W-:Y:S01]  /*4f40*/  HADD2.F32 R29, -RZ, R29.H1_H1 ;  /* 0x3000001dff1d7230 */ /* 0x000fe20000004100 */
[----:B------:R-:W-:Y:S01]  /*4f50*/  F2FP.SATFINITE.E5M2.F32.PACK_AB_MERGE_C R37, RZ, R37, RZ ;  /* 0x00000025ff25723e */ /* 0x000fe200048060ff */
[----:B------:R-:W-:Y:S01]  /*4f60*/  IMAD.U32 R17, R17, 0x10000, RZ ;  /* 0x0001000011117824 */ /* 0x000fe200078e00ff */
[----:B------:R-:W-:Y:S01]  /*4f70*/  F2FP.SATFINITE.E5M2.F32.PACK_AB_MERGE_C R19, RZ, R34, RZ ;  /* 0x00000022ff13723e */ /* 0x000fe200048060ff */
[-C--:B------:R-:W-:Y:S01]  /*4f80*/  FMUL R47, R47, R50.reuse ;  /* 0x000000322f2f7220 */ /* 0x080fe20000400000 */
[----:B------:R-:W-:Y:S01]  /*4f90*/  F2FP.SATFINITE.E5M2.F32.PACK_AB_MERGE_C R41, RZ, R41, RZ ;  /* 0x00000029ff29723e */ /* 0x000fe200048060ff */
[----:B------:R-:W-:Y:S01]  /*4fa0*/  IMAD.U32 R37, R37, 0x10000, RZ ;  /* 0x0001000025257824 */ /* 0x000fe200078e00ff */
[----:B------:R-:W-:Y:S01]  /*4fb0*/  LOP3.LUT R34, R35, 0xff, RZ, 0xc0, !PT ;  /* 0x000000ff23227812 */ /* 0x000fe200078ec0ff */
[----:B------:R-:W-:Y:S01]  /*4fc0*/  FMUL R46, R46, R50 ;  /* 0x000000322e2e7220 */ /* 0x000fe20000400000 */
[----:B------:R-:W-:Y:S01]  /*4fd0*/  F2FP.SATFINITE.E5M2.F32.PACK_AB_MERGE_C R42, RZ, R42, RZ ;  /* 0x0000002aff2a723e */ /* 0x000fe200048060ff */
[----:B------:R-:W-:Y:S01]  /*4fe0*/  IMAD.U32 R41, R41, 0x10000, RZ ;  /* 0x0001000029297824 */ /* 0x000fe200078e00ff */
[----:B------:R-:W-:Y:S01]  /*4ff0*/  F2FP.SATFINITE.E5M2.F32.PACK_AB_MERGE_C R45, RZ, R45, RZ ;  /* 0x0000002dff2d723e */ /* 0x000fe200048060ff */
[----:B------:R-:W-:Y:S01]  /*5000*/  IMAD R19, R19, 0x100, R34 ;  /* 0x0000010013137824 */ /* 0x000fe200078e0222 */
[----:B------:R-:W-:Y:S01]  /*5010*/  LOP3.LUT R43, R43, 0xff, RZ, 0xc0, !PT ;  /* 0x000000ff2b2b7812 */ /* 0x000fe200078ec0ff */
[----:B------:R-:W-:Y:S01]  /*5020*/  HADD2.F32 R28, -RZ, R28.H1_H1 ;  /* 0x3000001cff1c7230 */ /* 0x000fe20000004100 */
[----:B------:R-:W-:Y:S01]  /*5030*/  LOP3.LUT R44, R44, 0xff, RZ, 0xc0, !PT ;  /* 0x000000ff2c2c7812 */ /* 0x000fe200078ec0ff */
[----:B------:R-:W-:Y:S01]  /*5040*/  HADD2.F32 R27, -RZ, R27.H1_H1 ;  /* 0x3000001bff1b7230 */ /* 0x000fe20000004100 */
[----:B------:R-:W-:Y:S01]  /*5050*/  F2FP.SATFINITE.E5M2.F32.PACK_AB_MERGE_C R18, RZ, R38, RZ ;  /* 0x00000026ff12723e */ /* 0x000fe200048060ff */
[----:B------:R-:W-:Y:S01]  /*5060*/  IMAD R34, R42, 0x100, R43 ;  /* 0x000001002a227824 */ /* 0x000fe200078e022b */
[----:B------:R-:W-:Y:S01]  /*5070*/  LOP3.LUT R39, R39, 0xff, RZ, 0xc0, !PT ;  /* 0x000000ff27277812 */ /* 0x000fe200078ec0ff */
[----:B------:R-:W-:Y:S01]  /*5080*/  IMAD R35, R45, 0x100, R44 ;  /* 0x000001002d237824 */ /* 0x000fe200078e022c */
[----:B------:R-:W-:Y:S01]  /*5090*/  F2FP.SATFINITE.E5M2.F32.PACK_AB_MERGE_C R36, RZ, R36, RZ ;  /* 0x00000024ff24723e */ /* 0x000fe200048060ff */
[----:B------:R-:W1:Y:S01]  /*50a0*/  REDUX.OR UR6, R6 ;  /* 0x00000000060673c4 */ /* 0x000e620000004000 */
[----:B------:R-:W-:Y:S01]  /*50b0*/  F2FP.SATFINITE.E5M2.F32.PACK_AB_MERGE_C R40, RZ, R40, RZ ;  /* 0x00000028ff28723e */ /* 0x000fe200048060ff */
[----:B------:R-:W-:Y:S01]  /*50c0*/  IMAD R18, R18, 0x100, R39 ;  /* 0x0000010012127824 */ /* 0x000fe200078e0227 */
[----:B------:R-:W-:Y:S01]  /*50d0*/  LOP3.LUT R36, R36, 0xffff, RZ, 0xc0, !PT ;  /* 0x0000ffff24247812 */ /* 0x000fe200078ec0ff */
[----:B------:R-:W-:Y:S01]  /*50e0*/  HADD2.F32 R26, -RZ, R26.H1_H1 ;  /* 0x3000001aff1a7230 */ /* 0x000fe20000004100 */
[----:B------:R-:W-:Y:S01]  /*50f0*/  LOP3.LUT R42, R17, 0xff0000, RZ, 0xc0, !PT ;  /* 0x00ff0000112a7812 */ /* 0x000fe200078ec0ff */
[----:B------:R-:W-:Y:S01]  /*5100*/  HADD2.F32 R25, -RZ, R25.H1_H1 ;  /* 0x30000019ff197230 */ /* 0x000fe20000004100 */
[----:B------:R-:W-:Y:S01]  /*5110*/  F2FP.SATFINITE.E5M2.F32.PACK_AB_MERGE_C R16, RZ, R16, RZ ;  /* 0x00000010ff10723e */ /* 0x000fe200048060ff */
        /* <DEDUP_REMOVED lines=24> */
[----:B------:R-:W-:Y:S01]  /*52a0*/  F2FP.SATFINITE.E5M2.F32.PACK_AB_MERGE_C R47, RZ, R47, RZ ;  /* 0x0000002fff2f723e */ /* 0x000fe200048060ff */
[----:B------:R-:W-:Y:S01]  /*52b0*/  HADD2.F32 R30, -RZ, R30.H1_H1 ;  /* 0x3000001eff1e7230 */ /* 0x000fe20000004100 */
[----:B------:R-:W-:-:S02]  /*52c0*/  F2FP.SATFINITE.E5M2.F32.PACK_AB_MERGE_C R46, RZ, R46, RZ ;  /* 0x0000002eff2e723e */ /* 0x000fc400048060ff */
        /* <DEDUP_REMOVED lines=26> */
.L_x_5687:
        /* <DEDUP_REMOVED lines=18> */
[----:B------:R-:W-:Y:S05]  /*5590*/  CALL.REL.NOINC `($__internal_15_$__cuda_sm3x_div_rn_noftz_f32_slowpath) ;  /* 0x0000015400547944 */ /* 0x000fea0003c00000 */
[----:B------:R-:W-:-:S07]  /*55a0*/  IMAD.MOV.U32 R6, RZ, RZ, R44 ;  /* 0x000000ffff067224 */ /* 0x000fce00078e002c */
.L_x_5314:
[----:B------:R-:W-:Y:S05]  /*55b0*/  BSYNC.RECONVERGENT B3 ;  /* 0x0000000000037941 */ /* 0x000fea0003800200 */
.L_x_5313:
[----:B------:R-:W-:-:S04]  /*55c0*/  FSETP.NEU.AND P0, PT, |R6|, +INF , PT ;  /* 0x7f8000000600780b */ /* 0x000fc80003f0d200 */
[----:B------:R-:W-:-:S09]  /*55d0*/  FSEL R6, R6, 65504, P0 ;  /* 0x477fe00006067808 */ /* 0x000fd20000000000 */
.L_x_5312:
[----:B------:R-:W-:Y:S05]  /*55e0*/  BSYNC.RECONVERGENT B2 ;  /* 0x0000000000027941 */ /* 0x000fea0003800200 */
.L_x_5311:
        /* <DEDUP_REMOVED lines=12> */
.L_x_5318:
[----:B------:R-:W0:Y:S02]  /*56b0*/  MUFU.RCP R7, R6 ;  /* 0x0000000600077308 */ /* 0x000e240000001000 */
[----:B0-----:R-:W-:-:S04]  /*56c0*/  FFMA R8, R7, R6, -1 ;  /* 0xbf80000007087423 */ /* 0x001fc80000000006 */
[----:B------:R-:W-:-:S04]  /*56d0*/  FADD.FTZ R8, -R8, -RZ ;  /* 0x800000ff08087221 */ /* 0x000fc80000010100 */
[----:B------:R-:W-:-:S07]  /*56e0*/  FFMA R44, R7, R8, R7 ;  /* 0x00000008072c7223 */ /* 0x000fce0000000007 */
.L_x_5319:
[----:B------:R-:W-:Y:S05]  /*56f0*/  BSYNC.RECONVERGENT B2 ;  /* 0x0000000000027941 */ /* 0x000fea0003800200 */
.L_x_5317:
        /* <DEDUP_REMOVED lines=13> */
.L_x_5316:
[----:B------:R-:W-:Y:S05]  /*57d0*/  BSYNC.RECONVERGENT B1 ;  /* 0x0000000000017941 */ /* 0x000fea0003800200 */
.L_x_5315:
        /* <DEDUP_REMOVED lines=12> */
[----:B------:R-:W-:Y:S01]  /*58a0*/  F2FP.SATFINITE.E5M2.F32.PACK_AB_MERGE_C R14, RZ, R14, RZ ;  /* 0x0000000eff0e723e */ /* 0x000fe200048060ff */
[-C--:B------:R-:W-:Y:S01]  /*58b0*/  FMUL R29, R29, R6.reuse ;  /* 0x000000061d1d7220 */ /* 0x080fe20000400000 */
[-C--:B------:R-:W-:Y:S01]  /*58c0*/  FMUL R27, R27, R6.reuse ;  /* 0x000000061b1b7220 */ /* 0x080fe20000400000 */
[-C--:B------:R-:W-:Y:S01]  /*58d0*/  FMUL R23, R23, R6.reuse ;  /* 0x0000000617177220 */ /* 0x080fe20000400000 */
[----:B------:R-:W-:Y:S01]  /*58e0*/  FMUL R30, R30, R6 ;  /* 0x000000061e1e7220 */ /* 0x000fe20000400000 */
[----:B------:R-:W-:Y:S01]  /*58f0*/  F2FP.SATFINITE.E5M2.F32.PACK_AB_MERGE_C R22, RZ, R22, RZ ;  /* 0x00000016ff16723e */ /* 0x000fe200048060ff */
[----:B------:R-:W-:Y:S01]  /*5900*/  FMUL R25, R25, R6 ;  /* 0x0000000619197220 */ /* 0x000fe20000400000 */
[----:B------:R-:W-:Y:S01]  /*5910*/  F2FP.SATFINITE.E5M2.F32.PACK_AB_MERGE_C R20, RZ, R20, RZ ;  /* 0x00000014ff14723e */ /* 0x000fe200048060ff */
[----:B------:R-:W-:Y:S01]  /*5920*/  IMAD.X R9, R49, 0x1, R10, P0 ;  /* 0x0000000131097824 */ /* 0x000fe200000e060a */
[----:B------:R-:W-:-:S02]  /*5930*/  F2FP.SATFINITE.E5M2.F32.PACK_AB_MERGE_C R31, RZ, R31, RZ ;  /* 0x0000001fff1f723e */ /* 0x000fc400048060ff */
[----:B------:R-:W-:Y:S01]  /*5940*/  F2FP.SATFINITE.E5M2.F32.PACK_AB_MERGE_C R28, RZ, R28, RZ ;  /* 0x0000001cff1c723e */ /* 0x000fe200048060ff */
[----:B------:R-:W-:Y:S01]  /*5950*/  IMAD.U32 R20, R20, 0x10000, RZ ;  /* 0x0001000014147824 */ /* 0x000fe200078e00ff */
[----:B------:R-:W-:Y:S02]  /*5960*/  F2FP.SATFINITE.E5M2.F32.PACK_AB_MERGE_C R24, RZ, R24, RZ ;  /* 0x00000018ff18723e */ /* 0x000fe400048060ff */
[----:B------:R-:W-:Y:S01]  /*5970*/  F2FP.SATFINITE.E5M2.F32.PACK_AB_MERGE_C R7, RZ, R7, RZ ;  /* 0x00000007ff07723e */ /* 0x000fe200048060ff */
[----:B------:R-:W-:Y:S01]  /*5980*/  IMAD.U32 R28, R28, 0x10000, RZ ;  /* 0x000100001c1c7824 */ /* 0x000fe200078e00ff */
[----:B------:R-:W-:Y:S01]  /*5990*/  F2FP.SATFINITE.E5M2.F32.PACK_AB_MERGE_C R26, RZ, R26, RZ ;  /* 0x0000001aff1a723e */ /* 0x000fe200048060ff */
[----:B------:R-:W-:Y:S01]  /*59a0*/  IMAD.U32 R24, R24, 0x10000, RZ ;  /* 0x0001000018187824 */ /* 0x000fe200078e00ff */
[----:B------:R-:W-:Y:S02]  /*59b0*/  F2FP.SATFINITE.E5M2.F32.PACK_AB_MERGE_C R13, RZ, R13, RZ ;  /* 0x0000000dff0d723e */ /* 0x000fe400048060ff */
[----:B------:R-:W-:-:S02]  /*59c0*/  LOP3.LUT R14, R14, 0xff, RZ, 0xc0, !PT ;  /* 0x000000ff0e0e7812 */ /* 0x000fc400078ec0ff */
[----:B------:R-:W-:Y:S02]  /*59d0*/  F2FP.SATFINITE.E5M2.F32.PACK_AB_MERGE_C R21, RZ, R21, RZ ;  /* 0x00000015ff15723e */ /* 0x000fe400048060ff */
[----:B------:R-:W-:Y:S01]  /*59e0*/  LOP3.LUT R22, R22, 0xff, RZ, 0xc0, !PT ;  /* 0x000000ff16167812 */ /* 0x000fe200078ec0ff */
[----:B------:R-:W-:Y:S01]  /*59f0*/  IMAD R6, R13, 0x100, R14 ;  /* 0x000001000d067824 */ /* 0x000fe200078e020e */
[----:B------:R-:W-:Y:S02]  /*5a00*/  F2FP.SATFINITE.E5M2.F32.PACK_AB_MERGE_C R15, RZ, R15, RZ ;  /* 0x0000000fff0f723e */ /* 0x000fe400048060ff */
[----:B------:R-:W-:Y:S01]  /*5a10*/  F2FP.SATFINITE.E5M2.F32.PACK_AB_MERGE_C R29, RZ, R29, RZ ;  /* 0x0000001dff1d723e */ /* 0x000fe200048060ff */
[----:B------:R-:W-:Y:S01]  /*5a20*/  IMAD R21, R21, 0x100, R22 ;  /* 0x0000010015157824 */ /* 0x000fe200078e0216 */
[----:B------:R-:W-:Y:S02]  /*5a30*/  LOP3.LUT R2, R31, 0xff, RZ, 0xc0, !PT ;  /* 0x000000ff1f027812 */ /* 0x000fe400078ec0ff */
[----:B------:R-:W-:-:S02]  /*5a40*/  SHF.L.U32 R10, R7, 0x10, RZ ;  /* 0x00000010070a7819 */ /* 0x000fc400000006ff */
[----:B------:R-:W-:Y:S01]  /*5a50*/  F2FP.SATFINITE.E5M2.F32.PACK_AB_MERGE_C R27, RZ, R27, RZ ;  /* 0x0000001bff1b723e */ /* 0x000fe200048060ff */
[----:B------:R-:W-:Y:S01]  /*5a60*/  IMAD R2, R29, 0x100, R2 ;  /* 0x000001001d027824 */ /* 0x000fe200078e0202 */
[----:B------:R-:W-:Y:S02]  /*5a70*/  F2FP.SATFINITE.E5M2.F32.PACK_AB_MERGE_C R23, RZ, R23, RZ ;  /* 0x00000017ff17723e */ /* 0x000fe400048060ff */
[----:B------:R-:W-:Y:S02]  /*5a80*/  F2FP.SATFINITE.E5M2.F32.PACK_AB_MERGE_C R30, RZ, R30, RZ ;  /* 0x0000001eff1e723e */ /* 0x000fe400048060ff */
[----:B------:R-:W-:Y:S02]  /*5a90*/  F2FP.SATFINITE.E5M2.F32.PACK_AB_MERGE_C R25, RZ, R25, RZ ;  /* 0x00000019ff19723e */ /* 0x000fe400048060ff */
        /* <DEDUP_REMOVED lines=24> */
.L_x_5279:
        /* <DEDUP_REMOVED lines=54> */
.L_x_5696:
        /* <DEDUP_REMOVED lines=20> */
.L_x_5325:
[----:B------:R-:W-:Y:S05]  /*60c0*/  BSYNC.RECONVERGENT B3 ;  /* 0x0000000000037941 */ /* 0x000fea0003800200 */
.L_x_5324:
[----:B------:R-:W-:-:S04]  /*60d0*/  FSETP.NEU.AND P0, PT, |R44|, +INF , PT ;  /* 0x7f8000002c00780b */ /* 0x000fc80003f0d200 */
[----:B------:R-:W-:-:S04]  /*60e0*/  FSEL R44, R44, 65504, P0 ;  /* 0x477fe0002c2c7808 */ /* 0x000fc80000000000 */
[----:B------:R-:W-:-:S07]  /*60f0*/  LOP3.LUT R49, R44, 0xff800000, RZ, 0xc0, !PT ;  /* 0xff8000002c317812 */ /* 0x000fce00078ec0ff */
.L_x_5323:
[----:B------:R-:W-:Y:S05]  /*6100*/  BSYNC.RECONVERGENT B2 ;  /* 0x0000000000027941 */ /* 0x000fea0003800200 */
.L_x_5322:
        /* <DEDUP_REMOVED lines=13> */
.L_x_5329:
[----:B------:R-:W1:Y:S02]  /*61e0*/  MUFU.RCP R44, R49 ;  /* 0x00000031002c7308 */ /* 0x000e640000001000 */
[----:B-1----:R-:W-:-:S04]  /*61f0*/  FFMA R45, R44, R49, -1 ;  /* 0xbf8000002c2d7423 */ /* 0x002fc80000000031 */
[----:B------:R-:W-:-:S04]  /*6200*/  FADD.FTZ R45, -R45, -RZ ;  /* 0x800000ff2d2d7221 */ /* 0x000fc80000010100 */
[----:B------:R-:W-:-:S07]  /*6210*/  FFMA R53, R44, R45, R44 ;  /* 0x0000002d2c357223 */ /* 0x000fce000000002c */
.L_x_5330:
[----:B------:R-:W-:Y:S05]  /*6220*/  BSYNC.RECONVERGENT B2 ;  /* 0x0000000000027941 */ /* 0x000fea0003800200 */
.L_x_5328:
        /* <DEDUP_REMOVED lines=11> */
.L_x_5327:
[----:B------:R-:W-:Y:S05]  /*62e0*/  BSYNC.RECONVERGENT B1 ;  /* 0x0000000000017941 */ /* 0x000fea0003800200 */
.L_x_5326:
        /* <DEDUP_REMOVED lines=12> */
[-C--:B------:R-:W-:Y:S01]  /*63b0*/  FMUL R46, R46, R49.reuse ;  /* 0x000000312e2e7220 */ /* 0x080fe20000400000 */
[----:B------:R-:W-:Y:S01]  /*63c0*/  FMUL R18, R18, R49 ;  /* 0x0000003112127220 */ /* 0x000fe20000400000 */
[----:B------:R-:W-:Y:S01]  /*63d0*/  F2FP.SATFINITE.E5M2.F32.PACK_AB_MERGE_C R37, RZ, R37, RZ ;  /* 0x00000025ff25723e */ /* 0x000fe200048060ff */
[-C--:B------:R-:W-:Y:S01]  /*63e0*/  FMUL R17, R17, R49.reuse ;  /* 0x0000003111117220 */ /* 0x080fe20000400000 */
[----:B------:R-:W-:Y:S01]  /*63f0*/  LOP3.LUT R38, R38, 0xff, RZ, 0xc0, !PT ;  /* 0x000000ff26267812 */ /* 0x000fe200078ec0ff */
[-C--:B------:R-:W-:Y:S01]  /*6400*/  FMUL R47, R47, R49.reuse ;  /* 0x000000312f2f7220 */ /* 0x080fe20000400000 */
[----:B------:R-:W-:Y:S01]  /*6410*/  F2FP.SATFINITE.E5M2.F32.PACK_AB_MERGE_C R45, RZ, R34, RZ ;  /* 0x00000022ff2d723e */ /* 0x000fe200048060ff */
[-C--:B------:R-:W-:Y:S01]  /*6420*/  FMUL R43, R43, R49.reuse ;  /* 0x000000312b2b7220 */ /* 0x080fe20000400000 */
[----:B------:R-:W-:Y:S01]  /*6430*/  F2FP.SATFINITE.E5M2.F32.PACK_AB_MERGE_C R36, RZ, R36, RZ ;  /* 0x00000024ff24723e */ /* 0x000fe200048060ff */
[----:B------:R-:W-:Y:S01]  /*6440*/  IMAD R34, R41, 0x100, R44 ;  /* 0x0000010029227824 */ /* 0x000fe200078e022c */
[----:B------:R-:W-:Y:S01]  /*6450*/  F2FP.SATFINITE.E5M2.F32.PACK_AB_MERGE_C R40, RZ, R40, RZ ;  /* 0x00000028ff28723e */ /* 0x000fe200048060ff */
[-C--:B------:R-:W-:Y:S01]  /*6460*/  FMUL R39, R39, R49.reuse ;  /* 0x0000003127277220 */ /* 0x080fe20000400000 */
[----:B------:R-:W-:Y:S01]  /*6470*/  F2FP.SATFINITE.E5M2.F32.PACK_AB_MERGE_C R48, RZ, R48, RZ ;  /* 0x00000030ff30723e */ /* 0x000fe200048060ff */
[----:B------:R-:W-:Y:S01]  /*6480*/  IMAD.U32 R36, R36, 0x10000, RZ ;  /* 0x0001000024247824 */ /* 0x000fe200078e00ff */
[----:B------:R-:W-:Y:S01]  /*6490*/  F2FP.SATFINITE.E5M2.F32.PACK_AB_MERGE_C R41, RZ, R18, RZ ;  /* 0x00000012ff29723e */ /* 0x000fe200048060ff */
[----:B------:R-:W-:Y:S01]  /*64a0*/  IMAD R18, R37, 0x100, R38 ;  /* 0x0000010025127824 */ /* 0x000fe200078e0226 */
[----:B------:R-:W-:Y:S01]  /*64b0*/  F2FP.SATFINITE.E5M2.F32.PACK_AB_MERGE_C R46, RZ, R46, RZ ;  /* 0x0000002eff2e723e */ /* 0x000fe200048060ff */
[-C--:B------:R-:W-:Y:S01]  /*64c0*/  FMUL R16, R16, R49.reuse ;  /* 0x0000003110107220 */ /* 0x080fe20000400000 */
[----:B------:R-:W-:Y:S01]  /*64d0*/  LOP3.LUT R44, R45, 0xff, RZ, 0xc0, !PT ;  /* 0x000000ff2d2c7812 */ /* 0x000fe200078ec0ff */
[----:B------:R-:W-:Y:S01]  /*64e0*/  FMUL R35, R35, R49 ;  /* 0x0000003123237220 */ /* 0x000fe20000400000 */
[----:B------:R-:W-:Y:S01]  /*64f0*/  F2FP.SATFINITE.E5M2.F32.PACK_AB_MERGE_C R38, RZ, R17, RZ ;  /* 0x00000011ff26723e */ /* 0x000fe200048060ff */
[----:B------:R-:W-:Y:S01]  /*6500*/  IMAD.U32 R46, R46, 0x10000, RZ ;  /* 0x000100002e2e7824 */ /* 0x000fe200078e00ff */
[----:B------:R-:W-:Y:S01]  /*6510*/  SHF.L.U32 R40, R40, 0x10, RZ ;  /* 0x0000001028287819 */ /* 0x000fe200000006ff */
[----:B------:R-:W-:Y:S01]  /*6520*/  IMAD R44, R41, 0x100, R44 ;  /* 0x00000100292c7824 */ /* 0x000fe200078e022c */
[----:B------:R-:W-:Y:S01]  /*6530*/  F2FP.SATFINITE.E5M2.F32.PACK_AB_MERGE_C R47, RZ, R47, RZ ;  /* 0x0000002fff2f723e */ /* 0x000fe200048060ff */
[----:B------:R-:W-:Y:S01]  /*6540*/  IMAD.U32 R38, R38, 0x10000, RZ ;  /* 0x0001000026267824 */ /* 0x000fe200078e00ff */
[----:B------:R-:W-:Y:S01]  /*6550*/  LOP3.LUT R48, R48, 0xff, RZ, 0xc0, !PT ;  /* 0x000000ff30307812 */ /* 0x000fe200078ec0ff */
[----:B------:R-:W-:Y:S01]  /*6560*/  HADD2.F32 R31, -RZ, R31.H1_H1 ;  /* 0x3000001fff1f7230 */ /* 0x000fe20000004100 */
[----:B------:R-:W-:Y:S01]  /*6570*/  F2FP.SATFINITE.E5M2.F32.PACK_AB_MERGE_C R43, RZ, R43, RZ ;  /* 0x0000002bff2b723e */ /* 0x000fe200048060ff */
[----:B------:R-:W-:Y:S01]  /*6580*/  HADD2.F32 R30, -RZ, R30.H1_H1 ;  /* 0x3000001eff1e7230 */ /* 0x000fe20000004100 */
[----:B------:R-:W-:Y:S01]  /*6590*/  F2FP.SATFINITE.E5M2.F32.PACK_AB_MERGE_C R39, RZ, R39, RZ ;  /* 0x00000027ff27723e */ /* 0x000fe200048060ff */
        /* <DEDUP_REMOVED lines=9> */
[----:B------:R-:W-:Y:S01]  /*6630*/  F2FP.SATFINITE.E5M2.F32.PACK_AB_MERGE_C R36, RZ, R16, RZ ;  /* 0x00000010ff24723e */ /* 0x000fe200048060ff */
        /* <DEDUP_REMOVED lines=48> */
.L_x_5705:
        /* <DEDUP_REMOVED lines=20> */
.L_x_5335:
[----:B------:R-:W-:Y:S05]  /*6a80*/  BSYNC.RECONVERGENT B3 ;  /* 0x0000000000037941 */ /* 0x000fea0003800200 */
.L_x_5334:
[----:B------:R-:W-:-:S04]  /*6a90*/  FSETP.NEU.AND P0, PT, |R16|, +INF , PT ;  /* 0x7f8000001000780b */ /* 0x000fc80003f0d200 */
[----:B------:R-:W-:-:S04]  /*6aa0*/  FSEL R16, R16, 65504, P0 ;  /* 0x477fe00010107808 */ /* 0x000fc80000000000 */
[----:B------:R-:W-:-:S07]  /*6ab0*/  LOP3.LUT R16, R16, 0xff800000, RZ, 0xc0, !PT ;  /* 0xff80000010107812 */ /* 0x000fce00078ec0ff */
.L_x_5333:
[----:B------:R-:W-:Y:S05]  /*6ac0*/  BSYNC.RECONVERGENT B2 ;  /* 0x0000000000027941 */ /* 0x000fea0003800200 */
.L_x_5332:
        /* <DEDUP_REMOVED lines=12> */
.L_x_5339:
[----:B------:R-:W1:Y:S02]  /*6b90*/  MUFU.RCP R17, R16 ;  /* 0x0000001000117308 */ /* 0x000e640000001000 */
[----:B-1----:R-:W-:-:S04]  /*6ba0*/  FFMA R18, R17, R16, -1 ;  /* 0xbf80000011127423 */ /* 0x002fc80000000010 */
[----:B------:R-:W-:-:S04]  /*6bb0*/  FADD.FTZ R18, -R18, -RZ ;  /* 0x800000ff12127221 */ /* 0x000fc80000010100 */
[----:B------:R-:W-:-:S07]  /*6bc0*/  FFMA R44, R17, R18, R17 ;  /* 0x00000012112c7223 */ /* 0x000fce0000000011 */
.L_x_5340:
[----:B------:R-:W-:Y:S05]  /*6bd0*/  BSYNC.RECONVERGENT B2 ;  /* 0x0000000000027941 */ /* 0x000fea0003800200 */
.L_x_5338:
        /* <DEDUP_REMOVED lines=11> */
.L_x_5337:
[----:B------:R-:W-:Y:S05]  /*6c90*/  BSYNC.RECONVERGENT B1 ;  /* 0x0000000000017941 */ /* 0x000fea0003800200 */
.L_x_5336:
        /* <DEDUP_REMOVED lines=8> */
[----:B------:R-:W-:Y:S01]  /*6d20*/  FMUL R22, R22, R16 ;  /* 0x0000001016167220 */ /* 0x000fe20000400000 */
[----:B------:R-:W-:Y:S01]  /*6d30*/  F2FP.SATFINITE.E5M2.F32.PACK_AB_MERGE_C R34, RZ, R34, RZ ;  /* 0x00000022ff22723e */ /* 0x000fe200048060ff */
[-C--:B------:R-:W-:Y:S01]  /*6d40*/  FMUL R24, R24, R16.reuse ;  /* 0x0000001018187220 */ /* 0x080fe20000400000 */
[----:B------:R-:W-:Y:S01]  /*6d50*/  LOP3.LUT R31, R31, 0xff, RZ, 0xc0, !PT ;  /* 0x000000ff1f1f7812 */ /* 0x000fe200078ec0ff */
[----:B-1----:R-:W-:Y:S01]  /*6d60*/  FMUL R19, R21, R16 ;  /* 0x0000001015137220 */ /* 0x002fe20000400000 */
[----:B------:R-:W-:Y:S01]  /*6d70*/  F2FP.SATFINITE.E5M2.F32.PACK_AB_MERGE_C R28, RZ, R28, RZ ;  /* 0x0000001cff1c723e */ /* 0x000fe200048060ff */
[-C--:B------:R-:W-:Y:S01]  /*6d80*/  FMUL R17, R29, R16.reuse ;  /* 0x000000101d117220 */ /* 0x080fe20000400000 */
[----:B------:R-:W-:Y:S01]  /*6d90*/  SHF.L.U32 R30, R30, 0x10, RZ ;  /* 0x000000101e1e7819 */ /* 0x000fe200000006ff */
        /* <DEDUP_REMOVED lines=8> */
[----:B------:R-:W-:Y:S01]  /*6e20*/  IMAD R34, R34, 0x100, R31 ;  /* 0x0000010022227824 */ /* 0x000fe200078e021f */
[----:B------:R-:W-:Y:S01]  /*6e30*/  LOP3.LUT R28, R28, 0xff, RZ, 0xc0, !PT ;  /* 0x000000ff1c1c7812 */ /* 0x000fe200078ec0ff */
[----:B------:R-:W1:Y:S01]  /*6e40*/  LDS R31, [R2+0x80] ;  /* 0x00008000021f7984 */ /* 0x000e620000000800 */
[----:B------:R-:W-:Y:S01]  /*6e50*/  LOP3.LUT R13, R30, 0xff0000, RZ, 0xc0, !PT ;  /* 0x00ff00001e0d7812 */ /* 0x000fe200078ec0ff */
[----:B------:R-:W-:Y:S01]  /*6e60*/  IMAD.U32 R26, R26, 0x10000, RZ ;  /* 0x000100001a1a7824 */ /* 0x000fe200078e00ff */
[----:B------:R-:W-:Y:S01]  /*6e70*/  F2FP.SATFINITE.E5M2.F32.PACK_AB_MERGE_C R22, RZ, R22, RZ ;  /* 0x00000016ff16723e */ /* 0x000fe200048060ff */
[----:B------:R-:W2:Y:S01]  /*6e80*/  LDS R30, [R2+0x184] ;  /* 0x00018400021e7984 */ /* 0x000ea20000000800 */
[----:B------:R-:W-:Y:S01]  /*6e90*/  F2FP.SATFINITE.E5M2.F32.PACK_AB_MERGE_C R24, RZ, R24, RZ ;  /* 0x00000018ff18723e */ /* 0x000fe200048060ff */
[----:B------:R-:W-:Y:S01]  /*6ea0*/  IMAD R14, R27, 0x100, R28 ;  /* 0x000001001b0e7824 */ /* 0x000fe200078e021c */
[----:B------:R-:W-:Y:S01]  /*6eb0*/  F2FP.SATFINITE.E5M2.F32.PACK_AB_MERGE_C R23, RZ, R23, RZ ;  /* 0x00000017ff17723e */ /* 0x000fe200048060ff */
[----:B------:R-:W-:Y:S01]  /*6ec0*/  LDS R29, [R2+0x288] ;  /* 0x00028800021d7984 */ /* 0x000fe20000000800 */
[----:B------:R-:W-:Y:S01]  /*6ed0*/  LOP3.LUT R24, R24, 0xff, RZ, 0xc0, !PT ;  /* 0x000000ff18187812 */ /* 0x000fe200078ec0ff */
[----:B------:R-:W-:Y:S01]  /*6ee0*/  IMAD.U32 R22, R22, 0x10000, RZ ;  /* 0x0001000016167824 */ /* 0x000fe200078e00ff */
[----:B------:R-:W-:Y:S01]  /*6ef0*/  LOP3.LUT R34, R13, 0xffff, R34, 0xf8, !PT ;  /* 0x0000ffff0d227812 */ /* 0x000fe200078ef822 */
[----:B------:R-:W3:Y:S01]  /*6f00*/  LDS R28, [R2+0x38c] ;  /* 0x00038c00021c7984 */ /* 0x000ee20000000800 */
[----:B------:R-:W-:Y:S01]  /*6f10*/  LOP3.LUT R13, R26, 0xff0000, RZ, 0xc0, !PT ;  /* 0x00ff00001a0d7812 */ /* 0x000fe200078ec0ff */
[----:B------:R-:W-:Y:S01]  /*6f20*/  IMAD R23, R23, 0x100, R24 ;  /* 0x0000010017177824 */ /* 0x000fe200078e0218 */
[----:B------:R-:W-:Y:S01]  /*6f30*/  F2FP.SATFINITE.E5M2.F32.PACK_AB_MERGE_C R20, RZ, R20, RZ ;  /* 0x00000014ff14723e */ /* 0x000fe200048060ff */
[----:B------:R-:W4:Y:S01]  /*6f40*/  LDS R27, [R2+0x490] ;  /* 0x00049000021b7984 */ /* 0x000f220000000800 */
[----:B------:R-:W-:Y:S01]  /*6f50*/  F2FP.SATFINITE.E5M2.F32.PACK_AB_MERGE_C R21, RZ, R21, RZ ;  /* 0x00000015ff15723e */ /* 0x000fe200048060ff */
[----:B------:R-:W5:Y:S01]  /*6f60*/  LDCU.64 UR6, c[0x0][0x3b0] ;  /* 0x00007600ff0677ac */ /* 0x000f620008000a00 */
[----:B------:R-:W-:Y:S01]  /*6f70*/  LOP3.LUT R22, R22, 0xff0000, RZ, 0xc0, !PT ;  /* 0x00ff000016167812 */ /* 0x000fe200078ec0ff */
[----:B------:R-:W0:Y:S01]  /*6f80*/  LDS R26, [R2+0x594] ;  /* 0x00059400021a7984 */ /* 0x000e220000000800 */
[----:B------:R-:W-:Y:S01]  /*6f90*/  F2FP.SATFINITE.E5M2.F32.PACK_AB_MERGE_C R15, RZ, R15, RZ ;  /* 0x0000000fff0f723e */ /* 0x000fe200048060ff */
        /* <DEDUP_REMOVED lines=10> */
[----:B------:R-:W-:Y:S02]  /*7040*/  F2FP.SATFINITE.E5M2.F32.PACK_AB_MERGE_C R17, RZ, R17, RZ ;  /* 0x00000011ff11723e */ /* 0x000fe400048060ff */
[----:B------:R-:W-:Y:S01]  /*7050*/  LOP3.LUT R37, R14, 0xffff, R15, 0xf8, !PT ;  /* 0x0000ffff0e257812 */ /* 0x000fe200078ef80f */
[----:B------:R-:W0:Y:S01]  /*7060*/  LDS R22, [R2+0x9a4] ;  /* 0x0009a40002167984 */ /* 0x000e220000000800 */
[----:B------:R-:W-:-:S02]  /*7070*/  F2FP.SATFINITE.E5M2.F32.PACK_AB_MERGE_C R18, RZ, R18, RZ ;  /* 0x00000012ff12723e */ /* 0x000fc400048060ff */
[----:B------:R-:W-:Y:S01]  /*7080*/  LOP3.LUT R17, R17, 0xffff, RZ, 0xc0, !PT ;  /* 0x0000ffff11117812 */ /* 0x000fe200078ec0ff */
[----:B------:R-:W0:Y:S01]  /*7090*/  LDS R21, [R2+0xaa8] ;  /* 0x000aa80002157984 */ /* 0x000e220000000800 */
[----:B------:R-:W-:Y:S01]  /*70a0*/  F2FP.SATFINITE.E5M2.F32.PACK_AB_MERGE_C R19, RZ, R19, RZ ;  /* 0x00000013ff13723e */ /* 0x000fe200048060ff */
[----:B-1----:R-:W-:Y:S01]  /*70b0*/  HADD2.F32 R39, -RZ, R31.H0_H0 ;  /* 0x2000001fff277230 */ /* 0x002fe20000004100 */
[----:B------:R-:W-:Y:S01]  /*70c0*/  F2FP.SATFINITE.E5M2.F32.PACK_AB_MERGE_C R16, RZ, R16, RZ ;  /* 0x00000010ff10723e */ /* 0x000fe200048060ff */
        /* <DEDUP_REMOVED lines=53> */
.L_x_5714:
        /* <DEDUP_REMOVED lines=20> */
.L_x_5345:
[----:B------:R-:W-:Y:S05]  /*7560*/  BSYNC.RECONVERGENT B3 ;  /* 0x0000000000037941 */ /* 0x000fea0003800200 */
.L_x_5344:
[----:B------:R-:W-:-:S04]  /*7570*/  FSETP.NEU.AND P0, PT, |R44|, +INF , PT ;  /* 0x7f8000002c00780b */ /* 0x000fc80003f0d200 */
[----:B------:R-:W-:-:S04]  /*7580*/  FSEL R44, R44, 65504, P0 ;  /* 0x477fe0002c2c7808 */ /* 0x000fc80000000000 */
[----:B------:R-:W-:-:S07]  /*7590*/  LOP3.LUT R50, R44, 0xff800000, RZ, 0xc0, !PT ;  /* 0xff8000002c327812 */ /* 0x000fce00078ec0ff */
.L_x_5343:
[----:B------:R-:W-:Y:S05]  /*75a0*/  BSYNC.RECONVERGENT B2 ;  /* 0x0000000000027941 */ /* 0x000fea0003800200 */
.L_x_5342:
        /* <DEDUP_REMOVED lines=13> */
.L_x_5349:
[----:B------:R-:W1:Y:S02]  /*7680*/  MUFU.RCP R51, R50 ;  /* 0x0000003200337308 */ /* 0x000e640000001000 */
[----:B-1----:R-:W-:-:S04]  /*7690*/  FFMA R44, R51, R50, -1 ;  /* 0xbf800000332c7423 */ /* 0x002fc80000000032 */
[----:B------:R-:W-:-:S04]  /*76a0*/  FADD.FTZ R44, -R44, -RZ ;  /* 0x800000ff2c2c7221 */ /* 0x000fc80000010100 */
[----:B------:R-:W-:-:S07]  /*76b0*/  FFMA R51, R51, R44, R51 ;  /* 0x0000002c33337223 */ /* 0x000fce0000000033 */
.L_x_5350:
[----:B------:R-:W-:Y:S05]  /*76c0*/  BSYNC.RECONVERGENT B2 ;  /* 0x0000000000027941 */ /* 0x000fea0003800200 */
.L_x_5348:
        /* <DEDUP_REMOVED lines=13> */
.L_x_5347:
[----:B------:R-:W-:Y:S05]  /*77a0*/  BSYNC.RECONVERGENT B1 ;  /* 0x0000000000017941 */ /* 0x000fea0003800200 */
.L_x_5346:
        /* <DEDUP_REMOVED lines=24> */
[----:B------:R-:W-:Y:S01]  /*7930*/  HADD2.F32 R31, -RZ, R31.H1_H1 ;  /* 0x3000001fff1f7230 */ /* 0x000fe20000004100 */
[----:B------:R-:W-:Y:S01]  /*7940*/  LOP3.LUT R34, R35, 0xff, RZ, 0xc0, !PT ;  /* 0x000000ff23227812 */ /* 0x000fe200078ec0ff */
[----:B------:R-:W-:Y:S01]  /*7950*/  HADD2.F32 R30, -RZ, R30.H1_H1 ;  /* 0x3000001eff1e7230 */ /* 0x000fe20000004100 */
[----:B------:R-:W-:Y:S01]  /*7960*/  F2FP.SATFINITE.E5M2.F32.PACK_AB_MERGE_C R37, RZ, R37, RZ ;  /* 0x00000025ff25723e */ /* 0x000fe200048060ff */
[----:B------:R-:W-:Y:S01]  /*7970*/  IMAD.U32 R41, R41, 0x10000, RZ ;  /* 0x0001000029297824 */ /* 0x000fe200078e00ff */
[----:B------:R-:W-:Y:S01]  /*7980*/  F2FP.SATFINITE.E5M2.F32.PACK_AB_MERGE_C R42, RZ, R42, RZ ;  /* 0x0000002aff2a723e */ /* 0x000fe200048060ff */
[----:B------:R-:W-:Y:S01]  /*7990*/  IMAD R19, R19, 0x100, R34 ;  /* 0x0000010013137824 */ /* 0x000fe200078e0222 */
[----:B------:R-:W-:Y:S01]  /*79a0*/  F2FP.SATFINITE.E5M2.F32.PACK_AB_MERGE_C R45, RZ, R45, RZ ;  /* 0x0000002dff2d723e */ /* 0x000fe200048060ff */
[----:B------:R-:W-:Y:S01]  /*79b0*/  HADD2.F32 R29, -RZ, R29.H1_H1 ;  /* 0x3000001dff1d7230 */ /* 0x000fe20000004100 */
[----:B------:R-:W-:Y:S01]  /*79c0*/  LOP3.LUT R43, R43, 0xff, RZ, 0xc0, !PT ;  /* 0x000000ff2b2b7812 */ /* 0x000fe200078ec0ff */
[----:B------:R-:W-:Y:S01]  /*79d0*/  HADD2.F32 R28, -RZ, R28.H1_H1 ;  /* 0x3000001cff1c7230 */ /* 0x000fe20000004100 */
[----:B------:R-:W-:Y:S01]  /*79e0*/  LOP3.LUT R44, R44, 0xff, RZ, 0xc0, !PT ;  /* 0x000000ff2c2c7812 */ /* 0x000fe200078ec0ff */
[----:B------:R-:W1:Y:S01]  /*79f0*/  REDUX.OR UR6, R6 ;  /* 0x00000000060673c4 */ /* 0x000e620000004000 */
[----:B------:R-:W-:Y:S01]  /*7a00*/  F2FP.SATFINITE.E5M2.F32.PACK_AB_MERGE_C R18, RZ, R38, RZ ;  /* 0x00000026ff12723e */ /* 0x000fe200048060ff */
[----:B------:R-:W-:Y:S01]  /*7a10*/  IMAD R34, R42, 0x100, R43 ;  /* 0x000001002a227824 */ /* 0x000fe200078e022b */
[----:B------:R-:W-:Y:S01]  /*7a20*/  LOP3.LUT R39, R39, 0xff, RZ, 0xc0, !PT ;  /* 0x000000ff27277812 */ /* 0x000fe200078ec0ff */
[----:B------:R-:W-:Y:S01]  /*7a30*/  IMAD R35, R45, 0x100, R44 ;  /* 0x000001002d237824 */ /* 0x000fe200078e022c */
[----:B------:R-:W-:Y:S01]  /*7a40*/  F2FP.SATFINITE.E5M2.F32.PACK_AB_MERGE_C R36, RZ, R36, RZ ;  /* 0x00000024ff24723e */ /* 0x000fe200048060ff */
[----:B------:R-:W-:Y:S01]  /*7a50*/  HADD2.F32 R27, -RZ, R27.H1_H1 ;  /* 0x3000001bff1b7230 */ /* 0x000fe20000004100 */
[----:B------:R-:W-:Y:S01]  /*7a60*/  SHF.L.U32 R37, R37, 0x10, RZ ;  /* 0x0000001025257819 */ /* 0x000fe200000006ff */
[----:B------:R-:W-:Y:S01]  /*7a70*/  IMAD R18, R18, 0x100, R39 ;  /* 0x0000010012127824 */ /* 0x000fe200078e0227 */
[----:B------:R-:W-:Y:S01]  /*7a80*/  F2FP.SATFINITE.E5M2.F32.PACK_AB_MERGE_C R40, RZ, R40, RZ ;  /* 0x00000028ff28723e */ /* 0x000fe200048060ff */
[----:B------:R-:W-:Y:S01]  /*7a90*/  HADD2.F32 R26, -RZ, R26.H1_H1 ;  /* 0x3000001aff1a7230 */ /* 0x000fe20000004100 */
[----:B------:R-:W-:Y:S01]  /*7aa0*/  F2FP.SATFINITE.E5M2.F32.PACK_AB_MERGE_C R16, RZ, R16, RZ ;  /* 0x00000010ff10723e */ /* 0x000fe200048060ff */
        /* <DEDUP_REMOVED lines=19> */
[----:B------:R-:W-:Y:S01]  /*7be0*/  F2FP.SATFINITE.E5M2.F32.PACK_AB_MERGE_C R47, RZ, R47, RZ ;  /* 0x0000002fff2f723e */ /* 0x000fe200048060ff */
[----:B------:R-:W-:Y:S01]  /*7bf0*/  HADD2.F32 R14, -RZ, R14.H1_H1 ;  /* 0x3000000eff0e7230 */ /* 0x000fe20000004100 */
[----:B------:R-:W-:Y:S01]  /*7c00*/  LOP3.LUT R34, R41, 0xffff, R34, 0xf8, !PT ;  /* 0x0000ffff29227812 */ /* 0x000fe200078ef822 */
[----:B------:R-:W-:Y:S01]  /*7c10*/  HADD2.F32 R13, -RZ, R13.H1_H1 ;  /* 0x3000000dff0d7230 */ /* 0x000fe20000004100 */
[----:B------:R-:W-:Y:S01]  /*7c20*/  LOP3.LUT R16, R18, R17, RZ, 0xfc, !PT ;  /* 0x0000001112107212 */ /* 0x000fe200078efcff */
[----:B------:R-:W-:Y:S01]  /*7c30*/  IMAD.U32 R47, R47, 0x10000, RZ ;  /* 0x000100002f2f7824 */ /* 0x000fe200078e00ff */
[----:B------:R-:W-:Y:S01]  /*7c40*/  F2FP.SATFINITE.E5M2.F32.PACK_AB_MERGE_C R46, RZ, R46, RZ ;  /* 0x0000002eff2e723e */ /* 0x000fe200048060ff */
        /* <DEDUP_REMOVED lines=29> */
.L_x_5723:
        /* <DEDUP_REMOVED lines=20> */
.L_x_5355:
[----:B------:R-:W-:Y:S05]  /*7f60*/  BSYNC.RECONVERGENT B3 ;  /* 0x0000000000037941 */ /* 0x000fea0003800200 */
.L_x_5354:
[----:B------:R-:W-:-:S04]  /*7f70*/  FSETP.NEU.AND P0, PT, |R6|, +INF , PT ;  /* 0x7f8000000600780b */ /* 0x000fc80003f0d200 */
[----:B------:R-:W-:-:S04]  /*7f80*/  FSEL R6, R6, 65504, P0 ;  /* 0x477fe00006067808 */ /* 0x000fc80000000000 */
[----:B------:R-:W-:-:S07]  /*7f90*/  LOP3.LUT R6, R6, 0xff800000, RZ, 0xc0, !PT ;  /* 0xff80000006067812 */ /* 0x000fce00078ec0ff */
.L_x_5353:
[----:B------:R-:W-:Y:S05]  /*7fa0*/  BSYNC.RECONVERGENT B2 ;  /* 0x0000000000027941 */ /* 0x000fea0003800200 */
.L_x_5352:
        /* <DEDUP_REMOVED lines=12> */
.L_x_5359:
[----:B------:R-:W0:Y:S02]  /*8070*/  MUFU.RCP R7, R6 ;  /* 0x0000000600077308 */ /* 0x000e240000001000 */
[----:B0-----:R-:W-:-:S04]  /*8080*/  FFMA R8, R7, R6, -1 ;  /* 0xbf80000007087423 */ /* 0x001fc80000000006 */
[----:B------:R-:W-:-:S04]  /*8090*/  FADD.FTZ R8, -R8, -RZ ;  /* 0x800000ff08087221 */ /* 0x000fc80000010100 */
[----:B------:R-:W-:-:S07]  /*80a0*/  FFMA R44, R7, R8, R7 ;  /* 0x00000008072c7223 */ /* 0x000fce0000000007 */
.L_x_5360:
[----:B------:R-:W-:Y:S05]  /*80b0*/  BSYNC.RECONVERGENT B2 ;  /* 0x0000000000027941 */ /* 0x000fea0003800200 */
.L_x_5358:
        /* <DEDUP_REMOVED lines=12> */
.L_x_5357:
[----:B------:R-:W-:Y:S05]  /*8180*/  BSYNC.RECONVERGENT B1 ;  /* 0x0000000000017941 */ /* 0x000fea0003800200 */
.L_x_5356:
        /* <DEDUP_REMOVED lines=17> */
[----:B------:R-:W-:-:S02]  /*82a0*/  F2FP.SATFINITE.E5M2.F32.PACK_AB_MERGE_C R29, RZ, R29, RZ ;  /* 0x0000001dff1d723e */ /* 0x000fc400048060ff */
[----:B------:R-:W-:Y:S02]  /*82b0*/  F2FP.SATFINITE.E5M2.F32.PACK_AB_MERGE_C R23, RZ, R23, RZ ;  /* 0x00000017ff17723e */ /* 0x000fe400048060ff */
[----:B------:R-:W-:Y:S01]  /*82c0*/  F2FP.SATFINITE.E5M2.F32.PACK_AB_MERGE_C R15, RZ, R15, RZ ;  /* 0x0000000fff0f723e */ /* 0x000fe200048060ff */
[----:B------:R-:W-:Y:S01]  /*82d0*/  IMAD.U32 R29, R29, 0x10000, RZ ;  /* 0x000100001d1d7824 */ /* 0x000fe200078e00ff */
[----:B------:R-:W-:Y:S02]  /*82e0*/  F2FP.SATFINITE.E5M2.F32.PACK_AB_MERGE_C R25, RZ, R25, RZ ;  /* 0x00000019ff19723e */ /* 0x000fe400048060ff */
[----:B------:R-:W-:Y:S02]  /*82f0*/  F2FP.SATFINITE.E5M2.F32.PACK_AB_MERGE_C R21, RZ, R21, RZ ;  /* 0x00000015ff15723e */ /* 0x000fe400048060ff */
[----:B------:R-:W-:Y:S01]  /*8300*/  F2FP.SATFINITE.E5M2.F32.PACK_AB_MERGE_C R27, RZ, R27, RZ ;  /* 0x0000001bff1b723e */ /* 0x000fe200048060ff */
[----:B------:R-:W-:Y:S01]  /*8310*/  IMAD.U32 R25, R25, 0x10000, RZ ;  /* 0x0001000019197824 */ /* 0x000fe200078e00ff */
[----:B------:R-:W-:Y:S01]  /*8320*/  F2FP.SATFINITE.E5M2.F32.PACK_AB_MERGE_C R13, RZ, R13, RZ ;  /* 0x0000000dff0d723e */ /* 0x000fe200048060ff */
[----:B------:R-:W-:Y:S01]  /*8330*/  IMAD.U32 R21, R21, 0x10000, RZ ;  /* 0x0001000015157824 */ /* 0x000fe200078e00ff */
[----:B------:R-:W-:-:S02]  /*8340*/  F2FP.SATFINITE.E5M2.F32.PACK_AB_MERGE_C R30, RZ, R30, RZ ;  /* 0x0000001eff1e723e */ /* 0x000fc400048060ff */
[----:B------:R-:W-:Y:S02]  /*8350*/  LOP3.LUT R31, R31, 0xff, RZ, 0xc0, !PT ;  /* 0x000000ff1f1f7812 */ /* 0x000fe400078ec0ff */
[----:B------:R-:W-:Y:S02]  /*8360*/  F2FP.SATFINITE.E5M2.F32.PACK_AB_MERGE_C R28, RZ, R28, RZ ;  /* 0x0000001cff1c723e */ /* 0x000fe400048060ff */
[----:B------:R-:W-:Y:S01]  /*8370*/  F2FP.SATFINITE.E5M2.F32.PACK_AB_MERGE_C R22, RZ, R22, RZ ;  /* 0x00000016ff16723e */ /* 0x000fe200048060ff */
[----:B------:R-:W-:Y:S01]  /*8380*/  IMAD R30, R30, 0x100, R31 ;  /* 0x000001001e1e7824 */ /* 0x000fe200078e021f */
[----:B------:R-:W-:Y:S02]  /*8390*/  F2FP.SATFINITE.E5M2.F32.PACK_AB_MERGE_C R14, RZ, R14, RZ ;  /* 0x0000000eff0e723e */ /* 0x000fe400048060ff */
[----:B------:R-:W-:Y:S02]  /*83a0*/  LOP3.LUT R23, R23, 0xff, RZ, 0xc0, !PT ;  /* 0x000000ff17177812 */ /* 0x000fe400078ec0ff */
[----:B------:R-:W-:-:S02]  /*83b0*/  LOP3.LUT R15, R15, 0xff, RZ, 0xc0, !PT ;  /* 0x000000ff0f0f7812 */ /* 0x000fc400078ec0ff */
[----:B------:R-:W-:Y:S01]  /*83c0*/  F2FP.SATFINITE.E5M2.F32.PACK_AB_MERGE_C R24, RZ, R24, RZ ;  /* 0x00000018ff18723e */ /* 0x000fe200048060ff */
[----:B------:R-:W-:Y:S01]  /*83d0*/  IMAD R22, R22, 0x100, R23 ;  /* 0x0000010016167824 */ /* 0x000fe200078e0217 */
[----:B------:R-:W-:Y:S01]  /*83e0*/  F2FP.SATFINITE.E5M2.F32.PACK_AB_MERGE_C R20, RZ, R20, RZ ;  /* 0x00000014ff14723e */ /* 0x000fe200048060ff */
[----:B------:R-:W-:Y:S01]  /*83f0*/  IMAD R14, R14, 0x100, R15 ;  /* 0x000001000e0e7824 */ /* 0x000fe200078e020f */
[----:B------:R-:W-:Y:S02]  /*8400*/  F2FP.SATFINITE.E5M2.F32.PACK_AB_MERGE_C R2, RZ, R2, RZ ;  /* 0x00000002ff02723e */ /* 0x000fe400048060ff */
[----:B------:R-:W-:Y:S02]  /*8410*/  F2FP.SATFINITE.E5M2.F32.PACK_AB_MERGE_C R26, RZ, R26, RZ ;  /* 0x0000001aff1a723e */ /* 0x000fe400048060ff */
        /* <DEDUP_REMOVED lines=26> */
.L_x_5320:
[----:B------:R-:W3:Y:S02]  /*85c0*/  LDC R2, c[0x0][0x3e0] ;  /* 0x0000f800ff027b82 */ /* 0x000ee40000000800 */
[----:B---3--:R-:W-:-:S13]  /*85d0*/  ISETP.NE.AND P0, PT, R2, 0x2, PT ;  /* 0x000000020200780c */ /* 0x008fda0003f05270 */
[----:B------:R-:W-:Y:S05]  /*85e0*/  @P0 EXIT ;  /* 0x000000000000094d */ /* 0x000fea0003800000 */
.L_x_5278:
        /* <DEDUP_REMOVED lines=42> */
.L_x_5731:
        /* <DEDUP_REMOVED lines=16> */
[----:B0-2---:R-:W-:Y:S05]  /*8990*/  CALL.REL.NOINC `($__internal_15_$__cuda_sm3x_div_rn_noftz_f32_slowpath) ;  /* 0x0000012000547944 */ /* 0x005fea0003c00000 */
[----:B------:R-:W-:-:S07]  /*89a0*/  MOV R3, R44 ;  /* 0x0000002c00037202 */ /* 0x000fce0000000f00 */
.L_x_5365:
[----:B------:R-:W-:-:S04]  /*89b0*/  FSETP.NEU.AND P0, PT, |R3|, +INF , PT ;  /* 0x7f8000000300780b */ /* 0x000fc80003f0d200 */
[----:B------:R-:W-:-:S09]  /*89c0*/  FSEL R3, R3, 65504, P0 ;  /* 0x477fe00003037808 */ /* 0x000fd20000000000 */
.L_x_5364:
        /* <DEDUP_REMOVED lines=10> */
[----:B0-2---:R-:W-:Y:S05]  /*8a70*/  CALL.REL.NOINC `($__internal_14_$__cuda_sm20_rcp_rn_f32_slowpath) ;  /* 0x0000011c00487944 */ /* 0x005fea0003c00000 */
[----:B------:R-:W-:Y:S05]  /*8a80*/  BRA `(.L_x_5370) ;  /* 0x0000000000107947 */ /* 0x000fea0003800000 */
.L_x_5369:
[----:B------:R-:W1:Y:S02]  /*8a90*/  MUFU.RCP R44, R3 ;  /* 0x00000003002c7308 */ /* 0x000e640000001000 */
[----:B-1----:R-:W-:-:S04]  /*8aa0*/  FFMA R7, R3, R44, -1 ;  /* 0xbf80000003077423 */ /* 0x002fc8000000002c */
[----:B------:R-:W-:-:S04]  /*8ab0*/  FADD.FTZ R7, -R7, -RZ ;  /* 0x800000ff07077221 */ /* 0x000fc80000010100 */
[----:B------:R-:W-:-:S07]  /*8ac0*/  FFMA R44, R44, R7, R44 ;  /* 0x000000072c2c7223 */ /* 0x000fce000000002c */
.L_x_5370:
[----:B------:R-:W-:Y:S05]  /*8ad0*/  BSYNC.RECONVERGENT B3 ;  /* 0x0000000000037941 */ /* 0x000fea0003800200 */
.L_x_5368:
        /* <DEDUP_REMOVED lines=13> */
.L_x_5367:
[----:B------:R-:W-:Y:S05]  /*8bb0*/  BSYNC.RECONVERGENT B1 ;  /* 0x0000000000017941 */ /* 0x000fea0003800200 */
.L_x_5366:
        /* <DEDUP_REMOVED lines=19> */
.L_x_5739:
        /* <DEDUP_REMOVED lines=17> */
[----:B------:R-:W-:-:S07]  /*8e00*/  IMAD.MOV.U32 R4, RZ, RZ, R44 ;  /* 0x000000ffff047224 */ /* 0x000fce00078e002c */
.L_x_5373:
[----:B------:R-:W-:-:S04]  /*8e10*/  FSETP.NEU.AND P0, PT, |R4|, +INF , PT ;  /* 0x7f8000000400780b */ /* 0x000fc80003f0d200 */
[----:B------:R-:W-:-:S09]  /*8e20*/  FSEL R4, R4, 65504, P0 ;  /* 0x477fe00004047808 */ /* 0x000fd20000000000 */
.L_x_5372:
        /* <DEDUP_REMOVED lines=11> */
[----:B0-2---:R-:W-:Y:S05]  /*8ee0*/  CALL.REL.NOINC `($__internal_14_$__cuda_sm20_rcp_rn_f32_slowpath) ;  /* 0x00000118002c7944 */ /* 0x005fea0003c00000 */
[----:B------:R-:W-:Y:S05]  /*8ef0*/  BRA `(.L_x_5378) ;  /* 0x0000000000107947 */ /* 0x000fea0003800000 */
.L_x_5377:
[----:B------:R-:W1:Y:S02]  /*8f00*/  MUFU.RCP R7, R4 ;  /* 0x0000000400077308 */ /* 0x000e640000001000 */
[----:B-1----:R-:W-:-:S04]  /*8f10*/  FFMA R6, R4, R7, -1 ;  /* 0xbf80000004067423 */ /* 0x002fc80000000007 */
[----:B------:R-:W-:-:S04]  /*8f20*/  FADD.FTZ R6, -R6, -RZ ;  /* 0x800000ff06067221 */ /* 0x000fc80000010100 */
[----:B------:R-:W-:-:S07]  /*8f30*/  FFMA R44, R7, R6, R7 ;  /* 0x00000006072c7223 */ /* 0x000fce0000000007 */
.L_x_5378:
[----:B------:R-:W-:Y:S05]  /*8f40*/  BSYNC.RECONVERGENT B3 ;  /* 0x0000000000037941 */ /* 0x000fea0003800200 */
.L_x_5376:
        /* <DEDUP_REMOVED lines=18> */
.L_x_5375:
[----:B------:R-:W-:Y:S05]  /*9070*/  BSYNC.RECONVERGENT B1 ;  /* 0x0000000000017941 */ /* 0x000fea0003800200 */
.L_x_5374:
        /* <DEDUP_REMOVED lines=19> */
.L_x_5747:
        /* <DEDUP_REMOVED lines=18> */
.L_x_5381:
[----:B------:R-:W-:-:S04]  /*92d0*/  FSETP.NEU.AND P0, PT, |R5|, +INF , PT ;  /* 0x7f8000000500780b */ /* 0x000fc80003f0d200 */
[----:B------:R-:W-:-:S09]  /*92e0*/  FSEL R5, R5, 65504, P0 ;  /* 0x477fe00005057808 */ /* 0x000fd20000000000 */
.L_x_5380:
        /* <DEDUP_REMOVED lines=11> */
[----:B0-2---:R-:W-:Y:S05]  /*93a0*/  CALL.REL.NOINC `($__internal_14_$__cuda_sm20_rcp_rn_f32_slowpath) ;  /* 0x0000011000fc7944 */ /* 0x005fea0003c00000 */
[----:B------:R-:W-:Y:S05]  /*93b0*/  BRA `(.L_x_5386) ;  /* 0x0000000000107947 */ /* 0x000fea0003800000 */
.L_x_5385:
[----:B------:R-:W1:Y:S02]  /*93c0*/  MUFU.RCP R44, R5 ;  /* 0x00000005002c7308 */ /* 0x000e640000001000 */
[----:B-1----:R-:W-:-:S04]  /*93d0*/  FFMA R6, R5, R44, -1 ;  /* 0xbf80000005067423 */ /* 0x002fc8000000002c */
[----:B------:R-:W-:-:S04]  /*93e0*/  FADD.FTZ R7, -R6, -RZ ;  /* 0x800000ff06077221 */ /* 0x000fc80000010100 */
[----:B------:R-:W-:-:S07]  /*93f0*/  FFMA R44, R44, R7, R44 ;  /* 0x000000072c2c7223 */ /* 0x000fce000000002c */
.L_x_5386:
[----:B------:R-:W-:Y:S05]  /*9400*/  BSYNC.RECONVERGENT B3 ;  /* 0x0000000000037941 */ /* 0x000fea0003800200 */
.L_x_5384:
        /* <DEDUP_REMOVED lines=19> */
.L_x_5383:
[----:B------:R-:W-:Y:S05]  /*9540*/  BSYNC.RECONVERGENT B1 ;  /* 0x0000000000017941 */ /* 0x000fea0003800200 */
.L_x_5382:
        /* <DEDUP_REMOVED lines=19> */
.L_x_5755:
        /* <DEDUP_REMOVED lines=18> */
.L_x_5389:
[----:B------:R-:W-:-:S04]  /*97a0*/  FSETP.NEU.AND P0, PT, |R6|, +INF , PT ;  /* 0x7f8000000600780b */ /* 0x000fc80003f0d200 */
[----:B------:R-:W-:-:S09]  /*97b0*/  FSEL R6, R6, 65504, P0 ;  /* 0x477fe00006067808 */ /* 0x000fd20000000000 */
.L_x_5388:
        /* <DEDUP_REMOVED lines=13> */
.L_x_5393:
[----:B------:R-:W1:Y:S02]  /*9890*/  MUFU.RCP R7, R6 ;  /* 0x0000000600077308 */ /* 0x000e640000001000 */
[----:B-1----:R-:W-:-:S04]  /*98a0*/  FFMA R31, R6, R7, -1 ;  /* 0xbf800000061f7423 */ /* 0x002fc80000000007 */
[----:B------:R-:W-:-:S04]  /*98b0*/  FADD.FTZ R44, -R31, -RZ ;  /* 0x800000ff1f2c7221 */ /* 0x000fc80000010100 */
[----:B------:R-:W-:-:S07]  /*98c0*/  FFMA R44, R7, R44, R7 ;  /* 0x0000002c072c7223 */ /* 0x000fce0000000007 */
.L_x_5394:
[----:B------:R-:W-:Y:S05]  /*98d0*/  BSYNC.RECONVERGENT B3 ;  /* 0x0000000000037941 */ /* 0x000fea0003800200 */
.L_x_5392:
        /* <DEDUP_REMOVED lines=19> */
.L_x_5391:
[----:B------:R-:W-:Y:S05]  /*9a10*/  BSYNC.RECONVERGENT B1 ;  /* 0x0000000000017941 */ /* 0x000fea0003800200 */
.L_x_5390:
        /* <DEDUP_REMOVED lines=19> */
.L_x_5763:
        /* <DEDUP_REMOVED lines=18> */
.L_x_5397:
[----:B------:R-:W-:-:S04]  /*9c70*/  FSETP.NEU.AND P0, PT, |R7|, +INF , PT ;  /* 0x7f8000000700780b */ /* 0x000fc80003f0d200 */
[----:B------:R-:W-:-:S09]  /*9c80*/  FSEL R7, R7, 65504, P0 ;  /* 0x477fe00007077808 */ /* 0x000fd20000000000 */
.L_x_5396:
        /* <DEDUP_REMOVED lines=13> */
.L_x_5401:
[----:B------:R-:W1:Y:S02]  /*9d60*/  MUFU.RCP R44, R7 ;  /* 0x00000007002c7308 */ /* 0x000e640000001000 */
[----:B-1----:R-:W-:-:S04]  /*9d70*/  FFMA R31, R7, R44, -1 ;  /* 0xbf800000071f7423 */ /* 0x002fc8000000002c */
[----:B------:R-:W-:-:S04]  /*9d80*/  FADD.FTZ R31, -R31, -RZ ;  /* 0x800000ff1f1f7221 */ /* 0x000fc80000010100 */
[----:B------:R-:W-:-:S07]  /*9d90*/  FFMA R44, R44, R31, R44 ;  /* 0x0000001f2c2c7223 */ /* 0x000fce000000002c */
.L_x_5402:
[----:B------:R-:W-:Y:S05]  /*9da0*/  BSYNC.RECONVERGENT B3 ;  /* 0x0000000000037941 */ /* 0x000fea0003800200 */
.L_x_5400:
        /* <DEDUP_REMOVED lines=19> */
.L_x_5399:
[----:B------:R-:W-:Y:S05]  /*9ee0*/  BSYNC.RECONVERGENT B1 ;  /* 0x0000000000017941 */ /* 0x000fea0003800200 */
.L_x_5398:
        /* <DEDUP_REMOVED lines=19> */
.L_x_5771:
        /* <DEDUP_REMOVED lines=18> */
.L_x_5405:
[----:B------:R-:W-:-:S04]  /*a140*/  FSETP.NEU.AND P0, PT, |R31|, +INF , PT ;  /* 0x7f8000001f00780b */ /* 0x000fc80003f0d200 */
[----:B------:R-:W-:-:S09]  /*a150*/  FSEL R31, R31, 65504, P0 ;  /* 0x477fe0001f1f7808 */ /* 0x000fd20000000000 */
.L_x_5404:
        /* <DEDUP_REMOVED lines=13> */
.L_x_5409:
[----:B------:R-:W1:Y:S02]  /*a230*/  MUFU.RCP R44, R31 ;  /* 0x0000001f002c7308 */ /* 0x000e640000001000 */
[----:B-1----:R-:W-:-:S04]  /*a240*/  FFMA R32, R31, R44, -1 ;  /* 0xbf8000001f207423 */ /* 0x002fc8000000002c */
[----:B------:R-:W-:-:S04]  /*a250*/  FADD.FTZ R37, -R32, -RZ ;  /* 0x800000ff20257221 */ /* 0x000fc80000010100 */
[----:B------:R-:W-:-:S07]  /*a260*/  FFMA R44, R44, R37, R44 ;  /* 0x000000252c2c7223 */ /* 0x000fce000000002c */
.L_x_5410:
[----:B------:R-:W-:Y:S05]  /*a270*/  BSYNC.RECONVERGENT B3 ;  /* 0x0000000000037941 */ /* 0x000fea0003800200 */
.L_x_5408:
        /* <DEDUP_REMOVED lines=19> */
.L_x_5407:
[----:B------:R-:W-:Y:S05]  /*a3b0*/  BSYNC.RECONVERGENT B1 ;  /* 0x0000000000017941 */ /* 0x000fea0003800200 */
.L_x_5406:
        /* <DEDUP_REMOVED lines=19> */
.L_x_5779:
        /* <DEDUP_REMOVED lines=18> */
.L_x_5413:
[----:B------:R-:W-:-:S04]  /*a610*/  FSETP.NEU.AND P0, PT, |R32|, +INF , PT ;  /* 0x7f8000002000780b */ /* 0x000fc80003f0d200 */
[----:B------:R-:W-:-:S09]  /*a620*/  FSEL R32, R32, 65504, P0 ;  /* 0x477fe00020207808 */ /* 0x000fd20000000000 */
.L_x_5412:
        /* <DEDUP_REMOVED lines=13> */
.L_x_5417:
[----:B------:R-:W1:Y:S02]  /*a700*/  MUFU.RCP R37, R32 ;  /* 0x0000002000257308 */ /* 0x000e640000001000 */
[----:B-1----:R-:W-:-:S04]  /*a710*/  FFMA R36, R32, R37, -1 ;  /* 0xbf80000020247423 */ /* 0x002fc80000000025 */
[----:B------:R-:W-:-:S04]  /*a720*/  FADD.FTZ R36, -R36, -RZ ;  /* 0x800000ff24247221 */ /* 0x000fc80000010100 */
[----:B------:R-:W-:-:S07]  /*a730*/  FFMA R44, R37, R36, R37 ;  /* 0x00000024252c7223 */ /* 0x000fce0000000025 */
.L_x_5418:
[----:B------:R-:W-:Y:S05]  /*a740*/  BSYNC.RECONVERGENT B3 ;  /* 0x0000000000037941 */ /* 0x000fea0003800200 */
.L_x_5416:
        /* <DEDUP_REMOVED lines=19> */
.L_x_5415:
[----:B------:R-:W-:Y:S05]  /*a880*/  BSYNC.RECONVERGENT B1 ;  /* 0x0000000000017941 */ /* 0x000fea0003800200 */
.L_x_5414:
        /* <DEDUP_REMOVED lines=19> */
.L_x_5787:
        /* <DEDUP_REMOVED lines=18> */
.L_x_5421:
[----:B------:R-:W-:-:S04]  /*aae0*/  FSETP.NEU.AND P0, PT, |R36|, +INF , PT ;  /* 0x7f8000002400780b */ /* 0x000fc80003f0d200 */
[----:B------:R-:W-:-:S09]  /*aaf0*/  FSEL R36, R36, 65504, P0 ;  /* 0x477fe00024247808 */ /* 0x000fd20000000000 */
.L_x_5420:
        /* <DEDUP_REMOVED lines=12> */
[----:B------:R-:W-:Y:S01]  /*abc0*/  IMAD.MOV.U32 R37, RZ, RZ, R44 ;  /* 0x000000ffff257224 */ /* 0x000fe200078e002c */
[----:B------:R-:W-:Y:S06]  /*abd0*/  BRA `(.L_x_5426) ;  /* 0x0000000000107947 */ /* 0x000fec0003800000 */
.L_x_5425:
[----:B------:R-:W1:Y:S02]  /*abe0*/  MUFU.RCP R37, R36 ;  /* 0x0000002400257308 */ /* 0x000e640000001000 */
[----:B-1----:R-:W-:-:S04]  /*abf0*/  FFMA R38, R36, R37, -1 ;  /* 0xbf80000024267423 */ /* 0x002fc80000000025 */
[----:B------:R-:W-:-:S04]  /*ac00*/  FADD.FTZ R38, -R38, -RZ ;  /* 0x800000ff26267221 */ /* 0x000fc80000010100 */
[----:B------:R-:W-:-:S07]  /*ac10*/  FFMA R37, R37, R38, R37 ;  /* 0x0000002625257223 */ /* 0x000fce0000000025 */
.L_x_5426:
[----:B------:R-:W-:Y:S05]  /*ac20*/  BSYNC.RECONVERGENT B3 ;  /* 0x0000000000037941 */ /* 0x000fea0003800200 */
.L_x_5424:
        /* <DEDUP_REMOVED lines=19> */
.L_x_5423:
[----:B------:R-:W-:Y:S05]  /*ad60*/  BSYNC.RECONVERGENT B1 ;  /* 0x0000000000017941 */ /* 0x000fea0003800200 */
.L_x_5422:
        /* <DEDUP_REMOVED lines=19> */
.L_x_5795:
        /* <DEDUP_REMOVED lines=18> */
.L_x_5429:
[----:B------:R-:W-:-:S04]  /*afc0*/  FSETP.NEU.AND P0, PT, |R37|, +INF , PT ;  /* 0x7f8000002500780b */ /* 0x000fc80003f0d200 */
[----:B------:R-:W-:-:S09]  /*afd0*/  FSEL R37, R37, 65504, P0 ;  /* 0x477fe00025257808 */ /* 0x000fd20000000000 */
.L_x_5428:
        /* <DEDUP_REMOVED lines=14> */
.L_x_5433:
[----:B------:R-:W1:Y:S02]  /*b0c0*/  MUFU.RCP R38, R37 ;  /* 0x0000002500267308 */ /* 0x000e640000001000 */
[----:B-1----:R-:W-:-:S04]  /*b0d0*/  FFMA R39, R37, R38, -1 ;  /* 0xbf80000025277423 */ /* 0x002fc80000000026 */
[----:B------:R-:W-:-:S04]  /*b0e0*/  FADD.FTZ R39, -R39, -RZ ;  /* 0x800000ff27277221 */ /* 0x000fc80000010100 */
[----:B------:R-:W-:-:S07]  /*b0f0*/  FFMA R47, R38, R39, R38 ;  /* 0x00000027262f7223 */ /* 0x000fce0000000026 */
.L_x_5434:
[----:B------:R-:W-:Y:S05]  /*b100*/  BSYNC.RECONVERGENT B3 ;  /* 0x0000000000037941 */ /* 0x000fea0003800200 */
.L_x_5432:
        /* <DEDUP_REMOVED lines=19> */
.L_x_5431:
[----:B------:R-:W-:Y:S05]  /*b240*/  BSYNC.RECONVERGENT B1 ;  /* 0x0000000000017941 */ /* 0x000fea0003800200 */
.L_x_5430:
        /* <DEDUP_REMOVED lines=19> */
.L_x_5803:
        /* <DEDUP_REMOVED lines=18> */
.L_x_5437:
[----:B------:R-:W-:-:S04]  /*b4a0*/  FSETP.NEU.AND P0, PT, |R38|, +INF , PT ;  /* 0x7f8000002600780b */ /* 0x000fc80003f0d200 */
[----:B------:R-:W-:-:S09]  /*b4b0*/  FSEL R38, R38, 65504, P0 ;  /* 0x477fe00026267808 */ /* 0x000fd20000000000 */
.L_x_5436:
        /* <DEDUP_REMOVED lines=14> */
.L_x_5441:
[----:B------:R-:W1:Y:S02]  /*b5a0*/  MUFU.RCP R39, R38 ;  /* 0x0000002600277308 */ /* 0x000e640000001000 */
[----:B-1----:R-:W-:-:S04]  /*b5b0*/  FFMA R44, R38, R39, -1 ;  /* 0xbf800000262c7423 */ /* 0x002fc80000000027 */
[----:B------:R-:W-:-:S04]  /*b5c0*/  FADD.FTZ R44, -R44, -RZ ;  /* 0x800000ff2c2c7221 */ /* 0x000fc80000010100 */
[----:B------:R-:W-:-:S07]  /*b5d0*/  FFMA R39, R39, R44, R39 ;  /* 0x0000002c27277223 */ /* 0x000fce0000000027 */
.L_x_5442:
[----:B------:R-:W-:Y:S05]  /*b5e0*/  BSYNC.RECONVERGENT B3 ;  /* 0x0000000000037941 */ /* 0x000fea0003800200 */
.L_x_5440:
        /* <DEDUP_REMOVED lines=19> */
.L_x_5439:
[----:B------:R-:W-:Y:S05]  /*b720*/  BSYNC.RECONVERGENT B1 ;  /* 0x0000000000017941 */ /* 0x000fea0003800200 */
.L_x_5438:
        /* <DEDUP_REMOVED lines=19> */
.L_x_5811:
        /* <DEDUP_REMOVED lines=18> */
.L_x_5445:
[----:B------:R-:W-:-:S04]  /*b980*/  FSETP.NEU.AND P0, PT, |R39|, +INF , PT ;  /* 0x7f8000002700780b */ /* 0x000fc80003f0d200 */
[----:B------:R-:W-:-:S09]  /*b990*/  FSEL R39, R39, 65504, P0 ;  /* 0x477fe00027277808 */ /* 0x000fd20000000000 */
.L_x_5444:
        /* <DEDUP_REMOVED lines=14> */
.L_x_5449:
[----:B------:R-:W1:Y:S02]  /*ba80*/  MUFU.RCP R44, R39 ;  /* 0x00000027002c7308 */ /* 0x000e640000001000 */
[----:B-1----:R-:W-:-:S04]  /*ba90*/  FFMA R45, R39, R44, -1 ;  /* 0xbf800000272d7423 */ /* 0x002fc8000000002c */
[----:B------:R-:W-:-:S04]  /*baa0*/  FADD.FTZ R45, -R45, -RZ ;  /* 0x800000ff2d2d7221 */ /* 0x000fc80000010100 */
[----:B------:R-:W-:-:S07]  /*bab0*/  FFMA R47, R44, R45, R44 ;  /* 0x0000002d2c2f7223 */ /* 0x000fce000000002c */
.L_x_5450:
[----:B------:R-:W-:Y:S05]  /*bac0*/  BSYNC.RECONVERGENT B3 ;  /* 0x0000000000037941 */ /* 0x000fea0003800200 */
.L_x_5448:
        /* <DEDUP_REMOVED lines=19> */
.L_x_5447:
[----:B------:R-:W-:Y:S05]  /*bc00*/  BSYNC.RECONVERGENT B1 ;  /* 0x0000000000017941 */ /* 0x000fea0003800200 */
.L_x_5446:
        /* <DEDUP_REMOVED lines=19> */
.L_x_5819:
        /* <DEDUP_REMOVED lines=17> */
[----:B0-2---:R-:W-:Y:S05]  /*be50*/  CALL.REL.NOINC `($__internal_15_$__cuda_sm3x_div_rn_noftz_f32_slowpath) ;  /* 0x000000ec00247944 */ /* 0x005fea0003c00000 */
.L_x_5453:
[----:B------:R-:W-:-:S04]  /*be60*/  FSETP.NEU.AND P0, PT, |R44|, +INF , PT ;  /* 0x7f8000002c00780b */ /* 0x000fc80003f0d200 */
[----:B------:R-:W-:-:S09]  /*be70*/  FSEL R47, R44, 65504, P0 ;  /* 0x477fe0002c2f7808 */ /* 0x000fd20000000000 */
.L_x_5452:
        /* <DEDUP_REMOVED lines=14> */
.L_x_5457:
[----:B------:R-:W1:Y:S02]  /*bf60*/  MUFU.RCP R44, R47 ;  /* 0x0000002f002c7308 */ /* 0x000e640000001000 */
[----:B-1----:R-:W-:-:S04]  /*bf70*/  FFMA R45, R47, R44, -1 ;  /* 0xbf8000002f2d7423 */ /* 0x002fc8000000002c */
[----:B------:R-:W-:-:S04]  /*bf80*/  FADD.FTZ R45, -R45, -RZ ;  /* 0x800000ff2d2d7221 */ /* 0x000fc80000010100 */
[----:B------:R-:W-:-:S07]  /*bf90*/  FFMA R51, R44, R45, R44 ;  /* 0x0000002d2c337223 */ /* 0x000fce000000002c */
.L_x_5458:
[----:B------:R-:W-:Y:S05]  /*bfa0*/  BSYNC.RECONVERGENT B3 ;  /* 0x0000000000037941 */ /* 0x000fea0003800200 */
.L_x_5456:
        /* <DEDUP_REMOVED lines=19> */
.L_x_5455:
[----:B------:R-:W-:Y:S05]  /*c0e0*/  BSYNC.RECONVERGENT B1 ;  /* 0x0000000000017941 */ /* 0x000fea0003800200 */
.L_x_5454:
        /* <DEDUP_REMOVED lines=19> */
.L_x_5827:
        /* <DEDUP_REMOVED lines=18> */
.L_x_5461:
[----:B------:R-:W-:-:S04]  /*c340*/  FSETP.NEU.AND P0, PT, |R44|, +INF , PT ;  /* 0x7f8000002c00780b */ /* 0x000fc80003f0d200 */
[----:B------:R-:W-:-:S09]  /*c350*/  FSEL R48, R44, 65504, P0 ;  /* 0x477fe0002c307808 */ /* 0x000fd20000000000 */
.L_x_5460:
        /* <DEDUP_REMOVED lines=14> */
.L_x_5465:
[----:B------:R-:W1:Y:S02]  /*c440*/  MUFU.RCP R49, R48 ;  /* 0x0000003000317308 */ /* 0x000e640000001000 */
[----:B-1----:R-:W-:-:S04]  /*c450*/  FFMA R44, R48, R49, -1 ;  /* 0xbf800000302c7423 */ /* 0x002fc80000000031 */
[----:B------:R-:W-:-:S04]  /*c460*/  FADD.FTZ R44, -R44, -RZ ;  /* 0x800000ff2c2c7221 */ /* 0x000fc80000010100 */
[----:B------:R-:W-:-:S07]  /*c470*/  FFMA R49, R49, R44, R49 ;  /* 0x0000002c31317223 */ /* 0x000fce0000000031 */
.L_x_5466:
[----:B------:R-:W-:Y:S05]  /*c480*/  BSYNC.RECONVERGENT B3 ;  /* 0x0000000000037941 */ /* 0x000fea0003800200 */
.L_x_5464:
        /* <DEDUP_REMOVED lines=19> */
.L_x_5463:
[----:B------:R-:W-:Y:S05]  /*c5c0*/  BSYNC.RECONVERGENT B1 ;  /* 0x0000000000017941 */ /* 0x000fea0003800200 */
.L_x_5462:
        /* <DEDUP_REMOVED lines=19> */
.L_x_5835:
        /* <DEDUP_REMOVED lines=18> */
.L_x_5469:
[----:B------:R-:W-:-:S04]  /*c820*/  FSETP.NEU.AND P0, PT, |R44|, +INF , PT ;  /* 0x7f8000002c00780b */ /* 0x000fc80003f0d200 */
[----:B------:R-:W-:-:S09]  /*c830*/  FSEL R49, R44, 65504, P0 ;  /* 0x477fe0002c317808 */ /* 0x000fd20000000000 */
.L_x_5468:
        /* <DEDUP_REMOVED lines=14> */
.L_x_5473:
[----:B------:R-:W1:Y:S02]  /*c920*/  MUFU.RCP R44, R49 ;  /* 0x00000031002c7308 */ /* 0x000e640000001000 */
[----:B-1----:R-:W-:-:S04]  /*c930*/  FFMA R45, R49, R44, -1 ;  /* 0xbf800000312d7423 */ /* 0x002fc8000000002c */
[----:B------:R-:W-:-:S04]  /*c940*/  FADD.FTZ R45, -R45, -RZ ;  /* 0x800000ff2d2d7221 */ /* 0x000fc80000010100 */
[----:B------:R-:W-:-:S07]  /*c950*/  FFMA R53, R44, R45, R44 ;  /* 0x0000002d2c357223 */ /* 0x000fce000000002c */
.L_x_5474:
[----:B------:R-:W-:Y:S05]  /*c960*/  BSYNC.RECONVERGENT B3 ;  /* 0x0000000000037941 */ /* 0x000fea0003800200 */
.L_x_5472:
        /* <DEDUP_REMOVED lines=19> */
.L_x_5471:
[----:B------:R-:W-:Y:S05]  /*caa0*/  BSYNC.RECONVERGENT B1 ;  /* 0x0000000000017941 */ /* 0x000fea0003800200 */
.L_x_5470:
        /* <DEDUP_REMOVED lines=19> */
.L_x_5843:
        /* <DEDUP_REMOVED lines=18> */
.L_x_5477:
[----:B------:R-:W-:-:S04]  /*cd00*/  FSETP.NEU.AND P0, PT, |R44|, +INF , PT ;  /* 0x7f8000002c00780b */ /* 0x000fc80003f0d200 */
[----:B------:R-:W-:-:S09]  /*cd10*/  FSEL R50, R44, 65504, P0 ;  /* 0x477fe0002c327808 */ /* 0x000fd20000000000 */
.L_x_5476:
        /* <DEDUP_REMOVED lines=14> */
.L_x_5481:
[----:B------:R-:W1:Y:S02]  /*ce00*/  MUFU.RCP R51, R50 ;  /* 0x0000003200337308 */ /* 0x000e640000001000 */
[----:B-1----:R-:W-:-:S04]  /*ce10*/  FFMA R44, R50, R51, -1 ;  /* 0xbf800000322c7423 */ /* 0x002fc80000000033 */
[----:B------:R-:W-:-:S04]  /*ce20*/  FADD.FTZ R44, -R44, -RZ ;  /* 0x800000ff2c2c7221 */ /* 0x000fc80000010100 */
[----:B------:R-:W-:-:S07]  /*ce30*/  FFMA R51, R51, R44, R51 ;  /* 0x0000002c33337223 */ /* 0x000fce0000000033 */
.L_x_5482:
[----:B------:R-:W-:Y:S05]  /*ce40*/  BSYNC.RECONVERGENT B3 ;  /* 0x0000000000037941 */ /* 0x000fea0003800200 */
.L_x_5480:
        /* <DEDUP_REMOVED lines=19> */
.L_x_5479:
[----:B------:R-:W-:Y:S05]  /*cf80*/  BSYNC.RECONVERGENT B1 ;  /* 0x0000000000017941 */ /* 0x000fea0003800200 */
.L_x_5478:
        /* <DEDUP_REMOVED lines=19> */
.L_x_5851:
        /* <DEDUP_REMOVED lines=18> */
.L_x_5485:
[----:B------:R-:W-:-:S04]  /*d1e0*/  FSETP.NEU.AND P0, PT, |R44|, +INF , PT ;  /* 0x7f8000002c00780b */ /* 0x000fc80003f0d200 */
[----:B------:R-:W-:-:S09]  /*d1f0*/  FSEL R56, R44, 65504, P0 ;  /* 0x477fe0002c387808 */ /* 0x000fd20000000000 */
.L_x_5484:
        /* <DEDUP_REMOVED lines=13> */
.L_x_5488:
[----:B------:R-:W1:Y:S02]  /*d2d0*/  MUFU.RCP R51, R56 ;  /* 0x0000003800337308 */ /* 0x000e640000001000 */
[----:B-1----:R-:W-:-:S04]  /*d2e0*/  FFMA R0, R56, R51, -1 ;  /* 0xbf80000038007423 */ /* 0x002fc80000000033 */
[----:B------:R-:W-:-:S04]  /*d2f0*/  FADD.FTZ R0, -R0, -RZ ;  /* 0x800000ff00007221 */ /* 0x000fc80000010100 */
[----:B------:R-:W-:-:S07]  /*d300*/  FFMA R51, R51, R0, R51 ;  /* 0x0000000033337223 */ /* 0x000fce0000000033 */
.L_x_5489:
[----:B------:R-:W-:Y:S05]  /*d310*/  BSYNC.RECONVERGENT B1 ;  /* 0x0000000000017941 */ /* 0x000fea0003800200 */
.L_x_5487:
        /* <DEDUP_REMOVED lines=19> */
.L_x_5362:
        /* <DEDUP_REMOVED lines=19> */
.L_x_5859:
        /* <DEDUP_REMOVED lines=18> */
.L_x_5492:
[----:B------:R-:W-:-:S04]  /*d6a0*/  FSETP.NEU.AND P0, PT, |R3|, +INF , PT ;  /* 0x7f8000000300780b */ /* 0x000fc80003f0d200 */
[----:B------:R-:W-:-:S04]  /*d6b0*/  FSEL R3, R3, 65504, P0 ;  /* 0x477fe00003037808 */ /* 0x000fc80000000000 */
[----:B------:R-:W-:-:S07]  /*d6c0*/  LOP3.LUT R3, R3, 0xff800000, RZ, 0xc0, !PT ;  /* 0xff80000003037812 */ /* 0x000fce00078ec0ff */
.L_x_5491:
        /* <DEDUP_REMOVED lines=12> */
.L_x_5496:
[----:B------:R-:W1:Y:S02]  /*d790*/  MUFU.RCP R44, R3 ;  /* 0x00000003002c7308 */ /* 0x000e640000001000 */
[----:B-1----:R-:W-:-:S04]  /*d7a0*/  FFMA R7, R3, R44, -1 ;  /* 0xbf80000003077423 */ /* 0x002fc8000000002c */
[----:B------:R-:W-:-:S04]  /*d7b0*/  FADD.FTZ R7, -R7, -RZ ;  /* 0x800000ff07077221 */ /* 0x000fc80000010100 */
[----:B------:R-:W-:-:S07]  /*d7c0*/  FFMA R44, R44, R7, R44 ;  /* 0x000000072c2c7223 */ /* 0x000fce000000002c */
.L_x_5497:
[----:B------:R-:W-:Y:S05]  /*d7d0*/  BSYNC.RECONVERGENT B3 ;  /* 0x0000000000037941 */ /* 0x000fea0003800200 */
.L_x_5495:
        /* <DEDUP_REMOVED lines=13> */
.L_x_5494:
[----:B------:R-:W-:Y:S05]  /*d8b0*/  BSYNC.RECONVERGENT B1 ;  /* 0x0000000000017941 */ /* 0x000fea0003800200 */
.L_x_5493:
        /* <DEDUP_REMOVED lines=19> */
.L_x_5867:
        /* <DEDUP_REMOVED lines=18> */
.L_x_5500:
[----:B------:R-:W-:-:S04]  /*db10*/  FSETP.NEU.AND P0, PT, |R4|, +INF , PT ;  /* 0x7f8000000400780b */ /* 0x000fc80003f0d200 */
[----:B------:R-:W-:-:S04]  /*db20*/  FSEL R4, R4, 65504, P0 ;  /* 0x477fe00004047808 */ /* 0x000fc80000000000 */
[----:B------:R-:W-:-:S07]  /*db30*/  LOP3.LUT R4, R4, 0xff800000, RZ, 0xc0, !PT ;  /* 0xff80000004047812 */ /* 0x000fce00078ec0ff */
.L_x_5499:
        /* <DEDUP_REMOVED lines=13> */
.L_x_5504:
[----:B------:R-:W1:Y:S02]  /*dc10*/  MUFU.RCP R7, R4 ;  /* 0x0000000400077308 */ /* 0x000e640000001000 */
[----:B-1----:R-:W-:-:S04]  /*dc20*/  FFMA R6, R4, R7, -1 ;  /* 0xbf80000004067423 */ /* 0x002fc80000000007 */
[----:B------:R-:W-:-:S04]  /*dc30*/  FADD.FTZ R6, -R6, -RZ ;  /* 0x800000ff06067221 */ /* 0x000fc80000010100 */
[----:B------:R-:W-:-:S07]  /*dc40*/  FFMA R44, R7, R6, R7 ;  /* 0x00000006072c7223 */ /* 0x000fce0000000007 */
.L_x_5505:
[----:B------:R-:W-:Y:S05]  /*dc50*/  BSYNC.RECONVERGENT B3 ;  /* 0x0000000000037941 */ /* 0x000fea0003800200 */
.L_x_5503:
        /* <DEDUP_REMOVED lines=18> */
.L_x_5502:
[----:B------:R-:W-:Y:S05]  /*dd80*/  BSYNC.RECONVERGENT B1 ;  /* 0x0000000000017941 */ /* 0x000fea0003800200 */
.L_x_5501:
        /* <DEDUP_REMOVED lines=19> */
.L_x_5875:
        /* <DEDUP_REMOVED lines=18> */
.L_x_5508:
[----:B------:R-:W-:-:S04]  /*dfe0*/  FSETP.NEU.AND P0, PT, |R5|, +INF , PT ;  /* 0x7f8000000500780b */ /* 0x000fc80003f0d200 */
[----:B------:R-:W-:-:S04]  /*dff0*/  FSEL R5, R5, 65504, P0 ;  /* 0x477fe00005057808 */ /* 0x000fc80000000000 */
[----:B------:R-:W-:-:S07]  /*e000*/  LOP3.LUT R5, R5, 0xff800000, RZ, 0xc0, !PT ;  /* 0xff80000005057812 */ /* 0x000fce00078ec0ff */
.L_x_5507:
        /* <DEDUP_REMOVED lines=13> */
.L_x_5512:
[----:B------:R-:W1:Y:S02]  /*e0e0*/  MUFU.RCP R44, R5 ;  /* 0x00000005002c7308 */ /* 0x000e640000001000 */
[----:B-1----:R-:W-:-:S04]  /*e0f0*/  FFMA R6, R5, R44, -1 ;  /* 0xbf80000005067423 */ /* 0x002fc8000000002c */
[----:B------:R-:W-:-:S04]  /*e100*/  FADD.FTZ R7, -R6, -RZ ;  /* 0x800000ff06077221 */ /* 0x000fc80000010100 */
[----:B------:R-:W-:-:S07]  /*e110*/  FFMA R44, R44, R7, R44 ;  /* 0x000000072c2c7223 */ /* 0x000fce000000002c */
.L_x_5513:
[----:B------:R-:W-:Y:S05]  /*e120*/  BSYNC.RECONVERGENT B3 ;  /* 0x0000000000037941 */ /* 0x000fea0003800200 */
.L_x_5511:
        /* <DEDUP_REMOVED lines=19> */
.L_x_5510:
[----:B------:R-:W-:Y:S05]  /*e260*/  BSYNC.RECONVERGENT B1 ;  /* 0x0000000000017941 */ /* 0x000fea0003800200 */
.L_x_5509:
        /* <DEDUP_REMOVED lines=19> */
.L_x_5883:
        /* <DEDUP_REMOVED lines=18> */
.L_x_5516:
[----:B------:R-:W-:-:S04]  /*e4c0*/  FSETP.NEU.AND P0, PT, |R6|, +INF , PT ;  /* 0x7f8000000600780b */ /* 0x000fc80003f0d200 */
[----:B------:R-:W-:-:S04]  /*e4d0*/  FSEL R6, R6, 65504, P0 ;  /* 0x477fe00006067808 */ /* 0x000fc80000000000 */
[----:B------:R-:W-:-:S07]  /*e4e0*/  LOP3.LUT R6, R6, 0xff800000, RZ, 0xc0, !PT ;  /* 0xff80000006067812 */ /* 0x000fce00078ec0ff */
.L_x_5515:
        /* <DEDUP_REMOVED lines=13> */
.L_x_5520:
[----:B------:R-:W1:Y:S02]  /*e5c0*/  MUFU.RCP R7, R6 ;  /* 0x0000000600077308 */ /* 0x000e640000001000 */
[----:B-1----:R-:W-:-:S04]  /*e5d0*/  FFMA R31, R6, R7, -1 ;  /* 0xbf800000061f7423 */ /* 0x002fc80000000007 */
[----:B------:R-:W-:-:S04]  /*e5e0*/  FADD.FTZ R44, -R31, -RZ ;  /* 0x800000ff1f2c7221 */ /* 0x000fc80000010100 */
[----:B------:R-:W-:-:S07]  /*e5f0*/  FFMA R44, R7, R44, R7 ;  /* 0x0000002c072c7223 */ /* 0x000fce0000000007 */
.L_x_5521:
[----:B------:R-:W-:Y:S05]  /*e600*/  BSYNC.RECONVERGENT B3 ;  /* 0x0000000000037941 */ /* 0x000fea0003800200 */
.L_x_5519:
        /* <DEDUP_REMOVED lines=19> */
.L_x_5518:
[----:B------:R-:W-:Y:S05]  /*e740*/  BSYNC.RECONVERGENT B1 ;  /* 0x0000000000017941 */ /* 0x000fea0003800200 */
.L_x_5517:
        /* <DEDUP_REMOVED lines=19> */
.L_x_5891:
        /* <DEDUP_REMOVED lines=18> */
.L_x_5524:
[----:B------:R-:W-:-:S04]  /*e9a0*/  FSETP.NEU.AND P0, PT, |R7|, +INF , PT ;  /* 0x7f8000000700780b */ /* 0x000fc80003f0d200 */
[----:B------:R-:W-:-:S04]  /*e9b0*/  FSEL R7, R7, 65504, P0 ;  /* 0x477fe00007077808 */ /* 0x000fc80000000000 */
[----:B------:R-:W-:-:S07]  /*e9c0*/  LOP3.LUT R7, R7, 0xff800000, RZ, 0xc0, !PT ;  /* 0xff80000007077812 */ /* 0x000fce00078ec0ff */
.L_x_5523:
        /* <DEDUP_REMOVED lines=13> */
.L_x_5528:
[----:B------:R-:W1:Y:S02]  /*eaa0*/  MUFU.RCP R44, R7 ;  /* 0x00000007002c7308 */ /* 0x000e640000001000 */
[----:B-1----:R-:W-:-:S04]  /*eab0*/  FFMA R31, R7, R44, -1 ;  /* 0xbf800000071f7423 */ /* 0x002fc8000000002c */
[----:B------:R-:W-:-:S04]  /*eac0*/  FADD.FTZ R31, -R31, -RZ ;  /* 0x800000ff1f1f7221 */ /* 0x000fc80000010100 */
[----:B------:R-:W-:-:S07]  /*ead0*/  FFMA R44, R44, R31, R44 ;  /* 0x0000001f2c2c7223 */ /* 0x000fce000000002c */
.L_x_5529:
[----:B------:R-:W-:Y:S05]  /*eae0*/  BSYNC.RECONVERGENT B3 ;  /* 0x0000000000037941 */ /* 0x000fea0003800200 */
.L_x_5527:
        /* <DEDUP_REMOVED lines=19> */
.L_x_5526:
[----:B------:R-:W-:Y:S05]  /*ec20*/  BSYNC.RECONVERGENT B1 ;  /* 0x0000000000017941 */ /* 0x000fea0003800200 */
.L_x_5525:
        /* <DEDUP_REMOVED lines=19> */
.L_x_5899:
        /* <DEDUP_REMOVED lines=18> */
.L_x_5532:
[----:B------:R-:W-:-:S04]  /*ee80*/  FSETP.NEU.AND P0, PT, |R31|, +INF , PT ;  /* 0x7f8000001f00780b */ /* 0x000fc80003f0d200 */
[----:B------:R-:W-:-:S04]  /*ee90*/  FSEL R31, R31, 65504, P0 ;  /* 0x477fe0001f1f7808 */ /* 0x000fc80000000000 */
[----:B------:R-:W-:-:S07]  /*eea0*/  LOP3.LUT R31, R31, 0xff800000, RZ, 0xc0, !PT ;  /* 0xff8000001f1f7812 */ /* 0x000fce00078ec0ff */
.L_x_5531:
        /* <DEDUP_REMOVED lines=13> */
.L_x_5536:
[----:B------:R-:W1:Y:S02]  /*ef80*/  MUFU.RCP R44, R31 ;  /* 0x0000001f002c7308 */ /* 0x000e640000001000 */
[----:B-1----:R-:W-:-:S04]  /*ef90*/  FFMA R32, R31, R44, -1 ;  /* 0xbf8000001f207423 */ /* 0x002fc8000000002c */
[----:B------:R-:W-:-:S04]  /*efa0*/  FADD.FTZ R37, -R32, -RZ ;  /* 0x800000ff20257221 */ /* 0x000fc80000010100 */
[----:B------:R-:W-:-:S07]  /*efb0*/  FFMA R44, R44, R37, R44 ;  /* 0x000000252c2c7223 */ /* 0x000fce000000002c */
.L_x_5537:
[----:B------:R-:W-:Y:S05]  /*efc0*/  BSYNC.RECONVERGENT B3 ;  /* 0x0000000000037941 */ /* 0x000fea0003800200 */
.L_x_5535:
        /* <DEDUP_REMOVED lines=19> */
.L_x_5534:
[----:B------:R-:W-:Y:S05]  /*f100*/  BSYNC.RECONVERGENT B1 ;  /* 0x0000000000017941 */ /* 0x000fea0003800200 */
.L_x_5533:
        /* <DEDUP_REMOVED lines=19> */
.L_x_5907:
        /* <DEDUP_REMOVED lines=18> */
.L_x_5540:
[----:B------:R-:W-:-:S04]  /*f360*/  FSETP.NEU.AND P0, PT, |R32|, +INF , PT ;  /* 0x7f8000002000780b */ /* 0x000fc80003f0d200 */
[----:B------:R-:W-:-:S04]  /*f370*/  FSEL R32, R32, 65504, P0 ;  /* 0x477fe00020207808 */ /* 0x000fc80000000000 */
[----:B------:R-:W-:-:S07]  /*f380*/  LOP3.LUT R32, R32, 0xff800000, RZ, 0xc0, !PT ;  /* 0xff80000020207812 */ /* 0x000fce00078ec0ff */
.L_x_5539:
        /* <DEDUP_REMOVED lines=13> */
.L_x_5544:
[----:B------:R-:W1:Y:S02]  /*f460*/  MUFU.RCP R37, R32 ;  /* 0x0000002000257308 */ /* 0x000e640000001000 */
[----:B-1----:R-:W-:-:S04]  /*f470*/  FFMA R36, R32, R37, -1 ;  /* 0xbf80000020247423 */ /* 0x002fc80000000025 */
[----:B------:R-:W-:-:S04]  /*f480*/  FADD.FTZ R36, -R36, -RZ ;  /* 0x800000ff24247221 */ /* 0x000fc80000010100 */
[----:B------:R-:W-:-:S07]  /*f490*/  FFMA R44, R37, R36, R37 ;  /* 0x00000024252c7223 */ /* 0x000fce0000000025 */
.L_x_5545:
[----:B------:R-:W-:Y:S05]  /*f4a0*/  BSYNC.RECONVERGENT B3 ;  /* 0x0000000000037941 */ /* 0x000fea0003800200 */
.L_x_5543:
        /* <DEDUP_REMOVED lines=19> */
.L_x_5542:
[----:B------:R-:W-:Y:S05]  /*f5e0*/  BSYNC.RECONVERGENT B1 ;  /* 0x0000000000017941 */ /* 0x000fea0003800200 */
.L_x_5541:
        /* <DEDUP_REMOVED lines=19> */
.L_x_5915:
        /* <DEDUP_REMOVED lines=18> */
.L_x_5548:
[----:B------:R-:W-:-:S04]  /*f840*/  FSETP.NEU.AND P0, PT, |R36|, +INF , PT ;  /* 0x7f8000002400780b */ /* 0x000fc80003f0d200 */
[----:B------:R-:W-:-:S04]  /*f850*/  FSEL R36, R36, 65504, P0 ;  /* 0x477fe00024247808 */ /* 0x000fc80000000000 */
[----:B------:R-:W-:-:S07]  /*f860*/  LOP3.LUT R36, R36, 0xff800000, RZ, 0xc0, !PT ;  /* 0xff80000024247812 */ /* 0x000fce00078ec0ff */
.L_x_5547:
        /* <DEDUP_REMOVED lines=12> */
[----:B------:R-:W-:Y:S01]  /*f930*/  IMAD.MOV.U32 R37, RZ, RZ, R44 ;  /* 0x000000ffff257224 */ /* 0x000fe200078e002c */
[----:B------:R-:W-:Y:S06]  /*f940*/  BRA `(.L_x_5553) ;  /* 0x0000000000107947 */ /* 0x000fec0003800000 */
.L_x_5552:
[----:B------:R-:W1:Y:S02]  /*f950*/  MUFU.RCP R37, R36 ;  /* 0x0000002400257308 */ /* 0x000e640000001000 */
[----:B-1----:R-:W-:-:S04]  /*f960*/  FFMA R38, R36, R37, -1 ;  /* 0xbf80000024267423 */ /* 0x002fc80000000025 */
[----:B------:R-:W-:-:S04]  /*f970*/  FADD.FTZ R38, -R38, -RZ ;  /* 0x800000ff26267221 */ /* 0x000fc80000010100 */
[----:B------:R-:W-:-:S07]  /*f980*/  FFMA R37, R37, R38, R37 ;  /* 0x0000002625257223 */ /* 0x000fce0000000025 */
.L_x_5553:
[----:B------:R-:W-:Y:S05]  /*f990*/  BSYNC.RECONVERGENT B3 ;  /* 0x0000000000037941 */ /* 0x000fea0003800200 */
.L_x_5551:
        /* <DEDUP_REMOVED lines=19> */
.L_x_5550:
[----:B------:R-:W-:Y:S05]  /*fad0*/  BSYNC.RECONVERGENT B1 ;  /* 0x0000000000017941 */ /* 0x000fea0003800200 */
.L_x_5549:
        /* <DEDUP_REMOVED lines=19> */
.L_x_5923:
        /* <DEDUP_REMOVED lines=18> */
.L_x_5556:
[----:B------:R-:W-:-:S04]  /*fd30*/  FSETP.NEU.AND P0, PT, |R37|, +INF , PT ;  /* 0x7f8000002500780b */ /* 0x000fc80003f0d200 */
[----:B------:R-:W-:-:S04]  /*fd40*/  FSEL R37, R37, 65504, P0 ;  /* 0x477fe00025257808 */ /* 0x000fc80000000000 */
[----:B------:R-:W-:-:S07]  /*fd50*/  LOP3.LUT R37, R37, 0xff800000, RZ, 0xc0, !PT ;  /* 0xff80000025257812 */ /* 0x000fce00078ec0ff */
.L_x_5555:
        /* <DEDUP_REMOVED lines=14> */
.L_x_5560:
[----:B------:R-:W1:Y:S02]  /*fe40*/  MUFU.RCP R38, R37 ;  /* 0x0000002500267308 */ /* 0x000e640000001000 */
[----:B-1----:R-:W-:-:S04]  /*fe50*/  FFMA R39, R37, R38, -1 ;  /* 0xbf80000025277423 */ /* 0x002fc80000000026 */
[----:B------:R-:W-:-:S04]  /*fe60*/  FADD.FTZ R39, -R39, -RZ ;  /* 0x800000ff27277221 */ /* 0x000fc80000010100 */
[----:B------:R-:W-:-:S07]  /*fe70*/  FFMA R47, R38, R39, R38 ;  /* 0x00000027262f7223 */ /* 0x000fce0000000026 */
.L_x_5561:
[----:B------:R-:W-:Y:S05]  /*fe80*/  BSYNC.RECONVERGENT B3 ;  /* 0x0000000000037941 */ /* 0x000fea0003800200 */
.L_x_5559:
        /* <DEDUP_REMOVED lines=19> */
.L_x_5558:
[----:B------:R-:W-:Y:S05]  /*ffc0*/  BSYNC.RECONVERGENT B1 ;  /* 0x0000000000017941 */ /* 0x000fea0003800200 */
.L_x_5557:
        /* <DEDUP_REMOVED lines=19> */
.L_x_5931:
        /* <DEDUP_REMOVED lines=18> */
.L_x_5564:
[----:B------:R-:W-:-:S04]  /*10220*/  FSETP.NEU.AND P0, PT, |R38|, +INF , PT ;  /* 0x7f8000002600780b */ /* 0x000fc80003f0d200 */
[----:B------:R-:W-:-:S04]  /*10230*/  FSEL R38, R38, 65504, P0 ;  /* 0x477fe00026267808 */ /* 0x000fc80000000000 */
[----:B------:R-:W-:-:S07]  /*10240*/  LOP3.LUT R38, R38, 0xff800000, RZ, 0xc0, !PT ;  /* 0xff80000026267812 */ /* 0x000fce00078ec0ff */
.L_x_5563:
        /* <DEDUP_REMOVED lines=14> */
.L_x_5568:
[----:B------:R-:W1:Y:S02]  /*10330*/  MUFU.RCP R39, R38 ;  /* 0x0000002600277308 */ /* 0x000e640000001000 */
[----:B-1----:R-:W-:-:S04]  /*10340*/  FFMA R44, R38, R39, -1 ;  /* 0xbf800000262c7423 */ /* 0x002fc80000000027 */
[----:B------:R-:W-:-:S04]  /*10350*/  FADD.FTZ R44, -R44, -RZ ;  /* 0x800000ff2c2c7221 */ /* 0x000fc80000010100 */
[----:B------:R-:W-:-:S07]  /*10360*/  FFMA R39, R39, R44, R39 ;  /* 0x0000002c27277223 */ /* 0x000fce0000000027 */
.L_x_5569:
[----:B------:R-:W-:Y:S05]  /*10370*/  BSYNC.RECONVERGENT B3 ;  /* 0x0000000000037941 */ /* 0x000fea0003800200 */
.L_x_5567:
        /* <DEDUP_REMOVED lines=19> */
.L_x_5566:
[----:B------:R-:W-:Y:S05]  /*104b0*/  BSYNC.RECONVERGENT B1 ;  /* 0x0000000000017941 */ /* 0x000fea0003800200 */
.L_x_5565:
        /* <DEDUP_REMOVED lines=19> */
.L_x_5939:
        /* <DEDUP_REMOVED lines=18> */
.L_x_5572:
[----:B------:R-:W-:-:S04]  /*10710*/  FSETP.NEU.AND P0, PT, |R39|, +INF , PT ;  /* 0x7f8000002700780b */ /* 0x000fc80003f0d200 */
[----:B------:R-:W-:-:S04]  /*10720*/  FSEL R39, R39, 65504, P0 ;  /* 0x477fe00027277808 */ /* 0x000fc80000000000 */
[----:B------:R-:W-:-:S07]  /*10730*/  LOP3.LUT R39, R39, 0xff800000, RZ, 0xc0, !PT ;  /* 0xff80000027277812 */ /* 0x000fce00078ec0ff */
.L_x_5571:
        /* <DEDUP_REMOVED lines=14> */
.L_x_5576:
[----:B------:R-:W1:Y:S02]  /*10820*/  MUFU.RCP R44, R39 ;  /* 0x00000027002c7308 */ /* 0x000e640000001000 */
[----:B-1----:R-:W-:-:S04]  /*10830*/  FFMA R45, R39, R44, -1 ;  /* 0xbf800000272d7423 */ /* 0x002fc8000000002c */
[----:B------:R-:W-:-:S04]  /*10840*/  FADD.FTZ R45, -R45, -RZ ;  /* 0x800000ff2d2d7221 */ /* 0x000fc80000010100 */
[----:B------:R-:W-:-:S07]  /*10850*/  FFMA R47, R44, R45, R44 ;  /* 0x0000002d2c2f7223 */ /* 0x000fce000000002c */
.L_x_5577:
[----:B------:R-:W-:Y:S05]  /*10860*/  BSYNC.RECONVERGENT B3 ;  /* 0x0000000000037941 */ /* 0x000fea0003800200 */
.L_x_5575:
        /* <DEDUP_REMOVED lines=19> */
.L_x_5574:
[----:B------:R-:W-:Y:S05]  /*109a0*/  BSYNC.RECONVERGENT B1 ;  /* 0x0000000000017941 */ /* 0x000fea0003800200 */
.L_x_5573:
        /* <DEDUP_REMOVED lines=19> */
.L_x_5947:
        /* <DEDUP_REMOVED lines=18> */
.L_x_5580:
[----:B------:R-:W-:-:S04]  /*10c00*/  FSETP.NEU.AND P0, PT, |R44|, +INF , PT ;  /* 0x7f8000002c00780b */ /* 0x000fc80003f0d200 */
[----:B------:R-:W-:-:S04]  /*10c10*/  FSEL R44, R44, 65504, P0 ;  /* 0x477fe0002c2c7808 */ /* 0x000fc80000000000 */
[----:B------:R-:W-:-:S07]  /*10c20*/  LOP3.LUT R47, R44, 0xff800000, RZ, 0xc0, !PT ;  /* 0xff8000002c2f7812 */ /* 0x000fce00078ec0ff */
.L_x_5579:
        /* <DEDUP_REMOVED lines=14> */
.L_x_5584:
[----:B------:R-:W1:Y:S02]  /*10d10*/  MUFU.RCP R44, R47 ;  /* 0x0000002f002c7308 */ /* 0x000e640000001000 */
[----:B-1----:R-:W-:-:S04]  /*10d20*/  FFMA R45, R47, R44, -1 ;  /* 0xbf8000002f2d7423 */ /* 0x002fc8000000002c */
[----:B------:R-:W-:-:S04]  /*10d30*/  FADD.FTZ R45, -R45, -RZ ;  /* 0x800000ff2d2d7221 */ /* 0x000fc80000010100 */
[----:B------:R-:W-:-:S07]  /*10d40*/  FFMA R51, R44, R45, R44 ;  /* 0x0000002d2c337223 */ /* 0x000fce000000002c */
.L_x_5585:
[----:B------:R-:W-:Y:S05]  /*10d50*/  BSYNC.RECONVERGENT B3 ;  /* 0x0000000000037941 */ /* 0x000fea0003800200 */
.L_x_5583:
        /* <DEDUP_REMOVED lines=19> */
.L_x_5582:
[----:B------:R-:W-:Y:S05]  /*10e90*/  BSYNC.RECONVERGENT B1 ;  /* 0x0000000000017941 */ /* 0x000fea0003800200 */
.L_x_5581:
        /* <DEDUP_REMOVED lines=19> */
.L_x_5955:
        /* <DEDUP_REMOVED lines=18> */
.L_x_5588:
[----:B------:R-:W-:-:S04]  /*110f0*/  FSETP.NEU.AND P0, PT, |R44|, +INF , PT ;  /* 0x7f8000002c00780b */ /* 0x000fc80003f0d200 */
[----:B------:R-:W-:-:S04]  /*11100*/  FSEL R44, R44, 65504, P0 ;  /* 0x477fe0002c2c7808 */ /* 0x000fc80000000000 */
[----:B------:R-:W-:-:S07]  /*11110*/  LOP3.LUT R48, R44, 0xff800000, RZ, 0xc0, !PT ;  /* 0xff8000002c307812 */ /* 0x000fce00078ec0ff */
.L_x_5587:
        /* <DEDUP_REMOVED lines=14> */
.L_x_5592:
[----:B------:R-:W1:Y:S02]  /*11200*/  MUFU.RCP R49, R48 ;  /* 0x0000003000317308 */ /* 0x000e640000001000 */
[----:B-1----:R-:W-:-:S04]  /*11210*/  FFMA R44, R48, R49, -1 ;  /* 0xbf800000302c7423 */ /* 0x002fc80000000031 */
[----:B------:R-:W-:-:S04]  /*11220*/  FADD.FTZ R44, -R44, -RZ ;  /* 0x800000ff2c2c7221 */ /* 0x000fc80000010100 */
[----:B------:R-:W-:-:S07]  /*11230*/  FFMA R49, R49, R44, R49 ;  /* 0x0000002c31317223 */ /* 0x000fce0000000031 */
.L_x_5593:
[----:B------:R-:W-:Y:S05]  /*11240*/  BSYNC.RECONVERGENT B3 ;  /* 0x0000000000037941 */ /* 0x000fea0003800200 */
.L_x_5591:
        /* <DEDUP_REMOVED lines=19> */
.L_x_5590:
[----:B------:R-:W-:Y:S05]  /*11380*/  BSYNC.RECONVERGENT B1 ;  /* 0x0000000000017941 */ /* 0x000fea0003800200 */
.L_x_5589:
        /* <DEDUP_REMOVED lines=19> */
.L_x_5963:
        /* <DEDUP_REMOVED lines=18> */
.L_x_5596:
[----:B------:R-:W-:-:S04]  /*115e0*/  FSETP.NEU.AND P0, PT, |R44|, +INF , PT ;  /* 0x7f8000002c00780b */ /* 0x000fc80003f0d200 */
[----:B------:R-:W-:-:S04]  /*115f0*/  FSEL R44, R44, 65504, P0 ;  /* 0x477fe0002c2c7808 */ /* 0x000fc80000000000 */
[----:B------:R-:W-:-:S07]  /*11600*/  LOP3.LUT R49, R44, 0xff800000, RZ, 0xc0, !PT ;  /* 0xff8000002c317812 */ /* 0x000fce00078ec0ff */
.L_x_5595:
        /* <DEDUP_REMOVED lines=14> */
.L_x_5600:
[----:B------:R-:W1:Y:S02]  /*116f0*/  MUFU.RCP R44, R49 ;  /* 0x00000031002c7308 */ /* 0x000e640000001000 */
[----:B-1----:R-:W-:-:S04]  /*11700*/  FFMA R45, R49, R44, -1 ;  /* 0xbf800000312d7423 */ /* 0x002fc8000000002c */
[----:B------:R-:W-:-:S04]  /*11710*/  FADD.FTZ R45, -R45, -RZ ;  /* 0x800000ff2d2d7221 */ /* 0x000fc80000010100 */
[----:B------:R-:W-:-:S07]  /*11720*/  FFMA R53, R44, R45, R44 ;  /* 0x0000002d2c357223 */ /* 0x000fce000000002c */
.L_x_5601:
[----:B------:R-:W-:Y:S05]  /*11730*/  BSYNC.RECONVERGENT B3 ;  /* 0x0000000000037941 */ /* 0x000fea0003800200 */
.L_x_5599:
        /* <DEDUP_REMOVED lines=19> */
.L_x_5598:
[----:B------:R-:W-:Y:S05]  /*11870*/  BSYNC.RECONVERGENT B1 ;  /* 0x0000000000017941 */ /* 0x000fea0003800200 */
.L_x_5597:
        /* <DEDUP_REMOVED lines=19> */
.L_x_5971:
        /* <DEDUP_REMOVED lines=18> */
.L_x_5604:
[----:B------:R-:W-:-:S04]  /*11ad0*/  FSETP.NEU.AND P0, PT, |R44|, +INF , PT ;  /* 0x7f8000002c00780b */ /* 0x000fc80003f0d200 */
[----:B------:R-:W-:-:S04]  /*11ae0*/  FSEL R44, R44, 65504, P0 ;  /* 0x477fe0002c2c7808 */ /* 0x000fc80000000000 */
[----:B------:R-:W-:-:S07]  /*11af0*/  LOP3.LUT R50, R44, 0xff800000, RZ, 0xc0, !PT ;  /* 0xff8000002c327812 */ /* 0x000fce00078ec0ff */
.L_x_5603:
        /* <DEDUP_REMOVED lines=12> */
[----:B------:R-:W-:Y:S01]  /*11bc0*/  IMAD.MOV.U32 R51, RZ, RZ, R44 ;  /* 0x000000ffff337224 */ /* 0x000fe200078e002c */
[----:B------:R-:W-:Y:S06]  /*11bd0*/  BRA `(.L_x_5609) ;  /* 0x0000000000107947 */ /* 0x000fec0003800000 */
.L_x_5608:
[----:B------:R-:W1:Y:S02]  /*11be0*/  MUFU.RCP R51, R50 ;  /* 0x0000003200337308 */ /* 0x000e640000001000 */
[----:B-1----:R-:W-:-:S04]  /*11bf0*/  FFMA R44, R50, R51, -1 ;  /* 0xbf800000322c7423 */ /* 0x002fc80000000033 */
[----:B------:R-:W-:-:S04]  /*11c00*/  FADD.FTZ R44, -R44, -RZ ;  /* 0x800000ff2c2c7221 */ /* 0x000fc80000010100 */
[----:B------:R-:W-:-:S07]  /*11c10*/  FFMA R51, R51, R44, R51 ;  /* 0x0000002c33337223 */ /* 0x000fce0000000033 */
.L_x_5609:
[----:B------:R-:W-:Y:S05]  /*11c20*/  BSYNC.RECONVERGENT B3 ;  /* 0x0000000000037941 */ /* 0x000fea0003800200 */
.L_x_5607:
        /* <DEDUP_REMOVED lines=19> */
.L_x_5606:
[----:B------:R-:W-:Y:S05]  /*11d60*/  BSYNC.RECONVERGENT B1 ;  /* 0x0000000000017941 */ /* 0x000fea0003800200 */
.L_x_5605:
        /* <DEDUP_REMOVED lines=19> */
.L_x_5979:
        /* <DEDUP_REMOVED lines=18> */
.L_x_5612:
[----:B------:R-:W-:-:S04]  /*11fc0*/  FSETP.NEU.AND P0, PT, |R44|, +INF , PT ;  /* 0x7f8000002c00780b */ /* 0x000fc80003f0d200 */
[----:B------:R-:W-:-:S04]  /*11fd0*/  FSEL R44, R44, 65504, P0 ;  /* 0x477fe0002c2c7808 */ /* 0x000fc80000000000 */
[----:B------:R-:W-:-:S07]  /*11fe0*/  LOP3.LUT R56, R44, 0xff800000, RZ, 0xc0, !PT ;  /* 0xff8000002c387812 */ /* 0x000fce00078ec0ff */
.L_x_5611:
        /* <DEDUP_REMOVED lines=13> */
.L_x_5614:
[----:B------:R-:W1:Y:S02]  /*120c0*/  MUFU.RCP R51, R56 ;  /* 0x0000003800337308 */ /* 0x000e640000001000 */
[----:B-1----:R-:W-:-:S04]  /*120d0*/  FFMA R0, R56, R51, -1 ;  /* 0xbf80000038007423 */ /* 0x002fc80000000033 */
[----:B------:R-:W-:-:S04]  /*120e0*/  FADD.FTZ R0, -R0, -RZ ;  /* 0x800000ff00007221 */ /* 0x000fc80000010100 */
[----:B------:R-:W-:-:S07]  /*120f0*/  FFMA R51, R51, R0, R51 ;  /* 0x0000000033337223 */ /* 0x000fce0000000033 */
.L_x_5615:
[----:B------:R-:W-:Y:S05]  /*12100*/  BSYNC.RECONVERGENT B1 ;  /* 0x0000000000017941 */ /* 0x000fea0003800200 */
.L_x_5613:
        /* <DEDUP_REMOVED lines=18> */
.L_x_5486:
[----:B------:R-:W-:Y:S05]  /*12230*/  BSYNC B2 ;  /* 0x0000000000027941 */ /* 0x000fea0003800000 */
.L_x_5361:
        /* <DEDUP_REMOVED lines=14> */
[----:B------:R-:W-:Y:S01]  /*12320*/  F2FP.SATFINITE.E5M2.F32.PACK_AB_MERGE_C R40, RZ, R53, RZ ;  /* 0x00000035ff28723e */ /* 0x000fe200048060ff */
[----:B------:R-:W-:Y:S01]  /*12330*/  FMUL R51, R60, R3 ;  /* 0x000000033c337220 */ /* 0x000fe20000400000 */
[----:B------:R-:W-:Y:S01]  /*12340*/  HADD2.F32 R3, -RZ, R2.H1_H1 ;  /* 0x30000002ff037230 */ /* 0x000fe20000004100 */
[----:B------:R-:W-:Y:S01]  /*12350*/  F2FP.SATFINITE.E5M2.F32.PACK_AB_MERGE_C R54, RZ, R54, RZ ;  /* 0x00000036ff36723e */ /* 0x000fe200048060ff */
[-C--:B------:R-:W-:Y:S01]  /*12360*/  FMUL R53, R57, R4.reuse ;  /* 0x0000000439357220 */ /* 0x080fe20000400000 */
[----:B------:R-:W-:Y:S01]  /*12370*/  FMUL R33, R33, R4 ;  /* 0x0000000421217220 */ /* 0x000fe20000400000 */
[----:B------:R-:W-:-:S02]  /*12380*/  HADD2.F32 R58, -RZ, R17.H0_H0 ;  /* 0x20000011ff3a7230 */ /* 0x000fc40000004100 */
[----:B------:R-:W-:Y:S01]  /*12390*/  FMUL R4, R3, R4 ;  /* 0x0000000403047220 */ /* 0x000fe20000400000 */
[----:B------:R-:W-:Y:S01]  /*123a0*/  HADD2.F32 R17, -RZ, R17.H1_H1 ;  /* 0x30000011ff117230 */ /* 0x000fe20000004100 */
[----:B------:R-:W-:Y:S01]  /*123b0*/  F2FP.SATFINITE.E5M2.F32.PACK_AB_MERGE_C R52, RZ, R52, RZ ;  /* 0x00000034ff34723e */ /* 0x000fe200048060ff */
[--C-:B------:R-:W-:Y:S01]  /*123c0*/  HADD2.F32 R60, -RZ, R8.reuse.H0_H0 ;  /* 0x20000008ff3c7230 */ /* 0x100fe20000004100 */
[----:B------:R-:W-:Y:S01]  /*123d0*/  F2FP.SATFINITE.E5M2.F32.PACK_AB_MERGE_C R24, RZ, R24, RZ ;  /* 0x00000018ff18723e */ /* 0x000fe200048060ff */
[----:B------:R-:W-:Y:S01]  /*123e0*/  HADD2.F32 R59, -RZ, R8.H1_H1 ;  /* 0x30000008ff3b7230 */ /* 0x000fe20000004100 */
[----:B------:R-:W-:Y:S01]  /*123f0*/  LOP3.LUT R52, R52, 0xff, RZ, 0xc0, !PT ;  /* 0x000000ff34347812 */ /* 0x000fe200078ec0ff */
[----:B------:R-:W0:Y:S01]  /*12400*/  LDCU.64 UR14, c[0x0][0x390] ;  /* 0x00007200ff0e77ac */ /* 0x000e220008000a00 */
[----:B------:R-:W-:Y:S02]  /*12410*/  F2FP.SATFINITE.E5M2.F32.PACK_AB_MERGE_C R51, RZ, R51, RZ ;  /* 0x00000033ff33723e */ /* 0x000fe400048060ff */
[----:B------:R-:W-:Y:S01]  /*12420*/  F2FP.SATFINITE.E5M2.F32.PACK_AB_MERGE_C R4, RZ, R4, RZ ;  /* 0x00000004ff04723e */ /* 0x000fe200048060ff */
        /* <DEDUP_REMOVED lines=17> */
[----:B------:R-:W-:-:S02]  /*12540*/  F2FP.SATFINITE.E5M2.F32.PACK_AB_MERGE_C R44, RZ, R44, RZ ;  /* 0x0000002cff2c723e */ /* 0x000fc400048060ff */
[----:B------:R-:W-:Y:S02]  /*12550*/  F2FP.SATFINITE.E5M2.F32.PACK_AB_MERGE_C R54, RZ, R54, RZ ;  /* 0x00000036ff36723e */ /* 0x000fe400048060ff */
[----:B------:R-:W-:Y:S02]  /*12560*/  F2FP.SATFINITE.E5M2.F32.PACK_AB_MERGE_C R22, RZ, R20, RZ ;  /* 0x00000014ff16723e */ /* 0x000fe400048060ff */
[----:B------:R-:W-:Y:S02]  /*12570*/  F2FP.SATFINITE.E5M2.F32.PACK_AB_MERGE_C R20, RZ, R26, RZ ;  /* 0x0000001aff14723e */ /* 0x000fe400048060ff */
[----:B------:R-:W-:Y:S02]  /*12580*/  F2FP.SATFINITE.E5M2.F32.PACK_AB_MERGE_C R57, RZ, R55, RZ ;  /* 0x00000037ff39723e */ /* 0x000fe400048060ff */
[----:B------:R-:W-:Y:S02]  /*12590*/  F2FP.SATFINITE.E5M2.F32.PACK_AB_MERGE_C R26, RZ, R45, RZ ;  /* 0x0000002dff1a723e */ /* 0x000fe400048060ff */
        /* <DEDUP_REMOVED lines=13> */
[----:B------:R-:W-:Y:S01]  /*12670*/  F2FP.SATFINITE.E5M2.F32.PACK_AB_MERGE_C R35, RZ, R35, RZ ;  /* 0x00000023ff23723e */ /* 0x000fe200048060ff */
[----:B------:R-:W-:Y:S01]  /*12680*/  HADD2.F32 R55, -RZ, R19.H0_H0 ;  /* 0x20000013ff377230 */ /* 0x000fe20000004100 */
[----:B------:R-:W-:Y:S01]  /*12690*/  F2FP.SATFINITE.E5M2.F32.PACK_AB_MERGE_C R45, RZ, R45, RZ ;  /* 0x0000002dff2d723e */ /* 0x000fe200048060ff */
[----:B------:R-:W-:Y:S01]  /*126a0*/  HADD2.F32 R41, -RZ, R41.H1_H1 ;  /* 0x30000029ff297230 */ /* 0x000fe20000004100 */
[----:B------:R-:W-:Y:S01]  /*126b0*/  F2FP.SATFINITE.E5M2.F32.PACK_AB_MERGE_C R54, RZ, R54, RZ ;  /* 0x00000036ff36723e */ /* 0x000fe200048060ff */
[----:B------:R-:W-:Y:S01]  /*126c0*/  HADD2.F32 R57, -RZ, R25.H1_H1 ;  /* 0x30000019ff397230 */ /* 0x000fe20000004100 */
[----:B------:R-:W-:Y:S02]  /*126d0*/  LOP3.LUT R45, R45, 0xff, RZ, 0xc0, !PT ;  /* 0x000000ff2d2d7812 */ /* 0x000fe400078ec0ff */
[----:B------:R-:W-:Y:S01]  /*126e0*/  F2FP.SATFINITE.E5M2.F32.PACK_AB_MERGE_C R17, RZ, R53, RZ ;  /* 0x00000035ff11723e */ /* 0x000fe200048060ff */
[----:B------:R-:W-:Y:S01]  /*126f0*/  FMUL R53, R58, R5 ;  /* 0x000000053a357220 */ /* 0x000fe20000400000 */
[----:B------:R-:W-:Y:S01]  /*12700*/  F2FP.SATFINITE.E5M2.F32.PACK_AB_MERGE_C R44, RZ, R44, RZ ;  /* 0x0000002cff2c723e */ /* 0x000fe200048060ff */
        /* <DEDUP_REMOVED lines=16> */
[----:B------:R-:W-:Y:S01]  /*12810*/  F2FP.SATFINITE.E5M2.F32.PACK_AB_MERGE_C R25, RZ, R19, RZ ;  /* 0x00000013ff19723e */ /* 0x000fe200048060ff */
        /* <DEDUP_REMOVED lines=11> */
[----:B------:R-:W-:Y:S01]  /*128d0*/  F2FP.SATFINITE.E5M2.F32.PACK_AB_MERGE_C R44, RZ, R44, RZ ;  /* 0x0000002cff2c723e */ /* 0x000fe200048060ff */
[----:B------:R-:W-:Y:S01]  /*128e0*/  FMUL R7, R60, R7 ;  /* 0x000000073c077220 */ /* 0x000fe20000400000 */
[----:B------:R-:W-:Y:S01]  /*128f0*/  F2FP.SATFINITE.E5M2.F32.PACK_AB_MERGE_C R34, RZ, R34, RZ ;  /* 0x00000022ff22723e */ /* 0x000fe200048060ff */
[----:B------:R-:W-:Y:S01]  /*12900*/  FMUL R6, R59, R6 ;  /* 0x000000063b067220 */ /* 0x000fe20000400000 */
[----:B------:R-:W-:Y:S01]  /*12910*/  F2FP.SATFINITE.E5M2.F32.PACK_AB_MERGE_C R12, RZ, R12, RZ ;  /* 0x0000000cff0c723e */ /* 0x000fe200048060ff */
[----:B------:R-:W-:Y:S02]  /*12920*/  IMAD.U32 R44, R44, 0x10000, RZ ;  /* 0x000100002c2c7824 */ /* 0x000fe400078e00ff */
[----:B------:R-:W-:Y:S01]  /*12930*/  FMUL R31, R58, R31 ;  /* 0x0000001f3a1f7220 */ /* 0x000fe20000400000 */
[----:B------:R-:W-:Y:S01]  /*12940*/  IMAD R34, R34, 0x100, R57 ;  /* 0x0000010022227824 */ /* 0x000fe200078e0239 */
[----:B------:R-:W-:Y:S01]  /*12950*/  F2FP.SATFINITE.E5M2.F32.PACK_AB_MERGE_C R35, RZ, R35, RZ ;  /* 0x00000023ff23723e */ /* 0x000fe200048060ff */
[----:B------:R-:W-:Y:S01]  /*12960*/  HADD2.F32 R57, -RZ, R23.H0_H0 ;  /* 0x20000017ff397230 */ /* 0x000fe20000004100 */
[----:B------:R-:W-:Y:S01]  /*12970*/  F2FP.SATFINITE.E5M2.F32.PACK_AB_MERGE_C R7, RZ, R7, RZ ;  /* 0x00000007ff07723e */ /* 0x000fe200048060ff */
[----:B------:R-:W-:Y:S01]  /*12980*/  HADD2.F32 R60, -RZ, R11.H0_H0 ;  /* 0x2000000bff3c7230 */ /* 0x000fe20000004100 */
[----:B------:R-:W-:Y:S01]  /*12990*/  F2FP.SATFINITE.E5M2.F32.PACK_AB_MERGE_C R31, RZ, R31, RZ ;  /* 0x0000001fff1f723e */ /* 0x000fe200048060ff */
[----:B-1----:R-:W-:Y:S01]  /*129a0*/  IMAD R9, R54, 0x80, R41 ;  /* 0x0000008036097824 */ /* 0x002fe200078e0229 */
[----:B------:R-:W-:Y:S01]  /*129b0*/  F2FP.SATFINITE.E5M2.F32.PACK_AB_MERGE_C R5, RZ, R5, RZ ;  /* 0x00000005ff05723e */ /* 0x000fe200048060ff */
[----:B------:R-:W-:Y:S01]  /*129c0*/  HADD2.F32 R54, -RZ, R14.H0_H0 ;  /* 0x2000000eff367230 */ /* 0x000fe20000004100 */
[----:B------:R-:W-:Y:S01]  /*129d0*/  F2FP.SATFINITE.E5M2.F32.PACK_AB_MERGE_C R14, RZ, R0, RZ ;  /* 0x00000000ff0e723e */ /* 0x000fe200048060ff */
[----:B------:R-:W-:Y:S01]  /*129e0*/  HADD2.F32 R59, -RZ, R10.H0_H0 ;  /* 0x2000000aff3b7230 */ /* 0x000fe20000004100 */
[----:B------:R-:W-:Y:S01]  /*129f0*/  F2FP.SATFINITE.E5M2.F32.PACK_AB_MERGE_C R0, RZ, R33, RZ ;  /* 0x00000021ff00723e */ /* 0x000fe200048060ff */
[----:B------:R-:W-:-:S02]  /*12a00*/  HADD2.F32 R58, -RZ, R15.H0_H0 ;  /* 0x2000000fff3a7230 */ /* 0x000fc40000004100 */
[----:B------:R-:W-:Y:S01]  /*12a10*/  FMUL R54, R54, R37 ;  /* 0x0000002536367220 */ /* 0x000fe20000400000 */
[----:B------:R-:W-:Y:S01]  /*12a20*/  LOP3.LUT R33, R24, 0xff, RZ, 0xc0, !PT ;  /* 0x000000ff18217812 */ /* 0x000fe200078ec0ff */
[----:B--2---:R-:W-:Y:S01]  /*12a30*/  IMAD.WIDE.U32 R2, R9, UR6, R2 ;  /* 0x0000000609027c25 */ /* 0x004fe2000f8e0002 */
[----:B------:R-:W-:-:S03]  /*12a40*/  LOP3.LUT R41, R14, 0xff, RZ, 0xc0, !PT ;  /* 0x000000ff0e297812 */ /* 0x000fc600078ec0ff */
[----:B------:R-:W-:Y:S01]  /*12a50*/  FMUL R14, R55, R38 ;  /* 0x00000026370e7220 */ /* 0x000fe20000400000 */
[----:B------:R-:W-:Y:S01]  /*12a60*/  F2FP.SATFINITE.E5M2.F32.PACK_AB_MERGE_C R54, RZ, R54, RZ ;  /* 0x00000036ff36723e */ /* 0x000fe200048060ff */
[----:B------:R-:W-:Y:S02]  /*12a70*/  IMAD R0, R0, 0x100, R33 ;  /* 0x0000010000007824 */ /* 0x000fe400078e0221 */
[----:B------:R-:W-:Y:S01]  /*12a80*/  FMUL R37, R60, R37 ;  /* 0x000000253c257220 */ /* 0x000fe20000400000 */
[----:B------:R-:W-:Y:S01]  /*12a90*/  IMAD R12, R12, 0x100, R41 ;  /* 0x000001000c0c7824 */ /* 0x000fe200078e0229 */
[----:B------:R-:W-:Y:S01]  /*12aa0*/  F2FP.SATFINITE.E5M2.F32.PACK_AB_MERGE_C R14, RZ, R14, RZ ;  /* 0x0000000eff0e723e */ /* 0x000fe200048060ff */
[--C-:B------:R-:W-:Y:S01]  /*12ab0*/  HADD2.F32 R55, -RZ, R42.reuse.H0_H0 ;  /* 0x2000002aff377230 */ /* 0x100fe20000004100 */
[----:B------:R-:W-:Y:S01]  /*12ac0*/  LOP3.LUT R33, R54, 0xff, RZ, 0xc0, !PT ;  /* 0x000000ff36217812 */ /* 0x000fe200078ec0ff */
[----:B------:R-:W-:Y:S01]  /*12ad0*/  HADD2.F32 R41, -RZ, R27.H0_H0 ;  /* 0x2000001bff297230 */ /* 0x000fe20000004100 */
[----:B------:R-:W-:Y:S01]  /*12ae0*/  F2FP.SATFINITE.E5M2.F32.PACK_AB_MERGE_C R37, RZ, R37, RZ ;  /* 0x00000025ff25723e */ /* 0x000fe200048060ff */
[----:B------:R-:W-:Y:S01]  /*12af0*/  HADD2.F32 R42, -RZ, R42.H1_H1 ;  /* 0x3000002aff2a7230 */ /* 0x000fe20000004100 */
[----:B------:R-:W-:Y:S01]  /*12b00*/  F2FP.SATFINITE.E5M2.F32.PACK_AB_MERGE_C R19, RZ, R19, RZ ;  /* 0x00000013ff13723e */ /* 0x000fe200048060ff */
[----:B------:R-:W-:-:S02]  /*12b10*/  IMAD R14, R14, 0x100, R33 ;  /* 0x000001000e0e7824 */ /* 0x000fc400078e0221 */
[----:B------:R-:W-:Y:S01]  /*12b20*/  FMUL R33, R55, R48 ;  /* 0x0000003037217220 */ /* 0x000fe20000400000 */
[----:B------:R-:W-:Y:S01]  /*12b30*/  FMUL R24, R41, R32 ;  /* 0x0000002029187220 */ /* 0x000fe20000400000 */
[----:B------:R-:W-:Y:S01]  /*12b40*/  FMUL R41, R42, R49 ;  /* 0x000000312a297220 */ /* 0x000fe20000400000 */
[----:B------:R-:W-:Y:S01]  /*12b50*/  HADD2.F32 R42, -RZ, R21.H0_H0 ;  /* 0x20000015ff2a7230 */ /* 0x000fe20000004100 */
[----:B------:R-:W-:Y:S01]  /*12b60*/  LOP3.LUT R19, R19, 0xffff, RZ, 0xc0, !PT ;  /* 0x0000ffff13137812 */ /* 0x000fe200078ec0ff */
[----:B------:R-:W-:Y:S01]  /*12b70*/  HADD2.F32 R60, -RZ, R28.H0_H0 ;  /* 0x2000001cff3c7230 */ /* 0x000fe20000004100 */
[----:B------:R-:W-:Y:S01]  /*12b80*/  F2FP.SATFINITE.E5M2.F32.PACK_AB_MERGE_C R33, RZ, R33, RZ ;  /* 0x00000021ff21723e */ /* 0x000fe200048060ff */
[----:B------:R-:W-:Y:S01]  /*12b90*/  HADD2.F32 R27, -RZ, R27.H1_H1 ;  /* 0x3000001bff1b7230 */ /* 0x000fe20000004100 */
[----:B------:R-:W-:Y:S01]  /*12ba0*/  F2FP.SATFINITE.E5M2.F32.PACK_AB_MERGE_C R24, RZ, R24, RZ ;  /* 0x00000018ff18723e */ /* 0x000fe200048060ff */
[----:B------:R-:W-:Y:S01]  /*12bb0*/  FMUL R42, R42, R39 ;  /* 0x000000272a2a7220 */ /* 0x000fe20000400000 */
[----:B------:R-:W-:Y:S01]  /*12bc0*/  LOP3.LUT R55, R33, 0xff, RZ, 0xc0, !PT ;  /* 0x000000ff21377812 */ /* 0x000fe200078ec0ff */
[----:B------:R-:W-:Y:S01]  /*12bd0*/  HADD2.F32 R23, -RZ, R23.H1_H1 ;  /* 0x30000017ff177230 */ /* 0x000fe20000004100 */
[----:B------:R-:W-:Y:S01]  /*12be0*/  F2FP.SATFINITE.E5M2.F32.PACK_AB_MERGE_C R54, RZ, R41, RZ ;  /* 0x00000029ff36723e */ /* 0x000fe200048060ff */
[----:B------:R-:W-:Y:S01]  /*12bf0*/  IMAD R3, R9, UR7, R3 ;  /* 0x0000000709037c24 */ /* 0x000fe2000f8e0203 */
[----:B------:R-:W-:Y:S01]  /*12c00*/  LOP3.LUT R33, R44, 0xff0000, RZ, 0xc0, !PT ;  /* 0x00ff00002c217812 */ /* 0x000fe200078ec0ff */
[----:B------:R-:W-:Y:S01]  /*12c10*/  HADD2.F32 R44, -RZ, R15.H1_H1 ;  /* 0x3000000fff2c7230 */ /* 0x000fe20000004100 */
[----:B------:R-:W-:Y:S01]  /*12c20*/  SHF.L.U32 R41, R24, 0x10, RZ ;  /* 0x0000001018297819 */ /* 0x000fe200000006ff */
[----:B------:R-:W-:Y:S01]  /*12c30*/  IMAD R24, R54, 0x100, R55 ;  /* 0x0000010036187824 */ /* 0x000fe200078e0237 */
[----:B------:R-:W-:Y:S01]  /*12c40*/  F2FP.SATFINITE.E5M2.F32.PACK_AB_MERGE_C R42, RZ, R42, RZ ;  /* 0x0000002aff2a723e */ /* 0x000fe200048060ff */
        /* <DEDUP_REMOVED lines=17> */
[----:B------:R-:W-:Y:S01]  /*12d60*/  F2FP.SATFINITE.E5M2.F32.PACK_AB_MERGE_C R21, RZ, R21, RZ ;  /* 0x00000015ff15723e */ /* 0x000fe200048060ff */
[----:B------:R-:W-:Y:S02]  /*12d70*/  HADD2.F32 R55, -RZ, R16.H1_H1 ;  /* 0x30000010ff377230 */ /* 0x000fe40000004100 */
[----:B------:R-:W-:Y:S01]  /*12d80*/  FMUL R16, R27, R36 ;  /* 0x000000241b107220 */ /* 0x000fe20000400000 */
[----:B------:R-:W-:Y:S01]  /*12d90*/  HADD2.F32 R54, -RZ, R28.H1_H1 ;  /* 0x3000001cff367230 */ /* 0x000fe20000004100 */
[----:B------:R-:W-:Y:S01]  /*12da0*/  F2FP.SATFINITE.E5M2.F32.PACK_AB_MERGE_C R20, RZ, R20, RZ ;  /* 0x00000014ff14723e */ /* 0x000fe200048060ff */
[----:B------:R-:W-:-:S02]  /*12db0*/  IMAD.U32 R21, R21, 0x10000, RZ ;  /* 0x0001000015157824 */ /* 0x000fc400078e00ff */
[-C--:B------:R-:W-:Y:S01]  /*12dc0*/  FMUL R13, R55, R36.reuse ;  /* 0x00000024370d7220 */ /* 0x080fe20000400000 */
[----:B------:R-:W-:Y:S02]  /*12dd0*/  HADD2.F32 R59, -RZ, R10.H1_H1 ;  /* 0x3000000aff3b7230 */ /* 0x000fe40000004100 */
[----:B------:R-:W-:Y:S01]  /*12de0*/  FMUL R10, R57, R36 ;  /* 0x00000024390a7220 */ /* 0x000fe20000400000 */
[----:B------:R-:W-:Y:S01]  /*12df0*/  HADD2.F32 R28, -RZ, R29.H1_H1 ;  /* 0x3000001dff1c7230 */ /* 0x000fe20000004100 */
[----:B------:R-:W-:Y:S01]  /*12e00*/  LOP3.LUT R21, R21, 0xff0000, RZ, 0xc0, !PT ;  /* 0x00ff000015157812 */ /* 0x000fe200078ec0ff */
[----:B------:R-:W-:Y:S01]  /*12e10*/  IMAD.U32 R35, R35, 0x10000, RZ ;  /* 0x0001000023237824 */ /* 0x000fe200078e00ff */
[----:B------:R-:W-:Y:S01]  /*12e20*/  F2FP.SATFINITE.E5M2.F32.PACK_AB_MERGE_C R15, RZ, R15, RZ ;  /* 0x0000000fff0f723e */ /* 0x000fe200048060ff */
        /* <DEDUP_REMOVED lines=26> */
[----:B------:R-:W-:Y:S01]  /*12fd0*/  F2FP.SATFINITE.E5M2.F32.PACK_AB_MERGE_C R33, RZ, R33, RZ ;  /* 0x00000021ff21723e */ /* 0x000fe200048060ff */
[-C--:B------:R-:W-:Y:S01]  /*12fe0*/  FMUL R11, R58, R39.reuse ;  /* 0x000000273a0b7220 */ /* 0x080fe20000400000 */
[----:B------:R-:W-:Y:S01]  /*12ff0*/  F2FP.SATFINITE.E5M2.F32.PACK_AB_MERGE_C R31, RZ, R38, RZ ;  /* 0x00000026ff1f723e */ /* 0x000fe200048060ff */
[----:B------:R-:W-:Y:S01]  /*13000*/  FMUL R39, R60, R39 ;  /* 0x000000273c277220 */ /* 0x000fe20000400000 */
[----:B------:R-:W-:Y:S01]  /*13010*/  LOP3.LUT R38, R37, 0xff, RZ, 0xc0, !PT ;  /* 0x000000ff25267812 */ /* 0x000fe200078ec0ff */
[----:B------:R-:W-:Y:S01]  /*13020*/  IMAD.U32 R33, R33, 0x10000, RZ ;  /* 0x0001000021217824 */ /* 0x000fe200078e00ff */
[----:B------:R-:W-:Y:S01]  /*13030*/  F2FP.SATFINITE.E5M2.F32.PACK_AB_MERGE_C R37, RZ, R35, RZ ;  /* 0x00000023ff25723e */ /* 0x000fe200048060ff */
[----:B------:R-:W-:Y:S01]  /*13040*/  IMAD.U32 R35, R15, 0x10000, RZ ;  /* 0x000100000f237824 */ /* 0x000fe200078e00ff */
[----:B------:R-:W-:Y:S01]  /*13050*/  F2FP.SATFINITE.E5M2.F32.PACK_AB_MERGE_C R30, RZ, R30, RZ ;  /* 0x0000001eff1e723e */ /* 0x000fe200048060ff */
        /* <DEDUP_REMOVED lines=13> */
[----:B------:R-:W-:Y:S01]  /*13130*/  F2FP.SATFINITE.E5M2.F32.PACK_AB_MERGE_C R32, RZ, R32, RZ ;  /* 0x00000020ff20723e */ /* 0x000fe200048060ff */
[----:B------:R-:W-:Y:S01]  /*13140*/  FMUL R36, R59, R36 ;  /* 0x000000243b247220 */ /* 0x000fe20000400000 */
[----:B------:R-:W-:Y:S01]  /*13150*/  LOP3.LUT R24, R5, 0xffff, R24, 0xf8, !PT ;  /* 0x0000ffff05187812 */ /* 0x000fe200078ef818 */
[----:B------:R-:W-:Y:S01]  /*13160*/  FMUL R47, R54, R47 ;  /* 0x0000002f362f7220 */ /* 0x000fe20000400000 */
[----:B------:R-:W-:Y:S01]  /*13170*/  F2FP.SATFINITE.E5M2.F32.PACK_AB_MERGE_C R39, RZ, R39, RZ ;  /* 0x00000027ff27723e */ /* 0x000fe200048060ff */
[----:B------:R-:W-:Y:S01]  /*13180*/  IMAD.U32 R5, R32, 0x10000, RZ ;  /* 0x0001000020057824 */ /* 0x000fe200078e00ff */
[----:B------:R-:W-:Y:S01]  /*13190*/  LOP3.LUT R12, R12, 0xff0000, RZ, 0xc0, !PT ;  /* 0x00ff00000c0c7812 */ /* 0x000fe200078ec0ff */
[----:B------:R-:W-:Y:S01]  /*131a0*/  FMUL R29, R29, R56 ;  /* 0x000000381d1d7220 */ /* 0x000fe20000400000 */
[----:B------:R-:W-:-:S02]  /*131b0*/  SHF.L.U32 R39, R39, 0x10, RZ ;  /* 0x0000001027277819 */ /* 0x000fc400000006ff */
[----:B------:R-:W-:Y:S02]  /*131c0*/  LOP3.LUT R33, R5, 0xff0000, RZ, 0xc0, !PT ;  /* 0x00ff000005217812 */ /* 0x000fe400078ec0ff */
[----:B------:R-:W-:Y:S02]  /*131d0*/  F2FP.SATFINITE.E5M2.F32.PACK_AB_MERGE_C R5, RZ, R16, RZ ;  /* 0x00000010ff05723e */ /* 0x000fe400048060ff */
[----:B------:R-:W-:Y:S02]  /*131e0*/  F2FP.SATFINITE.E5M2.F32.PACK_AB_MERGE_C R42, RZ, R42, RZ ;  /* 0x0000002aff2a723e */ /* 0x000fe400048060ff */
[----:B------:R-:W-:Y:S02]  /*131f0*/  F2FP.SATFINITE.E5M2.F32.PACK_AB_MERGE_C R28, RZ, R28, RZ ;  /* 0x0000001cff1c723e */ /* 0x000fe400048060ff */
[----:B------:R-:W-:Y:S02]  /*13200*/  LOP3.LUT R32, R12, 0xffff, R43, 0xf8, !PT ;  /* 0x0000ffff0c207812 */ /* 0x000fe400078ef82b */
[----:B------:R-:W-:-:S02]  /*13210*/  LOP3.LUT R12, R39, 0xff0000, RZ, 0xc0, !PT ;  /* 0x00ff0000270c7812 */ /* 0x000fc400078ec0ff */
[----:B------:R-:W-:Y:S02]  /*13220*/  LOP3.LUT R16, R33, 0xffff, R4, 0xf8, !PT ;  /* 0x0000ffff21107812 */ /* 0x000fe400078ef804 */
[----:B------:R-:W-:Y:S02]  /*13230*/  F2FP.SATFINITE.E5M2.F32.PACK_AB_MERGE_C R27, RZ, R27, RZ ;  /* 0x0000001bff1b723e */ /* 0x000fe400048060ff */
[----:B------:R-:W-:Y:S01]  /*13240*/  LOP3.LUT R4, R5, 0xffff, RZ, 0xc0, !PT ;  /* 0x0000ffff05047812 */ /* 0x000fe200078ec0ff */
[----:B------:R-:W-:Y:S01]  /*13250*/  IMAD.SHL.U32 R5, R19, 0x1000000, RZ ;  /* 0x0100000013057824 */ /* 0x000fe200078e00ff */
[----:B------:R-:W-:Y:S02]  /*13260*/  LOP3.LUT R42, R42, 0xffff, RZ, 0xc0, !PT ;  /* 0x0000ffff2a2a7812 */ /* 0x000fe400078ec0ff */
[----:B------:R-:W-:Y:S01]  /*13270*/  LOP3.LUT R28, R28, 0xffff, RZ, 0xc0, !PT ;  /* 0x0000ffff1c1c7812 */ /* 0x000fe200078ec0ff */
[----:B------:R-:W-:Y:S01]  /*13280*/  IMAD.SHL.U32 R4, R4, 0x1000000, RZ ;  /* 0x0100000004047824 */ /* 0x000fe200078e00ff */
[----:B------:R-:W-:Y:S01]  /*13290*/  LOP3.LUT R19, R12, 0xffff, R31, 0xf8, !PT ;  /* 0x0000ffff0c137812 */ /* 0x000fe200078ef81f */
[----:B------:R-:W-:Y:S01]  /*132a0*/  IMAD.U32 R12, R27, 0x10000, RZ ;  /* 0x000100001b0c7824 */ /* 0x000fe200078e00ff */
[----:B------:R-:W-:Y:S01]  /*132b0*/  F2FP.SATFINITE.E5M2.F32.PACK_AB_MERGE_C R55, RZ, R55, RZ ;  /* 0x00000037ff37723e */ /* 0x000fe200048060ff */
[----:B------:R-:W-:Y:S01]  /*132c0*/  IMAD.SHL.U32 R27, R42, 0x1000000, RZ ;  /* 0x010000002a1b7824 */ /* 0x000fe200078e00ff */
[----:B------:R-:W-:Y:S01]  /*132d0*/  F2FP.SATFINITE.E5M2.F32.PACK_AB_MERGE_C R23, RZ, R23, RZ ;  /* 0x00000017ff17723e */ /* 0x000fe200048060ff */
[----:B------:R-:W-:Y:S01]  /*132e0*/  IMAD.SHL.U32 R43, R28, 0x1000000, RZ ;  /* 0x010000001c2b7824 */ /* 0x000fe200078e00ff */
[----:B------:R-:W-:-:S02]  /*132f0*/  IADD3.X R3, PT, PT, R3, UR15, RZ, P0, !PT ;  /* 0x0000000f03037c10 */ /* 0x000fc400087fe4ff */
[----:B------:R-:W-:Y:S02]  /*13300*/  LOP3.LUT R40, R40, R5, RZ, 0xfc, !PT ;  /* 0x0000000528287212 */ /* 0x000fe400078efcff */
[----:B------:R-:W-:Y:S02]  /*13310*/  LOP3.LUT R41, R41, R4, RZ, 0xfc, !PT ;  /* 0x0000000429297212 */ /* 0x000fe400078efcff */
[----:B------:R-:W-:Y:S02]  /*13320*/  LOP3.LUT R42, R22, R27, RZ, 0xfc, !PT ;  /* 0x0000001b162a7212 */ /* 0x000fe400078efcff */
[----:B------:R-:W-:Y:S02]  /*13330*/  LOP3.LUT R43, R26, R43, RZ, 0xfc, !PT ;  /* 0x0000002b1a2b7212 */ /* 0x000fe400078efcff */
[----:B------:R-:W-:Y:S02]  /*13340*/  F2FP.SATFINITE.E5M2.F32.PACK_AB_MERGE_C R7, RZ, R49, RZ ;  /* 0x00000031ff07723e */ /* 0x000fe400048060ff */
[----:B------:R-:W-:Y:S01]  /*13350*/  LOP3.LUT R44, R55, 0xff, RZ, 0xc0, !PT ;  /* 0x000000ff372c7812 */ /* 0x000fe200078ec0ff */
[----:B------:R0:W-:Y:S01]  /*13360*/  STG.E.128 desc[UR8][R2.64], R40 ;  /* 0x0000002802007986 */ /* 0x0001e2000c101d08 */
[----:B------:R-:W-:-:S02]  /*13370*/  F2FP.SATFINITE.E5M2.F32.PACK_AB_MERGE_C R53, RZ, R53, RZ ;  /* 0x00000035ff35723e */ /* 0x000fc400048060ff */
[----:B------:R-:W-:Y:S01]  /*13380*/  F2FP.SATFINITE.E5M2.F32.PACK_AB_MERGE_C R11, RZ, R11, RZ ;  /* 0x0000000bff0b723e */ /* 0x000fe200048060ff */
[----:B------:R-:W-:Y:S01]  /*13390*/  IMAD R7, R7, 0x100, R44 ;  /* 0x0000010007077824 */ /* 0x000fe200078e022c */
[----:B------:R-:W-:Y:S02]  /*133a0*/  LOP3.LUT R23, R23, 0xffff, RZ, 0xc0, !PT ;  /* 0x0000ffff17177812 */ /* 0x000fe400078ec0ff */
[----:B------:R-:W-:Y:S01]  /*133b0*/  LOP3.LUT R52, R15, 0xffff, R52, 0xf8, !PT ;  /* 0x0000ffff0f347812 */ /* 0x000fe200078ef834 */
[----:B------:R-:W-:Y:S01]  /*133c0*/  IMAD.U32 R11, R11, 0x10000, RZ ;  /* 0x000100000b0b7824 */ /* 0x000fe200078e00ff */
[----:B------:R-:W-:Y:S02]  /*133d0*/  LOP3.LUT R15, R37, 0xff0000, RZ, 0xc0, !PT ;  /* 0x00ff0000250f7812 */ /* 0x000fe400078ec0ff */
[----:B------:R-:W-:Y:S02]  /*133e0*/  F2FP.SATFINITE.E5M2.F32.PACK_AB_MERGE_C R8, RZ, R8, RZ ;  /* 0x00000008ff08723e */ /* 0x000fe400048060ff */
[----:B------:R-:W-:-:S02]  /*133f0*/  F2FP.SATFINITE.E5M2.F32.PACK_AB_MERGE_C R25, RZ, R25, RZ ;  /* 0x00000019ff19723e */ /* 0x000fc400048060ff */
[----:B------:R-:W-:Y:S02]  /*13400*/  SHF.L.U32 R53, R53, 0x10, RZ ;  /* 0x0000001035357819 */ /* 0x000fe400000006ff */
[----:B------:R-:W-:Y:S01]  /*13410*/  IADD3 R4, P0, PT, R2, UR6, RZ ;  /* 0x0000000602047c10 */ /* 0x000fe2000ff1e0ff */
[----:B0-----:R-:W-:Y:S01]  /*13420*/  IMAD.SHL.U32 R2, R23, 0x1000000, RZ ;  /* 0x0100000017027824 */ /* 0x001fe200078e00ff */
[----:B------:R-:W-:Y:S02]  /*13430*/  LOP3.LUT R15, R15, 0xffff, R34, 0xf8, !PT ;  /* 0x0000ffff0f0f7812 */ /* 0x000fe400078ef822 */
[----:B------:R-:W-:Y:S02]  /*13440*/  LOP3.LUT R12, R12, 0xff0000, RZ, 0xc0, !PT ;  /* 0x00ff00000c0c7812 */ /* 0x000fe400078ec0ff */
[----:B------:R-:W-:Y:S02]  /*13450*/  F2FP.SATFINITE.E5M2.F32.PACK_AB_MERGE_C R13, RZ, R13, RZ ;  /* 0x0000000dff0d723e */ /* 0x000fe400048060ff */
[----:B------:R-:W-:-:S02]  /*13460*/  F2FP.SATFINITE.E5M2.F32.PACK_AB_MERGE_C R21, RZ, R21, RZ ;  /* 0x00000015ff15723e */ /* 0x000fc400048060ff */
[----:B------:R-:W-:Y:S02]  /*13470*/  F2FP.SATFINITE.E5M2.F32.PACK_AB_MERGE_C R10, RZ, R10, RZ ;  /* 0x0000000aff0a723e */ /* 0x000fe400048060ff */
[----:B------:R-:W-:Y:S02]  /*13480*/  LOP3.LUT R8, R8, 0xffff, RZ, 0xc0, !PT ;  /* 0x0000ffff08087812 */ /* 0x000fe400078ec0ff */
[----:B------:R-:W-:Y:S02]  /*13490*/  LOP3.LUT R25, R25, 0xffff, RZ, 0xc0, !PT ;  /* 0x0000ffff19197812 */ /* 0x000fe400078ec0ff */
[----:B------:R-:W-:Y:S02]  /*134a0*/  F2FP.SATFINITE.E5M2.F32.PACK_AB_MERGE_C R9, RZ, R9, RZ ;  /* 0x00000009ff09723e */ /* 0x000fe400048060ff */
[----:B------:R-:W-:Y:S02]  /*134b0*/  LOP3.LUT R53, R53, 0xff0000, RZ, 0xc0, !PT ;  /* 0x00ff000035357812 */ /* 0x000fe400078ec0ff */
[----:B------:R-:W-:-:S02]  /*134c0*/  F2FP.SATFINITE.E5M2.F32.PACK_AB_MERGE_C R18, RZ, R18, RZ ;  /* 0x00000012ff12723e */ /* 0x000fc400048060ff */
[----:B------:R-:W-:Y:S02]  /*134d0*/  F2FP.SATFINITE.E5M2.F32.PACK_AB_MERGE_C R6, RZ, R6, RZ ;  /* 0x00000006ff06723e */ /* 0x000fe400048060ff */
[----:B------:R-:W-:Y:S02]  /*134e0*/  F2FP.SATFINITE.E5M2.F32.PACK_AB_MERGE_C R36, RZ, R36, RZ ;  /* 0x00000024ff24723e */ /* 0x000fe400048060ff */
[----:B------:R-:W-:Y:S02]  /*134f0*/  F2FP.SATFINITE.E5M2.F32.PACK_AB_MERGE_C R47, RZ, R47, RZ ;  /* 0x0000002fff2f723e */ /* 0x000fe400048060ff */
[----:B------:R-:W-:Y:S02]  /*13500*/  F2FP.SATFINITE.E5M2.F32.PACK_AB_MERGE_C R29, RZ, R29, RZ ;  /* 0x0000001dff1d723e */ /* 0x000fe400048060ff */
        /* <DEDUP_REMOVED lines=45> */
.L_x_5238:
[----:B------:R-:W-:Y:S01]  /*137e0*/  HFMA2 R45, -RZ, RZ, 0, 2.384185791015625e-07 ;  /* 0x00000004ff2d7431 */ /* 0x000fe200000001ff */
[----:B------:R-:W-:Y:S01]  /*137f0*/  BSSY B0, `(.L_x_5616) ;  /* 0x0000006000007945 */ /* 0x000fe20003800000 */
[----:B------:R-:W-:Y:S02]  /*13800*/  IMAD.MOV.U32 R44, RZ, RZ, 0x1f ;  /* 0x0000001fff2c7424 */ /* 0x000fe400078e00ff */
[----:B------:R-:W-:-:S07]  /*13810*/  IMAD.MOV.U32 R52, RZ, RZ, R14 ;  /* 0x000000ffff347224 */ /* 0x000fce00078e000e */
[----:B------:R-:W-:Y:S05]  /*13820*/  WARPSYNC.COLLECTIVE R52, `(.L_x_5617) ;  /* 0x0000000034087348 */ /* 0x000fea0003c00000 */
[----:B------:R0:W1:Y:S02]  /*13830*/  SHFL.DOWN P0, R53, R51, R45, R44 ;  /* 0x0800002d33357389 */ /* 0x000064000000002c */
[----:B01----:R-:W-:Y:S05]  /*13840*/  ENDCOLLECTIVE ;  /* 0x000000000000791b */ /* 0x003fea0003800000 */
.L_x_5617:
[----:B------:R-:W-:Y:S05]  /*13850*/  BSYNC B0 ;  /* 0x0000000000007941 */ /* 0x000fea0003800000 */
.L_x_5616:
        /* <DEDUP_REMOVED lines=9> */
.L_x_5619:
[----:B------:R-:W-:Y:S05]  /*138f0*/  BSYNC B0 ;  /* 0x0000000000007941 */ /* 0x000fea0003800000 */
.L_x_5618:
        /* <DEDUP_REMOVED lines=9> */
.L_x_5621:
[----:B------:R-:W-:Y:S05]  /*13990*/  BSYNC B0 ;  /* 0x0000000000007941 */ /* 0x000fea0003800000 */
.L_x_5620:
        /* <DEDUP_REMOVED lines=8> */
.L_x_5623:
[----:B------:R-:W-:Y:S05]  /*13a20*/  BSYNC B0 ;  /* 0x0000000000007941 */ /* 0x000fea0003800000 */
.L_x_5622:
[----:B------:R-:W-:Y:S05]  /*13a30*/  BRA `(.L_x_5624) ;  /* 0xfffffecc00ec7947 */ /* 0x000fea000383ffff */
.L_x_5248:
[----:B------:R-:W-:Y:S01]  /*13a40*/  BSSY B0, `(.L_x_5625) ;  /* 0x0000007000007945 */ /* 0x000fe20003800000 */
[----:B------:R-:W-:Y:S02]  /*13a50*/  IMAD.MOV.U32 R45, RZ, RZ, 0x4 ;  /* 0x00000004ff2d7424 */ /* 0x000fe400078e00ff */
[----:B------:R-:W-:Y:S02]  /*13a60*/  IMAD.MOV.U32 R44, RZ, RZ, 0x1f ;  /* 0x0000001fff2c7424 */ /* 0x000fe400078e00ff */
[----:B------:R-:W-:-:S07]  /*13a70*/  IMAD.MOV.U32 R52, RZ, RZ, R14 ;  /* 0x000000ffff347224 */ /* 0x000fce00078e000e */
[----:B------:R-:W-:Y:S05]  /*13a80*/  WARPSYNC.COLLECTIVE R52, `(.L_x_5626) ;  /* 0x0000000034087348 */ /* 0x000fea0003c00000 */
[----:B------:R0:W1:Y:S02]  /*13a90*/  SHFL.DOWN P0, R53, R51, R45, R44 ;  /* 0x0800002d33357389 */ /* 0x000064000000002c */
[----:B01----:R-:W-:Y:S05]  /*13aa0*/  ENDCOLLECTIVE ;  /* 0x000000000000791b */ /* 0x003fea0003800000 */
.L_x_5626:
[----:B------:R-:W-:Y:S05]  /*13ab0*/  BSYNC B0 ;  /* 0x0000000000007941 */ /* 0x000fea0003800000 */
.L_x_5625:
        /* <DEDUP_REMOVED lines=9> */
.L_x_5628:
[----:B------:R-:W-:Y:S05]  /*13b50*/  BSYNC B0 ;  /* 0x0000000000007941 */ /* 0x000fea0003800000 */
.L_x_5627:
        /* <DEDUP_REMOVED lines=9> */
.L_x_5630:
[----:B------:R-:W-:Y:S05]  /*13bf0*/  BSYNC B0 ;  /* 0x0000000000007941 */ /* 0x000fea0003800000 */
.L_x_5629:
        /* <DEDUP_REMOVED lines=8> */
.L_x_5632:
[----:B------:R-:W-:Y:S05]  /*13c80*/  BSYNC B0 ;  /* 0x0000000000007941 */ /* 0x000fea0003800000 */
.L_x_5631:
[----:B------:R-:W-:Y:S05]  /*13c90*/  BRA `(.L_x_5633) ;  /* 0xfffffed400e07947 */ /* 0x000fea000383ffff */
.L_x_5258:
[----:B------:R-:W-:Y:S01]  /*13ca0*/  BSSY B0, `(.L_x_5634) ;  /* 0x0000007000007945 */ /* 0x000fe20003800000 */
[----:B------:R-:W-:Y:S01]  /*13cb0*/  IMAD.MOV.U32 R45, RZ, RZ, 0x4 ;  /* 0x00000004ff2d7424 */ /* 0x000fe200078e00ff */
[----:B------:R-:W-:Y:S01]  /*13cc0*/  MOV R52, R14 ;  /* 0x0000000e00347202 */ /* 0x000fe20000000f00 */
[----:B------:R-:W-:-:S07]  /*13cd0*/  IMAD.MOV.U32 R44, RZ, RZ, 0x1f ;  /* 0x0000001fff2c7424 */ /* 0x000fce00078e00ff */
[----:B------:R-:W-:Y:S05]  /*13ce0*/  WARPSYNC.COLLECTIVE R52, `(.L_x_5635) ;  /* 0x0000000034087348 */ /* 0x000fea0003c00000 */
[----:B------:R0:W1:Y:S02]  /*13cf0*/  SHFL.DOWN P0, R53, R51, R45, R44 ;  /* 0x0800002d33357389 */ /* 0x000064000000002c */
[----:B01----:R-:W-:Y:S05]  /*13d00*/  ENDCOLLECTIVE ;  /* 0x000000000000791b */ /* 0x003fea0003800000 */
.L_x_5635:
[----:B------:R-:W-:Y:S05]  /*13d10*/  BSYNC B0 ;  /* 0x0000000000007941 */ /* 0x000fea0003800000 */
.L_x_5634:
        /* <DEDUP_REMOVED lines=9> */
.L_x_5637:
[----:B------:R-:W-:Y:S05]  /*13db0*/  BSYNC B0 ;  /* 0x0000000000007941 */ /* 0x000fea0003800000 */
.L_x_5636:
        /* <DEDUP_REMOVED lines=9> */
.L_x_5639:
[----:B------:R-:W-:Y:S05]  /*13e50*/  BSYNC B0 ;  /* 0x0000000000007941 */ /* 0x000fea0003800000 */
.L_x_5638:
        /* <DEDUP_REMOVED lines=8> */
.L_x_5641:
[----:B------:R-:W-:Y:S05]  /*13ee0*/  BSYNC B0 ;  /* 0x0000000000007941 */ /* 0x000fea0003800000 */
.L_x_5640:
[----:B------:R-:W-:Y:S05]  /*13ef0*/  BRA `(.L_x_5642) ;  /* 0xfffffedc00e47947 */ /* 0x000fea000383ffff */
.L_x_5268:
[----:B------:R-:W-:Y:S01]  /*13f00*/  BSSY B0, `(.L_x_5643) ;  /* 0x0000007000007945 */ /* 0x000fe20003800000 */
[----:B------:R-:W-:Y:S01]  /*13f10*/  MOV R45, 0x4 ;  /* 0x00000004002d7802 */ /* 0x000fe20000000f00 */
[----:B------:R-:W-:Y:S02]  /*13f20*/  IMAD.MOV.U32 R44, RZ, RZ, 0x1f ;  /* 0x0000001fff2c7424 */ /* 0x000fe400078e00ff */
[----:B------:R-:W-:-:S07]  /*13f30*/  IMAD.MOV.U32 R52, RZ, RZ, R14 ;  /* 0x000000ffff347224 */ /* 0x000fce00078e000e */
[----:B------:R-:W-:Y:S05]  /*13f40*/  WARPSYNC.COLLECTIVE R52, `(.L_x_5644) ;  /* 0x0000000034087348 */ /* 0x000fea0003c00000 */
[----:B------:R0:W1:Y:S02]  /*13f50*/  SHFL.DOWN P0, R53, R51, R45, R44 ;  /* 0x0800002d33357389 */ /* 0x000064000000002c */
[----:B01----:R-:W-:Y:S05]  /*13f60*/  ENDCOLLECTIVE ;  /* 0x000000000000791b */ /* 0x003fea0003800000 */
.L_x_5644:
[----:B------:R-:W-:Y:S05]  /*13f70*/  BSYNC B0 ;  /* 0x0000000000007941 */ /* 0x000fea0003800000 */
.L_x_5643:
        /* <DEDUP_REMOVED lines=9> */
.L_x_5646:
[----:B------:R-:W-:Y:S05]  /*14010*/  BSYNC B0 ;  /* 0x0000000000007941 */ /* 0x000fea0003800000 */
.L_x_5645:
        /* <DEDUP_REMOVED lines=9> */
.L_x_5648:
[----:B------:R-:W-:Y:S05]  /*140b0*/  BSYNC B0 ;  /* 0x0000000000007941 */ /* 0x000fea0003800000 */
.L_x_5647:
        /* <DEDUP_REMOVED lines=8> */
.L_x_5650:
[----:B------:R-:W-:Y:S05]  /*14140*/  BSYNC B0 ;  /* 0x0000000000007941 */ /* 0x000fea0003800000 */
.L_x_5649:
[----:B------:R-:W-:Y:S05]  /*14150*/  BRA `(.L_x_5651) ;  /* 0xfffffee400f07947 */ /* 0x000fea000383ffff */
.L_x_5280:
[----:B------:R-:W-:Y:S01]  /*14160*/  BSSY B0, `(.L_x_5652) ;  /* 0x0000007000007945 */ /* 0x000fe20003800000 */
[----:B------:R-:W-:Y:S02]  /*14170*/  IMAD.MOV.U32 R45, RZ, RZ, 0x4 ;  /* 0x00000004ff2d7424 */ /* 0x000fe400078e00ff */
[----:B------:R-:W-:Y:S02]  /*14180*/  IMAD.MOV.U32 R44, RZ, RZ, 0x1f ;  /* 0x0000001fff2c7424 */ /* 0x000fe400078e00ff */
[----:B------:R-:W-:-:S07]  /*14190*/  IMAD.MOV.U32 R52, RZ, RZ, R6 ;  /* 0x000000ffff347224 */ /* 0x000fce00078e0006 */
[----:B------:R-:W-:Y:S05]  /*141a0*/  WARPSYNC.COLLECTIVE R52, `(.L_x_5653) ;  /* 0x0000000034087348 */ /* 0x000fea0003c00000 */
[----:B------:R0:W1:Y:S02]  /*141b0*/  SHFL.DOWN P0, R53, R51, R45, R44 ;  /* 0x0800002d33357389 */ /* 0x000064000000002c */
[----:B01----:R-:W-:Y:S05]  /*141c0*/  ENDCOLLECTIVE ;  /* 0x000000000000791b */ /* 0x003fea0003800000 */
.L_x_5653:
[----:B------:R-:W-:Y:S05]  /*141d0*/  BSYNC B0 ;  /* 0x0000000000007941 */ /* 0x000fea0003800000 */
.L_x_5652:
        /* <DEDUP_REMOVED lines=9> */
.L_x_5655:
[----:B------:R-:W-:Y:S05]  /*14270*/  BSYNC B0 ;  /* 0x0000000000007941 */ /* 0x000fea0003800000 */
.L_x_5654:
        /* <DEDUP_REMOVED lines=9> */
.L_x_5657:
[----:B------:R-:W-:Y:S05]  /*14310*/  BSYNC B0 ;  /* 0x0000000000007941 */ /* 0x000fea0003800000 */
.L_x_5656:
        /* <DEDUP_REMOVED lines=8> */
.L_x_5659:
[----:B------:R-:W-:Y:S05]  /*143a0*/  BSYNC B0 ;  /* 0x0000000000007941 */ /* 0x000fea0003800000 */
.L_x_5658:
[----:B------:R-:W-:Y:S05]  /*143b0*/  BRA `(.L_x_5660) ;  /* 0xfffffef000947947 */ /* 0x000fea000383ffff */
.L_x_5290:
[----:B------:R-:W-:Y:S01]  /*143c0*/  BSSY B0, `(.L_x_5661) ;  /* 0x0000007000007945 */ /* 0x000fe20003800000 */
[----:B------:R-:W-:Y:S01]  /*143d0*/  IMAD.MOV.U32 R45, RZ, RZ, 0x4 ;  /* 0x00000004ff2d7424 */ /* 0x000fe200078e00ff */
[----:B------:R-:W-:Y:S01]  /*143e0*/  MOV R52, R6 ;  /* 0x0000000600347202 */ /* 0x000fe20000000f00 */
[----:B------:R-:W-:-:S07]  /*143f0*/  IMAD.MOV.U32 R44, RZ, RZ, 0x1f ;  /* 0x0000001fff2c7424 */ /* 0x000fce00078e00ff */
[----:B0-----:R-:W-:Y:S05]  /*14400*/  WARPSYNC.COLLECTIVE R52, `(.L_x_5662) ;  /* 0x0000000034087348 */ /* 0x001fea0003c00000 */
[----:B------:R1:W2:Y:S02]  /*14410*/  SHFL.DOWN P0, R53, R51, R45, R44 ;  /* 0x0800002d33357389 */ /* 0x0002a4000000002c */
[----:B012---:R-:W-:Y:S05]  /*14420*/  ENDCOLLECTIVE ;  /* 0x000000000000791b */ /* 0x007fea0003800000 */
.L_x_5662:
[----:B------:R-:W-:Y:S05]  /*14430*/  BSYNC B0 ;  /* 0x0000000000007941 */ /* 0x000fea0003800000 */
.L_x_5661:
        /* <DEDUP_REMOVED lines=9> */
.L_x_5664:
[----:B------:R-:W-:Y:S05]  /*144d0*/  BSYNC B0 ;  /* 0x0000000000007941 */ /* 0x000fea0003800000 */
.L_x_5663:
        /* <DEDUP_REMOVED lines=9> */
.L_x_5666:
[----:B------:R-:W-:Y:S05]  /*14570*/  BSYNC B0 ;  /* 0x0000000000007941 */ /* 0x000fea0003800000 */
.L_x_5665:
        /* <DEDUP_REMOVED lines=8> */
.L_x_5668:
[----:B------:R-:W-:Y:S05]  /*14600*/  BSYNC B0 ;  /* 0x0000000000007941 */ /* 0x000fea0003800000 */
.L_x_5667:
[----:B------:R-:W-:Y:S05]  /*14610*/  BRA `(.L_x_5669) ;  /* 0xfffffef800647947 */ /* 0x000fea000383ffff */
.L_x_5300:
[----:B------:R-:W-:Y:S01]  /*14620*/  BSSY B0, `(.L_x_5670) ;  /* 0x0000007000007945 */ /* 0x000fe20003800000 */
[----:B------:R-:W-:Y:S01]  /*14630*/  MOV R45, 0x4 ;  /* 0x00000004002d7802 */ /* 0x000fe20000000f00 */
[----:B------:R-:W-:Y:S02]  /*14640*/  IMAD.MOV.U32 R44, RZ, RZ, 0x1f ;  /* 0x0000001fff2c7424 */ /* 0x000fe400078e00ff */
[----:B------:R-:W-:-:S07]  /*14650*/  IMAD.MOV.U32 R52, RZ, RZ, R6 ;  /* 0x000000ffff347224 */ /* 0x000fce00078e0006 */
[----:B------:R-:W-:Y:S05]  /*14660*/  WARPSYNC.COLLECTIVE R52, `(.L_x_5671) ;  /* 0x0000000034087348 */ /* 0x000fea0003c00000 */
[----:B------:R0:W1:Y:S02]  /*14670*/  SHFL.DOWN P0, R53, R51, R45, R44 ;  /* 0x0800002d33357389 */ /* 0x000064000000002c */
[----:B01----:R-:W-:Y:S05]  /*14680*/  ENDCOLLECTIVE ;  /* 0x000000000000791b */ /* 0x003fea0003800000 */
.L_x_5671:
[----:B------:R-:W-:Y:S05]  /*14690*/  BSYNC B0 ;  /* 0x0000000000007941 */ /* 0x000fea0003800000 */
.L_x_5670:
        /* <DEDUP_REMOVED lines=9> */
.L_x_5673:
[----:B------:R-:W-:Y:S05]  /*14730*/  BSYNC B0 ;  /* 0x0000000000007941 */ /* 0x000fea0003800000 */
.L_x_5672:
        /* <DEDUP_REMOVED lines=9> */
.L_x_5675:
[----:B------:R-:W-:Y:S05]  /*147d0*/  BSYNC B0 ;  /* 0x0000000000007941 */ /* 0x000fea0003800000 */
.L_x_5674:
        /* <DEDUP_REMOVED lines=8> */
.L_x_5677:
[----:B------:R-:W-:Y:S05]  /*14860*/  BSYNC B0 ;  /* 0x0000000000007941 */ /* 0x000fea0003800000 */
.L_x_5676:
[----:B------:R-:W-:Y:S05]  /*14870*/  BRA `(.L_x_5678) ;  /* 0xffffff0000807947 */ /* 0x000fea000383ffff */
.L_x_5310:
[----:B------:R-:W-:Y:S01]  /*14880*/  BSSY B0, `(.L_x_5679) ;  /* 0x0000007000007945 */ /* 0x000fe20003800000 */
[----:B------:R-:W-:Y:S02]  /*14890*/  IMAD.MOV.U32 R45, RZ, RZ, 0x4 ;  /* 0x00000004ff2d7424 */ /* 0x000fe400078e00ff */
[----:B------:R-:W-:Y:S02]  /*148a0*/  IMAD.MOV.U32 R44, RZ, RZ, 0x1f ;  /* 0x0000001fff2c7424 */ /* 0x000fe400078e00ff */
[----:B------:R-:W-:-:S07]  /*148b0*/  IMAD.MOV.U32 R52, RZ, RZ, R6 ;  /* 0x000000ffff347224 */ /* 0x000fce00078e0006 */
[----:B0-----:R-:W-:Y:S05]  /*148c0*/  WARPSYNC.COLLECTIVE R52, `(.L_x_5680) ;  /* 0x0000000034087348 */ /* 0x001fea0003c00000 */
[----:B------:R1:W2:Y:S02]  /*148d0*/  SHFL.DOWN P0, R53, R51, R45, R44 ;  /* 0x0800002d33357389 */ /* 0x0002a4000000002c */
[----:B012---:R-:W-:Y:S05]  /*148e0*/  ENDCOLLECTIVE ;  /* 0x000000000000791b */ /* 0x007fea0003800000 */
.L_x_5680:
[----:B------:R-:W-:Y:S05]  /*148f0*/  BSYNC B0 ;  /* 0x0000000000007941 */ /* 0x000fea0003800000 */
.L_x_5679:
        /* <DEDUP_REMOVED lines=9> */
.L_x_5682:
[----:B------:R-:W-:Y:S05]  /*14990*/  BSYNC B0 ;  /* 0x0000000000007941 */ /* 0x000fea0003800000 */
.L_x_5681:
        /* <DEDUP_REMOVED lines=9> */
.L_x_5684:
[----:B------:R-:W-:Y:S05]  /*14a30*/  BSYNC B0 ;  /* 0x0000000000007941 */ /* 0x000fea0003800000 */
.L_x_5683:
        /* <DEDUP_REMOVED lines=8> */
.L_x_5686:
[----:B------:R-:W-:Y:S05]  /*14ac0*/  BSYNC B0 ;  /* 0x0000000000007941 */ /* 0x000fea0003800000 */
.L_x_5685:
[----:B------:R-:W-:Y:S05]  /*14ad0*/  BRA `(.L_x_5687) ;  /* 0xffffff0800647947 */ /* 0x000fea000383ffff */
.L_x_5321:
[----:B------:R-:W-:Y:S01]  /*14ae0*/  BSSY B0, `(.L_x_5688) ;  /* 0x0000007000007945 */ /* 0x000fe20003800000 */
[----:B------:R-:W-:Y:S01]  /*14af0*/  IMAD.MOV.U32 R45, RZ, RZ, 0x4 ;  /* 0x00000004ff2d7424 */ /* 0x000fe200078e00ff */
[----:B------:R-:W-:Y:S01]  /*14b00*/  MOV R52, R6 ;  /* 0x0000000600347202 */ /* 0x000fe20000000f00 */
[----:B------:R-:W-:-:S07]  /*14b10*/  IMAD.MOV.U32 R44, RZ, RZ, 0x1f ;  /* 0x0000001fff2c7424 */ /* 0x000fce00078e00ff */
[----:B------:R-:W-:Y:S05]  /*14b20*/  WARPSYNC.COLLECTIVE R52, `(.L_x_5689) ;  /* 0x0000000034087348 */ /* 0x000fea0003c00000 */
[----:B------:R0:W1:Y:S02]  /*14b30*/  SHFL.DOWN P0, R53, R51, R45, R44 ;  /* 0x0800002d33357389 */ /* 0x000064000000002c */
[----:B01----:R-:W-:Y:S05]  /*14b40*/  ENDCOLLECTIVE ;  /* 0x000000000000791b */ /* 0x003fea0003800000 */
.L_x_5689:
[----:B------:R-:W-:Y:S05]  /*14b50*/  BSYNC B0 ;  /* 0x0000000000007941 */ /* 0x000fea0003800000 */
.L_x_5688:
        /* <DEDUP_REMOVED lines=9> */
.L_x_5691:
[----:B------:R-:W-:Y:S05]  /*14bf0*/  BSYNC B0 ;  /* 0x0000000000007941 */ /* 0x000fea0003800000 */
.L_x_5690:
        /* <DEDUP_REMOVED lines=9> */
.L_x_5693:
[----:B------:R-:W-:Y:S05]  /*14c90*/  BSYNC B0 ;  /* 0x0000000000007941 */ /* 0x000fea0003800000 */
.L_x_5692:
        /* <DEDUP_REMOVED lines=8> */
.L_x_5695:
[----:B------:R-:W-:Y:S05]  /*14d20*/  BSYNC B0 ;  /* 0x0000000000007941 */ /* 0x000fea0003800000 */
.L_x_5694:
[----:B------:R-:W-:Y:S05]  /*14d30*/  BRA `(.L_x_5696) ;  /* 0xffffff1000907947 */ /* 0x000fea000383ffff */
.L_x_5331:
[----:B------:R-:W-:Y:S01]  /*14d40*/  BSSY B0, `(.L_x_5697) ;  /* 0x0000007000007945 */ /* 0x000fe20003800000 */
[----:B------:R-:W-:Y:S01]  /*14d50*/  MOV R45, 0x4 ;  /* 0x00000004002d7802 */ /* 0x000fe20000000f00 */
[----:B------:R-:W-:Y:S02]  /*14d60*/  IMAD.MOV.U32 R44, RZ, RZ, 0x1f ;  /* 0x0000001fff2c7424 */ /* 0x000fe400078e00ff */
[----:B------:R-:W-:-:S07]  /*14d70*/  IMAD.MOV.U32 R52, RZ, RZ, R6 ;  /* 0x000000ffff347224 */ /* 0x000fce00078e0006 */
[----:B0-----:R-:W-:Y:S05]  /*14d80*/  WARPSYNC.COLLECTIVE R52, `(.L_x_5698) ;  /* 0x0000000034087348 */ /* 0x001fea0003c00000 */
[----:B------:R1:W2:Y:S02]  /*14d90*/  SHFL.DOWN P0, R53, R51, R45, R44 ;  /* 0x0800002d33357389 */ /* 0x0002a4000000002c */
[----:B012---:R-:W-:Y:S05]  /*14da0*/  ENDCOLLECTIVE ;  /* 0x000000000000791b */ /* 0x007fea0003800000 */
.L_x_5698:
[----:B------:R-:W-:Y:S05]  /*14db0*/  BSYNC B0 ;  /* 0x0000000000007941 */ /* 0x000fea0003800000 */
.L_x_5697:
        /* <DEDUP_REMOVED lines=9> */
.L_x_5700:
[----:B------:R-:W-:Y:S05]  /*14e50*/  BSYNC B0 ;  /* 0x0000000000007941 */ /* 0x000fea0003800000 */
.L_x_5699:
        /* <DEDUP_REMOVED lines=9> */
.L_x_5702:
[----:B------:R-:W-:Y:S05]  /*14ef0*/  BSYNC B0 ;  /* 0x0000000000007941 */ /* 0x000fea0003800000 */
.L_x_5701:
        /* <DEDUP_REMOVED lines=8> */
.L_x_5704:
[----:B------:R-:W-:Y:S05]  /*14f80*/  BSYNC B0 ;  /* 0x0000000000007941 */ /* 0x000fea0003800000 */
.L_x_5703:
[----:B------:R-:W-:Y:S05]  /*14f90*/  BRA `(.L_x_5705) ;  /* 0xffffff1800687947 */ /* 0x000fea000383ffff */
.L_x_5341:
[----:B------:R-:W-:Y:S01]  /*14fa0*/  BSSY B0, `(.L_x_5706) ;  /* 0x0000007000007945 */ /* 0x000fe20003800000 */
[----:B------:R-:W-:Y:S02]  /*14fb0*/  IMAD.MOV.U32 R45, RZ, RZ, 0x4 ;  /* 0x00000004ff2d7424 */ /* 0x000fe400078e00ff */
[----:B------:R-:W-:Y:S02]  /*14fc0*/  IMAD.MOV.U32 R44, RZ, RZ, 0x1f ;  /* 0x0000001fff2c7424 */ /* 0x000fe400078e00ff */
[----:B------:R-:W-:-:S07]  /*14fd0*/  IMAD.MOV.U32 R52, RZ, RZ, R6 ;  /* 0x000000ffff347224 */ /* 0x000fce00078e0006 */
[----:B------:R-:W-:Y:S05]  /*14fe0*/  WARPSYNC.COLLECTIVE R52, `(.L_x_5707) ;  /* 0x0000000034087348 */ /* 0x000fea0003c00000 */
[----:B------:R0:W1:Y:S02]  /*14ff0*/  SHFL.DOWN P0, R53, R51, R45, R44 ;  /* 0x0800002d33357389 */ /* 0x000064000000002c */
[----:B01----:R-:W-:Y:S05]  /*15000*/  ENDCOLLECTIVE ;  /* 0x000000000000791b */ /* 0x003fea0003800000 */
.L_x_5707:
[----:B------:R-:W-:Y:S05]  /*15010*/  BSYNC B0 ;  /* 0x0000000000007941 */ /* 0x000fea0003800000 */
.L_x_5706:
        /* <DEDUP_REMOVED lines=9> */
.L_x_5709:
[----:B------:R-:W-:Y:S05]  /*150b0*/  BSYNC B0 ;  /* 0x0000000000007941 */ /* 0x000fea0003800000 */
.L_x_5708:
        /* <DEDUP_REMOVED lines=9> */
.L_x_5711:
[----:B------:R-:W-:Y:S05]  /*15150*/  BSYNC B0 ;  /* 0x0000000000007941 */ /* 0x000fea0003800000 */
.L_x_5710:
        /* <DEDUP_REMOVED lines=8> */
.L_x_5713:
[----:B------:R-:W-:Y:S05]  /*151e0*/  BSYNC B0 ;  /* 0x0000000000007941 */ /* 0x000fea0003800000 */
.L_x_5712:
[----:B------:R-:W-:Y:S05]  /*151f0*/  BRA `(.L_x_5714) ;  /* 0xffffff2000887947 */ /* 0x000fea000383ffff */
.L_x_5351:
[----:B------:R-:W-:Y:S01]  /*15200*/  BSSY B0, `(.L_x_5715) ;  /* 0x0000007000007945 */ /* 0x000fe20003800000 */
[----:B------:R-:W-:Y:S01]  /*15210*/  IMAD.MOV.U32 R45, RZ, RZ, 0x4 ;  /* 0x00000004ff2d7424 */ /* 0x000fe200078e00ff */
[----:B------:R-:W-:Y:S01]  /*15220*/  MOV R52, R6 ;  /* 0x0000000600347202 */ /* 0x000fe20000000f00 */
[----:B------:R-:W-:-:S07]  /*15230*/  IMAD.MOV.U32 R44, RZ, RZ, 0x1f ;  /* 0x0000001fff2c7424 */ /* 0x000fce00078e00ff */
[----:B0-----:R-:W-:Y:S05]  /*15240*/  WARPSYNC.COLLECTIVE R52, `(.L_x_5716) ;  /* 0x0000000034087348 */ /* 0x001fea0003c00000 */
[----:B------:R1:W2:Y:S02]  /*15250*/  SHFL.DOWN P0, R53, R51, R45, R44 ;  /* 0x0800002d33357389 */ /* 0x0002a4000000002c */
[----:B012---:R-:W-:Y:S05]  /*15260*/  ENDCOLLECTIVE ;  /* 0x000000000000791b */ /* 0x007fea0003800000 */
.L_x_5716:
[----:B------:R-:W-:Y:S05]  /*15270*/  BSYNC B0 ;  /* 0x0000000000007941 */ /* 0x000fea0003800000 */
.L_x_5715:
        /* <DEDUP_REMOVED lines=9> */
.L_x_5718:
[----:B------:R-:W-:Y:S05]  /*15310*/  BSYNC B0 ;  /* 0x0000000000007941 */ /* 0x000fea0003800000 */
.L_x_5717:
        /* <DEDUP_REMOVED lines=9> */
.L_x_5720:
[----:B------:R-:W-:Y:S05]  /*153b0*/  BSYNC B0 ;  /* 0x0000000000007941 */ /* 0x000fea0003800000 */
.L_x_5719:
        /* <DEDUP_REMOVED lines=8> */
.L_x_5722:
[----:B------:R-:W-:Y:S05]  /*15440*/  BSYNC B0 ;  /* 0x0000000000007941 */ /* 0x000fea0003800000 */
.L_x_5721:
[----:B------:R-:W-:Y:S05]  /*15450*/  BRA `(.L_x_5723) ;  /* 0xffffff2800707947 */ /* 0x000fea000383ffff */
.L_x_5363:
[----:B------:R-:W-:Y:S01]  /*15460*/  BSSY B0, `(.L_x_5724) ;  /* 0x0000007000007945 */ /* 0x000fe20003800000 */
[----:B------:R-:W-:Y:S01]  /*15470*/  MOV R45, 0x10 ;  /* 0x00000010002d7802 */ /* 0x000fe20000000f00 */
[----:B------:R-:W-:Y:S02]  /*15480*/  IMAD.MOV.U32 R44, RZ, RZ, 0x1f ;  /* 0x0000001fff2c7424 */ /* 0x000fe400078e00ff */
[----:B------:R-:W-:-:S07]  /*15490*/  IMAD.MOV.U32 R52, RZ, RZ, -0x1 ;  /* 0xffffffffff347424 */ /* 0x000fce00078e00ff */
[----:B--2---:R-:W-:Y:S05]  /*154a0*/  WARPSYNC.COLLECTIVE R52, `(.L_x_5725) ;  /* 0x0000000034087348 */ /* 0x004fea0003c00000 */
[----:B------:R0:W1:Y:S02]  /*154b0*/  SHFL.DOWN P0, R53, R51, R45, R44 ;  /* 0x0800002d33357389 */ /* 0x000064000000002c */
[----:B012---:R-:W-:Y:S05]  /*154c0*/  ENDCOLLECTIVE ;  /* 0x000000000000791b */ /* 0x007fea0003800000 */
.L_x_5725:
[----:B------:R-:W-:Y:S05]  /*154d0*/  BSYNC B0 ;  /* 0x0000000000007941 */ /* 0x000fea0003800000 */
.L_x_5724:
        /* <DEDUP_REMOVED lines=8> */
.L_x_5726:
[----:B------:R-:W-:Y:S01]  /*15560*/  IMAD.MOV.U32 R45, RZ, RZ, 0x4 ;  /* 0x00000004ff2d7424 */ /* 0x000fe200078e00ff */
[----:B------:R-:W-:-:S04]  /*15570*/  FMNMX R3, R51, R53, !PT ;  /* 0x0000003533037209 */ /* 0x000fc80007800000 */
[----:B------:R-:W-:-:S07]  /*15580*/  MOV R51, R3 ;  /* 0x0000000300337202 */ /* 0x000fce0000000f00 */
[----:B------:R-:W-:Y:S05]  /*15590*/  WARPSYNC.COLLECTIVE R52, `(.L_x_5727) ;  /* 0x0000000034087348 */ /* 0x000fea0003c00000 */
[----:B------:R0:W1:Y:S02]  /*155a0*/  SHFL.DOWN P0, R53, R51, R45, R44 ;  /* 0x0800002d33357389 */ /* 0x000064000000002c */
[----:B01----:R-:W-:Y:S05]  /*155b0*/  ENDCOLLECTIVE ;  /* 0x000000000000791b */ /* 0x003fea0003800000 */
.L_x_5727:
[----:B------:R-:W-:Y:S01]  /*155c0*/  IMAD.MOV.U32 R45, RZ, RZ, 0x2 ;  /* 0x00000002ff2d7424 */ /* 0x000fe200078e00ff */
[----:B------:R-:W-:-:S05]  /*155d0*/  FMNMX R31, R3, R53, !PT ;  /* 0x00000035031f7209 */ /* 0x000fca0007800000 */
[----:B------:R-:W-:-:S07]  /*155e0*/  IMAD.MOV.U32 R51, RZ, RZ, R31 ;  /* 0x000000ffff337224 */ /* 0x000fce00078e001f */
[----:B------:R-:W-:Y:S05]  /*155f0*/  WARPSYNC.COLLECTIVE R52, `(.L_x_5728) ;  /* 0x0000000034087348 */ /* 0x000fea0003c00000 */
[----:B------:R0:W1:Y:S02]  /*15600*/  SHFL.DOWN P0, R53, R51, R45, R44 ;  /* 0x0800002d33357389 */ /* 0x000064000000002c */
[----:B01----:R-:W-:Y:S05]  /*15610*/  ENDCOLLECTIVE ;  /* 0x000000000000791b */ /* 0x003fea0003800000 */
.L_x_5728:
[----:B------:R-:W-:Y:S01]  /*15620*/  IMAD.MOV.U32 R45, RZ, RZ, 0x1 ;  /* 0x00000001ff2d7424 */ /* 0x000fe200078e00ff */
[----:B------:R-:W-:-:S05]  /*15630*/  FMNMX R32, R31, R53, !PT ;  /* 0x000000351f207209 */ /* 0x000fca0007800000 */
[----:B------:R-:W-:-:S07]  /*15640*/  IMAD.MOV.U32 R51, RZ, RZ, R32 ;  /* 0x000000ffff337224 */ /* 0x000fce00078e0020 */
[----:B------:R-:W-:Y:S05]  /*15650*/  WARPSYNC.COLLECTIVE R52, `(.L_x_5729) ;  /* 0x0000000034087348 */ /* 0x000fea0003c00000 */
[----:B------:R0:W1:Y:S02]  /*15660*/  SHFL.DOWN P0, R53, R51, R45, R44 ;  /* 0x0800002d33357389 */ /* 0x000064000000002c */
[----:B01----:R-:W-:Y:S05]  /*15670*/  ENDCOLLECTIVE ;  /* 0x000000000000791b */ /* 0x003fea0003800000 */
.L_x_5729:
[----:B------:R-:W-:Y:S01]  /*15680*/  FMNMX R54, R32, R53, !PT ;  /* 0x0000003520367209 */ /* 0x000fe20007800000 */
[----:B------:R-:W-:-:S07]  /*15690*/  IMAD.MOV.U32 R53, RZ, RZ, 0x1f ;  /* 0x0000001fff357424 */ /* 0x000fce00078e00ff */
[----:B------:R-:W-:Y:S05]  /*156a0*/  WARPSYNC.COLLECTIVE R52, `(.L_x_5730) ;  /* 0x0000000034087348 */ /* 0x000fea0003c00000 */
[----:B------:R0:W1:Y:S02]  /*156b0*/  SHFL.IDX P0, R53, R54, R55, R53 ;  /* 0x0000003736357389 */ /* 0x0000640000000035 */
[----:B01----:R-:W-:Y:S05]  /*156c0*/  ENDCOLLECTIVE ;  /* 0x000000000000791b */ /* 0x003fea0003800000 */
.L_x_5730:
[----:B------:R-:W-:Y:S01]  /*156d0*/  IMAD.MOV.U32 R36, RZ, RZ, R53 ;  /* 0x000000ffff247224 */ /* 0x000fe200078e0035 */
[----:B------:R-:W-:Y:S06]  /*156e0*/  BRA `(.L_x_5731) ;  /* 0xffffff3000687947 */ /* 0x000fec000383ffff */
.L_x_5371:
[----:B------:R-:W-:Y:S01]  /*156f0*/  BSSY B0, `(.L_x_5732) ;  /* 0x0000007000007945 */ /* 0x000fe20003800000 */
[----:B------:R-:W-:Y:S02]  /*15700*/  IMAD.MOV.U32 R45, RZ, RZ, 0x10 ;  /* 0x00000010ff2d7424 */ /* 0x000fe400078e00ff */
[----:B------:R-:W-:Y:S02]  /*15710*/  IMAD.MOV.U32 R44, RZ, RZ, 0x1f ;  /* 0x0000001fff2c7424 */ /* 0x000fe400078e00ff */
[----:B------:R-:W-:-:S07]  /*15720*/  IMAD.MOV.U32 R52, RZ, RZ, -0x1 ;  /* 0xffffffffff347424 */ /* 0x000fce00078e00ff */
[----:B0-2---:R-:W-:Y:S05]  /*15730*/  WARPSYNC.COLLECTIVE R52, `(.L_x_5733) ;  /* 0x0000000034087348 */ /* 0x005fea0003c00000 */
[----:B------:R1:W3:Y:S02]  /*15740*/  SHFL.DOWN P0, R53, R51, R45, R44 ;  /* 0x0800002d33357389 */ /* 0x0002e4000000002c */
[----:B0123--:R-:W-:Y:S05]  /*15750*/  ENDCOLLECTIVE ;  /* 0x000000000000791b */ /* 0x00ffea0003800000 */
.L_x_5733:
[----:B------:R-:W-:Y:S05]  /*15760*/  BSYNC B0 ;  /* 0x0000000000007941 */ /* 0x000fea0003800000 */
.L_x_5732:
        /* <DEDUP_REMOVED lines=8> */
.L_x_5734:
[----:B------:R-:W-:Y:S01]  /*157f0*/  IMAD.MOV.U32 R45, RZ, RZ, 0x4 ;  /* 0x00000004ff2d7424 */ /* 0x000fe200078e00ff */
[----:B------:R-:W-:-:S05]  /*15800*/  FMNMX R4, R51, R53, !PT ;  /* 0x0000003533047209 */ /* 0x000fca0007800000 */
[----:B------:R-:W-:-:S07]  /*15810*/  IMAD.MOV.U32 R51, RZ, RZ, R4 ;  /* 0x000000ffff337224 */ /* 0x000fce00078e0004 */
[----:B------:R-:W-:Y:S05]  /*15820*/  WARPSYNC.COLLECTIVE R52, `(.L_x_5735) ;  /* 0x0000000034087348 */ /* 0x000fea0003c00000 */
[----:B------:R0:W1:Y:S02]  /*15830*/  SHFL.DOWN P0, R53, R51, R45, R44 ;  /* 0x0800002d33357389 */ /* 0x000064000000002c */
[----:B01----:R-:W-:Y:S05]  /*15840*/  ENDCOLLECTIVE ;  /* 0x000000000000791b */ /* 0x003fea0003800000 */
.L_x_5735:
[----:B------:R-:W-:Y:S01]  /*15850*/  HFMA2 R45, -RZ, RZ, 0, 1.1920928955078125e-07 ;  /* 0x00000002ff2d7431 */ /* 0x000fe200000001ff */
[----:B------:R-:W-:-:S05]  /*15860*/  FMNMX R5, R4, R53, !PT ;  /* 0x0000003504057209 */ /* 0x000fca0007800000 */
[----:B------:R-:W-:-:S07]  /*15870*/  IMAD.MOV.U32 R51, RZ, RZ, R5 ;  /* 0x000000ffff337224 */ /* 0x000fce00078e0005 */
[----:B------:R-:W-:Y:S05]  /*15880*/  WARPSYNC.COLLECTIVE R52, `(.L_x_5736) ;  /* 0x0000000034087348 */ /* 0x000fea0003c00000 */
[----:B------:R0:W1:Y:S02]  /*15890*/  SHFL.DOWN P0, R53, R51, R45, R44 ;  /* 0x0800002d33357389 */ /* 0x000064000000002c */
[----:B01----:R-:W-:Y:S05]  /*158a0*/  ENDCOLLECTIVE ;  /* 0x000000000000791b */ /* 0x003fea0003800000 */
.L_x_5736:
[----:B------:R-:W-:Y:S01]  /*158b0*/  IMAD.MOV.U32 R45, RZ, RZ, 0x1 ;  /* 0x00000001ff2d7424 */ /* 0x000fe200078e00ff */
[----:B------:R-:W-:-:S05]  /*158c0*/  FMNMX R6, R5, R53, !PT ;  /* 0x0000003505067209 */ /* 0x000fca0007800000 */
[----:B------:R-:W-:-:S07]  /*158d0*/  IMAD.MOV.U32 R51, RZ, RZ, R6 ;  /* 0x000000ffff337224 */ /* 0x000fce00078e0006 */
[----:B------:R-:W-:Y:S05]  /*158e0*/  WARPSYNC.COLLECTIVE R52, `(.L_x_5737) ;  /* 0x0000000034087348 */ /* 0x000fea0003c00000 */
[----:B------:R0:W1:Y:S02]  /*158f0*/  SHFL.DOWN P0, R53, R51, R45, R44 ;  /* 0x0800002d33357389 */ /* 0x000064000000002c */
[----:B01----:R-:W-:Y:S05]  /*15900*/  ENDCOLLECTIVE ;  /* 0x000000000000791b */ /* 0x003fea0003800000 */
.L_x_5737:
[----:B------:R-:W-:Y:S01]  /*15910*/  FMNMX R54, R6, R53, !PT ;  /* 0x0000003506367209 */ /* 0x000fe20007800000 */
[----:B------:R-:W-:-:S07]  /*15920*/  IMAD.MOV.U32 R53, RZ, RZ, 0x1f ;  /* 0x0000001fff357424 */ /* 0x000fce00078e00ff */
[----:B------:R-:W-:Y:S05]  /*15930*/  WARPSYNC.COLLECTIVE R52, `(.L_x_5738) ;  /* 0x0000000034087348 */ /* 0x000fea0003c00000 */
[----:B------:R0:W1:Y:S02]  /*15940*/  SHFL.IDX P0, R53, R54, R55, R53 ;  /* 0x0000003736357389 */ /* 0x0000640000000035 */
[----:B01----:R-:W-:Y:S05]  /*15950*/  ENDCOLLECTIVE ;  /* 0x000000000000791b */ /* 0x003fea0003800000 */
.L_x_5738:
[----:B------:R-:W-:Y:S01]  /*15960*/  IMAD.MOV.U32 R7, RZ, RZ, R53 ;  /* 0x000000ffff077224 */ /* 0x000fe200078e0035 */
[----:B------:R-:W-:Y:S06]  /*15970*/  BRA `(.L_x_5739) ;  /* 0xffffff3000dc7947 */ /* 0x000fec000383ffff */
.L_x_5379:
[----:B------:R-:W-:Y:S01]  /*15980*/  BSSY B0, `(.L_x_5740) ;  /* 0x0000007000007945 */ /* 0x000fe20003800000 */
[----:B------:R-:W-:Y:S01]  /*15990*/  MOV R45, 0x10 ;  /* 0x00000010002d7802 */ /* 0x000fe20000000f00 */
[----:B------:R-:W-:Y:S02]  /*159a0*/  IMAD.MOV.U32 R44, RZ, RZ, 0x1f ;  /* 0x0000001fff2c7424 */ /* 0x000fe400078e00ff */
[----:B------:R-:W-:-:S07]  /*159b0*/  IMAD.MOV.U32 R52, RZ, RZ, -0x1 ;  /* 0xffffffffff347424 */ /* 0x000fce00078e00ff */
[----:B0-2---:R-:W-:Y:S05]  /*159c0*/  WARPSYNC.COLLECTIVE R52, `(.L_x_5741) ;  /* 0x0000000034087348 */ /* 0x005fea0003c00000 */
[----:B------:R1:W3:Y:S02]  /*159d0*/  SHFL.DOWN P0, R53, R51, R45, R44 ;  /* 0x0800002d33357389 */ /* 0x0002e4000000002c */
[----:B0123--:R-:W-:Y:S05]  /*159e0*/  ENDCOLLECTIVE ;  /* 0x000000000000791b */ /* 0x00ffea0003800000 */
.L_x_5741:
[----:B------:R-:W-:Y:S05]  /*159f0*/  BSYNC B0 ;  /* 0x0000000000007941 */ /* 0x000fea0003800000 */
.L_x_5740:
        /* <DEDUP_REMOVED lines=8> */
.L_x_5742:
[----:B------:R-:W-:Y:S01]  /*15a80*/  IMAD.MOV.U32 R45, RZ, RZ, 0x4 ;  /* 0x00000004ff2d7424 */ /* 0x000fe200078e00ff */
[----:B------:R-:W-:-:S04]  /*15a90*/  FMNMX R5, R51, R53, !PT ;  /* 0x0000003533057209 */ /* 0x000fc80007800000 */
[----:B------:R-:W-:-:S07]  /*15aa0*/  MOV R51, R5 ;  /* 0x0000000500337202 */ /* 0x000fce0000000f00 */
[----:B------:R-:W-:Y:S05]  /*15ab0*/  WARPSYNC.COLLECTIVE R52, `(.L_x_5743) ;  /* 0x0000000034087348 */ /* 0x000fea0003c00000 */
[----:B------:R0:W1:Y:S02]  /*15ac0*/  SHFL.DOWN P0, R53, R51, R45, R44 ;  /* 0x0800002d33357389 */ /* 0x000064000000002c */
[----:B01----:R-:W-:Y:S05]  /*15ad0*/  ENDCOLLECTIVE ;  /* 0x000000000000791b */ /* 0x003fea0003800000 */
.L_x_5743:
[----:B------:R-:W-:Y:S01]  /*15ae0*/  IMAD.MOV.U32 R45, RZ, RZ, 0x2 ;  /* 0x00000002ff2d7424 */ /* 0x000fe200078e00ff */
[----:B------:R-:W-:-:S05]  /*15af0*/  FMNMX R6, R5, R53, !PT ;  /* 0x0000003505067209 */ /* 0x000fca0007800000 */
[----:B------:R-:W-:-:S07]  /*15b00*/  IMAD.MOV.U32 R51, RZ, RZ, R6 ;  /* 0x000000ffff337224 */ /* 0x000fce00078e0006 */
[----:B------:R-:W-:Y:S05]  /*15b10*/  WARPSYNC.COLLECTIVE R52, `(.L_x_5744) ;  /* 0x0000000034087348 */ /* 0x000fea0003c00000 */
[----:B------:R0:W1:Y:S02]  /*15b20*/  SHFL.DOWN P0, R53, R51, R45, R44 ;  /* 0x0800002d33357389 */ /* 0x000064000000002c */
[----:B01----:R-:W-:Y:S05]  /*15b30*/  ENDCOLLECTIVE ;  /* 0x000000000000791b */ /* 0x003fea0003800000 */
.L_x_5744:
[----:B------:R-:W-:Y:S01]  /*15b40*/  IMAD.MOV.U32 R45, RZ, RZ, 0x1 ;  /* 0x00000001ff2d7424 */ /* 0x000fe200078e00ff */
[----:B------:R-:W-:-:S05]  /*15b50*/  FMNMX R7, R6, R53, !PT ;  /* 0x0000003506077209 */ /* 0x000fca0007800000 */
[----:B------:R-:W-:-:S07]  /*15b60*/  IMAD.MOV.U32 R51, RZ, RZ, R7 ;  /* 0x000000ffff337224 */ /* 0x000fce00078e0007 */
[----:B------:R-:W-:Y:S05]  /*15b70*/  WARPSYNC.COLLECTIVE R52, `(.L_x_5745) ;  /* 0x0000000034087348 */ /* 0x000fea0003c00000 */
[----:B------:R0:W1:Y:S02]  /*15b80*/  SHFL.DOWN P0, R53, R51, R45, R44 ;  /* 0x0800002d33357389 */ /* 0x000064000000002c */
[----:B01----:R-:W-:Y:S05]  /*15b90*/  ENDCOLLECTIVE ;  /* 0x000000000000791b */ /* 0x003fea0003800000 */
.L_x_5745:
[----:B------:R-:W-:Y:S01]  /*15ba0*/  FMNMX R54, R7, R53, !PT ;  /* 0x0000003507367209 */ /* 0x000fe20007800000 */
[----:B------:R-:W-:-:S07]  /*15bb0*/  IMAD.MOV.U32 R53, RZ, RZ, 0x1f ;  /* 0x0000001fff357424 */ /* 0x000fce00078e00ff */
[----:B------:R-:W-:Y:S05]  /*15bc0*/  WARPSYNC.COLLECTIVE R52, `(.L_x_5746) ;  /* 0x0000000034087348 */ /* 0x000fea0003c00000 */
[----:B------:R0:W1:Y:S02]  /*15bd0*/  SHFL.IDX P0, R53, R54, R55, R53 ;  /* 0x0000003736357389 */ /* 0x0000640000000035 */
[----:B01----:R-:W-:Y:S05]  /*15be0*/  ENDCOLLECTIVE ;  /* 0x000000000000791b */ /* 0x003fea0003800000 */
.L_x_5746:
[----:B------:R-:W-:Y:S01]  /*15bf0*/  IMAD.MOV.U32 R31, RZ, RZ, R53 ;  /* 0x000000ffff1f7224 */ /* 0x000fe200078e0035 */
[----:B------:R-:W-:Y:S06]  /*15c00*/  BRA `(.L_x_5747) ;  /* 0xffffff3400687947 */ /* 0x000fec000383ffff */
.L_x_5387:
[----:B------:R-:W-:Y:S01]  /*15c10*/  BSSY B0, `(.L_x_5748) ;  /* 0x0000007000007945 */ /* 0x000fe20003800000 */
[----:B------:R-:W-:Y:S02]  /*15c20*/  IMAD.MOV.U32 R45, RZ, RZ, 0x10 ;  /* 0x00000010ff2d7424 */ /* 0x000fe400078e00ff */
[----:B-1----:R-:W-:Y:S02]  /*15c30*/  IMAD.MOV.U32 R44, RZ, RZ, 0x1f ;  /* 0x0000001fff2c7424 */ /* 0x002fe400078e00ff */
[----:B------:R-:W-:-:S07]  /*15c40*/  IMAD.MOV.U32 R52, RZ, RZ, -0x1 ;  /* 0xffffffffff347424 */ /* 0x000fce00078e00ff */
[----:B0-2---:R-:W-:Y:S05]  /*15c50*/  WARPSYNC.COLLECTIVE R52, `(.L_x_5749) ;  /* 0x0000000034087348 */ /* 0x005fea0003c00000 */
[----:B------:R1:W3:Y:S02]  /*15c60*/  SHFL.DOWN P0, R53, R51, R45, R44 ;  /* 0x0800002d33357389 */ /* 0x0002e4000000002c */
[----:B0123--:R-:W-:Y:S05]  /*15c70*/  ENDCOLLECTIVE ;  /* 0x000000000000791b */ /* 0x00ffea0003800000 */
.L_x_5749:
[----:B------:R-:W-:Y:S05]  /*15c80*/  BSYNC B0 ;  /* 0x0000000000007941 */ /* 0x000fea0003800000 */
.L_x_5748:
        /* <DEDUP_REMOVED lines=8> */
.L_x_5750:
[----:B------:R-:W-:Y:S01]  /*15d10*/  IMAD.MOV.U32 R45, RZ, RZ, 0x4 ;  /* 0x00000004ff2d7424 */ /* 0x000fe200078e00ff */
[----:B------:R-:W-:-:S05]  /*15d20*/  FMNMX R6, R51, R53, !PT ;  /* 0x0000003533067209 */ /* 0x000fca0007800000 */
[----:B------:R-:W-:-:S07]  /*15d30*/  IMAD.MOV.U32 R51, RZ, RZ, R6 ;  /* 0x000000ffff337224 */ /* 0x000fce00078e0006 */
[----:B------:R-:W-:Y:S05]  /*15d40*/  WARPSYNC.COLLECTIVE R52, `(.L_x_5751) ;  /* 0x0000000034087348 */ /* 0x000fea0003c00000 */
[----:B------:R0:W1:Y:S02]  /*15d50*/  SHFL.DOWN P0, R53, R51, R45, R44 ;  /* 0x0800002d33357389 */ /* 0x000064000000002c */
[----:B01----:R-:W-:Y:S05]  /*15d60*/  ENDCOLLECTIVE ;  /* 0x000000000000791b */ /* 0x003fea0003800000 */
.L_x_5751:
[----:B------:R-:W-:Y:S01]  /*15d70*/  HFMA2 R45, -RZ, RZ, 0, 1.1920928955078125e-07 ;  /* 0x00000002ff2d7431 */ /* 0x000fe200000001ff */
[----:B------:R-:W-:-:S05]  /*15d80*/  FMNMX R7, R6, R53, !PT ;  /* 0x0000003506077209 */ /* 0x000fca0007800000 */
[----:B------:R-:W-:-:S07]  /*15d90*/  IMAD.MOV.U32 R51, RZ, RZ, R7 ;  /* 0x000000ffff337224 */ /* 0x000fce00078e0007 */
[----:B------:R-:W-:Y:S05]  /*15da0*/  WARPSYNC.COLLECTIVE R52, `(.L_x_5752) ;  /* 0x0000000034087348 */ /* 0x000fea0003c00000 */
[----:B------:R0:W1:Y:S02]  /*15db0*/  SHFL.DOWN P0, R53, R51, R45, R44 ;  /* 0x0800002d33357389 */ /* 0x000064000000002c */
[----:B01----:R-:W-:Y:S05]  /*15dc0*/  ENDCOLLECTIVE ;  /* 0x000000000000791b */ /* 0x003fea0003800000 */
.L_x_5752:
[----:B------:R-:W-:Y:S01]  /*15dd0*/  IMAD.MOV.U32 R45, RZ, RZ, 0x1 ;  /* 0x00000001ff2d7424 */ /* 0x000fe200078e00ff */
[----:B------:R-:W-:-:S05]  /*15de0*/  FMNMX R31, R7, R53, !PT ;  /* 0x00000035071f7209 */ /* 0x000fca0007800000 */
[----:B------:R-:W-:-:S07]  /*15df0*/  IMAD.MOV.U32 R51, RZ, RZ, R31 ;  /* 0x000000ffff337224 */ /* 0x000fce00078e001f */
[----:B------:R-:W-:Y:S05]  /*15e00*/  WARPSYNC.COLLECTIVE R52, `(.L_x_5753) ;  /* 0x0000000034087348 */ /* 0x000fea0003c00000 */
[----:B------:R0:W1:Y:S02]  /*15e10*/  SHFL.DOWN P0, R53, R51, R45, R44 ;  /* 0x0800002d33357389 */ /* 0x000064000000002c */
[----:B01----:R-:W-:Y:S05]  /*15e20*/  ENDCOLLECTIVE ;  /* 0x000000000000791b */ /* 0x003fea0003800000 */
.L_x_5753:
[----:B------:R-:W-:Y:S01]  /*15e30*/  FMNMX R54, R31, R53, !PT ;  /* 0x000000351f367209 */ /* 0x000fe20007800000 */
[----:B------:R-:W-:-:S07]  /*15e40*/  IMAD.MOV.U32 R53, RZ, RZ, 0x1f ;  /* 0x0000001fff357424 */ /* 0x000fce00078e00ff */
[----:B------:R-:W-:Y:S05]  /*15e50*/  WARPSYNC.COLLECTIVE R52, `(.L_x_5754) ;  /* 0x0000000034087348 */ /* 0x000fea0003c00000 */
[----:B------:R0:W1:Y:S02]  /*15e60*/  SHFL.IDX P0, R53, R54, R55, R53 ;  /* 0x0000003736357389 */ /* 0x0000640000000035 */
[----:B01----:R-:W-:Y:S05]  /*15e70*/  ENDCOLLECTIVE ;  /* 0x000000000000791b */ /* 0x003fea0003800000 */
.L_x_5754:
[----:B------:R-:W-:Y:S01]  /*15e80*/  IMAD.MOV.U32 R32, RZ, RZ, R53 ;  /* 0x000000ffff207224 */ /* 0x000fe200078e0035 */
[----:B------:R-:W-:Y:S06]  /*15e90*/  BRA `(.L_x_5755) ;  /* 0xffffff3400f87947 */ /* 0x000fec000383ffff */
.L_x_5395:
[----:B------:R-:W-:Y:S01]  /*15ea0*/  BSSY B0, `(.L_x_5756) ;  /* 0x0000007000007945 */ /* 0x000fe20003800000 */
[----:B------:R-:W-:Y:S01]  /*15eb0*/  MOV R45, 0x10 ;  /* 0x00000010002d7802 */ /* 0x000fe20000000f00 */
[----:B-1----:R-:W-:Y:S02]  /*15ec0*/  IMAD.MOV.U32 R44, RZ, RZ, 0x1f ;  /* 0x0000001fff2c7424 */ /* 0x002fe400078e00ff */
[----:B------:R-:W-:-:S07]  /*15ed0*/  IMAD.MOV.U32 R52, RZ, RZ, -0x1 ;  /* 0xffffffffff347424 */ /* 0x000fce00078e00ff */
[----:B0-2---:R-:W-:Y:S05]  /*15ee0*/  WARPSYNC.COLLECTIVE R52, `(.L_x_5757) ;  /* 0x0000000034087348 */ /* 0x005fea0003c00000 */
[----:B------:R1:W3:Y:S02]  /*15ef0*/  SHFL.DOWN P0, R53, R51, R45, R44 ;  /* 0x0800002d33357389 */ /* 0x0002e4000000002c */
[----:B0123--:R-:W-:Y:S05]  /*15f00*/  ENDCOLLECTIVE ;  /* 0x000000000000791b */ /* 0x00ffea0003800000 */
.L_x_5757:
[----:B------:R-:W-:Y:S05]  /*15f10*/  BSYNC B0 ;  /* 0x0000000000007941 */ /* 0x000fea0003800000 */
.L_x_5756:
        /* <DEDUP_REMOVED lines=8> */
.L_x_5758:
[----:B------:R-:W-:Y:S01]  /*15fa0*/  IMAD.MOV.U32 R45, RZ, RZ, 0x4 ;  /* 0x00000004ff2d7424 */ /* 0x000fe200078e00ff */
[----:B------:R-:W-:-:S04]  /*15fb0*/  FMNMX R7, R51, R53, !PT ;  /* 0x0000003533077209 */ /* 0x000fc80007800000 */
[----:B------:R-:W-:-:S07]  /*15fc0*/  MOV R51, R7 ;  /* 0x0000000700337202 */ /* 0x000fce0000000f00 */
[----:B------:R-:W-:Y:S05]  /*15fd0*/  WARPSYNC.COLLECTIVE R52, `(.L_x_5759) ;  /* 0x0000000034087348 */ /* 0x000fea0003c00000 */
[----:B------:R0:W1:Y:S02]  /*15fe0*/  SHFL.DOWN P0, R53, R51, R45, R44 ;  /* 0x0800002d33357389 */ /* 0x000064000000002c */
[----:B01----:R-:W-:Y:S05]  /*15ff0*/  ENDCOLLECTIVE ;  /* 0x000000000000791b */ /* 0x003fea0003800000 */
.L_x_5759:
[----:B------:R-:W-:Y:S01]  /*16000*/  IMAD.MOV.U32 R45, RZ, RZ, 0x2 ;  /* 0x00000002ff2d7424 */ /* 0x000fe200078e00ff */
[----:B------:R-:W-:-:S05]  /*16010*/  FMNMX R31, R7, R53, !PT ;  /* 0x00000035071f7209 */ /* 0x000fca0007800000 */
[----:B------:R-:W-:-:S07]  /*16020*/  IMAD.MOV.U32 R51, RZ, RZ, R31 ;  /* 0x000000ffff337224 */ /* 0x000fce00078e001f */
[----:B------:R-:W-:Y:S05]  /*16030*/  WARPSYNC.COLLECTIVE R52, `(.L_x_5760) ;  /* 0x0000000034087348 */ /* 0x000fea0003c00000 */
[----:B------:R0:W1:Y:S02]  /*16040*/  SHFL.DOWN P0, R53, R51, R45, R44 ;  /* 0x0800002d33357389 */ /* 0x000064000000002c */
[----:B01----:R-:W-:Y:S05]  /*16050*/  ENDCOLLECTIVE ;  /* 0x000000000000791b */ /* 0x003fea0003800000 */
.L_x_5760:
[----:B------:R-:W-:Y:S01]  /*16060*/  IMAD.MOV.U32 R45, RZ, RZ, 0x1 ;  /* 0x00000001ff2d7424 */ /* 0x000fe200078e00ff */
[----:B------:R-:W-:-:S05]  /*16070*/  FMNMX R32, R31, R53, !PT ;  /* 0x000000351f207209 */ /* 0x000fca0007800000 */
[----:B------:R-:W-:-:S07]  /*16080*/  IMAD.MOV.U32 R51, RZ, RZ, R32 ;  /* 0x000000ffff337224 */ /* 0x000fce00078e0020 */
[----:B------:R-:W-:Y:S05]  /*16090*/  WARPSYNC.COLLECTIVE R52, `(.L_x_5761) ;  /* 0x0000000034087348 */ /* 0x000fea0003c00000 */
[----:B------:R0:W1:Y:S02]  /*160a0*/  SHFL.DOWN P0, R53, R51, R45, R44 ;  /* 0x0800002d33357389 */ /* 0x000064000000002c */
[----:B01----:R-:W-:Y:S05]  /*160b0*/  ENDCOLLECTIVE ;  /* 0x000000000000791b */ /* 0x003fea0003800000 */
.L_x_5761:
[----:B------:R-:W-:Y:S01]  /*160c0*/  FMNMX R54, R32, R53, !PT ;  /* 0x0000003520367209 */ /* 0x000fe20007800000 */
[----:B------:R-:W-:-:S07]  /*160d0*/  IMAD.MOV.U32 R53, RZ, RZ, 0x1f ;  /* 0x0000001fff357424 */ /* 0x000fce00078e00ff */
[----:B------:R-:W-:Y:S05]  /*160e0*/  WARPSYNC.COLLECTIVE R52, `(.L_x_5762) ;  /* 0x0000000034087348 */ /* 0x000fea0003c00000 */
[----:B------:R0:W1:Y:S02]  /*160f0*/  SHFL.IDX P0, R53, R54, R55, R53 ;  /* 0x0000003736357389 */ /* 0x0000640000000035 */
[----:B01----:R-:W-:Y:S05]  /*16100*/  ENDCOLLECTIVE ;  /* 0x000000000000791b */ /* 0x003fea0003800000 */
.L_x_5762:
[----:B------:R-:W-:Y:S01]  /*16110*/  IMAD.MOV.U32 R36, RZ, RZ, R53 ;  /* 0x000000ffff247224 */ /* 0x000fe200078e0035 */
[----:B------:R-:W-:Y:S06]  /*16120*/  BRA `(.L_x_5763) ;  /* 0xffffff3800887947 */ /* 0x000fec000383ffff */
.L_x_5403:
[----:B------:R-:W-:Y:S01]  /*16130*/  BSSY B0, `(.L_x_5764) ;  /* 0x0000007000007945 */ /* 0x000fe20003800000 */
[----:B------:R-:W-:Y:S02]  /*16140*/  IMAD.MOV.U32 R45, RZ, RZ, 0x10 ;  /* 0x00000010ff2d7424 */ /* 0x000fe400078e00ff */
[----:B-1----:R-:W-:Y:S02]  /*16150*/  IMAD.MOV.U32 R44, RZ, RZ, 0x1f ;  /* 0x0000001fff2c7424 */ /* 0x002fe400078e00ff */
[----:B------:R-:W-:-:S07]  /*16160*/  IMAD.MOV.U32 R52, RZ, RZ, -0x1 ;  /* 0xffffffffff347424 */ /* 0x000fce00078e00ff */
[----:B0-2---:R-:W-:Y:S05]  /*16170*/  WARPSYNC.COLLECTIVE R52, `(.L_x_5765) ;  /* 0x0000000034087348 */ /* 0x005fea0003c00000 */
[----:B------:R1:W3:Y:S02]  /*16180*/  SHFL.DOWN P0, R53, R51, R45, R44 ;  /* 0x0800002d33357389 */ /* 0x0002e4000000002c */
[----:B0123--:R-:W-:Y:S05]  /*16190*/  ENDCOLLECTIVE ;  /* 0x000000000000791b */ /* 0x00ffea0003800000 */
.L_x_5765:
[----:B------:R-:W-:Y:S05]  /*161a0*/  BSYNC B0 ;  /* 0x0000000000007941 */ /* 0x000fea0003800000 */
.L_x_5764:
        /* <DEDUP_REMOVED lines=8> */
.L_x_5766:
[----:B------:R-:W-:Y:S01]  /*16230*/  IMAD.MOV.U32 R45, RZ, RZ, 0x4 ;  /* 0x00000004ff2d7424 */ /* 0x000fe200078e00ff */
[----:B------:R-:W-:-:S05]  /*16240*/  FMNMX R31, R51, R53, !PT ;  /* 0x00000035331f7209 */ /* 0x000fca0007800000 */
[----:B------:R-:W-:-:S07]  /*16250*/  IMAD.MOV.U32 R51, RZ, RZ, R31 ;  /* 0x000000ffff337224 */ /* 0x000fce00078e001f */
[----:B------:R-:W-:Y:S05]  /*16260*/  WARPSYNC.COLLECTIVE R52, `(.L_x_5767) ;  /* 0x0000000034087348 */ /* 0x000fea0003c00000 */
[----:B------:R0:W1:Y:S02]  /*16270*/  SHFL.DOWN P0, R53, R51, R45, R44 ;  /* 0x0800002d33357389 */ /* 0x000064000000002c */
[----:B01----:R-:W-:Y:S05]  /*16280*/  ENDCOLLECTIVE ;  /* 0x000000000000791b */ /* 0x003fea0003800000 */
.L_x_5767:
[----:B------:R-:W-:Y:S01]  /*16290*/  HFMA2 R45, -RZ, RZ, 0, 1.1920928955078125e-07 ;  /* 0x00000002ff2d7431 */ /* 0x000fe200000001ff */
[----:B------:R-:W-:-:S05]  /*162a0*/  FMNMX R32, R31, R53, !PT ;  /* 0x000000351f207209 */ /* 0x000fca0007800000 */
[----:B------:R-:W-:-:S07]  /*162b0*/  IMAD.MOV.U32 R51, RZ, RZ, R32 ;  /* 0x000000ffff337224 */ /* 0x000fce00078e0020 */
[----:B------:R-:W-:Y:S05]  /*162c0*/  WARPSYNC.COLLECTIVE R52, `(.L_x_5768) ;  /* 0x0000000034087348 */ /* 0x000fea0003c00000 */
[----:B------:R0:W1:Y:S02]  /*162d0*/  SHFL.DOWN P0, R53, R51, R45, R44 ;  /* 0x0800002d33357389 */ /* 0x000064000000002c */
[----:B01----:R-:W-:Y:S05]  /*162e0*/  ENDCOLLECTIVE ;  /* 0x000000000000791b */ /* 0x003fea0003800000 */
.L_x_5768:
[----:B------:R-:W-:Y:S01]  /*162f0*/  IMAD.MOV.U32 R45, RZ, RZ, 0x1 ;  /* 0x00000001ff2d7424 */ /* 0x000fe200078e00ff */
[----:B------:R-:W-:-:S05]  /*16300*/  FMNMX R36, R32, R53, !PT ;  /* 0x0000003520247209 */ /* 0x000fca0007800000 */
[----:B------:R-:W-:-:S07]  /*16310*/  IMAD.MOV.U32 R51, RZ, RZ, R36 ;  /* 0x000000ffff337224 */ /* 0x000fce00078e0024 */
[----:B------:R-:W-:Y:S05]  /*16320*/  WARPSYNC.COLLECTIVE R52, `(.L_x_5769) ;  /* 0x0000000034087348 */ /* 0x000fea0003c00000 */
[----:B------:R0:W1:Y:S02]  /*16330*/  SHFL.DOWN P0, R53, R51, R45, R44 ;  /* 0x0800002d33357389 */ /* 0x000064000000002c */
[----:B01----:R-:W-:Y:S05]  /*16340*/  ENDCOLLECTIVE ;  /* 0x000000000000791b */ /* 0x003fea0003800000 */
.L_x_5769:
[----:B------:R-:W-:Y:S01]  /*16350*/  FMNMX R54, R36, R53, !PT ;  /* 0x0000003524367209 */ /* 0x000fe20007800000 */
[----:B------:R-:W-:-:S07]  /*16360*/  IMAD.MOV.U32 R53, RZ, RZ, 0x1f ;  /* 0x0000001fff357424 */ /* 0x000fce00078e00ff */
[----:B------:R-:W-:Y:S05]  /*16370*/  WARPSYNC.COLLECTIVE R52, `(.L_x_5770) ;  /* 0x0000000034087348 */ /* 0x000fea0003c00000 */
[----:B------:R0:W1:Y:S02]  /*16380*/  SHFL.IDX P0, R53, R54, R55, R53 ;  /* 0x0000003736357389 */ /* 0x0000640000000035 */
[----:B01----:R-:W-:Y:S05]  /*16390*/  ENDCOLLECTIVE ;  /* 0x000000000000791b */ /* 0x003fea0003800000 */
.L_x_5770:
[----:B------:R-:W-:Y:S01]  /*163a0*/  IMAD.MOV.U32 R37, RZ, RZ, R53 ;  /* 0x000000ffff257224 */ /* 0x000fe200078e0035 */
[----:B------:R-:W-:Y:S06]  /*163b0*/  BRA `(.L_x_5771) ;  /* 0xffffff3c00187947 */ /* 0x000fec000383ffff */
.L_x_5411:
[----:B------:R-:W-:Y:S01]  /*163c0*/  BSSY B0, `(.L_x_5772) ;  /* 0x0000007000007945 */ /* 0x000fe20003800000 */
[----:B------:R-:W-:Y:S01]  /*163d0*/  MOV R45, 0x10 ;  /* 0x00000010002d7802 */ /* 0x000fe20000000f00 */
[----:B------:R-:W-:Y:S02]  /*163e0*/  IMAD.MOV.U32 R44, RZ, RZ, 0x1f ;  /* 0x0000001fff2c7424 */ /* 0x000fe400078e00ff */
[----:B------:R-:W-:-:S07]  /*163f0*/  IMAD.MOV.U32 R52, RZ, RZ, -0x1 ;  /* 0xffffffffff347424 */ /* 0x000fce00078e00ff */
[----:B0-2---:R-:W-:Y:S05]  /*16400*/  WARPSYNC.COLLECTIVE R52, `(.L_x_5773) ;  /* 0x0000000034087348 */ /* 0x005fea0003c00000 */
[----:B------:R1:W3:Y:S02]  /*16410*/  SHFL.DOWN P0, R53, R51, R45, R44 ;  /* 0x0800002d33357389 */ /* 0x0002e4000000002c */
[----:B0123--:R-:W-:Y:S05]  /*16420*/  ENDCOLLECTIVE ;  /* 0x000000000000791b */ /* 0x00ffea0003800000 */
.L_x_5773:
[----:B------:R-:W-:Y:S05]  /*16430*/  BSYNC B0 ;  /* 0x0000000000007941 */ /* 0x000fea0003800000 */
.L_x_5772:
        /* <DEDUP_REMOVED lines=8> */
.L_x_5774:
[----:B------:R-:W-:Y:S01]  /*164c0*/  IMAD.MOV.U32 R45, RZ, RZ, 0x4 ;  /* 0x00000004ff2d7424 */ /* 0x000fe200078e00ff */
[----:B------:R-:W-:-:S04]  /*164d0*/  FMNMX R32, R51, R53, !PT ;  /* 0x0000003533207209 */ /* 0x000fc80007800000 */
[----:B------:R-:W-:-:S07]  /*164e0*/  MOV R51, R32 ;  /* 0x0000002000337202 */ /* 0x000fce0000000f00 */
[----:B------:R-:W-:Y:S05]  /*164f0*/  WARPSYNC.COLLECTIVE R52, `(.L_x_5775) ;  /* 0x0000000034087348 */ /* 0x000fea0003c00000 */
[----:B------:R0:W1:Y:S02]  /*16500*/  SHFL.DOWN P0, R53, R51, R45, R44 ;  /* 0x0800002d33357389 */ /* 0x000064000000002c */
[----:B01----:R-:W-:Y:S05]  /*16510*/  ENDCOLLECTIVE ;  /* 0x000000000000791b */ /* 0x003fea0003800000 */
.L_x_5775:
[----:B------:R-:W-:Y:S01]  /*16520*/  IMAD.MOV.U32 R45, RZ, RZ, 0x2 ;  /* 0x00000002ff2d7424 */ /* 0x000fe200078e00ff */
[----:B------:R-:W-:-:S05]  /*16530*/  FMNMX R36, R32, R53, !PT ;  /* 0x0000003520247209 */ /* 0x000fca0007800000 */
[----:B------:R-:W-:-:S07]  /*16540*/  IMAD.MOV.U32 R51, RZ, RZ, R36 ;  /* 0x000000ffff337224 */ /* 0x000fce00078e0024 */
[----:B------:R-:W-:Y:S05]  /*16550*/  WARPSYNC.COLLECTIVE R52, `(.L_x_5776) ;  /* 0x0000000034087348 */ /* 0x000fea0003c00000 */
[----:B------:R0:W1:Y:S02]  /*16560*/  SHFL.DOWN P0, R53, R51, R45, R44 ;  /* 0x0800002d33357389 */ /* 0x000064000000002c */
[----:B01----:R-:W-:Y:S05]  /*16570*/  ENDCOLLECTIVE ;  /* 0x000000000000791b */ /* 0x003fea0003800000 */
.L_x_5776:
[----:B------:R-:W-:Y:S01]  /*16580*/  IMAD.MOV.U32 R45, RZ, RZ, 0x1 ;  /* 0x00000001ff2d7424 */ /* 0x000fe200078e00ff */
[----:B------:R-:W-:-:S05]  /*16590*/  FMNMX R37, R36, R53, !PT ;  /* 0x0000003524257209 */ /* 0x000fca0007800000 */
[----:B------:R-:W-:-:S07]  /*165a0*/  IMAD.MOV.U32 R51, RZ, RZ, R37 ;  /* 0x000000ffff337224 */ /* 0x000fce00078e0025 */
[----:B------:R-:W-:Y:S05]  /*165b0*/  WARPSYNC.COLLECTIVE R52, `(.L_x_5777) ;  /* 0x0000000034087348 */ /* 0x000fea0003c00000 */
[----:B------:R0:W1:Y:S02]  /*165c0*/  SHFL.DOWN P0, R53, R51, R45, R44 ;  /* 0x0800002d33357389 */ /* 0x000064000000002c */
[----:B01----:R-:W-:Y:S05]  /*165d0*/  ENDCOLLECTIVE ;  /* 0x000000000000791b */ /* 0x003fea0003800000 */
.L_x_5777:
[----:B------:R-:W-:Y:S01]  /*165e0*/  FMNMX R54, R37, R53, !PT ;  /* 0x0000003525367209 */ /* 0x000fe20007800000 */
[----:B------:R-:W-:-:S07]  /*165f0*/  IMAD.MOV.U32 R53, RZ, RZ, 0x1f ;  /* 0x0000001fff357424 */ /* 0x000fce00078e00ff */
[----:B------:R-:W-:Y:S05]  /*16600*/  WARPSYNC.COLLECTIVE R52, `(.L_x_5778) ;  /* 0x0000000034087348 */ /* 0x000fea0003c00000 */
[----:B------:R0:W1:Y:S02]  /*16610*/  SHFL.IDX P0, R53, R54, R55, R53 ;  /* 0x0000003736357389 */ /* 0x0000640000000035 */
[----:B01----:R-:W-:Y:S05]  /*16620*/  ENDCOLLECTIVE ;  /* 0x000000000000791b */ /* 0x003fea0003800000 */
.L_x_5778:
[----:B------:R-:W-:Y:S01]  /*16630*/  IMAD.MOV.U32 R38, RZ, RZ, R53 ;  /* 0x000000ffff267224 */ /* 0x000fe200078e0035 */
[----:B------:R-:W-:Y:S06]  /*16640*/  BRA `(.L_x_5779) ;  /* 0xffffff3c00a87947 */ /* 0x000fec000383ffff */
.L_x_5419:
[----:B------:R-:W-:Y:S01]  /*16650*/  BSSY B0, `(.L_x_5780) ;  /* 0x0000007000007945 */ /* 0x000fe20003800000 */
[----:B------:R-:W-:Y:S02]  /*16660*/  IMAD.MOV.U32 R45, RZ, RZ, 0x10 ;  /* 0x00000010ff2d7424 */ /* 0x000fe400078e00ff */
[----:B------:R-:W-:Y:S02]  /*16670*/  IMAD.MOV.U32 R44, RZ, RZ, 0x1f ;  /* 0x0000001fff2c7424 */ /* 0x000fe400078e00ff */
[----:B------:R-:W-:-:S07]  /*16680*/  IMAD.MOV.U32 R52, RZ, RZ, -0x1 ;  /* 0xffffffffff347424 */ /* 0x000fce00078e00ff */
[----:B0-2---:R-:W-:Y:S05]  /*16690*/  WARPSYNC.COLLECTIVE R52, `(.L_x_5781) ;  /* 0x0000000034087348 */ /* 0x005fea0003c00000 */
[----:B------:R1:W3:Y:S02]  /*166a0*/  SHFL.DOWN P0, R53, R51, R45, R44 ;  /* 0x0800002d33357389 */ /* 0x0002e4000000002c */
[----:B0123--:R-:W-:Y:S05]  /*166b0*/  ENDCOLLECTIVE ;  /* 0x000000000000791b */ /* 0x00ffea0003800000 */
.L_x_5781:
[----:B------:R-:W-:Y:S05]  /*166c0*/  BSYNC B0 ;  /* 0x0000000000007941 */ /* 0x000fea0003800000 */
.L_x_5780:
        /* <DEDUP_REMOVED lines=8> */
.L_x_5782:
[----:B------:R-:W-:Y:S01]  /*16750*/  IMAD.MOV.U32 R45, RZ, RZ, 0x4 ;  /* 0x00000004ff2d7424 */ /* 0x000fe200078e00ff */
[----:B------:R-:W-:-:S05]  /*16760*/  FMNMX R36, R51, R53, !PT ;  /* 0x0000003533247209 */ /* 0x000fca0007800000 */
[----:B------:R-:W-:-:S07]  /*16770*/  IMAD.MOV.U32 R51, RZ, RZ, R36 ;  /* 0x000000ffff337224 */ /* 0x000fce00078e0024 */
[----:B------:R-:W-:Y:S05]  /*16780*/  WARPSYNC.COLLECTIVE R52, `(.L_x_5783) ;  /* 0x0000000034087348 */ /* 0x000fea0003c00000 */
[----:B------:R0:W1:Y:S02]  /*16790*/  SHFL.DOWN P0, R53, R51, R45, R44 ;  /* 0x0800002d33357389 */ /* 0x000064000000002c */
[----:B01----:R-:W-:Y:S05]  /*167a0*/  ENDCOLLECTIVE ;  /* 0x000000000000791b */ /* 0x003fea0003800000 */
.L_x_5783:
[----:B------:R-:W-:Y:S01]  /*167b0*/  HFMA2 R45, -RZ, RZ, 0, 1.1920928955078125e-07 ;  /* 0x00000002ff2d7431 */ /* 0x000fe200000001ff */
[----:B------:R-:W-:-:S05]  /*167c0*/  FMNMX R37, R36, R53, !PT ;  /* 0x0000003524257209 */ /* 0x000fca0007800000 */
[----:B------:R-:W-:-:S07]  /*167d0*/  IMAD.MOV.U32 R51, RZ, RZ, R37 ;  /* 0x000000ffff337224 */ /* 0x000fce00078e0025 */
[----:B------:R-:W-:Y:S05]  /*167e0*/  WARPSYNC.COLLECTIVE R52, `(.L_x_5784) ;  /* 0x0000000034087348 */ /* 0x000fea0003c00000 */
[----:B------:R0:W1:Y:S02]  /*167f0*/  SHFL.DOWN P0, R53, R51, R45, R44 ;  /* 0x0800002d33357389 */ /* 0x000064000000002c */
[----:B01----:R-:W-:Y:S05]  /*16800*/  ENDCOLLECTIVE ;  /* 0x000000000000791b */ /* 0x003fea0003800000 */
.L_x_5784:
[----:B------:R-:W-:Y:S01]  /*16810*/  IMAD.MOV.U32 R45, RZ, RZ, 0x1 ;  /* 0x00000001ff2d7424 */ /* 0x000fe200078e00ff */
[----:B------:R-:W-:-:S05]  /*16820*/  FMNMX R38, R37, R53, !PT ;  /* 0x0000003525267209 */ /* 0x000fca0007800000 */
[----:B------:R-:W-:-:S07]  /*16830*/  IMAD.MOV.U32 R51, RZ, RZ, R38 ;  /* 0x000000ffff337224 */ /* 0x000fce00078e0026 */
[----:B------:R-:W-:Y:S05]  /*16840*/  WARPSYNC.COLLECTIVE R52, `(.L_x_5785) ;  /* 0x0000000034087348 */ /* 0x000fea0003c00000 */
[----:B------:R0:W1:Y:S02]  /*16850*/  SHFL.DOWN P0, R53, R51, R45, R44 ;  /* 0x0800002d33357389 */ /* 0x000064000000002c */
[----:B01----:R-:W-:Y:S05]  /*16860*/  ENDCOLLECTIVE ;  /* 0x000000000000791b */ /* 0x003fea0003800000 */
.L_x_5785:
[----:B------:R-:W-:Y:S01]  /*16870*/  FMNMX R54, R38, R53, !PT ;  /* 0x0000003526367209 */ /* 0x000fe20007800000 */
[----:B------:R-:W-:-:S07]  /*16880*/  IMAD.MOV.U32 R53, RZ, RZ, 0x1f ;  /* 0x0000001fff357424 */ /* 0x000fce00078e00ff */
[----:B------:R-:W-:Y:S05]  /*16890*/  WARPSYNC.COLLECTIVE R52, `(.L_x_5786) ;  /* 0x0000000034087348 */ /* 0x000fea0003c00000 */
[----:B------:R0:W1:Y:S02]  /*168a0*/  SHFL.IDX P0, R53, R54, R55, R53 ;  /* 0x0000003736357389 */ /* 0x0000640000000035 */
[----:B01----:R-:W-:Y:S05]  /*168b0*/  ENDCOLLECTIVE ;  /* 0x000000000000791b */ /* 0x003fea0003800000 */
.L_x_5786:
[----:B------:R-:W-:Y:S01]  /*168c0*/  IMAD.MOV.U32 R39, RZ, RZ, R53 ;  /* 0x000000ffff277224 */ /* 0x000fe200078e0035 */
[----:B------:R-:W-:Y:S06]  /*168d0*/  BRA `(.L_x_5787) ;  /* 0xffffff4000387947 */ /* 0x000fec000383ffff */
.L_x_5427:
[----:B------:R-:W-:Y:S01]  /*168e0*/  BSSY B0, `(.L_x_5788) ;  /* 0x0000007000007945 */ /* 0x000fe20003800000 */
[----:B------:R-:W-:Y:S01]  /*168f0*/  MOV R45, 0x10 ;  /* 0x00000010002d7802 */ /* 0x000fe20000000f00 */
[----:B------:R-:W-:Y:S02]  /*16900*/  IMAD.MOV.U32 R44, RZ, RZ, 0x1f ;  /* 0x0000001fff2c7424 */ /* 0x000fe400078e00ff */
[----:B------:R-:W-:-:S07]  /*16910*/  IMAD.MOV.U32 R52, RZ, RZ, -0x1 ;  /* 0xffffffffff347424 */ /* 0x000fce00078e00ff */
[----:B0-2---:R-:W-:Y:S05]  /*16920*/  WARPSYNC.COLLECTIVE R52, `(.L_x_5789) ;  /* 0x0000000034087348 */ /* 0x005fea0003c00000 */
[----:B------:R1:W3:Y:S02]  /*16930*/  SHFL.DOWN P0, R53, R51, R45, R44 ;  /* 0x0800002d33357389 */ /* 0x0002e4000000002c */
[----:B0123--:R-:W-:Y:S05]  /*16940*/  ENDCOLLECTIVE ;  /* 0x000000000000791b */ /* 0x00ffea0003800000 */
.L_x_5789:
[----:B------:R-:W-:Y:S05]  /*16950*/  BSYNC B0 ;  /* 0x0000000000007941 */ /* 0x000fea0003800000 */
.L_x_5788:
        /* <DEDUP_REMOVED lines=8> */
.L_x_5790:
[----:B------:R-:W-:Y:S01]  /*169e0*/  IMAD.MOV.U32 R45, RZ, RZ, 0x4 ;  /* 0x00000004ff2d7424 */ /* 0x000fe200078e00ff */
[----:B------:R-:W-:-:S04]  /*169f0*/  FMNMX R37, R51, R53, !PT ;  /* 0x0000003533257209 */ /* 0x000fc80007800000 */
[----:B------:R-:W-:-:S07]  /*16a00*/  MOV R51, R37 ;  /* 0x0000002500337202 */ /* 0x000fce0000000f00 */
[----:B------:R-:W-:Y:S05]  /*16a10*/  WARPSYNC.COLLECTIVE R52, `(.L_x_5791) ;  /* 0x0000000034087348 */ /* 0x000fea0003c00000 */
[----:B------:R0:W1:Y:S02]  /*16a20*/  SHFL.DOWN P0, R53, R51, R45, R44 ;  /* 0x0800002d33357389 */ /* 0x000064000000002c */
[----:B01----:R-:W-:Y:S05]  /*16a30*/  ENDCOLLECTIVE ;  /* 0x000000000000791b */ /* 0x003fea0003800000 */
.L_x_5791:
[----:B------:R-:W-:Y:S01]  /*16a40*/  IMAD.MOV.U32 R45, RZ, RZ, 0x2 ;  /* 0x00000002ff2d7424 */ /* 0x000fe200078e00ff */
[----:B------:R-:W-:-:S05]  /*16a50*/  FMNMX R38, R37, R53, !PT ;  /* 0x0000003525267209 */ /* 0x000fca0007800000 */
[----:B------:R-:W-:-:S07]  /*16a60*/  IMAD.MOV.U32 R51, RZ, RZ, R38 ;  /* 0x000000ffff337224 */ /* 0x000fce00078e0026 */
[----:B------:R-:W-:Y:S05]  /*16a70*/  WARPSYNC.COLLECTIVE R52, `(.L_x_5792) ;  /* 0x0000000034087348 */ /* 0x000fea0003c00000 */
[----:B------:R0:W1:Y:S02]  /*16a80*/  SHFL.DOWN P0, R53, R51, R45, R44 ;  /* 0x0800002d33357389 */ /* 0x000064000000002c */
[----:B01----:R-:W-:Y:S05]  /*16a90*/  ENDCOLLECTIVE ;  /* 0x000000000000791b */ /* 0x003fea0003800000 */
.L_x_5792:
[----:B------:R-:W-:Y:S01]  /*16aa0*/  IMAD.MOV.U32 R45, RZ, RZ, 0x1 ;  /* 0x00000001ff2d7424 */ /* 0x000fe200078e00ff */
[----:B------:R-:W-:-:S05]  /*16ab0*/  FMNMX R39, R38, R53, !PT ;  /* 0x0000003526277209 */ /* 0x000fca0007800000 */
[----:B------:R-:W-:-:S07]  /*16ac0*/  IMAD.MOV.U32 R51, RZ, RZ, R39 ;  /* 0x000000ffff337224 */ /* 0x000fce00078e0027 */
[----:B------:R-:W-:Y:S05]  /*16ad0*/  WARPSYNC.COLLECTIVE R52, `(.L_x_5793) ;  /* 0x0000000034087348 */ /* 0x000fea0003c00000 */
[----:B------:R0:W1:Y:S02]  /*16ae0*/  SHFL.DOWN P0, R53, R51, R45, R44 ;  /* 0x0800002d33357389 */ /* 0x000064000000002c */
[----:B01----:R-:W-:Y:S05]  /*16af0*/  ENDCOLLECTIVE ;  /* 0x000000000000791b */ /* 0x003fea0003800000 */
.L_x_5793:
[----:B------:R-:W-:Y:S01]  /*16b00*/  FMNMX R54, R39, R53, !PT ;  /* 0x0000003527367209 */ /* 0x000fe20007800000 */
[----:B------:R-:W-:-:S07]  /*16b10*/  IMAD.MOV.U32 R53, RZ, RZ, 0x1f ;  /* 0x0000001fff357424 */ /* 0x000fce00078e00ff */
[----:B------:R-:W-:Y:S05]  /*16b20*/  WARPSYNC.COLLECTIVE R52, `(.L_x_5794) ;  /* 0x0000000034087348 */ /* 0x000fea0003c00000 */
[----:B------:R0:W1:Y:S02]  /*16b30*/  SHFL.IDX P0, R53, R54, R55, R53 ;  /* 0x0000003736357389 */ /* 0x0000640000000035 */
[----:B01----:R-:W-:Y:S05]  /*16b40*/  ENDCOLLECTIVE ;  /* 0x000000000000791b */ /* 0x003fea0003800000 */
.L_x_5794:
[----:B------:R-:W-:Y:S01]  /*16b50*/  IMAD.MOV.U32 R47, RZ, RZ, R53 ;  /* 0x000000ffff2f7224 */ /* 0x000fe200078e0035 */
[----:B------:R-:W-:Y:S06]  /*16b60*/  BRA `(.L_x_5795) ;  /* 0xffffff4000cc7947 */ /* 0x000fec000383ffff */
.L_x_5435:
[----:B------:R-:W-:Y:S01]  /*16b70*/  BSSY B0, `(.L_x_5796) ;  /* 0x0000007000007945 */ /* 0x000fe20003800000 */
[----:B------:R-:W-:Y:S02]  /*16b80*/  IMAD.MOV.U32 R45, RZ, RZ, 0x10 ;  /* 0x00000010ff2d7424 */ /* 0x000fe400078e00ff */
[----:B------:R-:W-:Y:S02]  /*16b90*/  IMAD.MOV.U32 R44, RZ, RZ, 0x1f ;  /* 0x0000001fff2c7424 */ /* 0x000fe400078e00ff */
[----:B------:R-:W-:-:S07]  /*16ba0*/  IMAD.MOV.U32 R52, RZ, RZ, -0x1 ;  /* 0xffffffffff347424 */ /* 0x000fce00078e00ff */
[----:B0-2---:R-:W-:Y:S05]  /*16bb0*/  WARPSYNC.COLLECTIVE R52, `(.L_x_5797) ;  /* 0x0000000034087348 */ /* 0x005fea0003c00000 */
[----:B------:R1:W3:Y:S02]  /*16bc0*/  SHFL.DOWN P0, R53, R51, R45, R44 ;  /* 0x0800002d33357389 */ /* 0x0002e4000000002c */
[----:B0123--:R-:W-:Y:S05]  /*16bd0*/  ENDCOLLECTIVE ;  /* 0x000000000000791b */ /* 0x00ffea0003800000 */
.L_x_5797:
[----:B------:R-:W-:Y:S05]  /*16be0*/  BSYNC B0 ;  /* 0x0000000000007941 */ /* 0x000fea0003800000 */
.L_x_5796:
        /* <DEDUP_REMOVED lines=8> */
.L_x_5798:
[----:B------:R-:W-:Y:S01]  /*16c70*/  IMAD.MOV.U32 R45, RZ, RZ, 0x4 ;  /* 0x00000004ff2d7424 */ /* 0x000fe200078e00ff */
[----:B------:R-:W-:-:S05]  /*16c80*/  FMNMX R38, R51, R53, !PT ;  /* 0x0000003533267209 */ /* 0x000fca0007800000 */
[----:B------:R-:W-:-:S07]  /*16c90*/  IMAD.MOV.U32 R51, RZ, RZ, R38 ;  /* 0x000000ffff337224 */ /* 0x000fce00078e0026 */
[----:B------:R-:W-:Y:S05]  /*16ca0*/  WARPSYNC.COLLECTIVE R52, `(.L_x_5799) ;  /* 0x0000000034087348 */ /* 0x000fea0003c00000 */
[----:B------:R0:W1:Y:S02]  /*16cb0*/  SHFL.DOWN P0, R53, R51, R45, R44 ;  /* 0x0800002d33357389 */ /* 0x000064000000002c */
[----:B01----:R-:W-:Y:S05]  /*16cc0*/  ENDCOLLECTIVE ;  /* 0x000000000000791b */ /* 0x003fea0003800000 */
.L_x_5799:
[----:B------:R-:W-:Y:S01]  /*16cd0*/  HFMA2 R45, -RZ, RZ, 0, 1.1920928955078125e-07 ;  /* 0x00000002ff2d7431 */ /* 0x000fe200000001ff */
[----:B------:R-:W-:-:S05]  /*16ce0*/  FMNMX R39, R38, R53, !PT ;  /* 0x0000003526277209 */ /* 0x000fca0007800000 */
[----:B------:R-:W-:-:S07]  /*16cf0*/  IMAD.MOV.U32 R51, RZ, RZ, R39 ;  /* 0x000000ffff337224 */ /* 0x000fce00078e0027 */
[----:B------:R-:W-:Y:S05]  /*16d00*/  WARPSYNC.COLLECTIVE R52, `(.L_x_5800) ;  /* 0x0000000034087348 */ /* 0x000fea0003c00000 */
[----:B------:R0:W1:Y:S02]  /*16d10*/  SHFL.DOWN P0, R53, R51, R45, R44 ;  /* 0x0800002d33357389 */ /* 0x000064000000002c */
[----:B01----:R-:W-:Y:S05]  /*16d20*/  ENDCOLLECTIVE ;  /* 0x000000000000791b */ /* 0x003fea0003800000 */
.L_x_5800:
[----:B------:R-:W-:Y:S01]  /*16d30*/  IMAD.MOV.U32 R45, RZ, RZ, 0x1 ;  /* 0x00000001ff2d7424 */ /* 0x000fe200078e00ff */
[----:B------:R-:W-:-:S05]  /*16d40*/  FMNMX R47, R39, R53, !PT ;  /* 0x00000035272f7209 */ /* 0x000fca0007800000 */
[----:B------:R-:W-:-:S07]  /*16d50*/  IMAD.MOV.U32 R51, RZ, RZ, R47 ;  /* 0x000000ffff337224 */ /* 0x000fce00078e002f */
[----:B------:R-:W-:Y:S05]  /*16d60*/  WARPSYNC.COLLECTIVE R52, `(.L_x_5801) ;  /* 0x0000000034087348 */ /* 0x000fea0003c00000 */
[----:B------:R0:W1:Y:S02]  /*16d70*/  SHFL.DOWN P0, R53, R51, R45, R44 ;  /* 0x0800002d33357389 */ /* 0x000064000000002c */
[----:B01----:R-:W-:Y:S05]  /*16d80*/  ENDCOLLECTIVE ;  /* 0x000000000000791b */ /* 0x003fea0003800000 */
.L_x_5801:
[----:B------:R-:W-:Y:S01]  /*16d90*/  FMNMX R54, R47, R53, !PT ;  /* 0x000000352f367209 */ /* 0x000fe20007800000 */
[----:B------:R-:W-:-:S07]  /*16da0*/  IMAD.MOV.U32 R53, RZ, RZ, 0x1f ;  /* 0x0000001fff357424 */ /* 0x000fce00078e00ff */
[----:B------:R-:W-:Y:S05]  /*16db0*/  WARPSYNC.COLLECTIVE R52, `(.L_x_5802) ;  /* 0x0000000034087348 */ /* 0x000fea0003c00000 */
[----:B------:R0:W1:Y:S02]  /*16dc0*/  SHFL.IDX P0, R53, R54, R55, R53 ;  /* 0x0000003736357389 */ /* 0x0000640000000035 */
[----:B01----:R-:W-:Y:S05]  /*16dd0*/  ENDCOLLECTIVE ;  /* 0x000000000000791b */ /* 0x003fea0003800000 */
.L_x_5802:
[----:B------:R-:W-:Y:S01]  /*16de0*/  IMAD.MOV.U32 R48, RZ, RZ, R53 ;  /* 0x000000ffff307224 */ /* 0x000fe200078e0035 */
[----:B------:R-:W-:Y:S06]  /*16df0*/  BRA `(.L_x_5803) ;  /* 0xffffff4400607947 */ /* 0x000fec000383ffff */
.L_x_5443:
[----:B------:R-:W-:Y:S01]  /*16e00*/  BSSY B0, `(.L_x_5804) ;  /* 0x0000007000007945 */ /* 0x000fe20003800000 */
[----:B------:R-:W-:Y:S01]  /*16e10*/  MOV R45, 0x10 ;  /* 0x00000010002d7802 */ /* 0x000fe20000000f00 */
[----:B------:R-:W-:Y:S02]  /*16e20*/  IMAD.MOV.U32 R44, RZ, RZ, 0x1f ;  /* 0x0000001fff2c7424 */ /* 0x000fe400078e00ff */
[----:B------:R-:W-:-:S07]  /*16e30*/  IMAD.MOV.U32 R52, RZ, RZ, -0x1 ;  /* 0xffffffffff347424 */ /* 0x000fce00078e00ff */
[----:B0-2---:R-:W-:Y:S05]  /*16e40*/  WARPSYNC.COLLECTIVE R52, `(.L_x_5805) ;  /* 0x0000000034087348 */ /* 0x005fea0003c00000 */
[----:B------:R1:W3:Y:S02]  /*16e50*/  SHFL.DOWN P0, R53, R51, R45, R44 ;  /* 0x0800002d33357389 */ /* 0x0002e4000000002c */
[----:B0123--:R-:W-:Y:S05]  /*16e60*/  ENDCOLLECTIVE ;  /* 0x000000000000791b */ /* 0x00ffea0003800000 */
.L_x_5805:
[----:B------:R-:W-:Y:S05]  /*16e70*/  BSYNC B0 ;  /* 0x0000000000007941 */ /* 0x000fea0003800000 */
.L_x_5804:
        /* <DEDUP_REMOVED lines=8> */
.L_x_5806:
[----:B------:R-:W-:Y:S01]  /*16f00*/  IMAD.MOV.U32 R45, RZ, RZ, 0x4 ;  /* 0x00000004ff2d7424 */ /* 0x000fe200078e00ff */
[----:B------:R-:W-:-:S04]  /*16f10*/  FMNMX R39, R51, R53, !PT ;  /* 0x0000003533277209 */ /* 0x000fc80007800000 */
[----:B------:R-:W-:-:S07]  /*16f20*/  MOV R51, R39 ;  /* 0x0000002700337202 */ /* 0x000fce0000000f00 */
[----:B------:R-:W-:Y:S05]  /*16f30*/  WARPSYNC.COLLECTIVE R52, `(.L_x_5807) ;  /* 0x0000000034087348 */ /* 0x000fea0003c00000 */
[----:B------:R0:W1:Y:S02]  /*16f40*/  SHFL.DOWN P0, R53, R51, R45, R44 ;  /* 0x0800002d33357389 */ /* 0x000064000000002c */
[----:B01----:R-:W-:Y:S05]  /*16f50*/  ENDCOLLECTIVE ;  /* 0x000000000000791b */ /* 0x003fea0003800000 */
.L_x_5807:
[----:B------:R-:W-:Y:S01]  /*16f60*/  IMAD.MOV.U32 R45, RZ, RZ, 0x2 ;  /* 0x00000002ff2d7424 */ /* 0x000fe200078e00ff */
[----:B------:R-:W-:-:S05]  /*16f70*/  FMNMX R47, R39, R53, !PT ;  /* 0x00000035272f7209 */ /* 0x000fca0007800000 */
[----:B------:R-:W-:-:S07]  /*16f80*/  IMAD.MOV.U32 R51, RZ, RZ, R47 ;  /* 0x000000ffff337224 */ /* 0x000fce00078e002f */
[----:B------:R-:W-:Y:S05]  /*16f90*/  WARPSYNC.COLLECTIVE R52, `(.L_x_5808) ;  /* 0x0000000034087348 */ /* 0x000fea0003c00000 */
[----:B------:R0:W1:Y:S02]  /*16fa0*/  SHFL.DOWN P0, R53, R51, R45, R44 ;  /* 0x0800002d33357389 */ /* 0x000064000000002c */
[----:B01----:R-:W-:Y:S05]  /*16fb0*/  ENDCOLLECTIVE ;  /* 0x000000000000791b */ /* 0x003fea0003800000 */
.L_x_5808:
[----:B------:R-:W-:Y:S01]  /*16fc0*/  IMAD.MOV.U32 R45, RZ, RZ, 0x1 ;  /* 0x00000001ff2d7424 */ /* 0x000fe200078e00ff */
[----:B------:R-:W-:-:S05]  /*16fd0*/  FMNMX R48, R47, R53, !PT ;  /* 0x000000352f307209 */ /* 0x000fca0007800000 */
[----:B------:R-:W-:-:S07]  /*16fe0*/  IMAD.MOV.U32 R51, RZ, RZ, R48 ;  /* 0x000000ffff337224 */ /* 0x000fce00078e0030 */
[----:B------:R-:W-:Y:S05]  /*16ff0*/  WARPSYNC.COLLECTIVE R52, `(.L_x_5809) ;  /* 0x0000000034087348 */ /* 0x000fea0003c00000 */
[----:B------:R0:W1:Y:S02]  /*17000*/  SHFL.DOWN P0, R53, R51, R45, R44 ;  /* 0x0800002d33357389 */ /* 0x000064000000002c */
[----:B01----:R-:W-:Y:S05]  /*17010*/  ENDCOLLECTIVE ;  /* 0x000000000000791b */ /* 0x003fea0003800000 */
.L_x_5809:
[----:B------:R-:W-:Y:S01]  /*17020*/  FMNMX R54, R48, R53, !PT ;  /* 0x0000003530367209 */ /* 0x000fe20007800000 */
[----:B------:R-:W-:-:S07]  /*17030*/  IMAD.MOV.U32 R53, RZ, RZ, 0x1f ;  /* 0x0000001fff357424 */ /* 0x000fce00078e00ff */
[----:B------:R-:W-:Y:S05]  /*17040*/  WARPSYNC.COLLECTIVE R52, `(.L_x_5810) ;  /* 0x0000000034087348 */ /* 0x000fea0003c00000 */
[----:B------:R0:W1:Y:S02]  /*17050*/  SHFL.IDX P0, R53, R54, R55, R53 ;  /* 0x0000003736357389 */ /* 0x0000640000000035 */
[----:B01----:R-:W-:Y:S05]  /*17060*/  ENDCOLLECTIVE ;  /* 0x000000000000791b */ /* 0x003fea0003800000 */
.L_x_5810:
[----:B------:R-:W-:Y:S01]  /*17070*/  IMAD.MOV.U32 R49, RZ, RZ, R53 ;  /* 0x000000ffff317224 */ /* 0x000fe200078e0035 */
[----:B------:R-:W-:Y:S06]  /*17080*/  BRA `(.L_x_5811) ;  /* 0xffffff4400f47947 */ /* 0x000fec000383ffff */
.L_x_5451:
[----:B------:R-:W-:Y:S01]  /*17090*/  BSSY B0, `(.L_x_5812) ;  /* 0x0000007000007945 */ /* 0x000fe20003800000 */
[----:B------:R-:W-:Y:S02]  /*170a0*/  IMAD.MOV.U32 R45, RZ, RZ, 0x10 ;  /* 0x00000010ff2d7424 */ /* 0x000fe400078e00ff */
[----:B------:R-:W-:Y:S02]  /*170b0*/  IMAD.MOV.U32 R44, RZ, RZ, 0x1f ;  /* 0x0000001fff2c7424 */ /* 0x000fe400078e00ff */
[----:B------:R-:W-:-:S07]  /*170c0*/  IMAD.MOV.U32 R52, RZ, RZ, -0x1 ;  /* 0xffffffffff347424 */ /* 0x000fce00078e00ff */
[----:B0-2---:R-:W-:Y:S05]  /*170d0*/  WARPSYNC.COLLECTIVE R52, `(.L_x_5813) ;  /* 0x0000000034087348 */ /* 0x005fea0003c00000 */
[----:B------:R1:W3:Y:S02]  /*170e0*/  SHFL.DOWN P0, R53, R51, R45, R44 ;  /* 0x0800002d33357389 */ /* 0x0002e4000000002c */
[----:B0123--:R-:W-:Y:S05]  /*170f0*/  ENDCOLLECTIVE ;  /* 0x000000000000791b */ /* 0x00ffea0003800000 */
.L_x_5813:
[----:B------:R-:W-:Y:S05]  /*17100*/  BSYNC B0 ;  /* 0x0000000000007941 */ /* 0x000fea0003800000 */
.L_x_5812:
        /* <DEDUP_REMOVED lines=8> */
.L_x_5814:
[----:B------:R-:W-:Y:S01]  /*17190*/  IMAD.MOV.U32 R45, RZ, RZ, 0x4 ;  /* 0x00000004ff2d7424 */ /* 0x000fe200078e00ff */
[----:B------:R-:W-:-:S05]  /*171a0*/  FMNMX R47, R51, R53, !PT ;  /* 0x00000035332f7209 */ /* 0x000fca0007800000 */
[----:B------:R-:W-:-:S07]  /*171b0*/  IMAD.MOV.U32 R51, RZ, RZ, R47 ;  /* 0x000000ffff337224 */ /* 0x000fce00078e002f */
[----:B------:R-:W-:Y:S05]  /*171c0*/  WARPSYNC.COLLECTIVE R52, `(.L_x_5815) ;  /* 0x0000000034087348 */ /* 0x000fea0003c00000 */
[----:B------:R0:W1:Y:S02]  /*171d0*/  SHFL.DOWN P0, R53, R51, R45, R44 ;  /* 0x0800002d33357389 */ /* 0x000064000000002c */
[----:B01----:R-:W-:Y:S05]  /*171e0*/  ENDCOLLECTIVE ;  /* 0x000000000000791b */ /* 0x003fea0003800000 */
.L_x_5815:
[----:B------:R-:W-:Y:S01]  /*171f0*/  HFMA2 R45, -RZ, RZ, 0, 1.1920928955078125e-07 ;  /* 0x00000002ff2d7431 */ /* 0x000fe200000001ff */
[----:B------:R-:W-:-:S05]  /*17200*/  FMNMX R48, R47, R53, !PT ;  /* 0x000000352f307209 */ /* 0x000fca0007800000 */
[----:B------:R-:W-:-:S07]  /*17210*/  IMAD.MOV.U32 R51, RZ, RZ, R48 ;  /* 0x000000ffff337224 */ /* 0x000fce00078e0030 */
[----:B------:R-:W-:Y:S05]  /*17220*/  WARPSYNC.COLLECTIVE R52, `(.L_x_5816) ;  /* 0x0000000034087348 */ /* 0x000fea0003c00000 */
[----:B------:R0:W1:Y:S02]  /*17230*/  SHFL.DOWN P0, R53, R51, R45, R44 ;  /* 0x0800002d33357389 */ /* 0x000064000000002c */
[----:B01----:R-:W-:Y:S05]  /*17240*/  ENDCOLLECTIVE ;  /* 0x000000000000791b */ /* 0x003fea0003800000 */
.L_x_5816:
[----:B------:R-:W-:Y:S01]  /*17250*/  IMAD.MOV.U32 R45, RZ, RZ, 0x1 ;  /* 0x00000001ff2d7424 */ /* 0x000fe200078e00ff */
[----:B------:R-:W-:-:S05]  /*17260*/  FMNMX R49, R48, R53, !PT ;  /* 0x0000003530317209 */ /* 0x000fca0007800000 */
[----:B------:R-:W-:-:S07]  /*17270*/  IMAD.MOV.U32 R51, RZ, RZ, R49 ;  /* 0x000000ffff337224 */ /* 0x000fce00078e0031 */
[----:B------:R-:W-:Y:S05]  /*17280*/  WARPSYNC.COLLECTIVE R52, `(.L_x_5817) ;  /* 0x0000000034087348 */ /* 0x000fea0003c00000 */
[----:B------:R0:W1:Y:S02]  /*17290*/  SHFL.DOWN P0, R53, R51, R45, R44 ;  /* 0x0800002d33357389 */ /* 0x000064000000002c */
[----:B01----:R-:W-:Y:S05]  /*172a0*/  ENDCOLLECTIVE ;  /* 0x000000000000791b */ /* 0x003fea0003800000 */
.L_x_5817:
[----:B------:R-:W-:Y:S01]  /*172b0*/  FMNMX R54, R49, R53, !PT ;  /* 0x0000003531367209 */ /* 0x000fe20007800000 */
[----:B------:R-:W-:-:S07]  /*172c0*/  IMAD.MOV.U32 R53, RZ, RZ, 0x1f ;  /* 0x0000001fff357424 */ /* 0x000fce00078e00ff */
[----:B------:R-:W-:Y:S05]  /*172d0*/  WARPSYNC.COLLECTIVE R52, `(.L_x_5818) ;  /* 0x0000000034087348 */ /* 0x000fea0003c00000 */
[----:B------:R0:W1:Y:S02]  /*172e0*/  SHFL.IDX P0, R53, R54, R55, R53 ;  /* 0x0000003736357389 */ /* 0x0000640000000035 */
[----:B01----:R-:W-:Y:S05]  /*172f0*/  ENDCOLLECTIVE ;  /* 0x000000000000791b */ /* 0x003fea0003800000 */
.L_x_5818:
[----:B------:R-:W-:Y:S01]  /*17300*/  IMAD.MOV.U32 R50, RZ, RZ, R53 ;  /* 0x000000ffff327224 */ /* 0x000fe200078e0035 */
[----:B------:R-:W-:Y:S06]  /*17310*/  BRA `(.L_x_5819) ;  /* 0xffffff4800887947 */ /* 0x000fec000383ffff */
.L_x_5459:
[----:B------:R-:W-:Y:S01]  /*17320*/  BSSY B0, `(.L_x_5820) ;  /* 0x0000007000007945 */ /* 0x000fe20003800000 */
[----:B------:R-:W-:Y:S01]  /*17330*/  MOV R45, 0x10 ;  /* 0x00000010002d7802 */ /* 0x000fe20000000f00 */
[----:B------:R-:W-:Y:S02]  /*17340*/  IMAD.MOV.U32 R44, RZ, RZ, 0x1f ;  /* 0x0000001fff2c7424 */ /* 0x000fe400078e00ff */
[----:B------:R-:W-:-:S07]  /*17350*/  IMAD.MOV.U32 R52, RZ, RZ, -0x1 ;  /* 0xffffffffff347424 */ /* 0x000fce00078e00ff */
[----:B0-2---:R-:W-:Y:S05]  /*17360*/  WARPSYNC.COLLECTIVE R52, `(.L_x_5821) ;  /* 0x0000000034087348 */ /* 0x005fea0003c00000 */
[----:B------:R1:W3:Y:S02]  /*17370*/  SHFL.DOWN P0, R53, R51, R45, R44 ;  /* 0x0800002d33357389 */ /* 0x0002e4000000002c */
[----:B0123--:R-:W-:Y:S05]  /*17380*/  ENDCOLLECTIVE ;  /* 0x000000000000791b */ /* 0x00ffea0003800000 */
.L_x_5821:
[----:B------:R-:W-:Y:S05]  /*17390*/  BSYNC B0 ;  /* 0x0000000000007941 */ /* 0x000fea0003800000 */
.L_x_5820:
        /* <DEDUP_REMOVED lines=8> */
.L_x_5822:
[----:B------:R-:W-:Y:S01]  /*17420*/  IMAD.MOV.U32 R45, RZ, RZ, 0x4 ;  /* 0x00000004ff2d7424 */ /* 0x000fe200078e00ff */
[----:B------:R-:W-:-:S04]  /*17430*/  FMNMX R48, R51, R53, !PT ;  /* 0x0000003533307209 */ /* 0x000fc80007800000 */
[----:B------:R-:W-:-:S07]  /*17440*/  MOV R51, R48 ;  /* 0x0000003000337202 */ /* 0x000fce0000000f00 */
[----:B------:R-:W-:Y:S05]  /*17450*/  WARPSYNC.COLLECTIVE R52, `(.L_x_5823) ;  /* 0x0000000034087348 */ /* 0x000fea0003c00000 */
[----:B------:R0:W1:Y:S02]  /*17460*/  SHFL.DOWN P0, R53, R51, R45, R44 ;  /* 0x0800002d33357389 */ /* 0x000064000000002c */
[----:B01----:R-:W-:Y:S05]  /*17470*/  ENDCOLLECTIVE ;  /* 0x000000000000791b */ /* 0x003fea0003800000 */
.L_x_5823:
[----:B------:R-:W-:Y:S01]  /*17480*/  IMAD.MOV.U32 R45, RZ, RZ, 0x2 ;  /* 0x00000002ff2d7424 */ /* 0x000fe200078e00ff */
[----:B------:R-:W-:-:S05]  /*17490*/  FMNMX R49, R48, R53, !PT ;  /* 0x0000003530317209 */ /* 0x000fca0007800000 */
[----:B------:R-:W-:-:S07]  /*174a0*/  IMAD.MOV.U32 R51, RZ, RZ, R49 ;  /* 0x000000ffff337224 */ /* 0x000fce00078e0031 */
[----:B------:R-:W-:Y:S05]  /*174b0*/  WARPSYNC.COLLECTIVE R52, `(.L_x_5824) ;  /* 0x0000000034087348 */ /* 0x000fea0003c00000 */
[----:B------:R0:W1:Y:S02]  /*174c0*/  SHFL.DOWN P0, R53, R51, R45, R44 ;  /* 0x0800002d33357389 */ /* 0x000064000000002c */
[----:B01----:R-:W-:Y:S05]  /*174d0*/  ENDCOLLECTIVE ;  /* 0x000000000000791b */ /* 0x003fea0003800000 */
.L_x_5824:
[----:B------:R-:W-:Y:S01]  /*174e0*/  IMAD.MOV.U32 R45, RZ, RZ, 0x1 ;  /* 0x00000001ff2d7424 */ /* 0x000fe200078e00ff */
[----:B------:R-:W-:-:S05]  /*174f0*/  FMNMX R50, R49, R53, !PT ;  /* 0x0000003531327209 */ /* 0x000fca0007800000 */
[----:B------:R-:W-:-:S07]  /*17500*/  IMAD.MOV.U32 R51, RZ, RZ, R50 ;  /* 0x000000ffff337224 */ /* 0x000fce00078e0032 */
[----:B------:R-:W-:Y:S05]  /*17510*/  WARPSYNC.COLLECTIVE R52, `(.L_x_5825) ;  /* 0x0000000034087348 */ /* 0x000fea0003c00000 */
[----:B------:R0:W1:Y:S02]  /*17520*/  SHFL.DOWN P0, R53, R51, R45, R44 ;  /* 0x0800002d33357389 */ /* 0x000064000000002c */
[----:B01----:R-:W-:Y:S05]  /*17530*/  ENDCOLLECTIVE ;  /* 0x000000000000791b */ /* 0x003fea0003800000 */
.L_x_5825:
[----:B------:R-:W-:Y:S01]  /*17540*/  FMNMX R54, R50, R53, !PT ;  /* 0x0000003532367209 */ /* 0x000fe20007800000 */
[----:B------:R-:W-:-:S07]  /*17550*/  IMAD.MOV.U32 R53, RZ, RZ, 0x1f ;  /* 0x0000001fff357424 */ /* 0x000fce00078e00ff */
[----:B------:R-:W-:Y:S05]  /*17560*/  WARPSYNC.COLLECTIVE R52, `(.L_x_5826) ;  /* 0x0000000034087348 */ /* 0x000fea0003c00000 */
[----:B------:R0:W1:Y:S02]  /*17570*/  SHFL.IDX P0, R53, R54, R55, R53 ;  /* 0x0000003736357389 */ /* 0x0000640000000035 */
[----:B01----:R-:W-:Y:S05]  /*17580*/  ENDCOLLECTIVE ;  /* 0x000000000000791b */ /* 0x003fea0003800000 */
.L_x_5826:
[----:B------:R-:W-:Y:S01]  /*17590*/  IMAD.MOV.U32 R56, RZ, RZ, R53 ;  /* 0x000000ffff387224 */ /* 0x000fe200078e0035 */
[----:B------:R-:W-:Y:S06]  /*175a0*/  BRA `(.L_x_5827) ;  /* 0xffffff4c001c7947 */ /* 0x000fec000383ffff */
.L_x_5467:
[----:B------:R-:W-:Y:S01]  /*175b0*/  BSSY B0, `(.L_x_5828) ;  /* 0x0000007000007945 */ /* 0x000fe20003800000 */
[----:B------:R-:W-:Y:S02]  /*175c0*/  IMAD.MOV.U32 R45, RZ, RZ, 0x10 ;  /* 0x00000010ff2d7424 */ /* 0x000fe400078e00ff */
[----:B------:R-:W-:Y:S02]  /*175d0*/  IMAD.MOV.U32 R44, RZ, RZ, 0x1f ;  /* 0x0000001fff2c7424 */ /* 0x000fe400078e00ff */
[----:B------:R-:W-:-:S07]  /*175e0*/  IMAD.MOV.U32 R52, RZ, RZ, -0x1 ;  /* 0xffffffffff347424 */ /* 0x000fce00078e00ff */
[----:B0-2---:R-:W-:Y:S05]  /*175f0*/  WARPSYNC.COLLECTIVE R52, `(.L_x_5829) ;  /* 0x0000000034087348 */ /* 0x005fea0003c00000 */
[----:B------:R1:W3:Y:S02]  /*17600*/  SHFL.DOWN P0, R53, R51, R45, R44 ;  /* 0x0800002d33357389 */ /* 0x0002e4000000002c */
[----:B0123--:R-:W-:Y:S05]  /*17610*/  ENDCOLLECTIVE ;  /* 0x000000000000791b */ /* 0x00ffea0003800000 */
.L_x_5829:
[----:B------:R-:W-:Y:S05]  /*17620*/  BSYNC B0 ;  /* 0x0000000000007941 */ /* 0x000fea0003800000 */
.L_x_5828:
        /* <DEDUP_REMOVED lines=8> */
.L_x_5830:
[----:B------:R-:W-:Y:S01]  /*176b0*/  IMAD.MOV.U32 R45, RZ, RZ, 0x4 ;  /* 0x00000004ff2d7424 */ /* 0x000fe200078e00ff */
[----:B------:R-:W-:-:S05]  /*176c0*/  FMNMX R49, R51, R53, !PT ;  /* 0x0000003533317209 */ /* 0x000fca0007800000 */
[----:B------:R-:W-:-:S07]  /*176d0*/  IMAD.MOV.U32 R51, RZ, RZ, R49 ;  /* 0x000000ffff337224 */ /* 0x000fce00078e0031 */
[----:B------:R-:W-:Y:S05]  /*176e0*/  WARPSYNC.COLLECTIVE R52, `(.L_x_5831) ;  /* 0x0000000034087348 */ /* 0x000fea0003c00000 */
[----:B------:R0:W1:Y:S02]  /*176f0*/  SHFL.DOWN P0, R53, R51, R45, R44 ;  /* 0x0800002d33357389 */ /* 0x000064000000002c */
[----:B01----:R-:W-:Y:S05]  /*17700*/  ENDCOLLECTIVE ;  /* 0x000000000000791b */ /* 0x003fea0003800000 */
.L_x_5831:
[----:B------:R-:W-:Y:S01]  /*17710*/  HFMA2 R45, -RZ, RZ, 0, 1.1920928955078125e-07 ;  /* 0x00000002ff2d7431 */ /* 0x000fe200000001ff */
[----:B------:R-:W-:-:S05]  /*17720*/  FMNMX R50, R49, R53, !PT ;  /* 0x0000003531327209 */ /* 0x000fca0007800000 */
[----:B------:R-:W-:-:S07]  /*17730*/  IMAD.MOV.U32 R51, RZ, RZ, R50 ;  /* 0x000000ffff337224 */ /* 0x000fce00078e0032 */
[----:B------:R-:W-:Y:S05]  /*17740*/  WARPSYNC.COLLECTIVE R52, `(.L_x_5832) ;  /* 0x0000000034087348 */ /* 0x000fea0003c00000 */
[----:B------:R0:W1:Y:S02]  /*17750*/  SHFL.DOWN P0, R53, R51, R45, R44 ;  /* 0x0800002d33357389 */ /* 0x000064000000002c */
[----:B01----:R-:W-:Y:S05]  /*17760*/  ENDCOLLECTIVE ;  /* 0x000000000000791b */ /* 0x003fea0003800000 */
.L_x_5832:
[----:B------:R-:W-:Y:S01]  /*17770*/  IMAD.MOV.U32 R45, RZ, RZ, 0x1 ;  /* 0x00000001ff2d7424 */ /* 0x000fe200078e00ff */
[----:B------:R-:W-:-:S05]  /*17780*/  FMNMX R54, R50, R53, !PT ;  /* 0x0000003532367209 */ /* 0x000fca0007800000 */
[----:B------:R-:W-:-:S07]  /*17790*/  IMAD.MOV.U32 R51, RZ, RZ, R54 ;  /* 0x000000ffff337224 */ /* 0x000fce00078e0036 */
[----:B------:R-:W-:Y:S05]  /*177a0*/  WARPSYNC.COLLECTIVE R52, `(.L_x_5833) ;  /* 0x0000000034087348 */ /* 0x000fea0003c00000 */
[----:B------:R0:W1:Y:S02]  /*177b0*/  SHFL.DOWN P0, R53, R51, R45, R44 ;  /* 0x0800002d33357389 */ /* 0x000064000000002c */
[----:B01----:R-:W-:Y:S05]  /*177c0*/  ENDCOLLECTIVE ;  /* 0x000000000000791b */ /* 0x003fea0003800000 */
.L_x_5833:
[----:B------:R-:W-:Y:S01]  /*177d0*/  FMNMX R54, R54, R53, !PT ;  /* 0x0000003536367209 */ /* 0x000fe20007800000 */
[----:B------:R-:W-:-:S07]  /*177e0*/  IMAD.MOV.U32 R53, RZ, RZ, 0x1f ;  /* 0x0000001fff357424 */ /* 0x000fce00078e00ff */
[----:B------:R-:W-:Y:S05]  /*177f0*/  WARPSYNC.COLLECTIVE R52, `(.L_x_5834) ;  /* 0x0000000034087348 */ /* 0x000fea0003c00000 */
[----:B------:R0:W1:Y:S02]  /*17800*/  SHFL.IDX P0, R53, R54, R55, R53 ;  /* 0x0000003736357389 */ /* 0x0000640000000035 */
[----:B01----:R-:W-:Y:S05]  /*17810*/  ENDCOLLECTIVE ;  /* 0x000000000000791b */ /* 0x003fea0003800000 */
.L_x_5834:
[----:B------:R-:W-:Y:S01]  /*17820*/  IMAD.MOV.U32 R56, RZ, RZ, R53 ;  /* 0x000000ffff387224 */ /* 0x000fe200078e0035 */
[----:B------:R-:W-:Y:S06]  /*17830*/  BRA `(.L_x_5835) ;  /* 0xffffff4c00b07947 */ /* 0x000fec000383ffff */
.L_x_5475:
[----:B------:R-:W-:Y:S01]  /*17840*/  BSSY B0, `(.L_x_5836) ;  /* 0x0000007000007945 */ /* 0x000fe20003800000 */
[----:B------:R-:W-:Y:S01]  /*17850*/  MOV R45, 0x10 ;  /* 0x00000010002d7802 */ /* 0x000fe20000000f00 */
[----:B------:R-:W-:Y:S02]  /*17860*/  IMAD.MOV.U32 R44, RZ, RZ, 0x1f ;  /* 0x0000001fff2c7424 */ /* 0x000fe400078e00ff */
[----:B------:R-:W-:-:S07]  /*17870*/  IMAD.MOV.U32 R52, RZ, RZ, -0x1 ;  /* 0xffffffffff347424 */ /* 0x000fce00078e00ff */
[----:B0-----:R-:W-:Y:S05]  /*17880*/  WARPSYNC.COLLECTIVE R52, `(.L_x_5837) ;  /* 0x0000000034087348 */ /* 0x001fea0003c00000 */
[----:B------:R1:W2:Y:S02]  /*17890*/  SHFL.DOWN P0, R53, R51, R45, R44 ;  /* 0x0800002d33357389 */ /* 0x0002a4000000002c */
[----:B012---:R-:W-:Y:S05]  /*178a0*/  ENDCOLLECTIVE ;  /* 0x000000000000791b */ /* 0x007fea0003800000 */
.L_x_5837:
[----:B------:R-:W-:Y:S05]  /*178b0*/  BSYNC B0 ;  /* 0x0000000000007941 */ /* 0x000fea0003800000 */
.L_x_5836:
[----:B------:R-:W-:Y:S01]  /*178c0*/  FMNMX R51, R51, R53, !PT ;  /* 0x0000003533337209 */ /* 0x000fe20007800000 */
[----:B------:R-:W-:Y:S02]  /*178d0*/  IMAD.MOV.U32 R45, RZ, RZ, 0x8 ;  /* 0x00000008ff2d7424 */ /* 0x000fe400078e00ff */
[----:B------:R-:W-:Y:S02]  /*178e0*/  IMAD.MOV.U32 R44, RZ, RZ, 0x1f ;  /* 0x0000001fff2c7424 */ /* 0x000fe400078e00ff */
[----:B------:R-:W-:-:S07]  /*178f0*/  IMAD.MOV.U32 R52, RZ, RZ, -0x1 ;  /* 0xffffffffff347424 */ /* 0x000fce00078e00ff */
[----:B------:R-:W-:Y:S05]  /*17900*/  WARPSYNC.COLLECTIVE R52, `(.L_x_5838) ;  /* 0x0000000034087348 */ /* 0x000fea0003c00000 */
[----:B------:R0:W1:Y:S02]  /*17910*/  SHFL.DOWN P0, R53, R51, R45, R44 ;  /* 0x0800002d33357389 */ /* 0x000064000000002c */
[----:B01----:R-:W-:Y:S05]  /*17920*/  ENDCOLLECTIVE ;  /* 0x000000000000791b */ /* 0x003fea0003800000 */
.L_x_5838:
[----:B------:R-:W-:Y:S01]  /*17930*/  IMAD.MOV.U32 R45, RZ, RZ, 0x4 ;  /* 0x00000004ff2d7424 */ /* 0x000fe200078e00ff */
[----:B------:R-:W-:-:S04]  /*17940*/  FMNMX R50, R51, R53, !PT ;  /* 0x0000003533327209 */ /* 0x000fc80007800000 */
[----:B------:R-:W-:-:S07]  /*17950*/  MOV R51, R50 ;  /* 0x0000003200337202 */ /* 0x000fce0000000f00 */
[----:B------:R-:W-:Y:S05]  /*17960*/  WARPSYNC.COLLECTIVE R52, `(.L_x_5839) ;  /* 0x0000000034087348 */ /* 0x000fea0003c00000 */
[----:B------:R0:W1:Y:S02]  /*17970*/  SHFL.DOWN P0, R53, R51, R45, R44 ;  /* 0x0800002d33357389 */ /* 0x000064000000002c */
[----:B01----:R-:W-:Y:S05]  /*17980*/  ENDCOLLECTIVE ;  /* 0x000000000000791b */ /* 0x003fea0003800000 */
.L_x_5839:
[----:B------:R-:W-:Y:S01]  /*17990*/  IMAD.MOV.U32 R45, RZ, RZ, 0x2 ;  /* 0x00000002ff2d7424 */ /* 0x000fe200078e00ff */
[----:B------:R-:W-:-:S05]  /*179a0*/  FMNMX R54, R50, R53, !PT ;  /* 0x0000003532367209 */ /* 0x000fca0007800000 */
[----:B------:R-:W-:-:S07]  /*179b0*/  IMAD.MOV.U32 R51, RZ, RZ, R54 ;  /* 0x000000ffff337224 */ /* 0x000fce00078e0036 */
[----:B------:R-:W-:Y:S05]  /*179c0*/  WARPSYNC.COLLECTIVE R52, `(.L_x_5840) ;  /* 0x0000000034087348 */ /* 0x000fea0003c00000 */
[----:B------:R0:W1:Y:S02]  /*179d0*/  SHFL.DOWN P0, R53, R51, R45, R44 ;  /* 0x0800002d33357389 */ /* 0x000064000000002c */
[----:B01----:R-:W-:Y:S05]  /*179e0*/  ENDCOLLECTIVE ;  /* 0x000000000000791b */ /* 0x003fea0003800000 */
.L_x_5840:
[----:B------:R-:W-:Y:S01]  /*179f0*/  IMAD.MOV.U32 R45, RZ, RZ, 0x1 ;  /* 0x00000001ff2d7424 */ /* 0x000fe200078e00ff */
[----:B------:R-:W-:-:S05]  /*17a00*/  FMNMX R55, R54, R53, !PT ;  /* 0x0000003536377209 */ /* 0x000fca0007800000 */
[----:B------:R-:W-:-:S07]  /*17a10*/  IMAD.MOV.U32 R51, RZ, RZ, R55 ;  /* 0x000000ffff337224 */ /* 0x000fce00078e0037 */
[----:B------:R-:W-:Y:S05]  /*17a20*/  WARPSYNC.COLLECTIVE R52, `(.L_x_5841) ;  /* 0x0000000034087348 */ /* 0x000fea0003c00000 */
[----:B------:R0:W1:Y:S02]  /*17a30*/  SHFL.DOWN P0, R53, R51, R45, R44 ;  /* 0x0800002d33357389 */ /* 0x000064000000002c */
[----:B01----:R-:W-:Y:S05]  /*17a40*/  ENDCOLLECTIVE ;  /* 0x000000000000791b */ /* 0x003fea0003800000 */
.L_x_5841:
[----:B------:R-:W-:Y:S01]  /*17a50*/  FMNMX R53, R55, R53, !PT ;  /* 0x0000003537357209 */ /* 0x000fe20007800000 */
[----:B------:R-:W-:-:S03]  /*17a60*/  IMAD.MOV.U32 R55, RZ, RZ, RZ ;  /* 0x000000ffff377224 */ /* 0x000fc600078e00ff */
[----:B------:R-:W-:Y:S01]  /*17a70*/  MOV R54, R53 ;  /* 0x0000003500367202 */ /* 0x000fe20000000f00 */
[----:B------:R-:W-:-:S07]  /*17a80*/  IMAD.MOV.U32 R53, RZ, RZ, 0x1f ;  /* 0x0000001fff357424 */ /* 0x000fce00078e00ff */
[----:B------:R-:W-:Y:S05]  /*17a90*/  WARPSYNC.COLLECTIVE R52, `(.L_x_5842) ;  /* 0x0000000034087348 */ /* 0x000fea0003c00000 */
[----:B------:R0:W1:Y:S02]  /*17aa0*/  SHFL.IDX P0, R53, R54, R55, R53 ;  /* 0x0000003736357389 */ /* 0x0000640000000035 */
[----:B01----:R-:W-:Y:S05]  /*17ab0*/  ENDCOLLECTIVE ;  /* 0x000000000000791b */ /* 0x003fea0003800000 */
.L_x_5842:
[----:B------:R-:W-:Y:S01]  /*17ac0*/  IMAD.MOV.U32 R56, RZ, RZ, R53 ;  /* 0x000000ffff387224 */ /* 0x000fe200078e0035 */
[----:B------:R-:W-:Y:S06]  /*17ad0*/  BRA `(.L_x_5843) ;  /* 0xffffff5000407947 */ /* 0x000fec000383ffff */
.L_x_5483:
[----:B------:R-:W-:Y:S01]  /*17ae0*/  BSSY B0, `(.L_x_5844) ;  /* 0x0000007000007945 */ /* 0x000fe20003800000 */
[----:B------:R-:W-:Y:S01]  /*17af0*/  IMAD.MOV.U32 R45, RZ, RZ, 0x10 ;  /* 0x00000010ff2d7424 */ /* 0x000fe200078e00ff */
[----:B------:R-:W-:Y:S01]  /*17b00*/  MOV R52, 0xffffffff ;  /* 0xffffffff00347802 */ /* 0x000fe20000000f00 */
[----:B------:R-:W-:-:S07]  /*17b10*/  IMAD.MOV.U32 R44, RZ, RZ, 0x1f ;  /* 0x0000001fff2c7424 */ /* 0x000fce00078e00ff */
[----:B0-----:R-:W-:Y:S05]  /*17b20*/  WARPSYNC.COLLECTIVE R52, `(.L_x_5845) ;  /* 0x0000000034087348 */ /* 0x001fea0003c00000 */
[----:B0-----:R0:W1:Y:S02]  /*17b30*/  SHFL.DOWN P0, R53, R51, R45, R44 ;  /* 0x0800002d33357389 */ /* 0x001064000000002c */
[----:B01----:R-:W-:Y:S05]  /*17b40*/  ENDCOLLECTIVE ;  /* 0x000000000000791b */ /* 0x003fea0003800000 */
.L_x_5845:
[----:B------:R-:W-:Y:S05]  /*17b50*/  BSYNC B0 ;  /* 0x0000000000007941 */ /* 0x000fea0003800000 */
.L_x_5844:
[----:B------:R-:W-:Y:S01]  /*17b60*/  FMNMX R51, R51, R53, !PT ;  /* 0x0000003533337209 */ /* 0x000fe20007800000 */
[----:B------:R-:W-:Y:S02]  /*17b70*/  IMAD.MOV.U32 R45, RZ, RZ, 0x8 ;  /* 0x00000008ff2d7424 */ /* 0x000fe400078e00ff */
[----:B------:R-:W-:Y:S02]  /*17b80*/  IMAD.MOV.U32 R44, RZ, RZ, 0x1f ;  /* 0x0000001fff2c7424 */ /* 0x000fe400078e00ff */
[----:B------:R-:W-:-:S07]  /*17b90*/  IMAD.MOV.U32 R52, RZ, RZ, -0x1 ;  /* 0xffffffffff347424 */ /* 0x000fce00078e00ff */
[----:B------:R-:W-:Y:S05]  /*17ba0*/  WARPSYNC.COLLECTIVE R52, `(.L_x_5846) ;  /* 0x0000000034087348 */ /* 0x000fea0003c00000 */
[----:B------:R0:W1:Y:S02]  /*17bb0*/  SHFL.DOWN P0, R53, R51, R45, R44 ;  /* 0x0800002d33357389 */ /* 0x000064000000002c */
[----:B01----:R-:W-:Y:S05]  /*17bc0*/  ENDCOLLECTIVE ;  /* 0x000000000000791b */ /* 0x003fea0003800000 */
.L_x_5846:
[----:B------:R-:W-:Y:S01]  /*17bd0*/  IMAD.MOV.U32 R45, RZ, RZ, 0x4 ;  /* 0x00000004ff2d7424 */ /* 0x000fe200078e00ff */
[----:B------:R-:W-:-:S05]  /*17be0*/  FMNMX R54, R51, R53, !PT ;  /* 0x0000003533367209 */ /* 0x000fca0007800000 */
[----:B------:R-:W-:-:S07]  /*17bf0*/  IMAD.MOV.U32 R51, RZ, RZ, R54 ;  /* 0x000000ffff337224 */ /* 0x000fce00078e0036 */
[----:B------:R-:W-:Y:S05]  /*17c00*/  WARPSYNC.COLLECTIVE R52, `(.L_x_5847) ;  /* 0x0000000034087348 */ /* 0x000fea0003c00000 */
[----:B------:R0:W1:Y:S02]  /*17c10*/  SHFL.DOWN P0, R53, R51, R45, R44 ;  /* 0x0800002d33357389 */ /* 0x000064000000002c */
[----:B01----:R-:W-:Y:S05]  /*17c20*/  ENDCOLLECTIVE ;  /* 0x000000000000791b */ /* 0x003fea0003800000 */
.L_x_5847:
[----:B------:R-:W-:Y:S01]  /*17c30*/  IMAD.MOV.U32 R45, RZ, RZ, 0x2 ;  /* 0x00000002ff2d7424 */ /* 0x000fe200078e00ff */
[----:B------:R-:W-:-:S04]  /*17c40*/  FMNMX R55, R54, R53, !PT ;  /* 0x0000003536377209 */ /* 0x000fc80007800000 */
[----:B------:R-:W-:-:S07]  /*17c50*/  MOV R51, R55 ;  /* 0x0000003700337202 */ /* 0x000fce0000000f00 */
[----:B------:R-:W-:Y:S05]  /*17c60*/  WARPSYNC.COLLECTIVE R52, `(.L_x_5848) ;  /* 0x0000000034087348 */ /* 0x000fea0003c00000 */
[----:B------:R0:W1:Y:S02]  /*17c70*/  SHFL.DOWN P0, R53, R51, R45, R44 ;  /* 0x0800002d33357389 */ /* 0x000064000000002c */
[----:B01----:R-:W-:Y:S05]  /*17c80*/  ENDCOLLECTIVE ;  /* 0x000000000000791b */ /* 0x003fea0003800000 */
.L_x_5848:
[----:B------:R-:W-:Y:S01]  /*17c90*/  IMAD.MOV.U32 R45, RZ, RZ, 0x1 ;  /* 0x00000001ff2d7424 */ /* 0x000fe200078e00ff */
[----:B------:R-:W-:Y:S01]  /*17ca0*/  FMNMX R56, R55, R53, !PT ;  /* 0x0000003537387209 */ /* 0x000fe20007800000 */
[----:B------:R-:W-:-:S04]  /*17cb0*/  IMAD.MOV.U32 R55, RZ, RZ, RZ ;  /* 0x000000ffff377224 */ /* 0x000fc800078e00ff */
[----:B------:R-:W-:-:S07]  /*17cc0*/  IMAD.MOV.U32 R51, RZ, RZ, R56 ;  /* 0x000000ffff337224 */ /* 0x000fce00078e0038 */
[----:B------:R-:W-:Y:S05]  /*17cd0*/  WARPSYNC.COLLECTIVE R52, `(.L_x_5849) ;  /* 0x0000000034087348 */ /* 0x000fea0003c00000 */
[----:B------:R0:W1:Y:S02]  /*17ce0*/  SHFL.DOWN P0, R53, R51, R45, R44 ;  /* 0x0800002d33357389 */ /* 0x000064000000002c */
[----:B01----:R-:W-:Y:S05]  /*17cf0*/  ENDCOLLECTIVE ;  /* 0x000000000000791b */ /* 0x003fea0003800000 */
.L_x_5849:
[----:B------:R-:W-:-:S05]  /*17d00*/  FMNMX R53, R56, R53, !PT ;  /* 0x0000003538357209 */ /* 0x000fca0007800000 */
[----:B------:R-:W-:Y:S02]  /*17d10*/  IMAD.MOV.U32 R54, RZ, RZ, R53 ;  /* 0x000000ffff367224 */ /* 0x000fe400078e0035 */
[----:B------:R-:W-:-:S07]  /*17d20*/  HFMA2 R53, -RZ, RZ, 0, 1.847743988037109375e-06 ;  /* 0x0000001fff357431 */ /* 0x000fce00000001ff */
[----:B------:R-:W-:Y:S05]  /*17d30*/  WARPSYNC.COLLECTIVE R52, `(.L_x_5850) ;  /* 0x0000000034087348 */ /* 0x000fea0003c00000 */
[----:B------:R0:W1:Y:S02]  /*17d40*/  SHFL.IDX P0, R53, R54, R55, R53 ;  /* 0x0000003736357389 */ /* 0x0000640000000035 */
[----:B01----:R-:W-:Y:S05]  /*17d50*/  ENDCOLLECTIVE ;  /* 0x000000000000791b */ /* 0x003fea0003800000 */
.L_x_5850:
[----:B------:R-:W-:Y:S01]  /*17d60*/  IMAD.MOV.U32 R57, RZ, RZ, R53 ;  /* 0x000000ffff397224 */ /* 0x000fe200078e0035 */
[----:B------:R-:W-:Y:S06]  /*17d70*/  BRA `(.L_x_5851) ;  /* 0xffffff5000d07947 */ /* 0x000fec000383ffff */
.L_x_5490:
        /* <DEDUP_REMOVED lines=8> */
.L_x_5853:
[----:B------:R-:W-:Y:S05]  /*17e00*/  BSYNC B0 ;  /* 0x0000000000007941 */ /* 0x000fea0003800000 */
.L_x_5852:
        /* <DEDUP_REMOVED lines=8> */
.L_x_5854:
[----:B------:R-:W-:Y:S01]  /*17e90*/  IMAD.MOV.U32 R45, RZ, RZ, 0x4 ;  /* 0x00000004ff2d7424 */ /* 0x000fe200078e00ff */
[----:B------:R-:W-:-:S05]  /*17ea0*/  FMNMX R3, R51, R53, !PT ;  /* 0x0000003533037209 */ /* 0x000fca0007800000 */
[----:B------:R-:W-:-:S07]  /*17eb0*/  IMAD.MOV.U32 R51, RZ, RZ, R3 ;  /* 0x000000ffff337224 */ /* 0x000fce00078e0003 */
[----:B------:R-:W-:Y:S05]  /*17ec0*/  WARPSYNC.COLLECTIVE R52, `(.L_x_5855) ;  /* 0x0000000034087348 */ /* 0x000fea0003c00000 */
[----:B------:R0:W1:Y:S02]  /*17ed0*/  SHFL.DOWN P0, R53, R51, R45, R44 ;  /* 0x0800002d33357389 */ /* 0x000064000000002c */
[----:B01----:R-:W-:Y:S05]  /*17ee0*/  ENDCOLLECTIVE ;  /* 0x000000000000791b */ /* 0x003fea0003800000 */
.L_x_5855:
[----:B------:R-:W-:Y:S01]  /*17ef0*/  HFMA2 R45, -RZ, RZ, 0, 1.1920928955078125e-07 ;  /* 0x00000002ff2d7431 */ /* 0x000fe200000001ff */
[----:B------:R-:W-:-:S05]  /*17f00*/  FMNMX R31, R3, R53, !PT ;  /* 0x00000035031f7209 */ /* 0x000fca0007800000 */
[----:B------:R-:W-:-:S07]  /*17f10*/  IMAD.MOV.U32 R51, RZ, RZ, R31 ;  /* 0x000000ffff337224 */ /* 0x000fce00078e001f */
[----:B------:R-:W-:Y:S05]  /*17f20*/  WARPSYNC.COLLECTIVE R52, `(.L_x_5856) ;  /* 0x0000000034087348 */ /* 0x000fea0003c00000 */
[----:B------:R0:W1:Y:S02]  /*17f30*/  SHFL.DOWN P0, R53, R51, R45, R44 ;  /* 0x0800002d33357389 */ /* 0x000064000000002c */
[----:B01----:R-:W-:Y:S05]  /*17f40*/  ENDCOLLECTIVE ;  /* 0x000000000000791b */ /* 0x003fea0003800000 */
.L_x_5856:
[----:B------:R-:W-:Y:S01]  /*17f50*/  IMAD.MOV.U32 R45, RZ, RZ, 0x1 ;  /* 0x00000001ff2d7424 */ /* 0x000fe200078e00ff */
[----:B------:R-:W-:-:S05]  /*17f60*/  FMNMX R32, R31, R53, !PT ;  /* 0x000000351f207209 */ /* 0x000fca0007800000 */
[----:B------:R-:W-:-:S07]  /*17f70*/  IMAD.MOV.U32 R51, RZ, RZ, R32 ;  /* 0x000000ffff337224 */ /* 0x000fce00078e0020 */
[----:B------:R-:W-:Y:S05]  /*17f80*/  WARPSYNC.COLLECTIVE R52, `(.L_x_5857) ;  /* 0x0000000034087348 */ /* 0x000fea0003c00000 */
[----:B------:R0:W1:Y:S02]  /*17f90*/  SHFL.DOWN P0, R53, R51, R45, R44 ;  /* 0x0800002d33357389 */ /* 0x000064000000002c */
[----:B01----:R-:W-:Y:S05]  /*17fa0*/  ENDCOLLECTIVE ;  /* 0x000000000000791b */ /* 0x003fea0003800000 */
.L_x_5857:
[----:B------:R-:W-:Y:S01]  /*17fb0*/  FMNMX R54, R32, R53, !PT ;  /* 0x0000003520367209 */ /* 0x000fe20007800000 */
[----:B------:R-:W-:-:S07]  /*17fc0*/  IMAD.MOV.U32 R53, RZ, RZ, 0x1f ;  /* 0x0000001fff357424 */ /* 0x000fce00078e00ff */
[----:B------:R-:W-:Y:S05]  /*17fd0*/  WARPSYNC.COLLECTIVE R52, `(.L_x_5858) ;  /* 0x0000000034087348 */ /* 0x000fea0003c00000 */
[----:B------:R0:W1:Y:S02]  /*17fe0*/  SHFL.IDX P0, R53, R54, R55, R53 ;  /* 0x0000003736357389 */ /* 0x0000640000000035 */
[----:B01----:R-:W-:Y:S05]  /*17ff0*/  ENDCOLLECTIVE ;  /* 0x000000000000791b */ /* 0x003fea0003800000 */
.L_x_5858:
[----:B------:R-:W-:Y:S01]  /*18000*/  IMAD.MOV.U32 R36, RZ, RZ, R53 ;  /* 0x000000ffff247224 */ /* 0x000fe200078e0035 */
[----:B------:R-:W-:Y:S06]  /*18010*/  BRA `(.L_x_5859) ;  /* 0xffffff5400587947 */ /* 0x000fec000383ffff */
.L_x_5498:
        /* <DEDUP_REMOVED lines=8> */
.L_x_5861:
[----:B------:R-:W-:Y:S05]  /*180a0*/  BSYNC B0 ;  /* 0x0000000000007941 */ /* 0x000fea0003800000 */
.L_x_5860:
        /* <DEDUP_REMOVED lines=8> */
.L_x_5862:
[----:B------:R-:W-:Y:S01]  /*18130*/  IMAD.MOV.U32 R45, RZ, RZ, 0x4 ;  /* 0x00000004ff2d7424 */ /* 0x000fe200078e00ff */
[----:B------:R-:W-:-:S05]  /*18140*/  FMNMX R4, R51, R53, !PT ;  /* 0x0000003533047209 */ /* 0x000fca0007800000 */
[----:B------:R-:W-:-:S07]  /*18150*/  IMAD.MOV.U32 R51, RZ, RZ, R4 ;  /* 0x000000ffff337224 */ /* 0x000fce00078e0004 */
[----:B------:R-:W-:Y:S05]  /*18160*/  WARPSYNC.COLLECTIVE R52, `(.L_x_5863) ;  /* 0x0000000034087348 */ /* 0x000fea0003c00000 */
[----:B------:R0:W1:Y:S02]  /*18170*/  SHFL.DOWN P0, R53, R51, R45, R44 ;  /* 0x0800002d33357389 */ /* 0x000064000000002c */
[----:B01----:R-:W-:Y:S05]  /*18180*/  ENDCOLLECTIVE ;  /* 0x000000000000791b */ /* 0x003fea0003800000 */
.L_x_5863:
[----:B------:R-:W-:Y:S01]  /*18190*/  IMAD.MOV.U32 R45, RZ, RZ, 0x2 ;  /* 0x00000002ff2d7424 */ /* 0x000fe200078e00ff */
[----:B------:R-:W-:-:S05]  /*181a0*/  FMNMX R5, R4, R53, !PT ;  /* 0x0000003504057209 */ /* 0x000fca0007800000 */
[----:B------:R-:W-:-:S07]  /*181b0*/  IMAD.MOV.U32 R51, RZ, RZ, R5 ;  /* 0x000000ffff337224 */ /* 0x000fce00078e0005 */
[----:B------:R-:W-:Y:S05]  /*181c0*/  WARPSYNC.COLLECTIVE R52, `(.L_x_5864) ;  /* 0x0000000034087348 */ /* 0x000fea0003c00000 */
[----:B------:R0:W1:Y:S02]  /*181d0*/  SHFL.DOWN P0, R53, R51, R45, R44 ;  /* 0x0800002d33357389 */ /* 0x000064000000002c */
[----:B01----:R-:W-:Y:S05]  /*181e0*/  ENDCOLLECTIVE ;  /* 0x000000000000791b */ /* 0x003fea0003800000 */
.L_x_5864:
[----:B------:R-:W-:Y:S01]  /*181f0*/  HFMA2 R45, -RZ, RZ, 0, 5.9604644775390625e-08 ;  /* 0x00000001ff2d7431 */ /* 0x000fe200000001ff */
[----:B------:R-:W-:-:S05]  /*18200*/  FMNMX R6, R5, R53, !PT ;  /* 0x0000003505067209 */ /* 0x000fca0007800000 */
[----:B------:R-:W-:-:S07]  /*18210*/  IMAD.MOV.U32 R51, RZ, RZ, R6 ;  /* 0x000000ffff337224 */ /* 0x000fce00078e0006 */
[----:B------:R-:W-:Y:S05]  /*18220*/  WARPSYNC.COLLECTIVE R52, `(.L_x_5865) ;  /* 0x0000000034087348 */ /* 0x000fea0003c00000 */
[----:B------:R0:W1:Y:S02]  /*18230*/  SHFL.DOWN P0, R53, R51, R45, R44 ;  /* 0x0800002d33357389 */ /* 0x000064000000002c */
[----:B01----:R-:W-:Y:S05]  /*18240*/  ENDCOLLECTIVE ;  /* 0x000000000000791b */ /* 0x003fea0003800000 */
.L_x_5865:
[----:B------:R-:W-:Y:S01]  /*18250*/  FMNMX R54, R6, R53, !PT ;  /* 0x0000003506367209 */ /* 0x000fe20007800000 */
[----:B------:R-:W-:-:S07]  /*18260*/  IMAD.MOV.U32 R53, RZ, RZ, 0x1f ;  /* 0x0000001fff357424 */ /* 0x000fce00078e00ff */
[----:B------:R-:W-:Y:S05]  /*18270*/  WARPSYNC.COLLECTIVE R52, `(.L_x_5866) ;  /* 0x0000000034087348 */ /* 0x000fea0003c00000 */
[----:B------:R0:W1:Y:S02]  /*18280*/  SHFL.IDX P0, R53, R54, R55, R53 ;  /* 0x0000003736357389 */ /* 0x0000640000000035 */
[----:B01----:R-:W-:Y:S05]  /*18290*/  ENDCOLLECTIVE ;  /* 0x000000000000791b */ /* 0x003fea0003800000 */
.L_x_5866:
[----:B------:R-:W-:Y:S01]  /*182a0*/  IMAD.MOV.U32 R7, RZ, RZ, R53 ;  /* 0x000000ffff077224 */ /* 0x000fe200078e0035 */
[----:B------:R-:W-:Y:S06]  /*182b0*/  BRA `(.L_x_5867) ;  /* 0xffffff5400cc7947 */ /* 0x000fec000383ffff */
.L_x_5506:
        /* <DEDUP_REMOVED lines=8> */
.L_x_5869:
[----:B------:R-:W-:Y:S05]  /*18340*/  BSYNC B0 ;  /* 0x0000000000007941 */ /* 0x000fea0003800000 */
.L_x_5868:
        /* <DEDUP_REMOVED lines=8> */
.L_x_5870:
[----:B------:R-:W-:Y:S01]  /*183d0*/  HFMA2 R45, -RZ, RZ, 0, 2.384185791015625e-07 ;  /* 0x00000004ff2d7431 */ /* 0x000fe200000001ff */
[----:B------:R-:W-:-:S05]  /*183e0*/  FMNMX R5, R51, R53, !PT ;  /* 0x0000003533057209 */ /* 0x000fca0007800000 */
[----:B------:R-:W-:-:S07]  /*183f0*/  IMAD.MOV.U32 R51, RZ, RZ, R5 ;  /* 0x000000ffff337224 */ /* 0x000fce00078e0005 */
[----:B------:R-:W-:Y:S05]  /*18400*/  WARPSYNC.COLLECTIVE R52, `(.L_x_5871) ;  /* 0x0000000034087348 */ /* 0x000fea0003c00000 */
[----:B------:R0:W1:Y:S02]  /*18410*/  SHFL.DOWN P0, R53, R51, R45, R44 ;  /* 0x0800002d33357389 */ /* 0x000064000000002c */
[----:B01----:R-:W-:Y:S05]  /*18420*/  ENDCOLLECTIVE ;  /* 0x000000000000791b */ /* 0x003fea0003800000 */
.L_x_5871:
[----:B------:R-:W-:Y:S01]  /*18430*/  IMAD.MOV.U32 R45, RZ, RZ, 0x2 ;  /* 0x00000002ff2d7424 */ /* 0x000fe200078e00ff */
[----:B------:R-:W-:-:S05]  /*18440*/  FMNMX R6, R5, R53, !PT ;  /* 0x0000003505067209 */ /* 0x000fca0007800000 */
[----:B------:R-:W-:-:S07]  /*18450*/  IMAD.MOV.U32 R51, RZ, RZ, R6 ;  /* 0x000000ffff337224 */ /* 0x000fce00078e0006 */
[----:B------:R-:W-:Y:S05]  /*18460*/  WARPSYNC.COLLECTIVE R52, `(.L_x_5872) ;  /* 0x0000000034087348 */ /* 0x000fea0003c00000 */
[----:B------:R0:W1:Y:S02]  /*18470*/  SHFL.DOWN P0, R53, R51, R45, R44 ;  /* 0x0800002d33357389 */ /* 0x000064000000002c */
[----:B01----:R-:W-:Y:S05]  /*18480*/  ENDCOLLECTIVE ;  /* 0x000000000000791b */ /* 0x003fea0003800000 */
.L_x_5872:
[----:B------:R-:W-:Y:S01]  /*18490*/  IMAD.MOV.U32 R45, RZ, RZ, 0x1 ;  /* 0x00000001ff2d7424 */ /* 0x000fe200078e00ff */
[----:B------:R-:W-:-:S05]  /*184a0*/  FMNMX R7, R6, R53, !PT ;  /* 0x0000003506077209 */ /* 0x000fca0007800000 */
[----:B------:R-:W-:-:S07]  /*184b0*/  IMAD.MOV.U32 R51, RZ, RZ, R7 ;  /* 0x000000ffff337224 */ /* 0x000fce00078e0007 */
[----:B------:R-:W-:Y:S05]  /*184c0*/  WARPSYNC.COLLECTIVE R52, `(.L_x_5873) ;  /* 0x0000000034087348 */ /* 0x000fea0003c00000 */
[----:B------:R0:W1:Y:S02]  /*184d0*/  SHFL.DOWN P0, R53, R51, R45, R44 ;  /* 0x0800002d33357389 */ /* 0x000064000000002c */
[----:B01----:R-:W-:Y:S05]  /*184e0*/  ENDCOLLECTIVE ;  /* 0x000000000000791b */ /* 0x003fea0003800000 */
.L_x_5873:
[----:B------:R-:W-:Y:S02]  /*184f0*/  FMNMX R54, R7, R53, !PT ;  /* 0x0000003507367209 */ /* 0x000fe40007800000 */
[----:B------:R-:W-:-:S07]  /*18500*/  MOV R53, 0x1f ;  /* 0x0000001f00357802 */ /* 0x000fce0000000f00 */
[----:B------:R-:W-:Y:S05]  /*18510*/  WARPSYNC.COLLECTIVE R52, `(.L_x_5874) ;  /* 0x0000000034087348 */ /* 0x000fea0003c00000 */
[----:B------:R0:W1:Y:S02]  /*18520*/  SHFL.IDX P0, R53, R54, R55, R53 ;  /* 0x0000003736357389 */ /* 0x0000640000000035 */
[----:B01----:R-:W-:Y:S05]  /*18530*/  ENDCOLLECTIVE ;  /* 0x000000000000791b */ /* 0x003fea0003800000 */
.L_x_5874:
[----:B------:R-:W-:Y:S01]  /*18540*/  IMAD.MOV.U32 R31, RZ, RZ, R53 ;  /* 0x000000ffff1f7224 */ /* 0x000fe200078e0035 */
[----:B------:R-:W-:Y:S06]  /*18550*/  BRA `(.L_x_5875) ;  /* 0xffffff5800587947 */ /* 0x000fec000383ffff */
.L_x_5514:
        /* <DEDUP_REMOVED lines=8> */
.L_x_5877:
[----:B------:R-:W-:Y:S05]  /*185e0*/  BSYNC B0 ;  /* 0x0000000000007941 */ /* 0x000fea0003800000 */
.L_x_5876:
        /* <DEDUP_REMOVED lines=8> */
.L_x_5878:
[----:B------:R-:W-:Y:S01]  /*18670*/  IMAD.MOV.U32 R45, RZ, RZ, 0x4 ;  /* 0x00000004ff2d7424 */ /* 0x000fe200078e00ff */
[----:B------:R-:W-:-:S05]  /*18680*/  FMNMX R6, R51, R53, !PT ;  /* 0x0000003533067209 */ /* 0x000fca0007800000 */
[----:B------:R-:W-:-:S07]  /*18690*/  IMAD.MOV.U32 R51, RZ, RZ, R6 ;  /* 0x000000ffff337224 */ /* 0x000fce00078e0006 */
[----:B------:R-:W-:Y:S05]  /*186a0*/  WARPSYNC.COLLECTIVE R52, `(.L_x_5879) ;  /* 0x0000000034087348 */ /* 0x000fea0003c00000 */
[----:B------:R0:W1:Y:S02]  /*186b0*/  SHFL.DOWN P0, R53, R51, R45, R44 ;  /* 0x0800002d33357389 */ /* 0x000064000000002c */
[----:B01----:R-:W-:Y:S05]  /*186c0*/  ENDCOLLECTIVE ;  /* 0x000000000000791b */ /* 0x003fea0003800000 */
.L_x_5879:
[----:B------:R-:W-:Y:S02]  /*186d0*/  MOV R45, 0x2 ;  /* 0x00000002002d7802 */ /* 0x000fe40000000f00 */
[----:B------:R-:W-:-:S05]  /*186e0*/  FMNMX R7, R6, R53, !PT ;  /* 0x0000003506077209 */ /* 0x000fca0007800000 */
[----:B------:R-:W-:-:S07]  /*186f0*/  IMAD.MOV.U32 R51, RZ, RZ, R7 ;  /* 0x000000ffff337224 */ /* 0x000fce00078e0007 */
[----:B------:R-:W-:Y:S05]  /*18700*/  WARPSYNC.COLLECTIVE R52, `(.L_x_5880) ;  /* 0x0000000034087348 */ /* 0x000fea0003c00000 */
[----:B------:R0:W1:Y:S02]  /*18710*/  SHFL.DOWN P0, R53, R51, R45, R44 ;  /* 0x0800002d33357389 */ /* 0x000064000000002c */
[----:B01----:R-:W-:Y:S05]  /*18720*/  ENDCOLLECTIVE ;  /* 0x000000000000791b */ /* 0x003fea0003800000 */
.L_x_5880:
[----:B------:R-:W-:Y:S01]  /*18730*/  IMAD.MOV.U32 R45, RZ, RZ, 0x1 ;  /* 0x00000001ff2d7424 */ /* 0x000fe200078e00ff */
[----:B------:R-:W-:-:S05]  /*18740*/  FMNMX R31, R7, R53, !PT ;  /* 0x00000035071f7209 */ /* 0x000fca0007800000 */
[----:B------:R-:W-:-:S07]  /*18750*/  IMAD.MOV.U32 R51, RZ, RZ, R31 ;  /* 0x000000ffff337224 */ /* 0x000fce00078e001f */
[----:B------:R-:W-:Y:S05]  /*18760*/  WARPSYNC.COLLECTIVE R52, `(.L_x_5881) ;  /* 0x0000000034087348 */ /* 0x000fea0003c00000 */
[----:B------:R0:W1:Y:S02]  /*18770*/  SHFL.DOWN P0, R53, R51, R45, R44 ;  /* 0x0800002d33357389 */ /* 0x000064000000002c */
[----:B01----:R-:W-:Y:S05]  /*18780*/  ENDCOLLECTIVE ;  /* 0x000000000000791b */ /* 0x003fea0003800000 */
.L_x_5881:
[----:B------:R-:W-:Y:S01]  /*18790*/  FMNMX R54, R31, R53, !PT ;  /* 0x000000351f367209 */ /* 0x000fe20007800000 */
[----:B------:R-:W-:-:S07]  /*187a0*/  IMAD.MOV.U32 R53, RZ, RZ, 0x1f ;  /* 0x0000001fff357424 */ /* 0x000fce00078e00ff */
[----:B------:R-:W-:Y:S05]  /*187b0*/  WARPSYNC.COLLECTIVE R52, `(.L_x_5882) ;  /* 0x0000000034087348 */ /* 0x000fea0003c00000 */
[----:B------:R0:W1:Y:S02]  /*187c0*/  SHFL.IDX P0, R53, R54, R55, R53 ;  /* 0x0000003736357389 */ /* 0x0000640000000035 */
[----:B01----:R-:W-:Y:S05]  /*187d0*/  ENDCOLLECTIVE ;  /* 0x000000000000791b */ /* 0x003fea0003800000 */
.L_x_5882:
[----:B------:R-:W-:Y:S01]  /*187e0*/  IMAD.MOV.U32 R32, RZ, RZ, R53 ;  /* 0x000000ffff207224 */ /* 0x000fe200078e0035 */
[----:B------:R-:W-:Y:S06]  /*187f0*/  BRA `(.L_x_5883) ;  /* 0xffffff5800e87947 */ /* 0x000fec000383ffff */
.L_x_5522:
        /* <DEDUP_REMOVED lines=8> */
.L_x_5885:
[----:B------:R-:W-:Y:S05]  /*18880*/  BSYNC B0 ;  /* 0x0000000000007941 */ /* 0x000fea0003800000 */
.L_x_5884:
        /* <DEDUP_REMOVED lines=8> */
.L_x_5886:
[----:B------:R-:W-:Y:S01]  /*18910*/  IMAD.MOV.U32 R45, RZ, RZ, 0x4 ;  /* 0x00000004ff2d7424 */ /* 0x000fe200078e00ff */
[----:B------:R-:W-:-:S05]  /*18920*/  FMNMX R7, R51, R53, !PT ;  /* 0x0000003533077209 */ /* 0x000fca0007800000 */
[----:B------:R-:W-:-:S07]  /*18930*/  IMAD.MOV.U32 R51, RZ, RZ, R7 ;  /* 0x000000ffff337224 */ /* 0x000fce00078e0007 */
[----:B------:R-:W-:Y:S05]  /*18940*/  WARPSYNC.COLLECTIVE R52, `(.L_x_5887) ;  /* 0x0000000034087348 */ /* 0x000fea0003c00000 */
[----:B------:R0:W1:Y:S02]  /*18950*/  SHFL.DOWN P0, R53, R51, R45, R44 ;  /* 0x0800002d33357389 */ /* 0x000064000000002c */
[----:B01----:R-:W-:Y:S05]  /*18960*/  ENDCOLLECTIVE ;  /* 0x000000000000791b */ /* 0x003fea0003800000 */
.L_x_5887:
[----:B------:R-:W-:Y:S01]  /*18970*/  IMAD.MOV.U32 R45, RZ, RZ, 0x2 ;  /* 0x00000002ff2d7424 */ /* 0x000fe200078e00ff */
[----:B------:R-:W-:-:S05]  /*18980*/  FMNMX R31, R7, R53, !PT ;  /* 0x00000035071f7209 */ /* 0x000fca0007800000 */
[----:B------:R-:W-:-:S07]  /*18990*/  IMAD.MOV.U32 R51, RZ, RZ, R31 ;  /* 0x000000ffff337224 */ /* 0x000fce00078e001f */
[----:B------:R-:W-:Y:S05]  /*189a0*/  WARPSYNC.COLLECTIVE R52, `(.L_x_5888) ;  /* 0x0000000034087348 */ /* 0x000fea0003c00000 */
[----:B------:R0:W1:Y:S02]  /*189b0*/  SHFL.DOWN P0, R53, R51, R45, R44 ;  /* 0x0800002d33357389 */ /* 0x000064000000002c */
[----:B01----:R-:W-:Y:S05]  /*189c0*/  ENDCOLLECTIVE ;  /* 0x000000000000791b */ /* 0x003fea0003800000 */
.L_x_5888:
[----:B------:R-:W-:Y:S01]  /*189d0*/  HFMA2 R45, -RZ, RZ, 0, 5.9604644775390625e-08 ;  /* 0x00000001ff2d7431 */ /* 0x000fe200000001ff */
[----:B------:R-:W-:-:S05]  /*189e0*/  FMNMX R32, R31, R53, !PT ;  /* 0x000000351f207209 */ /* 0x000fca0007800000 */
[----:B------:R-:W-:-:S07]  /*189f0*/  IMAD.MOV.U32 R51, RZ, RZ, R32 ;  /* 0x000000ffff337224 */ /* 0x000fce00078e0020 */
[----:B------:R-:W-:Y:S05]  /*18a00*/  WARPSYNC.COLLECTIVE R52, `(.L_x_5889) ;  /* 0x0000000034087348 */ /* 0x000fea0003c00000 */
[----:B------:R0:W1:Y:S02]  /*18a10*/  SHFL.DOWN P0, R53, R51, R45, R44 ;  /* 0x0800002d33357389 */ /* 0x000064000000002c */
[----:B01----:R-:W-:Y:S05]  /*18a20*/  ENDCOLLECTIVE ;  /* 0x000000000000791b */ /* 0x003fea0003800000 */
.L_x_5889:
[----:B------:R-:W-:Y:S01]  /*18a30*/  FMNMX R54, R32, R53, !PT ;  /* 0x0000003520367209 */ /* 0x000fe20007800000 */
[----:B------:R-:W-:-:S07]  /*18a40*/  IMAD.MOV.U32 R53, RZ, RZ, 0x1f ;  /* 0x0000001fff357424 */ /* 0x000fce00078e00ff */
[----:B------:R-:W-:Y:S05]  /*18a50*/  WARPSYNC.COLLECTIVE R52, `(.L_x_5890) ;  /* 0x0000000034087348 */ /* 0x000fea0003c00000 */
[----:B------:R0:W1:Y:S02]  /*18a60*/  SHFL.IDX P0, R53, R54, R55, R53 ;  /* 0x0000003736357389 */ /* 0x0000640000000035 */
[----:B01----:R-:W-:Y:S05]  /*18a70*/  ENDCOLLECTIVE ;  /* 0x000000000000791b */ /* 0x003fea0003800000 */
.L_x_5890:
[----:B------:R-:W-:Y:S01]  /*18a80*/  IMAD.MOV.U32 R36, RZ, RZ, R53 ;  /* 0x000000ffff247224 */ /* 0x000fe200078e0035 */
[----:B------:R-:W-:Y:S06]  /*18a90*/  BRA `(.L_x_5891) ;  /* 0xffffff5c00787947 */ /* 0x000fec000383ffff */
.L_x_5530:
        /* <DEDUP_REMOVED lines=8> */
.L_x_5893:
[----:B------:R-:W-:Y:S05]  /*18b20*/  BSYNC B0 ;  /* 0x0000000000007941 */ /* 0x000fea0003800000 */
.L_x_5892:
        /* <DEDUP_REMOVED lines=8> */
.L_x_5894:
[----:B------:R-:W-:Y:S01]  /*18bb0*/  HFMA2 R45, -RZ, RZ, 0, 2.384185791015625e-07 ;  /* 0x00000004ff2d7431 */ /* 0x000fe200000001ff */
[----:B------:R-:W-:-:S05]  /*18bc0*/  FMNMX R31, R51, R53, !PT ;  /* 0x00000035331f7209 */ /* 0x000fca0007800000 */
[----:B------:R-:W-:-:S07]  /*18bd0*/  IMAD.MOV.U32 R51, RZ, RZ, R31 ;  /* 0x000000ffff337224 */ /* 0x000fce00078e001f */
[----:B------:R-:W-:Y:S05]  /*18be0*/  WARPSYNC.COLLECTIVE R52, `(.L_x_5895) ;  /* 0x0000000034087348 */ /* 0x000fea0003c00000 */
[----:B------:R0:W1:Y:S02]  /*18bf0*/  SHFL.DOWN P0, R53, R51, R45, R44 ;  /* 0x0800002d33357389 */ /* 0x000064000000002c */
[----:B01----:R-:W-:Y:S05]  /*18c00*/  ENDCOLLECTIVE ;  /* 0x000000000000791b */ /* 0x003fea0003800000 */
.L_x_5895:
[----:B------:R-:W-:Y:S01]  /*18c10*/  IMAD.MOV.U32 R45, RZ, RZ, 0x2 ;  /* 0x00000002ff2d7424 */ /* 0x000fe200078e00ff */
[----:B------:R-:W-:-:S05]  /*18c20*/  FMNMX R32, R31, R53, !PT ;  /* 0x000000351f207209 */ /* 0x000fca0007800000 */
[----:B------:R-:W-:-:S07]  /*18c30*/  IMAD.MOV.U32 R51, RZ, RZ, R32 ;  /* 0x000000ffff337224 */ /* 0x000fce00078e0020 */
[----:B------:R-:W-:Y:S05]  /*18c40*/  WARPSYNC.COLLECTIVE R52, `(.L_x_5896) ;  /* 0x0000000034087348 */ /* 0x000fea0003c00000 */
[----:B------:R0:W1:Y:S02]  /*18c50*/  SHFL.DOWN P0, R53, R51, R45, R44 ;  /* 0x0800002d33357389 */ /* 0x000064000000002c */
[----:B01----:R-:W-:Y:S05]  /*18c60*/  ENDCOLLECTIVE ;  /* 0x000000000000791b */ /* 0x003fea0003800000 */
.L_x_5896:
[----:B------:R-:W-:Y:S01]  /*18c70*/  IMAD.MOV.U32 R45, RZ, RZ, 0x1 ;  /* 0x00000001ff2d7424 */ /* 0x000fe200078e00ff */
[----:B------:R-:W-:-:S05]  /*18c80*/  FMNMX R36, R32, R53, !PT ;  /* 0x0000003520247209 */ /* 0x000fca0007800000 */
[----:B------:R-:W-:-:S07]  /*18c90*/  IMAD.MOV.U32 R51, RZ, RZ, R36 ;  /* 0x000000ffff337224 */ /* 0x000fce00078e0024 */
[----:B------:R-:W-:Y:S05]  /*18ca0*/  WARPSYNC.COLLECTIVE R52, `(.L_x_5897) ;  /* 0x0000000034087348 */ /* 0x000fea0003c00000 */
[----:B------:R0:W1:Y:S02]  /*18cb0*/  SHFL.DOWN P0, R53, R51, R45, R44 ;  /* 0x0800002d33357389 */ /* 0x000064000000002c */
[----:B01----:R-:W-:Y:S05]  /*18cc0*/  ENDCOLLECTIVE ;  /* 0x000000000000791b */ /* 0x003fea0003800000 */
.L_x_5897:
[----:B------:R-:W-:Y:S02]  /*18cd0*/  FMNMX R54, R36, R53, !PT ;  /* 0x0000003524367209 */ /* 0x000fe40007800000 */
[----:B------:R-:W-:-:S07]  /*18ce0*/  MOV R53, 0x1f ;  /* 0x0000001f00357802 */ /* 0x000fce0000000f00 */
[----:B------:R-:W-:Y:S05]  /*18cf0*/  WARPSYNC.COLLECTIVE R52, `(.L_x_5898) ;  /* 0x0000000034087348 */ /* 0x000fea0003c00000 */
[----:B------:R0:W1:Y:S02]  /*18d00*/  SHFL.IDX P0, R53, R54, R55, R53 ;  /* 0x0000003736357389 */ /* 0x0000640000000035 */
[----:B01----:R-:W-:Y:S05]  /*18d10*/  ENDCOLLECTIVE ;  /* 0x000000000000791b */ /* 0x003fea0003800000 */
.L_x_5898:
[----:B------:R-:W-:Y:S01]  /*18d20*/  IMAD.MOV.U32 R37, RZ, RZ, R53 ;  /* 0x000000ffff257224 */ /* 0x000fe200078e0035 */
[----:B------:R-:W-:Y:S06]  /*18d30*/  BRA `(.L_x_5899) ;  /* 0xffffff6000087947 */ /* 0x000fec000383ffff */
.L_x_5538:
        /* <DEDUP_REMOVED lines=8> */
.L_x_5901:
[----:B------:R-:W-:Y:S05]  /*18dc0*/  BSYNC B0 ;  /* 0x0000000000007941 */ /* 0x000fea0003800000 */
.L_x_5900:
        /* <DEDUP_REMOVED lines=8> */
.L_x_5902:
[----:B------:R-:W-:Y:S01]  /*18e50*/  IMAD.MOV.U32 R45, RZ, RZ, 0x4 ;  /* 0x00000004ff2d7424 */ /* 0x000fe200078e00ff */
[----:B------:R-:W-:-:S05]  /*18e60*/  FMNMX R32, R51, R53, !PT ;  /* 0x0000003533207209 */ /* 0x000fca0007800000 */
[----:B------:R-:W-:-:S07]  /*18e70*/  IMAD.MOV.U32 R51, RZ, RZ, R32 ;  /* 0x000000ffff337224 */ /* 0x000fce00078e0020 */
[----:B------:R-:W-:Y:S05]  /*18e80*/  WARPSYNC.COLLECTIVE R52, `(.L_x_5903) ;  /* 0x0000000034087348 */ /* 0x000fea0003c00000 */
[----:B------:R0:W1:Y:S02]  /*18e90*/  SHFL.DOWN P0, R53, R51, R45, R44 ;  /* 0x0800002d33357389 */ /* 0x000064000000002c */
[----:B01----:R-:W-:Y:S05]  /*18ea0*/  ENDCOLLECTIVE ;  /* 0x000000000000791b */ /* 0x003fea0003800000 */
.L_x_5903:
[----:B------:R-:W-:Y:S02]  /*18eb0*/  MOV R45, 0x2 ;  /* 0x00000002002d7802 */ /* 0x000fe40000000f00 */
[----:B------:R-:W-:-:S05]  /*18ec0*/  FMNMX R36, R32, R53, !PT ;  /* 0x0000003520247209 */ /* 0x000fca0007800000 */
[----:B------:R-:W-:-:S07]  /*18ed0*/  IMAD.MOV.U32 R51, RZ, RZ, R36 ;  /* 0x000000ffff337224 */ /* 0x000fce00078e0024 */
[----:B------:R-:W-:Y:S05]  /*18ee0*/  WARPSYNC.COLLECTIVE R52, `(.L_x_5904) ;  /* 0x0000000034087348 */ /* 0x000fea0003c00000 */
[----:B------:R0:W1:Y:S02]  /*18ef0*/  SHFL.DOWN P0, R53, R51, R45, R44 ;  /* 0x0800002d33357389 */ /* 0x000064000000002c */
[----:B01----:R-:W-:Y:S05]  /*18f00*/  ENDCOLLECTIVE ;  /* 0x000000000000791b */ /* 0x003fea0003800000 */
.L_x_5904:
[----:B------:R-:W-:Y:S01]  /*18f10*/  IMAD.MOV.U32 R45, RZ, RZ, 0x1 ;  /* 0x00000001ff2d7424 */ /* 0x000fe200078e00ff */
[----:B------:R-:W-:-:S05]  /*18f20*/  FMNMX R37, R36, R53, !PT ;  /* 0x0000003524257209 */ /* 0x000fca0007800000 */
[----:B------:R-:W-:-:S07]  /*18f30*/  IMAD.MOV.U32 R51, RZ, RZ, R37 ;  /* 0x000000ffff337224 */ /* 0x000fce00078e0025 */
[----:B------:R-:W-:Y:S05]  /*18f40*/  WARPSYNC.COLLECTIVE R52, `(.L_x_5905) ;  /* 0x0000000034087348 */ /* 0x000fea0003c00000 */
[----:B------:R0:W1:Y:S02]  /*18f50*/  SHFL.DOWN P0, R53, R51, R45, R44 ;  /* 0x0800002d33357389 */ /* 0x000064000000002c */
[----:B01----:R-:W-:Y:S05]  /*18f60*/  ENDCOLLECTIVE ;  /* 0x000000000000791b */ /* 0x003fea0003800000 */
.L_x_5905:
[----:B------:R-:W-:Y:S01]  /*18f70*/  FMNMX R54, R37, R53, !PT ;  /* 0x0000003525367209 */ /* 0x000fe20007800000 */
[----:B------:R-:W-:-:S07]  /*18f80*/  IMAD.MOV.U32 R53, RZ, RZ, 0x1f ;  /* 0x0000001fff357424 */ /* 0x000fce00078e00ff */
[----:B------:R-:W-:Y:S05]  /*18f90*/  WARPSYNC.COLLECTIVE R52, `(.L_x_5906) ;  /* 0x0000000034087348 */ /* 0x000fea0003c00000 */
[----:B------:R0:W1:Y:S02]  /*18fa0*/  SHFL.IDX P0, R53, R54, R55, R53 ;  /* 0x0000003736357389 */ /* 0x0000640000000035 */
[----:B01----:R-:W-:Y:S05]  /*18fb0*/  ENDCOLLECTIVE ;  /* 0x000000000000791b */ /* 0x003fea0003800000 */
.L_x_5906:
[----:B------:R-:W-:Y:S01]  /*18fc0*/  IMAD.MOV.U32 R38, RZ, RZ, R53 ;  /* 0x000000ffff267224 */ /* 0x000fe200078e0035 */
[----:B------:R-:W-:Y:S06]  /*18fd0*/  BRA `(.L_x_5907) ;  /* 0xffffff6000987947 */ /* 0x000fec000383ffff */
.L_x_5546:
        /* <DEDUP_REMOVED lines=8> */
.L_x_5909:
[----:B------:R-:W-:Y:S05]  /*19060*/  BSYNC B0 ;  /* 0x0000000000007941 */ /* 0x000fea0003800000 */
.L_x_5908:
        /* <DEDUP_REMOVED lines=8> */
.L_x_5910:
[----:B------:R-:W-:Y:S01]  /*190f0*/  IMAD.MOV.U32 R45, RZ, RZ, 0x4 ;  /* 0x00000004ff2d7424 */ /* 0x000fe200078e00ff */
[----:B------:R-:W-:-:S05]  /*19100*/  FMNMX R36, R51, R53, !PT ;  /* 0x0000003533247209 */ /* 0x000fca0007800000 */
[----:B------:R-:W-:-:S07]  /*19110*/  IMAD.MOV.U32 R51, RZ, RZ, R36 ;  /* 0x000000ffff337224 */ /* 0x000fce00078e0024 */
[----:B------:R-:W-:Y:S05]  /*19120*/  WARPSYNC.COLLECTIVE R52, `(.L_x_5911) ;  /* 0x0000000034087348 */ /* 0x000fea0003c00000 */
[----:B------:R0:W1:Y:S02]  /*19130*/  SHFL.DOWN P0, R53, R51, R45, R44 ;  /* 0x0800002d33357389 */ /* 0x000064000000002c */
[----:B01----:R-:W-:Y:S05]  /*19140*/  ENDCOLLECTIVE ;  /* 0x000000000000791b */ /* 0x003fea0003800000 */
.L_x_5911:
[----:B------:R-:W-:Y:S01]  /*19150*/  IMAD.MOV.U32 R45, RZ, RZ, 0x2 ;  /* 0x00000002ff2d7424 */ /* 0x000fe200078e00ff */
[----:B------:R-:W-:-:S05]  /*19160*/  FMNMX R37, R36, R53, !PT ;  /* 0x0000003524257209 */ /* 0x000fca0007800000 */
[----:B------:R-:W-:-:S07]  /*19170*/  IMAD.MOV.U32 R51, RZ, RZ, R37 ;  /* 0x000000ffff337224 */ /* 0x000fce00078e0025 */
[----:B------:R-:W-:Y:S05]  /*19180*/  WARPSYNC.COLLECTIVE R52, `(.L_x_5912) ;  /* 0x0000000034087348 */ /* 0x000fea0003c00000 */
[----:B------:R0:W1:Y:S02]  /*19190*/  SHFL.DOWN P0, R53, R51, R45, R44 ;  /* 0x0800002d33357389 */ /* 0x000064000000002c */
[----:B01----:R-:W-:Y:S05]  /*191a0*/  ENDCOLLECTIVE ;  /* 0x000000000000791b */ /* 0x003fea0003800000 */
.L_x_5912:
[----:B------:R-:W-:Y:S01]  /*191b0*/  HFMA2 R45, -RZ, RZ, 0, 5.9604644775390625e-08 ;  /* 0x00000001ff2d7431 */ /* 0x000fe200000001ff */
[----:B------:R-:W-:-:S05]  /*191c0*/  FMNMX R38, R37, R53, !PT ;  /* 0x0000003525267209 */ /* 0x000fca0007800000 */
[----:B------:R-:W-:-:S07]  /*191d0*/  IMAD.MOV.U32 R51, RZ, RZ, R38 ;  /* 0x000000ffff337224 */ /* 0x000fce00078e0026 */
[----:B------:R-:W-:Y:S05]  /*191e0*/  WARPSYNC.COLLECTIVE R52, `(.L_x_5913) ;  /* 0x0000000034087348 */ /* 0x000fea0003c00000 */
[----:B------:R0:W1:Y:S02]  /*191f0*/  SHFL.DOWN P0, R53, R51, R45, R44 ;  /* 0x0800002d33357389 */ /* 0x000064000000002c */
[----:B01----:R-:W-:Y:S05]  /*19200*/  ENDCOLLECTIVE ;  /* 0x000000000000791b */ /* 0x003fea0003800000 */
.L_x_5913:
[----:B------:R-:W-:Y:S01]  /*19210*/  FMNMX R54, R38, R53, !PT ;  /* 0x0000003526367209 */ /* 0x000fe20007800000 */
[----:B------:R-:W-:-:S07]  /*19220*/  IMAD.MOV.U32 R53, RZ, RZ, 0x1f ;  /* 0x0000001fff357424 */ /* 0x000fce00078e00ff */
[----:B------:R-:W-:Y:S05]  /*19230*/  WARPSYNC.COLLECTIVE R52, `(.L_x_5914) ;  /* 0x0000000034087348 */ /* 0x000fea0003c00000 */
[----:B------:R0:W1:Y:S02]  /*19240*/  SHFL.IDX P0, R53, R54, R55, R53 ;  /* 0x0000003736357389 */ /* 0x0000640000000035 */
[----:B01----:R-:W-:Y:S05]  /*19250*/  ENDCOLLECTIVE ;  /* 0x000000000000791b */ /* 0x003fea0003800000 */
.L_x_5914:
[----:B------:R-:W-:Y:S01]  /*19260*/  IMAD.MOV.U32 R39, RZ, RZ, R53 ;  /* 0x000000ffff277224 */ /* 0x000fe200078e0035 */
[----:B------:R-:W-:Y:S06]  /*19270*/  BRA `(.L_x_5915) ;  /* 0xffffff6400287947 */ /* 0x000fec000383ffff */
.L_x_5554:
        /* <DEDUP_REMOVED lines=8> */
.L_x_5917:
[----:B------:R-:W-:Y:S05]  /*19300*/  BSYNC B0 ;  /* 0x0000000000007941 */ /* 0x000fea0003800000 */
.L_x_5916:
        /* <DEDUP_REMOVED lines=8> */
.L_x_5918:
[----:B------:R-:W-:Y:S01]  /*19390*/  HFMA2 R45, -RZ, RZ, 0, 2.384185791015625e-07 ;  /* 0x00000004ff2d7431 */ /* 0x000fe200000001ff */
[----:B------:R-:W-:-:S05]  /*193a0*/  FMNMX R37, R51, R53, !PT ;  /* 0x0000003533257209 */ /* 0x000fca0007800000 */
[----:B------:R-:W-:-:S07]  /*193b0*/  IMAD.MOV.U32 R51, RZ, RZ, R37 ;  /* 0x000000ffff337224 */ /* 0x000fce00078e0025 */
[----:B------:R-:W-:Y:S05]  /*193c0*/  WARPSYNC.COLLECTIVE R52, `(.L_x_5919) ;  /* 0x0000000034087348 */ /* 0x000fea0003c00000 */
[----:B------:R0:W1:Y:S02]  /*193d0*/  SHFL.DOWN P0, R53, R51, R45, R44 ;  /* 0x0800002d33357389 */ /* 0x000064000000002c */
[----:B01----:R-:W-:Y:S05]  /*193e0*/  ENDCOLLECTIVE ;  /* 0x000000000000791b */ /* 0x003fea0003800000 */
.L_x_5919:
[----:B------:R-:W-:Y:S01]  /*193f0*/  IMAD.MOV.U32 R45, RZ, RZ, 0x2 ;  /* 0x00000002ff2d7424 */ /* 0x000fe200078e00ff */
[----:B------:R-:W-:-:S05]  /*19400*/  FMNMX R38, R37, R53, !PT ;  /* 0x0000003525267209 */ /* 0x000fca0007800000 */
[----:B------:R-:W-:-:S07]  /*19410*/  IMAD.MOV.U32 R51, RZ, RZ, R38 ;  /* 0x000000ffff337224 */ /* 0x000fce00078e0026 */
[----:B------:R-:W-:Y:S05]  /*19420*/  WARPSYNC.COLLECTIVE R52, `(.L_x_5920) ;  /* 0x0000000034087348 */ /* 0x000fea0003c00000 */
[----:B------:R0:W1:Y:S02]  /*19430*/  SHFL.DOWN P0, R53, R51, R45, R44 ;  /* 0x0800002d33357389 */ /* 0x000064000000002c */
[----:B01----:R-:W-:Y:S05]  /*19440*/  ENDCOLLECTIVE ;  /* 0x000000000000791b */ /* 0x003fea0003800000 */
.L_x_5920:
[----:B------:R-:W-:Y:S01]  /*19450*/  IMAD.MOV.U32 R45, RZ, RZ, 0x1 ;  /* 0x00000001ff2d7424 */ /* 0x000fe200078e00ff */
[----:B------:R-:W-:-:S05]  /*19460*/  FMNMX R39, R38, R53, !PT ;  /* 0x0000003526277209 */ /* 0x000fca0007800000 */
[----:B------:R-:W-:-:S07]  /*19470*/  IMAD.MOV.U32 R51, RZ, RZ, R39 ;  /* 0x000000ffff337224 */ /* 0x000fce00078e0027 */
[----:B------:R-:W-:Y:S05]  /*19480*/  WARPSYNC.COLLECTIVE R52, `(.L_x_5921) ;  /* 0x0000000034087348 */ /* 0x000fea0003c00000 */
[----:B------:R0:W1:Y:S02]  /*19490*/  SHFL.DOWN P0, R53, R51, R45, R44 ;  /* 0x0800002d33357389 */ /* 0x000064000000002c */
[----:B01----:R-:W-:Y:S05]  /*194a0*/  ENDCOLLECTIVE ;  /* 0x000000000000791b */ /* 0x003fea0003800000 */
.L_x_5921:
[----:B------:R-:W-:Y:S02]  /*194b0*/  FMNMX R54, R39, R53, !PT ;  /* 0x0000003527367209 */ /* 0x000fe40007800000 */
[----:B------:R-:W-:-:S07]  /*194c0*/  MOV R53, 0x1f ;  /* 0x0000001f00357802 */ /* 0x000fce0000000f00 */
[----:B------:R-:W-:Y:S05]  /*194d0*/  WARPSYNC.COLLECTIVE R52, `(.L_x_5922) ;  /* 0x0000000034087348 */ /* 0x000fea0003c00000 */
[----:B------:R0:W1:Y:S02]  /*194e0*/  SHFL.IDX P0, R53, R54, R55, R53 ;  /* 0x0000003736357389 */ /* 0x0000640000000035 */
[----:B01----:R-:W-:Y:S05]  /*194f0*/  ENDCOLLECTIVE ;  /* 0x000000000000791b */ /* 0x003fea0003800000 */
.L_x_5922:
[----:B------:R-:W-:Y:S01]  /*19500*/  IMAD.MOV.U32 R47, RZ, RZ, R53 ;  /* 0x000000ffff2f7224 */ /* 0x000fe200078e0035 */
[----:B------:R-:W-:Y:S06]  /*19510*/  BRA `(.L_x_5923) ;  /* 0xffffff6400bc7947 */ /* 0x000fec000383ffff */
.L_x_5562:
        /* <DEDUP_REMOVED lines=8> */
.L_x_5925:
[----:B------:R-:W-:Y:S05]  /*195a0*/  BSYNC B0 ;  /* 0x0000000000007941 */ /* 0x000fea0003800000 */
.L_x_5924:
        /* <DEDUP_REMOVED lines=8> */
.L_x_5926:
[----:B------:R-:W-:Y:S01]  /*19630*/  IMAD.MOV.U32 R45, RZ, RZ, 0x4 ;  /* 0x00000004ff2d7424 */ /* 0x000fe200078e00ff */
[----:B------:R-:W-:-:S05]  /*19640*/  FMNMX R38, R51, R53, !PT ;  /* 0x0000003533267209 */ /* 0x000fca0007800000 */
[----:B------:R-:W-:-:S07]  /*19650*/  IMAD.MOV.U32 R51, RZ, RZ, R38 ;  /* 0x000000ffff337224 */ /* 0x000fce00078e0026 */
[----:B------:R-:W-:Y:S05]  /*19660*/  WARPSYNC.COLLECTIVE R52, `(.L_x_5927) ;  /* 0x0000000034087348 */ /* 0x000fea0003c00000 */
[----:B------:R0:W1:Y:S02]  /*19670*/  SHFL.DOWN P0, R53, R51, R45, R44 ;  /* 0x0800002d33357389 */ /* 0x000064000000002c */
[----:B01----:R-:W-:Y:S05]  /*19680*/  ENDCOLLECTIVE ;  /* 0x000000000000791b */ /* 0x003fea0003800000 */
.L_x_5927:
[----:B------:R-:W-:Y:S02]  /*19690*/  MOV R45, 0x2 ;  /* 0x00000002002d7802 */ /* 0x000fe40000000f00 */
[----:B------:R-:W-:-:S05]  /*196a0*/  FMNMX R39, R38, R53, !PT ;  /* 0x0000003526277209 */ /* 0x000fca0007800000 */
[----:B------:R-:W-:-:S07]  /*196b0*/  IMAD.MOV.U32 R51, RZ, RZ, R39 ;  /* 0x000000ffff337224 */ /* 0x000fce00078e0027 */
[----:B------:R-:W-:Y:S05]  /*196c0*/  WARPSYNC.COLLECTIVE R52, `(.L_x_5928) ;  /* 0x0000000034087348 */ /* 0x000fea0003c00000 */
[----:B------:R0:W1:Y:S02]  /*196d0*/  SHFL.DOWN P0, R53, R51, R45, R44 ;  /* 0x0800002d33357389 */ /* 0x000064000000002c */
[----:B01----:R-:W-:Y:S05]  /*196e0*/  ENDCOLLECTIVE ;  /* 0x000000000000791b */ /* 0x003fea0003800000 */
.L_x_5928:
[----:B------:R-:W-:Y:S01]  /*196f0*/  IMAD.MOV.U32 R45, RZ, RZ, 0x1 ;  /* 0x00000001ff2d7424 */ /* 0x000fe200078e00ff */
[----:B------:R-:W-:-:S05]  /*19700*/  FMNMX R47, R39, R53, !PT ;  /* 0x00000035272f7209 */ /* 0x000fca0007800000 */
[----:B------:R-:W-:-:S07]  /*19710*/  IMAD.MOV.U32 R51, RZ, RZ, R47 ;  /* 0x000000ffff337224 */ /* 0x000fce00078e002f */
[----:B------:R-:W-:Y:S05]  /*19720*/  WARPSYNC.COLLECTIVE R52, `(.L_x_5929) ;  /* 0x0000000034087348 */ /* 0x000fea0003c00000 */
[----:B------:R0:W1:Y:S02]  /*19730*/  SHFL.DOWN P0, R53, R51, R45, R44 ;  /* 0x0800002d33357389 */ /* 0x000064000000002c */
[----:B01----:R-:W-:Y:S05]  /*19740*/  ENDCOLLECTIVE ;  /* 0x000000000000791b */ /* 0x003fea0003800000 */
.L_x_5929:
[----:B------:R-:W-:Y:S01]  /*19750*/  FMNMX R54, R47, R53, !PT ;  /* 0x000000352f367209 */ /* 0x000fe20007800000 */
[----:B------:R-:W-:-:S07]  /*19760*/  IMAD.MOV.U32 R53, RZ, RZ, 0x1f ;  /* 0x0000001fff357424 */ /* 0x000fce00078e00ff */
[----:B------:R-:W-:Y:S05]  /*19770*/  WARPSYNC.COLLECTIVE R52, `(.L_x_5930) ;  /* 0x0000000034087348 */ /* 0x000fea0003c00000 */
[----:B------:R0:W1:Y:S02]  /*19780*/  SHFL.IDX P0, R53, R54, R55, R53 ;  /* 0x0000003736357389 */ /* 0x0000640000000035 */
[----:B01----:R-:W-:Y:S05]  /*19790*/  ENDCOLLECTIVE ;  /* 0x000000000000791b */ /* 0x003fea0003800000 */
.L_x_5930:
[----:B------:R-:W-:Y:S01]  /*197a0*/  IMAD.MOV.U32 R48, RZ, RZ, R53 ;  /* 0x000000ffff307224 */ /* 0x000fe200078e0035 */
[----:B------:R-:W-:Y:S06]  /*197b0*/  BRA `(.L_x_5931) ;  /* 0xffffff6800507947 */ /* 0x000fec000383ffff */
.L_x_5570:
        /* <DEDUP_REMOVED lines=8> */
.L_x_5933:
[----:B------:R-:W-:Y:S05]  /*19840*/  BSYNC B0 ;  /* 0x0000000000007941 */ /* 0x000fea0003800000 */
.L_x_5932:
        /* <DEDUP_REMOVED lines=8> */
.L_x_5934:
[----:B------:R-:W-:Y:S01]  /*198d0*/  IMAD.MOV.U32 R45, RZ, RZ, 0x4 ;  /* 0x00000004ff2d7424 */ /* 0x000fe200078e00ff */
[----:B------:R-:W-:-:S05]  /*198e0*/  FMNMX R39, R51, R53, !PT ;  /* 0x0000003533277209 */ /* 0x000fca0007800000 */
[----:B------:R-:W-:-:S07]  /*198f0*/  IMAD.MOV.U32 R51, RZ, RZ, R39 ;  /* 0x000000ffff337224 */ /* 0x000fce00078e0027 */
[----:B------:R-:W-:Y:S05]  /*19900*/  WARPSYNC.COLLECTIVE R52, `(.L_x_5935) ;  /* 0x0000000034087348 */ /* 0x000fea0003c00000 */
[----:B------:R0:W1:Y:S02]  /*19910*/  SHFL.DOWN P0, R53, R51, R45, R44 ;  /* 0x0800002d33357389 */ /* 0x000064000000002c */
[----:B01----:R-:W-:Y:S05]  /*19920*/  ENDCOLLECTIVE ;  /* 0x000000000000791b */ /* 0x003fea0003800000 */
.L_x_5935:
[----:B------:R-:W-:Y:S01]  /*19930*/  IMAD.MOV.U32 R45, RZ, RZ, 0x2 ;  /* 0x00000002ff2d7424 */ /* 0x000fe200078e00ff */
[----:B------:R-:W-:-:S05]  /*19940*/  FMNMX R47, R39, R53, !PT ;  /* 0x00000035272f7209 */ /* 0x000fca0007800000 */
[----:B------:R-:W-:-:S07]  /*19950*/  IMAD.MOV.U32 R51, RZ, RZ, R47 ;  /* 0x000000ffff337224 */ /* 0x000fce00078e002f */
[----:B------:R-:W-:Y:S05]  /*19960*/  WARPSYNC.COLLECTIVE R52, `(.L_x_5936) ;  /* 0x0000000034087348 */ /* 0x000fea0003c00000 */
[----:B------:R0:W1:Y:S02]  /*19970*/  SHFL.DOWN P0, R53, R51, R45, R44 ;  /* 0x0800002d33357389 */ /* 0x000064000000002c */
[----:B01----:R-:W-:Y:S05]  /*19980*/  ENDCOLLECTIVE ;  /* 0x000000000000791b */ /* 0x003fea0003800000 */
.L_x_5936:
[----:B------:R-:W-:Y:S01]  /*19990*/  HFMA2 R45, -RZ, RZ, 0, 5.9604644775390625e-08 ;  /* 0x00000001ff2d7431 */ /* 0x000fe200000001ff */
[----:B------:R-:W-:-:S05]  /*199a0*/  FMNMX R48, R47, R53, !PT ;  /* 0x000000352f307209 */ /* 0x000fca0007800000 */
[----:B------:R-:W-:-:S07]  /*199b0*/  IMAD.MOV.U32 R51, RZ, RZ, R48 ;  /* 0x000000ffff337224 */ /* 0x000fce00078e0030 */
[----:B------:R-:W-:Y:S05]  /*199c0*/  WARPSYNC.COLLECTIVE R52, `(.L_x_5937) ;  /* 0x0000000034087348 */ /* 0x000fea0003c00000 */
[----:B------:R0:W1:Y:S02]  /*199d0*/  SHFL.DOWN P0, R53, R51, R45, R44 ;  /* 0x0800002d33357389 */ /* 0x000064000000002c */
[----:B01----:R-:W-:Y:S05]  /*199e0*/  ENDCOLLECTIVE ;  /* 0x000000000000791b */ /* 0x003fea0003800000 */
.L_x_5937:
[----:B------:R-:W-:Y:S01]  /*199f0*/  FMNMX R54, R48, R53, !PT ;  /* 0x0000003530367209 */ /* 0x000fe20007800000 */
[----:B------:R-:W-:-:S07]  /*19a00*/  IMAD.MOV.U32 R53, RZ, RZ, 0x1f ;  /* 0x0000001fff357424 */ /* 0x000fce00078e00ff */
[----:B------:R-:W-:Y:S05]  /*19a10*/  WARPSYNC.COLLECTIVE R52, `(.L_x_5938) ;  /* 0x0000000034087348 */ /* 0x000fea0003c00000 */
[----:B------:R0:W1:Y:S02]  /*19a20*/  SHFL.IDX P0, R53, R54, R55, R53 ;  /* 0x0000003736357389 */ /* 0x0000640000000035 */
[----:B01----:R-:W-:Y:S05]  /*19a30*/  ENDCOLLECTIVE ;  /* 0x000000000000791b */ /* 0x003fea0003800000 */
.L_x_5938:
[----:B------:R-:W-:Y:S01]  /*19a40*/  IMAD.MOV.U32 R49, RZ, RZ, R53 ;  /* 0x000000ffff317224 */ /* 0x000fe200078e0035 */
[----:B------:R-:W-:Y:S06]  /*19a50*/  BRA `(.L_x_5939) ;  /* 0xffffff6800e47947 */ /* 0x000fec000383ffff */
.L_x_5578:
        /* <DEDUP_REMOVED lines=8> */
.L_x_5941:
[----:B------:R-:W-:Y:S05]  /*19ae0*/  BSYNC B0 ;  /* 0x0000000000007941 */ /* 0x000fea0003800000 */
.L_x_5940:
        /* <DEDUP_REMOVED lines=8> */
.L_x_5942:
[----:B------:R-:W-:Y:S01]  /*19b70*/  HFMA2 R45, -RZ, RZ, 0, 2.384185791015625e-07 ;  /* 0x00000004ff2d7431 */ /* 0x000fe200000001ff */
[----:B------:R-:W-:-:S05]  /*19b80*/  FMNMX R47, R51, R53, !PT ;  /* 0x00000035332f7209 */ /* 0x000fca0007800000 */
[----:B------:R-:W-:-:S07]  /*19b90*/  IMAD.MOV.U32 R51, RZ, RZ, R47 ;  /* 0x000000ffff337224 */ /* 0x000fce00078e002f */
[----:B------:R-:W-:Y:S05]  /*19ba0*/  WARPSYNC.COLLECTIVE R52, `(.L_x_5943) ;  /* 0x0000000034087348 */ /* 0x000fea0003c00000 */
[----:B------:R0:W1:Y:S02]  /*19bb0*/  SHFL.DOWN P0, R53, R51, R45, R44 ;  /* 0x0800002d33357389 */ /* 0x000064000000002c */
[----:B01----:R-:W-:Y:S05]  /*19bc0*/  ENDCOLLECTIVE ;  /* 0x000000000000791b */ /* 0x003fea0003800000 */
.L_x_5943:
[----:B------:R-:W-:Y:S01]  /*19bd0*/  IMAD.MOV.U32 R45, RZ, RZ, 0x2 ;  /* 0x00000002ff2d7424 */ /* 0x000fe200078e00ff */
[----:B------:R-:W-:-:S05]  /*19be0*/  FMNMX R48, R47, R53, !PT ;  /* 0x000000352f307209 */ /* 0x000fca0007800000 */
[----:B------:R-:W-:-:S07]  /*19bf0*/  IMAD.MOV.U32 R51, RZ, RZ, R48 ;  /* 0x000000ffff337224 */ /* 0x000fce00078e0030 */
[----:B------:R-:W-:Y:S05]  /*19c00*/  WARPSYNC.COLLECTIVE R52, `(.L_x_5944) ;  /* 0x0000000034087348 */ /* 0x000fea0003c00000 */
[----:B------:R0:W1:Y:S02]  /*19c10*/  SHFL.DOWN P0, R53, R51, R45, R44 ;  /* 0x0800002d33357389 */ /* 0x000064000000002c */
[----:B01----:R-:W-:Y:S05]  /*19c20*/  ENDCOLLECTIVE ;  /* 0x000000000000791b */ /* 0x003fea0003800000 */
.L_x_5944:
[----:B------:R-:W-:Y:S01]  /*19c30*/  IMAD.MOV.U32 R45, RZ, RZ, 0x1 ;  /* 0x00000001ff2d7424 */ /* 0x000fe200078e00ff */
[----:B------:R-:W-:-:S05]  /*19c40*/  FMNMX R49, R48, R53, !PT ;  /* 0x0000003530317209 */ /* 0x000fca0007800000 */
[----:B------:R-:W-:-:S07]  /*19c50*/  IMAD.MOV.U32 R51, RZ, RZ, R49 ;  /* 0x000000ffff337224 */ /* 0x000fce00078e0031 */
[----:B------:R-:W-:Y:S05]  /*19c60*/  WARPSYNC.COLLECTIVE R52, `(.L_x_5945) ;  /* 0x0000000034087348 */ /* 0x000fea0003c00000 */
[----:B------:R0:W1:Y:S02]  /*19c70*/  SHFL.DOWN P0, R53, R51, R45, R44 ;  /* 0x0800002d33357389 */ /* 0x000064000000002c */
[----:B01----:R-:W-:Y:S05]  /*19c80*/  ENDCOLLECTIVE ;  /* 0x000000000000791b */ /* 0x003fea0003800000 */
.L_x_5945:
[----:B------:R-:W-:Y:S02]  /*19c90*/  FMNMX R54, R49, R53, !PT ;  /* 0x0000003531367209 */ /* 0x000fe40007800000 */
[----:B------:R-:W-:-:S07]  /*19ca0*/  MOV R53, 0x1f ;  /* 0x0000001f00357802 */ /* 0x000fce0000000f00 */
[----:B------:R-:W-:Y:S05]  /*19cb0*/  WARPSYNC.COLLECTIVE R52, `(.L_x_5946) ;  /* 0x0000000034087348 */ /* 0x000fea0003c00000 */
[----:B------:R0:W1:Y:S02]  /*19cc0*/  SHFL.IDX P0, R53, R54, R55, R53 ;  /* 0x0000003736357389 */ /* 0x0000640000000035 */
[----:B01----:R-:W-:Y:S05]  /*19cd0*/  ENDCOLLECTIVE ;  /* 0x000000000000791b */ /* 0x003fea0003800000 */
.L_x_5946:
[----:B------:R-:W-:Y:S01]  /*19ce0*/  IMAD.MOV.U32 R50, RZ, RZ, R53 ;  /* 0x000000ffff327224 */ /* 0x000fe200078e0035 */
[----:B------:R-:W-:Y:S06]  /*19cf0*/  BRA `(.L_x_5947) ;  /* 0xffffff6c00787947 */ /* 0x000fec000383ffff */
.L_x_5586:
        /* <DEDUP_REMOVED lines=8> */
.L_x_5949:
[----:B------:R-:W-:Y:S05]  /*19d80*/  BSYNC B0 ;  /* 0x0000000000007941 */ /* 0x000fea0003800000 */
.L_x_5948:
        /* <DEDUP_REMOVED lines=8> */
.L_x_5950:
[----:B------:R-:W-:Y:S01]  /*19e10*/  IMAD.MOV.U32 R45, RZ, RZ, 0x4 ;  /* 0x00000004ff2d7424 */ /* 0x000fe200078e00ff */
[----:B------:R-:W-:-:S05]  /*19e20*/  FMNMX R48, R51, R53, !PT ;  /* 0x0000003533307209 */ /* 0x000fca0007800000 */
[----:B------:R-:W-:-:S07]  /*19e30*/  IMAD.MOV.U32 R51, RZ, RZ, R48 ;  /* 0x000000ffff337224 */ /* 0x000fce00078e0030 */
[----:B------:R-:W-:Y:S05]  /*19e40*/  WARPSYNC.COLLECTIVE R52, `(.L_x_5951) ;  /* 0x0000000034087348 */ /* 0x000fea0003c00000 */
[----:B------:R0:W1:Y:S02]  /*19e50*/  SHFL.DOWN P0, R53, R51, R45, R44 ;  /* 0x0800002d33357389 */ /* 0x000064000000002c */
[----:B01----:R-:W-:Y:S05]  /*19e60*/  ENDCOLLECTIVE ;  /* 0x000000000000791b */ /* 0x003fea0003800000 */
.L_x_5951:
[----:B------:R-:W-:Y:S02]  /*19e70*/  MOV R45, 0x2 ;  /* 0x00000002002d7802 */ /* 0x000fe40000000f00 */
[----:B------:R-:W-:-:S05]  /*19e80*/  FMNMX R49, R48, R53, !PT ;  /* 0x0000003530317209 */ /* 0x000fca0007800000 */
[----:B------:R-:W-:-:S07]  /*19e90*/  IMAD.MOV.U32 R51, RZ, RZ, R49 ;  /* 0x000000ffff337224 */ /* 0x000fce00078e0031 */
[----:B------:R-:W-:Y:S05]  /*19ea0*/  WARPSYNC.COLLECTIVE R52, `(.L_x_5952) ;  /* 0x0000000034087348 */ /* 0x000fea0003c00000 */
[----:B------:R0:W1:Y:S02]  /*19eb0*/  SHFL.DOWN P0, R53, R51, R45, R44 ;  /* 0x0800002d33357389 */ /* 0x000064000000002c */
[----:B01----:R-:W-:Y:S05]  /*19ec0*/  ENDCOLLECTIVE ;  /* 0x000000000000791b */ /* 0x003fea0003800000 */
.L_x_5952:
[----:B------:R-:W-:Y:S01]  /*19ed0*/  IMAD.MOV.U32 R45, RZ, RZ, 0x1 ;  /* 0x00000001ff2d7424 */ /* 0x000fe200078e00ff */
[----:B------:R-:W-:-:S05]  /*19ee0*/  FMNMX R50, R49, R53, !PT ;  /* 0x0000003531327209 */ /* 0x000fca0007800000 */
[----:B------:R-:W-:-:S07]  /*19ef0*/  IMAD.MOV.U32 R51, RZ, RZ, R50 ;  /* 0x000000ffff337224 */ /* 0x000fce00078e0032 */
[----:B------:R-:W-:Y:S05]  /*19f00*/  WARPSYNC.COLLECTIVE R52, `(.L_x_5953) ;  /* 0x0000000034087348 */ /* 0x000fea0003c00000 */
[----:B------:R0:W1:Y:S02]  /*19f10*/  SHFL.DOWN P0, R53, R51, R45, R44 ;  /* 0x0800002d33357389 */ /* 0x000064000000002c */
[----:B01----:R-:W-:Y:S05]  /*19f20*/  ENDCOLLECTIVE ;  /* 0x000000000000791b */ /* 0x003fea0003800000 */
.L_x_5953:
[----:B------:R-:W-:Y:S01]  /*19f30*/  FMNMX R54, R50, R53, !PT ;  /* 0x0000003532367209 */ /* 0x000fe20007800000 */
[----:B------:R-:W-:-:S07]  /*19f40*/  IMAD.MOV.U32 R53, RZ, RZ, 0x1f ;  /* 0x0000001fff357424 */ /* 0x000fce00078e00ff */
[----:B------:R-:W-:Y:S05]  /*19f50*/  WARPSYNC.COLLECTIVE R52, `(.L_x_5954) ;  /* 0x0000000034087348 */ /* 0x000fea0003c00000 */
[----:B------:R0:W1:Y:S02]  /*19f60*/  SHFL.IDX P0, R53, R54, R55, R53 ;  /* 0x0000003736357389 */ /* 0x0000640000000035 */
[----:B01----:R-:W-:Y:S05]  /*19f70*/  ENDCOLLECTIVE ;  /* 0x000000000000791b */ /* 0x003fea0003800000 */
.L_x_5954:
[----:B------:R-:W-:Y:S01]  /*19f80*/  IMAD.MOV.U32 R56, RZ, RZ, R53 ;  /* 0x000000ffff387224 */ /* 0x000fe200078e0035 */
[----:B------:R-:W-:Y:S06]  /*19f90*/  BRA `(.L_x_5955) ;  /* 0xffffff70000c7947 */ /* 0x000fec000383ffff */
.L_x_5594:
        /* <DEDUP_REMOVED lines=8> */
.L_x_5957:
[----:B------:R-:W-:Y:S05]  /*1a020*/  BSYNC B0 ;  /* 0x0000000000007941 */ /* 0x000fea0003800000 */
.L_x_5956:
        /* <DEDUP_REMOVED lines=8> */
.L_x_5958:
[----:B------:R-:W-:Y:S01]  /*1a0b0*/  IMAD.MOV.U32 R45, RZ, RZ, 0x4 ;  /* 0x00000004ff2d7424 */ /* 0x000fe200078e00ff */
[----:B------:R-:W-:-:S05]  /*1a0c0*/  FMNMX R49, R51, R53, !PT ;  /* 0x0000003533317209 */ /* 0x000fca0007800000 */
[----:B------:R-:W-:-:S07]  /*1a0d0*/  IMAD.MOV.U32 R51, RZ, RZ, R49 ;  /* 0x000000ffff337224 */ /* 0x000fce00078e0031 */
[----:B------:R-:W-:Y:S05]  /*1a0e0*/  WARPSYNC.COLLECTIVE R52, `(.L_x_5959) ;  /* 0x0000000034087348 */ /* 0x000fea0003c00000 */
[----:B------:R0:W1:Y:S02]  /*1a0f0*/  SHFL.DOWN P0, R53, R51, R45, R44 ;  /* 0x0800002d33357389 */ /* 0x000064000000002c */
[----:B01----:R-:W-:Y:S05]  /*1a100*/  ENDCOLLECTIVE ;  /* 0x000000000000791b */ /* 0x003fea0003800000 */
.L_x_5959:
[----:B------:R-:W-:Y:S01]  /*1a110*/  IMAD.MOV.U32 R45, RZ, RZ, 0x2 ;  /* 0x00000002ff2d7424 */ /* 0x000fe200078e00ff */
[----:B------:R-:W-:-:S05]  /*1a120*/  FMNMX R50, R49, R53, !PT ;  /* 0x0000003531327209 */ /* 0x000fca0007800000 */
[----:B------:R-:W-:-:S07]  /*1a130*/  IMAD.MOV.U32 R51, RZ, RZ, R50 ;  /* 0x000000ffff337224 */ /* 0x000fce00078e0032 */
[----:B------:R-:W-:Y:S05]  /*1a140*/  WARPSYNC.COLLECTIVE R52, `(.L_x_5960) ;  /* 0x0000000034087348 */ /* 0x000fea0003c00000 */
[----:B------:R0:W1:Y:S02]  /*1a150*/  SHFL.DOWN P0, R53, R51, R45, R44 ;  /* 0x0800002d33357389 */ /* 0x000064000000002c */
[----:B01----:R-:W-:Y:S05]  /*1a160*/  ENDCOLLECTIVE ;  /* 0x000000000000791b */ /* 0x003fea0003800000 */
.L_x_5960:
[----:B------:R-:W-:Y:S01]  /*1a170*/  HFMA2 R45, -RZ, RZ, 0, 5.9604644775390625e-08 ;  /* 0x00000001ff2d7431 */ /* 0x000fe200000001ff */
[----:B------:R-:W-:-:S05]  /*1a180*/  FMNMX R54, R50, R53, !PT ;  /* 0x0000003532367209 */ /* 0x000fca0007800000 */
[----:B------:R-:W-:-:S07]  /*1a190*/  IMAD.MOV.U32 R51, RZ, RZ, R54 ;  /* 0x000000ffff337224 */ /* 0x000fce00078e0036 */
[----:B------:R-:W-:Y:S05]  /*1a1a0*/  WARPSYNC.COLLECTIVE R52, `(.L_x_5961) ;  /* 0x0000000034087348 */ /* 0x000fea0003c00000 */
[----:B------:R0:W1:Y:S02]  /*1a1b0*/  SHFL.DOWN P0, R53, R51, R45, R44 ;  /* 0x0800002d33357389 */ /* 0x000064000000002c */
[----:B01----:R-:W-:Y:S05]  /*1a1c0*/  ENDCOLLECTIVE ;  /* 0x000000000000791b */ /* 0x003fea0003800000 */
.L_x_5961:
[----:B------:R-:W-:Y:S01]  /*1a1d0*/  FMNMX R54, R54, R53, !PT ;  /* 0x0000003536367209 */ /* 0x000fe20007800000 */
[----:B------:R-:W-:-:S07]  /*1a1e0*/  IMAD.MOV.U32 R53, RZ, RZ, 0x1f ;  /* 0x0000001fff357424 */ /* 0x000fce00078e00ff */
[----:B------:R-:W-:Y:S05]  /*1a1f0*/  WARPSYNC.COLLECTIVE R52, `(.L_x_5962) ;  /* 0x0000000034087348 */ /* 0x000fea0003c00000 */
[----:B------:R0:W1:Y:S02]  /*1a200*/  SHFL.IDX P0, R53, R54, R55, R53 ;  /* 0x0000003736357389 */ /* 0x0000640000000035 */
[----:B01----:R-:W-:Y:S05]  /*1a210*/  ENDCOLLECTIVE ;  /* 0x000000000000791b */ /* 0x003fea0003800000 */
.L_x_5962:
[----:B------:R-:W-:Y:S01]  /*1a220*/  IMAD.MOV.U32 R56, RZ, RZ, R53 ;  /* 0x000000ffff387224 */ /* 0x000fe200078e0035 */
[----:B------:R-:W-:Y:S06]  /*1a230*/  BRA `(.L_x_5963) ;  /* 0xffffff7000a07947 */ /* 0x000fec000383ffff */
.L_x_5602:
        /* <DEDUP_REMOVED lines=8> */
.L_x_5965:
[----:B------:R-:W-:Y:S05]  /*1a2c0*/  BSYNC B0 ;  /* 0x0000000000007941 */ /* 0x000fea0003800000 */
.L_x_5964:
[----:B------:R-:W-:Y:S01]  /*1a2d0*/  FMNMX R51, R58, R53, !PT ;  /* 0x000000353a337209 */ /* 0x000fe20007800000 */
[----:B------:R-:W-:Y:S02]  /*1a2e0*/  IMAD.MOV.U32 R45, RZ, RZ, 0x8 ;  /* 0x00000008ff2d7424 */ /* 0x000fe400078e00ff */
[----:B------:R-:W-:Y:S02]  /*1a2f0*/  IMAD.MOV.U32 R44, RZ, RZ, 0x1f ;  /* 0x0000001fff2c7424 */ /* 0x000fe400078e00ff */
[----:B------:R-:W-:-:S07]  /*1a300*/  IMAD.MOV.U32 R52, RZ, RZ, -0x1 ;  /* 0xffffffffff347424 */ /* 0x000fce00078e00ff */
[----:B------:R-:W-:Y:S05]  /*1a310*/  WARPSYNC.COLLECTIVE R52, `(.L_x_5966) ;  /* 0x0000000034087348 */ /* 0x000fea0003c00000 */
[----:B------:R0:W1:Y:S02]  /*1a320*/  SHFL.DOWN P0, R53, R51, R45, R44 ;  /* 0x0800002d33357389 */ /* 0x000064000000002c */
[----:B01----:R-:W-:Y:S05]  /*1a330*/  ENDCOLLECTIVE ;  /* 0x000000000000791b */ /* 0x003fea0003800000 */
.L_x_5966:
[----:B------:R-:W-:Y:S01]  /*1a340*/  HFMA2 R45, -RZ, RZ, 0, 2.384185791015625e-07 ;  /* 0x00000004ff2d7431 */ /* 0x000fe200000001ff */
[----:B------:R-:W-:-:S05]  /*1a350*/  FMNMX R50, R51, R53, !PT ;  /* 0x0000003533327209 */ /* 0x000fca0007800000 */
[----:B------:R-:W-:-:S07]  /*1a360*/  IMAD.MOV.U32 R51, RZ, RZ, R50 ;  /* 0x000000ffff337224 */ /* 0x000fce00078e0032 */
[----:B------:R-:W-:Y:S05]  /*1a370*/  WARPSYNC.COLLECTIVE R52, `(.L_x_5967) ;  /* 0x0000000034087348 */ /* 0x000fea0003c00000 */
[----:B------:R0:W1:Y:S02]  /*1a380*/  SHFL.DOWN P0, R53, R51, R45, R44 ;  /* 0x0800002d33357389 */ /* 0x000064000000002c */
[----:B01----:R-:W-:Y:S05]  /*1a390*/  ENDCOLLECTIVE ;  /* 0x000000000000791b */ /* 0x003fea0003800000 */
.L_x_5967:
[----:B------:R-:W-:Y:S01]  /*1a3a0*/  IMAD.MOV.U32 R45, RZ, RZ, 0x2 ;  /* 0x00000002ff2d7424 */ /* 0x000fe200078e00ff */
[----:B------:R-:W-:-:S05]  /*1a3b0*/  FMNMX R54, R50, R53, !PT ;  /* 0x0000003532367209 */ /* 0x000fca0007800000 */
[----:B------:R-:W-:-:S07]  /*1a3c0*/  IMAD.MOV.U32 R51, RZ, RZ, R54 ;  /* 0x000000ffff337224 */ /* 0x000fce00078e0036 */
[----:B------:R-:W-:Y:S05]  /*1a3d0*/  WARPSYNC.COLLECTIVE R52, `(.L_x_5968) ;  /* 0x0000000034087348 */ /* 0x000fea0003c00000 */
[----:B------:R0:W1:Y:S02]  /*1a3e0*/  SHFL.DOWN P0, R53, R51, R45, R44 ;  /* 0x0800002d33357389 */ /* 0x000064000000002c */
[----:B01----:R-:W-:Y:S05]  /*1a3f0*/  ENDCOLLECTIVE ;  /* 0x000000000000791b */ /* 0x003fea0003800000 */
.L_x_5968:
[----:B------:R-:W-:Y:S01]  /*1a400*/  IMAD.MOV.U32 R45, RZ, RZ, 0x1 ;  /* 0x00000001ff2d7424 */ /* 0x000fe200078e00ff */
[----:B------:R-:W-:-:S05]  /*1a410*/  FMNMX R55, R54, R53, !PT ;  /* 0x0000003536377209 */ /* 0x000fca0007800000 */
[----:B------:R-:W-:-:S07]  /*1a420*/  IMAD.MOV.U32 R51, RZ, RZ, R55 ;  /* 0x000000ffff337224 */ /* 0x000fce00078e0037 */
[----:B------:R-:W-:Y:S05]  /*1a430*/  WARPSYNC.COLLECTIVE R52, `(.L_x_5969) ;  /* 0x0000000034087348 */ /* 0x000fea0003c00000 */
[----:B------:R0:W1:Y:S02]  /*1a440*/  SHFL.DOWN P0, R53, R51, R45, R44 ;  /* 0x0800002d33357389 */ /* 0x000064000000002c */
[----:B01----:R-:W-:Y:S05]  /*1a450*/  ENDCOLLECTIVE ;  /* 0x000000000000791b */ /* 0x003fea0003800000 */
.L_x_5969:
[----:B------:R-:W-:Y:S02]  /*1a460*/  FMNMX R53, R55, R53, !PT ;  /* 0x0000003537357209 */ /* 0x000fe40007800000 */
[----:B------:R-:W-:-:S03]  /*1a470*/  MOV R55, RZ ;  /* 0x000000ff00377202 */ /* 0x000fc60000000f00 */
[----:B------:R-:W-:Y:S02]  /*1a480*/  IMAD.MOV.U32 R54, RZ, RZ, R53 ;  /* 0x000000ffff367224 */ /* 0x000fe400078e0035 */
[----:B------:R-:W-:-:S07]  /*1a490*/  IMAD.MOV.U32 R53, RZ, RZ, 0x1f ;  /* 0x0000001fff357424 */ /* 0x000fce00078e00ff */
[----:B------:R-:W-:Y:S05]  /*1a4a0*/  WARPSYNC.COLLECTIVE R52, `(.L_x_5970) ;  /* 0x0000000034087348 */ /* 0x000fea0003c00000 */
[----:B------:R0:W1:Y:S02]  /*1a4b0*/  SHFL.IDX P0, R53, R54, R55, R53 ;  /* 0x0000003736357389 */ /* 0x0000640000000035 */
[----:B01----:R-:W-:Y:S05]  /*1a4c0*/  ENDCOLLECTIVE ;  /* 0x000000000000791b */ /* 0x003fea0003800000 */
.L_x_5970:
[----:B------:R-:W-:Y:S01]  /*1a4d0*/  IMAD.MOV.U32 R56, RZ, RZ, R53 ;  /* 0x000000ffff387224 */ /* 0x000fe200078e0035 */
[----:B------:R-:W-:Y:S06]  /*1a4e0*/  BRA `(.L_x_5971) ;  /* 0xffffff7400307947 */ /* 0x000fec000383ffff */
.L_x_5610:
        /* <DEDUP_REMOVED lines=8> */
.L_x_5973:
[----:B------:R-:W-:Y:S05]  /*1a570*/  BSYNC B0 ;  /* 0x0000000000007941 */ /* 0x000fea0003800000 */
.L_x_5972:
[----:B------:R-:W-:Y:S01]  /*1a580*/  FMNMX R51, R58, R53, !PT ;  /* 0x000000353a337209 */ /* 0x000fe20007800000 */
[----:B------:R-:W-:Y:S02]  /*1a590*/  IMAD.MOV.U32 R45, RZ, RZ, 0x8 ;  /* 0x00000008ff2d7424 */ /* 0x000fe400078e00ff */
[----:B------:R-:W-:Y:S02]  /*1a5a0*/  IMAD.MOV.U32 R44, RZ, RZ, 0x1f ;  /* 0x0000001fff2c7424 */ /* 0x000fe400078e00ff */
[----:B------:R-:W-:-:S07]  /*1a5b0*/  IMAD.MOV.U32 R52, RZ, RZ, -0x1 ;  /* 0xffffffffff347424 */ /* 0x000fce00078e00ff */
[----:B------:R-:W-:Y:S05]  /*1a5c0*/  WARPSYNC.COLLECTIVE R52, `(.L_x_5974) ;  /* 0x0000000034087348 */ /* 0x000fea0003c00000 */
[----:B------:R0:W1:Y:S02]  /*1a5d0*/  SHFL.DOWN P0, R53, R51, R45, R44 ;  /* 0x0800002d33357389 */ /* 0x000064000000002c */
[----:B01----:R-:W-:Y:S05]  /*1a5e0*/  ENDCOLLECTIVE ;  /* 0x000000000000791b */ /* 0x003fea0003800000 */
.L_x_5974:
[----:B------:R-:W-:Y:S01]  /*1a5f0*/  IMAD.MOV.U32 R45, RZ, RZ, 0x4 ;  /* 0x00000004ff2d7424 */ /* 0x000fe200078e00ff */
[----:B------:R-:W-:-:S05]  /*1a600*/  FMNMX R54, R51, R53, !PT ;  /* 0x0000003533367209 */ /* 0x000fca0007800000 */
[----:B------:R-:W-:-:S07]  /*1a610*/  IMAD.MOV.U32 R51, RZ, RZ, R54 ;  /* 0x000000ffff337224 */ /* 0x000fce00078e0036 */
[----:B------:R-:W-:Y:S05]  /*1a620*/  WARPSYNC.COLLECTIVE R52, `(.L_x_5975) ;  /* 0x0000000034087348 */ /* 0x000fea0003c00000 */
[----:B------:R0:W1:Y:S02]  /*1a630*/  SHFL.DOWN P0, R53, R51, R45, R44 ;  /* 0x0800002d33357389 */ /* 0x000064000000002c */
[----:B01----:R-:W-:Y:S05]  /*1a640*/  ENDCOLLECTIVE ;  /* 0x000000000000791b */ /* 0x003fea0003800000 */
.L_x_5975:
[----:B------:R-:W-:Y:S01]  /*1a650*/  IMAD.MOV.U32 R45, RZ, RZ, 0x2 ;  /* 0x00000002ff2d7424 */ /* 0x000fe200078e00ff */
[----:B------:R-:W-:-:S04]  /*1a660*/  FMNMX R55, R54, R53, !PT ;  /* 0x0000003536377209 */ /* 0x000fc80007800000 */
[----:B------:R-:W-:-:S07]  /*1a670*/  MOV R51, R55 ;  /* 0x0000003700337202 */ /* 0x000fce0000000f00 */
[----:B------:R-:W-:Y:S05]  /*1a680*/  WARPSYNC.COLLECTIVE R52, `(.L_x_5976) ;  /* 0x0000000034087348 */ /* 0x000fea0003c00000 */
[----:B------:R0:W1:Y:S02]  /*1a690*/  SHFL.DOWN P0, R53, R51, R45, R44 ;  /* 0x0800002d33357389 */ /* 0x000064000000002c */
[----:B01----:R-:W-:Y:S05]  /*1a6a0*/  ENDCOLLECTIVE ;  /* 0x000000000000791b */ /* 0x003fea0003800000 */
.L_x_5976:
[----:B------:R-:W-:Y:S01]  /*1a6b0*/  IMAD.MOV.U32 R45, RZ, RZ, 0x1 ;  /* 0x00000001ff2d7424 */ /* 0x000fe200078e00ff */
[----:B------:R-:W-:Y:S01]  /*1a6c0*/  FMNMX R56, R55, R53, !PT ;  /* 0x0000003537387209 */ /* 0x000fe20007800000 */
[----:B------:R-:W-:-:S04]  /*1a6d0*/  HFMA2 R55, -RZ, RZ, 0, 0 ;  /* 0x00000000ff377431 */ /* 0x000fc800000001ff */
[----:B------:R-:W-:-:S07]  /*1a6e0*/  IMAD.MOV.U32 R51, RZ, RZ, R56 ;  /* 0x000000ffff337224 */ /* 0x000fce00078e0038 */
[----:B------:R-:W-:Y:S05]  /*1a6f0*/  WARPSYNC.COLLECTIVE R52, `(.L_x_5977) ;  /* 0x0000000034087348 */ /* 0x000fea0003c00000 */
[----:B------:R0:W1:Y:S02]  /*1a700*/  SHFL.DOWN P0, R53, R51, R45, R44 ;  /* 0x0800002d33357389 */ /* 0x000064000000002c */
[----:B01----:R-:W-:Y:S05]  /*1a710*/  ENDCOLLECTIVE ;  /* 0x000000000000791b */ /* 0x003fea0003800000 */
.L_x_5977:
[----:B------:R-:W-:-:S05]  /*1a720*/  FMNMX R53, R56, R53, !PT ;  /* 0x0000003538357209 */ /* 0x000fca0007800000 */
[----:B------:R-:W-:Y:S02]  /*1a730*/  IMAD.MOV.U32 R54, RZ, RZ, R53 ;  /* 0x000000ffff367224 */ /* 0x000fe400078e0035 */
[----:B------:R-:W-:-:S07]  /*1a740*/  IMAD.MOV.U32 R53, RZ, RZ, 0x1f ;  /* 0x0000001fff357424 */ /* 0x000fce00078e00ff */
[----:B------:R-:W-:Y:S05]  /*1a750*/  WARPSYNC.COLLECTIVE R52, `(.L_x_5978) ;  /* 0x0000000034087348 */ /* 0x000fea0003c00000 */
[----:B------:R0:W1:Y:S02]  /*1a760*/  SHFL.IDX P0, R53, R54, R55, R53 ;  /* 0x0000003736357389 */ /* 0x0000640000000035 */
[----:B01----:R-:W-:Y:S05]  /*1a770*/  ENDCOLLECTIVE ;  /* 0x000000000000791b */ /* 0x003fea0003800000 */
.L_x_5978:
[----:B------:R-:W-:Y:S01]  /*1a780*/  IMAD.MOV.U32 R57, RZ, RZ, R53 ;  /* 0x000000ffff397224 */ /* 0x000fe200078e0035 */
[----:B------:R-:W-:Y:S06]  /*1a790*/  BRA `(.L_x_5979) ;  /* 0xffffff7400c07947 */ /* 0x000fec000383ffff */
        .weak           $__internal_14_$__cuda_sm20_rcp_rn_f32_slowpath
        .type           $__internal_14_$__cuda_sm20_rcp_rn_f32_slowpath,@function
        .size           $__internal_14_$__cuda_sm20_rcp_rn_f32_slowpath,($__internal_15_$__cuda_sm3x_div_rn_noftz_f32_slowpath - $__internal_14_$__cuda_sm20_rcp_rn_f32_slowpath)
$__internal_14_$__cuda_sm20_rcp_rn_f32_slowpath:
        /* <DEDUP_REMOVED lines=15> */
.L_x_5981:
        /* <DEDUP_REMOVED lines=33> */
.L_x_5983:
[----:B------:R-:W0:Y:S02]  /*1aaa0*/  MUFU.RCP R44, R44 ;  /* 0x0000002c002c7308 */ /* 0x000e240000001000 */
.L_x_5982:
[----:B------:R-:W-:Y:S05]  /*1aab0*/  BSYNC.RECONVERGENT B0 ;  /* 0x0000000000007941 */ /* 0x000fea0003800200 */
.L_x_5980:
[----:B------:R-:W-:Y:S02]  /*1aac0*/  IMAD.MOV.U32 R52, RZ, RZ, R45 ;  /* 0x000000ffff347224 */ /* 0x000fe400078e002d */
[----:B------:R-:W-:-:S04]  /*1aad0*/  IMAD.MOV.U32 R53, RZ, RZ, 0x0 ;  /* 0x00000000ff357424 */ /* 0x000fc800078e00ff */
[----:B0-----:R-:W-:Y:S05]  /*1aae0*/  RET.REL.NODEC R52 `(_ZN18transformer_engine71_GLOBAL__N__fadcdbdc_38_quantize_transpose_vector_blockwise_cu_d4a478bd37block_scaled_1d_cast_transpose_kernelILb1Ef6__half13__nv_fp8_e5m2EEvPKT1_PT2_S8_PT0_SA_mmmmmmfNS_6detail25FP8BlockwiseRowwiseOptionENSB_28FP8BlockwiseColumnwiseOptionEbPKf) ;  /* 0xfffffe5434447950 */ /* 0x001fea0003c3ffff */
        .weak           $__internal_15_$__cuda_sm3x_div_rn_noftz_f32_slowpath
        .type           $__internal_15_$__cuda_sm3x_div_rn_noftz_f32_slowpath,@function
        .size           $__internal_15_$__cuda_sm3x_div_rn_noftz_f32_slowpath,(.L_x_9015 - $__internal_15_$__cuda_sm3x_div_rn_noftz_f32_slowpath)
$__internal_15_$__cuda_sm3x_div_rn_noftz_f32_slowpath:
        /* <DEDUP_REMOVED lines=36> */
.L_x_5985:
        /* <DEDUP_REMOVED lines=51> */
.L_x_5992:
[----:B------:R-:W-:-:S04]  /*1b060*/  LOP3.LUT R52, R52, 0x80000000, RZ, 0xc0, !PT ;  /* 0x8000000034347812 */ /* 0x000fc800078ec0ff */
[----:B------:R-:W-:Y:S01]  /*1b070*/  LOP3.LUT R52, R52, 0x7f800000, RZ, 0xfc, !PT ;  /* 0x7f80000034347812 */ /* 0x000fe200078efcff */
[----:B------:R-:W-:Y:S06]  /*1b080*/  BRA `(.L_x_5993) ;  /* 0x0000000000047947 */ /* 0x000fec0003800000 */
.L_x_5991:
[----:B------:R-:W-:-:S07]  /*1b090*/  LEA R52, R53, R52, 0x17 ;  /* 0x0000003435347211 */ /* 0x000fce00078eb8ff */
.L_x_5993:
[----:B------:R-:W-:Y:S05]  /*1b0a0*/  BSYNC B1 ;  /* 0x0000000000017941 */ /* 0x000fea0003800000 */
.L_x_5990:
[----:B------:R-:W-:Y:S01]  /*1b0b0*/  IMAD.MOV.U32 R44, RZ, RZ, R52 ;  /* 0x000000ffff2c7224 */ /* 0x000fe200078e0034 */
[----:B------:R-:W-:Y:S06]  /*1b0c0*/  BRA `(.L_x_5994) ;  /* 0x0000000000207947 */ /* 0x000fec0003800000 */
.L_x_5989:
[----:B------:R-:W-:-:S04]  /*1b0d0*/  LOP3.LUT R44, R44, 0x80000000, R53, 0x48, !PT ;  /* 0x800000002c2c7812 */ /* 0x000fc800078e4835 */
[----:B------:R-:W-:Y:S01]  /*1b0e0*/  LOP3.LUT R44, R44, 0x7f800000, RZ, 0xfc, !PT ;  /* 0x7f8000002c2c7812 */ /* 0x000fe200078efcff */
[----:B------:R-:W-:Y:S06]  /*1b0f0*/  BRA `(.L_x_5994) ;  /* 0x0000000000147947 */ /* 0x000fec0003800000 */
.L_x_5988:
[----:B------:R-:W-:Y:S01]  /*1b100*/  LOP3.LUT R44, R44, 0x80000000, R53, 0x48, !PT ;  /* 0x800000002c2c7812 */ /* 0x000fe200078e4835 */
[----:B------:R-:W-:Y:S06]  /*1b110*/  BRA `(.L_x_5994) ;  /* 0x00000000000c7947 */ /* 0x000fec0003800000 */
.L_x_5987:
[----:B------:R-:W0:Y:S01]  /*1b120*/  MUFU.RSQ R44, -QNAN ;  /* 0xffc00000002c7908 */ /* 0x000e220000001400 */
[----:B------:R-:W-:Y:S05]  /*1b130*/  BRA `(.L_x_5994) ;  /* 0x0000000000047947 */ /* 0x000fea0003800000 */
.L_x_5986:
[----:B------:R-:W-:-:S07]  /*1b140*/  FADD.FTZ R44, R45, R44 ;  /* 0x0000002c2d2c7221 */ /* 0x000fce0000010000 */
.L_x_5994:
[----:B------:R-:W-:Y:S05]  /*1b150*/  BSYNC B0 ;  /* 0x0000000000007941 */ /* 0x000fea0003800000 */
.L_x_5984:
[----:B------:R-:W-:Y:S02]  /*1b160*/  IMAD.MOV.U32 R52, RZ, RZ, R51 ;  /* 0x000000ffff347224 */ /* 0x000fe400078e0033 */
[----:B------:R-:W-:-:S04]  /*1b170*/  IMAD.MOV.U32 R53, RZ, RZ, 0x0 ;  /* 0x00000000ff357424 */ /* 0x000fc800078e00ff */
[----:B0-----:R-:W-:Y:S05]  /*1b180*/  RET.REL.NODEC R52 `(_ZN18transformer_engine71_GLOBAL__N__fadcdbdc_38_quantize_transpose_vector_blockwise_cu_d4a478bd37block_scaled_1d_cast_transpose_kernelILb1Ef6__half13__nv_fp8_e5m2EEvPKT1_PT2_S8_PT0_SA_mmmmmmfNS_6detail25FP8BlockwiseRowwiseOptionENSB_28FP8BlockwiseColumnwiseOptionEbPKf) ;  /* 0xfffffe4c349c7950 */ /* 0x001fea0003c3ffff */
.L_x_5995:
        /* <DEDUP_REMOVED lines=15> */
.L_x_9015:


//--------------------- .text._ZN18transformer_engine71_GLOBAL__N__fadcdbdc_38_quantize_transpose_vector_blockwise_cu_d4a478bd37block_scaled_1d_cast_transpose_kernelILb0Eff13__nv_fp8_e4m3EEvPKT1_PT2_S7_PT0_S9_mmmmmmfNS_6detail25FP8BlockwiseRowwiseOptionENSA_28FP8BlockwiseColumnwiseOptionEbPKf --------------------------
	.section	.text._ZN18transformer_engine71_GLOBAL__N__fadcdbdc_38_quantize_transpose_vector_blockwise_cu_d4a478bd37block_scaled_1d_cast_transpose_kernelILb0Eff13__nv_fp8_e4m3EEvPKT1_PT2_S7_PT0_S9_mmmmmmfNS_6detail25FP8BlockwiseRowwiseOptionENSA_28FP8BlockwiseColumnwiseOptionEbPKf,"ax",@progbits
	.align	128
.text._ZN18transformer_engine71_GLOBAL__N__fadcdbdc_38_quantize_transpose_vector_blockwise_cu_d4a478bd37block_scaled_1d_cast_transpose_kernelILb0Eff13__nv_fp8_e4m3EEvPKT1_PT2_S7_PT0_S9_mmmmmmfNS_6detail25FP8BlockwiseRowwiseOptionENSA_28FP8BlockwiseColumnwiseOptionEbPKf:
        .type           _ZN18transformer_engine71_GLOBAL__N__fadcdbdc_38_quantize_transpose_vector_blockwise_cu_d4a478bd37block_scaled_1d_cast_transpose_kernelILb0Eff13__nv_fp8_e4m3EEvPKT1_PT2_S7_PT0_S9_mmmmmmfNS_6detail25FP8BlockwiseRowwiseOptionENSA_28FP8BlockwiseColumnwiseOptionEbPKf,@function
        .size           _ZN18transformer_engine71_GLOBAL__N__fadcdbdc_38_quantize_transpose_vector_blockwise_cu_d4a478bd37block_scaled_1d_cast_transpose_kernelILb0Eff13__nv_fp8_e4m3EEvPKT1_PT2_S7_PT0_S9_mmmmmmfNS_6detail25FP8BlockwiseRowwiseOptionENSA_28FP8BlockwiseColumnwiseOptionEbPKf,(.L_x_9018 - _ZN18transformer_engine71_GLOBAL__N__fadcdbdc_38_quantize_transpose_vector_blockwise_cu_d4a478bd37block_scaled_1d_cast_transpose_kernelILb0Eff13__nv_fp8_e4m3EEvPKT1_PT2_S7_PT0_S9_mmmmmmfNS_6detail25FP8BlockwiseRowwiseOptionENSA_28FP8BlockwiseColumnwiseOptionEbPKf)
        .other          _ZN18transformer_engine71_GLOBAL__N__fadcdbdc_38_quantize_transpose_vector_blockwise_cu_d4a478bd37block_scaled_1d_cast_transpose_kernelILb0Eff13__nv_fp8_e4m3EEvPKT1_PT2_S7_PT0_S9_mmmmmmfNS_6detail25FP8BlockwiseRowwiseOptionENSA_28FP8BlockwiseColumnwiseOptionEbPKf,@"STO_CUDA_ENTRY STV_DEFAULT"
_ZN18transformer_engine71_GLOBAL__N__fadcdbdc_38_quantize_transpose_vector_blockwise_cu_d4a478bd37block_scaled_1d_cast_transpose_kernelILb0Eff13__nv_fp8_e4m3EEvPKT1_PT2_S7_PT0_S9_mmmmmmfNS_6detail25FP8BlockwiseRowwiseOptionENSA_28FP8BlockwiseColumnwiseOptionEbPKf:
        /* <DEDUP_REMOVED lines=10> */
.L_x_5996:
[----:B------:R-:W0:Y:S01]  /*00a0*/  S2R R39, SR_CTAID.X ;  /* 0x0000000000277919 */ /* 0x000e220000002500 */
[----:B------:R-:W1:Y:S01]  /*00b0*/  S2UR UR5, SR_CTAID.Y ;  /* 0x00000000000579c3 */ /* 0x000e620000002600 */
[----:B------:R-:W2:Y:S01]  /*00c0*/  LDCU.64 UR8, c[0x0][0x3a8] ;  /* 0x00007500ff0877ac */ /* 0x000ea20008000a00 */
[----:B------:R-:W-:Y:S01]  /*00d0*/  BSSY.RECONVERGENT B0, `(.L_x_5997) ;  /* 0x000004b000007945 */ /* 0x000fe20003800200 */
[----:B------:R-:W3:Y:S01]  /*00e0*/  S2R R4, SR_TID.X ;  /* 0x0000000000047919 */ /* 0x000ee20000002100 */
[----:B------:R-:W-:Y:S01]  /*00f0*/  CS2R R16, SRZ ;  /* 0x0000000000107805 */ /* 0x000fe2000001ff00 */
[----:B------:R-:W4:Y:S01]  /*0100*/  LDCU.64 UR6, c[0x0][0x380] ;  /* 0x00007000ff0677ac */ /* 0x000f220008000a00 */
[----:B------:R-:W-:Y:S02]  /*0110*/  CS2R R18, SRZ ;  /* 0x0000000000127805 */ /* 0x000fe4000001ff00 */
[----:B------:R-:W-:Y:S02]  /*0120*/  CS2R R20, SRZ ;  /* 0x0000000000147805 */ /* 0x000fe4000001ff00 */
[----:B------:R-:W-:Y:S01]  /*0130*/  CS2R R22, SRZ ;  /* 0x0000000000167805 */ /* 0x000fe2000001ff00 */
[----:B------:R-:W5:Y:S01]  /*0140*/  LDCU.64 UR14, c[0x0][0x3b0] ;  /* 0x00007600ff0e77ac */ /* 0x000f620008000a00 */
[----:B--2---:R-:W-:-:S02]  /*0150*/  USHF.L.U64.HI UR13, UR8, 0x6, UR9 ;  /* 0x00000006080d7899 */ /* 0x004fc40008010209 */
[----:B-1----:R-:W-:Y:S01]  /*0160*/  USHF.L.U32 UR12, UR5, 0x7, URZ ;  /* 0x00000007050c7899 */ /* 0x002fe200080006ff */
[----:B-----5:R-:W-:Y:S02]  /*0170*/  IMAD.U32 R0, RZ, RZ, UR15 ;  /* 0x0000000fff007e24 */ /* 0x020fe4000f8e00ff */
        /* <DEDUP_REMOVED lines=9> */
[----:B------:R-:W-:Y:S01]  /*0210*/  SHF.L.U64.HI R2, R2, 0x2, R3 ;  /* 0x0000000202027819 */ /* 0x000fe20000010203 */
[----:B------:R-:W-:-:S03]  /*0220*/  IMAD.U32 R3, RZ, RZ, UR14 ;  /* 0x0000000eff037e24 */ /* 0x000fc6000f8e00ff */
[----:B------:R-:W-:Y:S01]  /*0230*/  IADD3.X R7, PT, PT, R2, UR7, RZ, P0, !PT ;  /* 0x0000000702077c10 */ /* 0x000fe200087fe4ff */
[----:B------:R-:W-:Y:S01]  /*0240*/  IMAD.SHL.U32 R2, R4, 0x4, RZ ;  /* 0x0000000404027824 */ /* 0x000fe200078e00ff */
[C---:B------:R-:W-:Y:S01]  /*0250*/  ISETP.GE.U32.AND P0, PT, R8.reuse, UR8, PT ;  /* 0x0000000808007c0c */ /* 0x040fe2000bf06070 */
[----:B------:R-:W-:Y:S02]  /*0260*/  USHF.L.U32 UR7, UR8, 0x6, URZ ;  /* 0x0000000608077899 */ /* 0x000fe400080006ff */
[----:B------:R-:W-:Y:S02]  /*0270*/  IADD3 R8, P1, PT, -R8, UR8, RZ ;  /* 0x0000000808087c10 */ /* 0x000fe4000ff3e1ff */
[C---:B------:R-:W-:Y:S02]  /*0280*/  ISETP.GE.U32.AND.EX P0, PT, R79.reuse, UR9, PT, P0 ;  /* 0x000000094f007c0c */ /* 0x040fe4000bf06100 */
[----:B------:R-:W-:Y:S02]  /*0290*/  IADD3.X R10, PT, PT, ~R79, UR9, RZ, P1, !PT ;  /* 0x000000094f0a7c10 */ /* 0x000fe40008ffe5ff */
[----:B------:R-:W-:-:S02]  /*02a0*/  ISETP.GE.U32.AND P1, PT, R13, R3, PT ;  /* 0x000000030d00720c */ /* 0x000fc40003f26070 */
[----:B------:R-:W-:Y:S02]  /*02b0*/  ISETP.LT.U32.AND P2, PT, R8, 0x8, PT ;  /* 0x000000080800780c */ /* 0x000fe40003f41070 */
[----:B------:R-:W-:Y:S02]  /*02c0*/  ISETP.GE.U32.AND.EX P1, PT, RZ, R0, PT, P1 ;  /* 0x00000000ff00720c */ /* 0x000fe40003f26110 */
[----:B------:R-:W-:Y:S02]  /*02d0*/  ISETP.LT.U32.AND.EX P2, PT, R10, RZ, PT, P2 ;  /* 0x000000ff0a00720c */ /* 0x000fe40003f41120 */
[----:B------:R-:W-:Y:S02]  /*02e0*/  LOP3.LUT R2, R2, 0x3c, RZ, 0xc0, !PT ;  /* 0x0000003c02027812 */ /* 0x000fe400078ec0ff */
[----:B------:R-:W-:Y:S02]  /*02f0*/  SEL R8, R8, 0x8, P2 ;  /* 0x0000000808087807 */ /* 0x000fe40001000000 */
[----:B------:R-:W-:-:S02]  /*0300*/  SEL R10, R10, RZ, P2 ;  /* 0x000000ff0a0a7207 */ /* 0x000fc40001000000 */
[----:B------:R-:W-:Y:S02]  /*0310*/  SEL R8, R8, RZ, !P0 ;  /* 0x000000ff08087207 */ /* 0x000fe40004000000 */
[----:B------:R-:W-:Y:S01]  /*0320*/  SEL R10, R10, RZ, !P0 ;  /* 0x000000ff0a0a7207 */ /* 0x000fe20004000000 */
[----:B------:R-:W-:Y:S06]  /*0330*/  @P1 BRA `(.L_x_5998) ;  /* 0x0000000000901947 */ /* 0x000fec0003800000 */
[----:B------:R-:W-:Y:S02]  /*0340*/  ISETP.GT.U32.AND P0, PT, R8, 0x7, PT ;  /* 0x000000070800780c */ /* 0x000fe40003f04070 */
[----:B------:R-:W-:Y:S02]  /*0350*/  LOP3.LUT P1, RZ, R6, 0x1f, RZ, 0xc0, !PT ;  /* 0x0000001f06ff7812 */ /* 0x000fe4000782c0ff */
[----:B------:R-:W-:-:S13]  /*0360*/  ISETP.GT.U32.AND.EX P0, PT, R10, RZ, PT, P0 ;  /* 0x000000ff0a00720c */ /* 0x000fda0003f04100 */
[----:B------:R-:W-:Y:S05]  /*0370*/  @!P1 BRA P0, `(.L_x_5999) ;  /* 0x0000000000789947 */ /* 0x000fea0000000000 */
[C---:B------:R-:W-:Y:S02]  /*0380*/  ISETP.NE.U32.AND P3, PT, R8.reuse, RZ, PT ;  /* 0x000000ff0800720c */ /* 0x040fe40003f65070 */
[----:B------:R-:W-:Y:S02]  /*0390*/  CS2R R16, SRZ ;  /* 0x0000000000107805 */ /* 0x000fe4000001ff00 */
[C---:B------:R-:W-:Y:S02]  /*03a0*/  ISETP.GE.U32.AND P4, PT, R8.reuse, 0x2, PT ;  /* 0x000000020800780c */ /* 0x040fe40003f86070 */
[----:B------:R-:W-:Y:S02]  /*03b0*/  CS2R R18, SRZ ;  /* 0x0000000000127805 */ /* 0x000fe4000001ff00 */
[----:B------:R-:W-:Y:S02]  /*03c0*/  ISETP.GE.U32.AND P5, PT, R8, 0x3, PT ;  /* 0x000000030800780c */ /* 0x000fe40003fa6070 */
[----:B------:R-:W-:-:S02]  /*03d0*/  CS2R R20, SRZ ;  /* 0x0000000000147805 */ /* 0x000fc4000001ff00 */
[C---:B------:R-:W-:Y:S02]  /*03e0*/  ISETP.GE.U32.AND P6, PT, R8.reuse, 0x4, PT ;  /* 0x000000040800780c */ /* 0x040fe40003fc6070 */
[----:B------:R-:W-:Y:S02]  /*03f0*/  CS2R R22, SRZ ;  /* 0x0000000000167805 */ /* 0x000fe4000001ff00 */
[C---:B------:R-:W-:Y:S02]  /*0400*/  ISETP.GE.U32.AND P1, PT, R8.reuse, 0x6, PT ;  /* 0x000000060800780c */ /* 0x040fe40003f26070 */
[----:B------:R-:W-:Y:S02]  /*0410*/  ISETP.GE.U32.AND P2, PT, R8, 0x7, PT ;  /* 0x000000070800780c */ /* 0x000fe40003f46070 */
[C---:B------:R-:W-:Y:S02]  /*0420*/  ISETP.NE.AND.EX P3, PT, R10.reuse, RZ, PT, P3 ;  /* 0x000000ff0a00720c */ /* 0x040fe40003f65330 */
[----:B------:R-:W-:-:S02]  /*0430*/  ISETP.GE.U32.AND.EX P4, PT, R10, RZ, PT, P4 ;  /* 0x000000ff0a00720c */ /* 0x000fc40003f86140 */
[C---:B------:R-:W-:Y:S02]  /*0440*/  ISETP.GE.U32.AND.EX P5, PT, R10.reuse, RZ, PT, P5 ;  /* 0x000000ff0a00720c */ /* 0x040fe40003fa6150 */
[C---:B------:R-:W-:Y:S02]  /*0450*/  ISETP.GE.U32.AND.EX P6, PT, R10.reuse, RZ, PT, P6 ;  /* 0x000000ff0a00720c */ /* 0x040fe40003fc6160 */
[C---:B------:R-:W-:Y:S02]  /*0460*/  ISETP.GE.U32.AND.EX P1, PT, R10.reuse, RZ, PT, P1 ;  /* 0x000000ff0a00720c */ /* 0x040fe40003f26110 */
[----:B------:R-:W-:Y:S02]  /*0470*/  ISETP.GE.U32.AND.EX P2, PT, R10, RZ, PT, P2 ;  /* 0x000000ff0a00720c */ /* 0x000fe40003f46120 */
[----:B------:R-:W-:Y:S01]  /*0480*/  ISETP.GE.U32.AND P0, PT, R8, 0x5, PT ;  /* 0x000000050800780c */ /* 0x000fe20003f06070 */
[----:B------:R1:W5:Y:S03]  /*0490*/  @P3 LDG.E R16, desc[UR10][R6.64] ;  /* 0x0000000a06103981 */ /* 0x000366000c1e1900 */
[----:B------:R-:W-:Y:S01]  /*04a0*/  ISETP.GE.U32.AND.EX P0, PT, R10, RZ, PT, P0 ;  /* 0x000000ff0a00720c */ /* 0x000fe20003f06100 */
[----:B------:R1:W5:Y:S04]  /*04b0*/  @P4 LDG.E R17, desc[UR10][R6.64+0x4] ;  /* 0x0000040a06114981 */ /* 0x000368000c1e1900 */
[----:B------:R1:W5:Y:S04]  /*04c0*/  @P5 LDG.E R18, desc[UR10][R6.64+0x8] ;  /* 0x0000080a06125981 */ /* 0x000368000c1e1900 */
[----:B------:R1:W5:Y:S04]  /*04d0*/  @P6 LDG.E R19, desc[UR10][R6.64+0xc] ;  /* 0x00000c0a06136981 */ /* 0x000368000c1e1900 */
[----:B------:R1:W5:Y:S04]  /*04e0*/  @P1 LDG.E R21, desc[UR10][R6.64+0x14] ;  /* 0x0000140a06151981 */ /* 0x000368000c1e1900 */
[----:B------:R1:W5:Y:S04]  /*04f0*/  @P2 LDG.E R22, desc[UR10][R6.64+0x18] ;  /* 0x0000180a06162981 */ /* 0x000368000c1e1900 */
[----:B------:R1:W5:Y:S01]  /*0500*/  @P0 LDG.E R20, desc[UR10][R6.64+0x10] ;  /* 0x0000100a06140981 */ /* 0x000362000c1e1900 */
[----:B------:R-:W-:-:S04]  /*0510*/  ISETP.GE.U32.AND P0, PT, R8, 0x8, PT ;  /* 0x000000080800780c */ /* 0x000fc80003f06070 */
[----:B------:R-:W-:-:S13]  /*0520*/  ISETP.GE.U32.AND.EX P0, PT, R10, RZ, PT, P0 ;  /* 0x000000ff0a00720c */ /* 0x000fda0003f06100 */
[----:B-1----:R-:W-:Y:S05]  /*0530*/  @!P0 BRA `(.L_x_5998) ;  /* 0x0000000000108947 */ /* 0x002fea0003800000 */
[----:B------:R1:W5:Y:S01]  /*0540*/  LDG.E R23, desc[UR10][R6.64+0x1c] ;  /* 0x00001c0a06177981 */ /* 0x000362000c1e1900 */
[----:B------:R-:W-:Y:S05]  /*0550*/  BRA `(.L_x_5998) ;  /* 0x0000000000087947 */ /* 0x000fea0003800000 */
.L_x_5999:
[----:B------:R0:W5:Y:S04]  /*0560*/  LDG.E.128 R16, desc[UR10][R6.64] ;  /* 0x0000000a06107981 */ /* 0x000168000c1e1d00 */
[----:B------:R0:W5:Y:S02]  /*0570*/  LDG.E.128 R20, desc[UR10][R6.64+0x10] ;  /* 0x0000100a06147981 */ /* 0x000164000c1e1d00 */
.L_x_5998:
[----:B------:R-:W-:Y:S05]  /*0580*/  BSYNC.RECONVERGENT B0 ;  /* 0x0000000000007941 */ /* 0x000fea0003800200 */
.L_x_5997:
[----:B------:R-:W2:Y:S01]  /*0590*/  S2UR UR6, SR_CgaCtaId ;  /* 0x00000000000679c3 */ /* 0x000ea20000008800 */
[----:B------:R-:W-:Y:S01]  /*05a0*/  UMOV UR4, 0x400 ;  /* 0x0000040000047882 */ /* 0x000fe20000000000 */
[----:B------:R-:W-:Y:S01]  /*05b0*/  IMAD R2, R5, 0x41, R2 ;  /* 0x0000004105027824 */ /* 0x000fe200078e0202 */
[----:B------:R-:W-:Y:S01]  /*05c0*/  BSSY.RECONVERGENT B0, `(.L_x_6000) ;  /* 0x0000035000007945 */ /* 0x000fe20003800200 */
[----:B------:R-:W-:Y:S02]  /*05d0*/  CS2R R24, SRZ ;  /* 0x0000000000187805 */ /* 0x000fe4000001ff00 */
[----:B------:R-:W-:Y:S01]  /*05e0*/  CS2R R26, SRZ ;  /* 0x00000000001a7805 */ /* 0x000fe2000001ff00 */
[----:B--2---:R-:W-:-:S06]  /*05f0*/  ULEA UR4, UR6, UR4, 0x18 ;  /* 0x0000000406047291 */ /* 0x004fcc000f8ec0ff */
[----:B------:R-:W-:Y:S02]  /*0600*/  LEA R5, R2, UR4, 0x3 ;  /* 0x0000000402057c11 */ /* 0x000fe4000f8e18ff */
[----:B------:R-:W-:-:S03]  /*0610*/  IADD3 R2, P1, PT, R13, 0x10, RZ ;  /* 0x000000100d027810 */ /* 0x000fc60007f3e0ff */
[----:B-----5:R-:W-:Y:S01]  /*0620*/  STS.64 [R5+0x10], R20 ;  /* 0x0000101405007388 */ /* 0x020fe20000000a00 */
[----:B------:R-:W-:Y:S01]  /*0630*/  ISETP.GE.U32.AND P0, PT, R2, R3, PT ;  /* 0x000000030200720c */ /* 0x000fe20003f06070 */
[----:B------:R-:W-:Y:S01]  /*0640*/  IMAD.X R9, RZ, RZ, RZ, P1 ;  /* 0x000000ffff097224 */ /* 0x000fe200008e06ff */
[----:B01----:R-:W-:Y:S01]  /*0650*/  IADD3 R6, P1, PT, R6, UR7, RZ ;  /* 0x0000000706067c10 */ /* 0x003fe2000ff3e0ff */
[----:B------:R-:W-:Y:S03]  /*0660*/  STS.64 [R5+0x18], R22 ;  /* 0x0000181605007388 */ /* 0x000fe60000000a00 */
[----:B------:R-:W-:Y:S01]  /*0670*/  ISETP.GE.U32.AND.EX P0, PT, R9, R0, PT, P0 ;  /* 0x000000000900720c */ /* 0x000fe20003f06100 */
[----:B------:R0:W-:Y:S01]  /*0680*/  STS.64 [R5], R16 ;  /* 0x0000001005007388 */ /* 0x0001e20000000a00 */
[----:B------:R-:W-:-:S03]  /*0690*/  IADD3.X R7, PT, PT, R7, UR13, RZ, P1, !PT ;  /* 0x0000000d07077c10 */ /* 0x000fc60008ffe4ff */
[----:B------:R1:W-:Y:S01]  /*06a0*/  STS.64 [R5+0x8], R18 ;  /* 0x0000081205007388 */ /* 0x0003e20000000a00 */
[----:B0-----:R-:W-:Y:S02]  /*06b0*/  CS2R R16, SRZ ;  /* 0x0000000000107805 */ /* 0x001fe4000001ff00 */
[----:B-1----:R-:W-:-:S05]  /*06c0*/  CS2R R18, SRZ ;  /* 0x0000000000127805 */ /* 0x002fca000001ff00 */
[----:B------:R-:W-:Y:S05]  /*06d0*/  @P0 BRA `(.L_x_6001) ;  /* 0x00000000008c0947 */ /* 0x000fea0003800000 */
[----:B------:R-:W-:Y:S02]  /*06e0*/  LOP3.LUT P0, RZ, R6, 0x1f, RZ, 0xc0, !PT ;  /* 0x0000001f06ff7812 */ /* 0x000fe4000780c0ff */
[----:B------:R-:W-:-:S04]  /*06f0*/  ISETP.LT.U32.AND P1, PT, R8, 0x8, PT ;  /* 0x000000080800780c */ /* 0x000fc80003f21070 */
[----:B------:R-:W-:-:S13]  /*0700*/  ISETP.LT.U32.OR.EX P0, PT, R10, RZ, P0, P1 ;  /* 0x000000ff0a00720c */ /* 0x000fda0000701510 */
[----:B------:R-:W-:Y:S05]  /*0710*/  @P0 BRA `(.L_x_6002) ;  /* 0x00000000000c0947 */ /* 0x000fea0003800000 */
[----:B------:R0:W5:Y:S04]  /*0720*/  LDG.E.128 R24, desc[UR10][R6.64] ;  /* 0x0000000a06187981 */ /* 0x000168000c1e1d00 */
[----:B------:R0:W5:Y:S01]  /*0730*/  LDG.E.128 R16, desc[UR10][R6.64+0x10] ;  /* 0x0000100a06107981 */ /* 0x000162000c1e1d00 */
[----:B------:R-:W-:Y:S05]  /*0740*/  BRA `(.L_x_6001) ;  /* 0x0000000000707947 */ /* 0x000fea0003800000 */
.L_x_6002:
[C---:B------:R-:W-:Y:S02]  /*0750*/  ISETP.NE.U32.AND P0, PT, R8.reuse, RZ, PT ;  /* 0x000000ff0800720c */ /* 0x040fe40003f05070 */
[----:B------:R-:W-:Y:S02]  /*0760*/  CS2R R24, SRZ ;  /* 0x0000000000187805 */ /* 0x000fe4000001ff00 */
[----:B------:R-:W-:Y:S02]  /*0770*/  ISETP.GE.U32.AND P4, PT, R8, 0x2, PT ;  /* 0x000000020800780c */ /* 0x000fe40003f86070 */
[----:B------:R-:W-:Y:S02]  /*0780*/  ISETP.NE.AND.EX P3, PT, R10, RZ, PT, P0 ;  /* 0x000000ff0a00720c */ /* 0x000fe40003f65300 */
[C---:B------:R-:W-:Y:S02]  /*0790*/  ISETP.GE.U32.AND P5, PT, R8.reuse, 0x3, PT ;  /* 0x000000030800780c */ /* 0x040fe40003fa6070 */
[----:B------:R-:W-:-:S02]  /*07a0*/  ISETP.GE.U32.AND P6, PT, R8, 0x4, PT ;  /* 0x000000040800780c */ /* 0x000fc40003fc6070 */
[C---:B------:R-:W-:Y:S02]  /*07b0*/  ISETP.GE.U32.AND P0, PT, R8.reuse, 0x5, PT ;  /* 0x000000050800780c */ /* 0x040fe40003f06070 */
[C---:B------:R-:W-:Y:S02]  /*07c0*/  ISETP.GE.U32.AND P1, PT, R8.reuse, 0x6, PT ;  /* 0x000000060800780c */ /* 0x040fe40003f26070 */
[----:B------:R-:W-:-:S03]  /*07d0*/  ISETP.GE.U32.AND P2, PT, R8, 0x7, PT ;  /* 0x000000070800780c */ /* 0x000fc60003f46070 */
[----:B------:R1:W5:Y:S01]  /*07e0*/  @P3 LDG.E R24, desc[UR10][R6.64] ;  /* 0x0000000a06183981 */ /* 0x000362000c1e1900 */
[----:B------:R-:W-:Y:S02]  /*07f0*/  ISETP.GE.U32.AND P3, PT, R8, 0x8, PT ;  /* 0x000000080800780c */ /* 0x000fe40003f66070 */
[----:B------:R-:W-:Y:S02]  /*0800*/  CS2R R26, SRZ ;  /* 0x00000000001a7805 */ /* 0x000fe4000001ff00 */
[C---:B------:R-:W-:Y:S02]  /*0810*/  ISETP.GE.U32.AND.EX P4, PT, R10.reuse, RZ, PT, P4 ;  /* 0x000000ff0a00720c */ /* 0x040fe40003f86140 */
[----:B------:R-:W-:Y:S02]  /*0820*/  CS2R R16, SRZ ;  /* 0x0000000000107805 */ /* 0x000fe4000001ff00 */
[----:B------:R-:W-:Y:S02]  /*0830*/  ISETP.GE.U32.AND.EX P5, PT, R10, RZ, PT, P5 ;  /* 0x000000ff0a00720c */ /* 0x000fe40003fa6150 */
[----:B------:R-:W-:-:S02]  /*0840*/  CS2R R18, SRZ ;  /* 0x0000000000127805 */ /* 0x000fc4000001ff00 */
[C---:B------:R-:W-:Y:S02]  /*0850*/  ISETP.GE.U32.AND.EX P6, PT, R10.reuse, RZ, PT, P6 ;  /* 0x000000ff0a00720c */ /* 0x040fe40003fc6160 */
[C---:B------:R-:W-:Y:S02]  /*0860*/  ISETP.GE.U32.AND.EX P0, PT, R10.reuse, RZ, PT, P0 ;  /* 0x000000ff0a00720c */ /* 0x040fe40003f06100 */
[C---:B------:R-:W-:Y:S02]  /*0870*/  ISETP.GE.U32.AND.EX P1, PT, R10.reuse, RZ, PT, P1 ;  /* 0x000000ff0a00720c */ /* 0x040fe40003f26110 */
[C---:B------:R-:W-:Y:S02]  /*0880*/  ISETP.GE.U32.AND.EX P2, PT, R10.reuse, RZ, PT, P2 ;  /* 0x000000ff0a00720c */ /* 0x040fe40003f46120 */
[----:B------:R-:W-:Y:S01]  /*0890*/  ISETP.GE.U32.AND.EX P3, PT, R10, RZ, PT, P3 ;  /* 0x000000ff0a00720c */ /* 0x000fe20003f66130 */
[----:B------:R1:W5:Y:S04]  /*08a0*/  @P4 LDG.E R25, desc[UR10][R6.64+0x4] ;  /* 0x0000040a06194981 */ /* 0x000368000c1e1900 */
[----:B------:R1:W5:Y:S04]  /*08b0*/  @P5 LDG.E R26, desc[UR10][R6.64+0x8] ;  /* 0x0000080a061a5981 */ /* 0x000368000c1e1900 */
[----:B------:R1:W5:Y:S04]  /*08c0*/  @P6 LDG.E R27, desc[UR10][R6.64+0xc] ;  /* 0x00000c0a061b6981 */ /* 0x000368000c1e1900 */
[----:B------:R1:W5:Y:S04]  /*08d0*/  @P0 LDG.E R16, desc[UR10][R6.64+0x10] ;  /* 0x0000100a06100981 */ /* 0x000368000c1e1900 */
[----:B------:R1:W5:Y:S04]  /*08e0*/  @P1 LDG.E R17, desc[UR10][R6.64+0x14] ;  /* 0x0000140a06111981 */ /* 0x000368000c1e1900 */
[----:B------:R1:W5:Y:S04]  /*08f0*/  @P2 LDG.E R18, desc[UR10][R6.64+0x18] ;  /* 0x0000180a06122981 */ /* 0x000368000c1e1900 */
[----:B------:R1:W5:Y:S02]  /*0900*/  @P3 LDG.E R19, desc[UR10][R6.64+0x1c] ;  /* 0x00001c0a06133981 */ /* 0x000364000c1e1900 */
.L_x_6001:
[----:B------:R-:W-:Y:S05]  /*0910*/  BSYNC.RECONVERGENT B0 ;  /* 0x0000000000007941 */ /* 0x000fea0003800200 */
.L_x_6000:
[----:B------:R-:W-:Y:S01]  /*0920*/  IADD3 R2, P1, PT, R13, 0x20, RZ ;  /* 0x000000200d027810 */ /* 0x000fe20007f3e0ff */
[----:B-----5:R-:W-:Y:S01]  /*0930*/  STS.64 [R5+0x2090], R16 ;  /* 0x0020901005007388 */ /* 0x020fe20000000a00 */
[----:B------:R-:W-:Y:S01]  /*0940*/  BSSY.RECONVERGENT B0, `(.L_x_6003) ;  /* 0x0000031000007945 */ /* 0x000fe20003800200 */
[----:B------:R-:W-:Y:S02]  /*0950*/  CS2R R20, SRZ ;  /* 0x0000000000147805 */ /* 0x000fe4000001ff00 */
[----:B------:R-:W-:Y:S01]  /*0960*/  ISETP.GE.U32.AND P0, PT, R2, R3, PT ;  /* 0x000000030200720c */ /* 0x000fe20003f06070 */
[----:B------:R-:W-:Y:S01]  /*0970*/  STS.64 [R5+0x2098], R18 ;  /* 0x0020981205007388 */ /* 0x000fe20000000a00 */
[----:B------:R-:W-:Y:S01]  /*0980*/  IMAD.X R9, RZ, RZ, RZ, P1 ;  /* 0x000000ffff097224 */ /* 0x000fe200008e06ff */
[----:B01----:R-:W-:Y:S02]  /*0990*/  IADD3 R6, P1, PT, R6, UR7, RZ ;  /* 0x0000000706067c10 */ /* 0x003fe4000ff3e0ff */
[----:B------:R-:W-:Y:S01]  /*09a0*/  CS2R R22, SRZ ;  /* 0x0000000000167805 */ /* 0x000fe2000001ff00 */
[----:B------:R0:W-:Y:S01]  /*09b0*/  STS.64 [R5+0x2080], R24 ;  /* 0x0020801805007388 */ /* 0x0001e20000000a00 */
[----:B------:R-:W-:-:S03]  /*09c0*/  ISETP.GE.U32.AND.EX P0, PT, R9, R0, PT, P0 ;  /* 0x000000000900720c */ /* 0x000fc60003f06100 */
[----:B------:R1:W-:Y:S01]  /*09d0*/  STS.64 [R5+0x2088], R26 ;  /* 0x0020881a05007388 */ /* 0x0003e20000000a00 */
[----:B------:R-:W-:Y:S02]  /*09e0*/  IADD3.X R7, PT, PT, R7, UR13, RZ, P1, !PT ;  /* 0x0000000d07077c10 */ /* 0x000fe40008ffe4ff */
        /* <DEDUP_REMOVED lines=10> */
.L_x_6005:
        /* <DEDUP_REMOVED lines=28> */
.L_x_6004:
[----:B------:R-:W-:Y:S05]  /*0c50*/  BSYNC.RECONVERGENT B0 ;  /* 0x0000000000007941 */ /* 0x000fea0003800200 */
.L_x_6003:
        /* <DEDUP_REMOVED lines=23> */
.L_x_6008:
        /* <DEDUP_REMOVED lines=28> */
.L_x_6007:
[----:B------:R-:W-:Y:S05]  /*0f90*/  BSYNC.RECONVERGENT B0 ;  /* 0x0000000000007941 */ /* 0x000fea0003800200 */
.L_x_6006:
        /* <DEDUP_REMOVED lines=23> */
.L_x_6011:
        /* <DEDUP_REMOVED lines=28> */
.L_x_6010:
[----:B------:R-:W-:Y:S05]  /*12d0*/  BSYNC.RECONVERGENT B0 ;  /* 0x0000000000007941 */ /* 0x000fea0003800200 */
.L_x_6009:
        /* <DEDUP_REMOVED lines=23> */
.L_x_6014:
        /* <DEDUP_REMOVED lines=28> */
.L_x_6013:
[----:B------:R-:W-:Y:S05]  /*1610*/  BSYNC.RECONVERGENT B0 ;  /* 0x0000000000007941 */ /* 0x000fea0003800200 */
.L_x_6012:
        /* <DEDUP_REMOVED lines=23> */
.L_x_6017:
        /* <DEDUP_REMOVED lines=28> */
.L_x_6016:
[----:B------:R-:W-:Y:S05]  /*1950*/  BSYNC.RECONVERGENT B0 ;  /* 0x0000000000007941 */ /* 0x000fea0003800200 */
.L_x_6015:
        /* <DEDUP_REMOVED lines=16> */
[----:B------:R-:W-:Y:S02]  /*1a60*/  ISETP.LT.U32.AND P1, PT, R8, 0x8, PT ;  /* 0x000000080800780c */ /* 0x000fe40003f21070 */
[----:B------:R-:W-:-:S04]  /*1a70*/  LOP3.LUT P0, RZ, R6, 0x1f, RZ, 0xc0, !PT ;  /* 0x0000001f06ff7812 */ /* 0x000fc8000780c0ff */
[----:B------:R-:W-:-:S13]  /*1a80*/  ISETP.LT.U32.OR.EX P0, PT, R10, RZ, P0, P1 ;  /* 0x000000ff0a00720c */ /* 0x000fda0000701510 */
[----:B------:R-:W-:Y:S05]  /*1a90*/  @P0 BRA `(.L_x_6020) ;  /* 0x00000000000c0947 */ /* 0x000fea0003800000 */
[----:B------:R0:W5:Y:S04]  /*1aa0*/  LDG.E.128 R12, desc[UR10][R6.64] ;  /* 0x0000000a060c7981 */ /* 0x000168000c1e1d00 */
[----:B------:R0:W5:Y:S01]  /*1ab0*/  LDG.E.128 R16, desc[UR10][R6.64+0x10] ;  /* 0x0000100a06107981 */ /* 0x000162000c1e1d00 */
[----:B------:R-:W-:Y:S05]  /*1ac0*/  BRA `(.L_x_6019) ;  /* 0x0000000000707947 */ /* 0x000fea0003800000 */
.L_x_6020:
        /* <DEDUP_REMOVED lines=28> */
.L_x_6019:
[----:B------:R-:W-:Y:S05]  /*1c90*/  BSYNC.RECONVERGENT B0 ;  /* 0x0000000000007941 */ /* 0x000fea0003800200 */
.L_x_6018:
[----:B------:R-:W2:Y:S01]  /*1ca0*/  LDCU UR6, c[0x0][0x3dc] ;  /* 0x00007b80ff0677ac */ /* 0x000ea20008000800 */
[----:B-----5:R3:W-:Y:S01]  /*1cb0*/  STS.64 [R5+0xe380], R12 ;  /* 0x00e3800c05007388 */ /* 0x0207e20000000a00 */
[----:B------:R-:W-:-:S03]  /*1cc0*/  IMAD.MOV.U32 R2, RZ, RZ, 0x43e00000 ;  /* 0x43e00000ff027424 */ /* 0x000fc600078e00ff */
[----:B------:R3:W-:Y:S04]  /*1cd0*/  STS.64 [R5+0xe388], R14 ;  /* 0x00e3880e05007388 */ /* 0x0007e80000000a00 */
[----:B------:R3:W-:Y:S04]  /*1ce0*/  STS.64 [R5+0xe390], R16 ;  /* 0x00e3901005007388 */ /* 0x0007e80000000a00 */
[----:B------:R3:W-:Y:S01]  /*1cf0*/  STS.64 [R5+0xe398], R18 ;  /* 0x00e3981205007388 */ /* 0x0007e20000000a00 */
        /* <DEDUP_REMOVED lines=16> */
[----:B01----:R-:W0:Y:S01]  /*1e00*/  MATCH.ANY R7, R32 ;  /* 0x00000000200773a1 */ /* 0x003e2200000e8000 */
[----:B------:R-:W-:-:S03]  /*1e10*/  IADD3 R44, P0, PT, R78, R3, RZ ;  /* 0x000000034e2c7210 */ /* 0x000fc60007f1e0ff */
[----:B------:R-:W1:Y:S01]  /*1e20*/  LDS.64 R12, [R34] ;  /* 0x00000000220c7984 */ /* 0x000e620000000a00 */
[C---:B------:R-:W-:Y:S01]  /*1e30*/  IADD3 R29, P2, PT, -R44.reuse, UR8, RZ ;  /* 0x000000082c1d7c10 */ /* 0x040fe2000ff5e1ff */
[----:B------:R-:W-:Y:S01]  /*1e40*/  IMAD.X R45, RZ, RZ, R79, P0 ;  /* 0x000000ffff2d7224 */ /* 0x000fe200000e064f */
[----:B------:R-:W-:Y:S01]  /*1e50*/  ISETP.GE.U32.AND P0, PT, R44, UR8, PT ;  /* 0x000000082c007c0c */ /* 0x000fe2000bf06070 */
[----:B------:R-:W3:Y:S01]  /*1e60*/  LDS.64 R14, [R34+0x8] ;  /* 0x00000800220e7984 */ /* 0x000ee20000000a00 */
[----:B--2---:R-:W-:Y:S01]  /*1e70*/  IMAD.WIDE.U32 R40, R39, UR6, RZ ;  /* 0x0000000627287c25 */ /* 0x004fe2000f8e00ff */
[----:B------:R-:W2:Y:S01]  /*1e80*/  REDUX.OR UR6, R32 ;  /* 0x00000000200673c4 */ /* 0x000ea20000004000 */
[----:B------:R-:W-:Y:S01]  /*1e90*/  ISETP.LT.U32.AND P1, PT, R29, 0x10, PT ;  /* 0x000000101d00780c */ /* 0x000fe20003f21070 */
[----:B------:R-:W4:Y:S01]  /*1ea0*/  LDS.64 R16, [R34+0x10] ;  /* 0x0000100022107984 */ /* 0x000f220000000a00 */
[----:B------:R-:W-:Y:S01]  /*1eb0*/  IADD3.X R28, PT, PT, ~R45, UR9, RZ, P2, !PT ;  /* 0x000000092d1c7c10 */ /* 0x000fe200097fe5ff */
[----:B------:R-:W-:Y:S01]  /*1ec0*/  IMAD R39, R39, UR7, R41 ;  /* 0x0000000727277c24 */ /* 0x000fe2000f8e0229 */
[----:B------:R-:W-:Y:S01]  /*1ed0*/  ISETP.GE.U32.AND.EX P0, PT, R45, UR9, PT, P0 ;  /* 0x000000092d007c0c */ /* 0x000fe2000bf06100 */
[----:B------:R-:W5:Y:S01]  /*1ee0*/  LDS.64 R18, [R34+0x18] ;  /* 0x0000180022127984 */ /* 0x000f620000000a00 */
[----:B------:R-:W-:Y:S01]  /*1ef0*/  ISETP.LT.U32.AND.EX P1, PT, R28, RZ, PT, P1 ;  /* 0x000000ff1c00720c */ /* 0x000fe20003f21110 */
[----:B------:R-:W-:-:S02]  /*1f00*/  IMAD.WIDE.U32 R44, R31, UR8, R44 ;  /* 0x000000081f2c7c25 */ /* 0x000fc4000f8e002c */
[----:B------:R-:W2:Y:S01]  /*1f10*/  LDS.64 R20, [R34+0x20] ;  /* 0x0000200022147984 */ /* 0x000ea20000000a00 */
[----:B------:R-:W-:Y:S01]  /*1f20*/  SEL R29, R29, 0x10, P1 ;  /* 0x000000101d1d7807 */ /* 0x000fe20000800000 */
[----:B------:R-:W-:Y:S01]  /*1f30*/  IMAD R35, R31, UR9, R45 ;  /* 0x000000091f237c24 */ /* 0x000fe2000f8e022d */
[----:B------:R-:W-:Y:S01]  /*1f40*/  SEL R28, R28, RZ, P1 ;  /* 0x000000ff1c1c7207 */ /* 0x000fe20000800000 */
[----:B------:R-:W2:Y:S01]  /*1f50*/  LDS.64 R22, [R34+0x28] ;  /* 0x0000280022167984 */ /* 0x000ea20000000a00 */
[----:B0-----:R-:W-:Y:S02]  /*1f60*/  LOP3.LUT P3, RZ, R32, UR13, R7, 0x40, !PT ;  /* 0x0000000d20ff7c12 */ /* 0x001fe4000f864007 */
[----:B------:R-:W-:Y:S01]  /*1f70*/  SEL R29, R29, RZ, !P0 ;  /* 0x000000ff1d1d7207 */ /* 0x000fe20004000000 */
[----:B------:R-:W0:Y:S01]  /*1f80*/  LDS.64 R24, [R34+0x30] ;  /* 0x0000300022187984 */ /* 0x000e220000000a00 */
[----:B------:R-:W-:-:S03]  /*1f90*/  SEL R28, R28, RZ, !P0 ;  /* 0x000000ff1c1c7207 */ /* 0x000fc60004000000 */
[----:B------:R-:W0:Y:S01]  /*1fa0*/  LDS.64 R26, [R34+0x38] ;  /* 0x00003800221a7984 */ /* 0x000e220000000a00 */
[----:B-1----:R-:W-:-:S04]  /*1fb0*/  FMNMX3 R5, |R12|, RZ, |R13|, !PT ;  /* 0x000000ff0c057276 */ /* 0x002fc8000780060d */
[----:B---3--:R-:W-:-:S04]  /*1fc0*/  FMNMX3 R5, R5, |R14|, |R15|, !PT ;  /* 0x4000000e05057276 */ /* 0x008fc8000780040f */
[----:B----4-:R-:W-:-:S04]  /*1fd0*/  FMNMX3 R5, R5, |R16|, |R17|, !PT ;  /* 0x4000001005057276 */ /* 0x010fc80007800411 */
[----:B-----5:R-:W-:-:S04]  /*1fe0*/  FMNMX3 R5, R5, |R18|, |R19|, !PT ;  /* 0x4000001205057276 */ /* 0x020fc80007800413 */
[----:B--2---:R-:W-:-:S04]  /*1ff0*/  FMNMX3 R5, R5, |R20|, |R21|, !PT ;  /* 0x4000001405057276 */ /* 0x004fc80007800415 */
[----:B------:R-:W-:-:S04]  /*2000*/  FMNMX3 R5, R5, |R22|, |R23|, !PT ;  /* 0x4000001605057276 */ /* 0x000fc80007800417 */
[----:B0-----:R-:W-:-:S04]  /*2010*/  FMNMX3 R5, R5, |R24|, |R25|, !PT ;  /* 0x4000001805057276 */ /* 0x001fc80007800419 */
        /* <DEDUP_REMOVED lines=9> */
.L_x_6399:
[----:B------:R-:W1:Y:S01]  /*20b0*/  LDCU UR6, c[0x0][0x3d8] ;  /* 0x00007b00ff0677ac */ /* 0x000e620008000800 */
[----:B------:R-:W-:Y:S01]  /*20c0*/  BSSY.RECONVERGENT B2, `(.L_x_6023) ;  /* 0x000001a000027945 */ /* 0x000fe20003800200 */
[----:B-1----:R-:W-:-:S04]  /*20d0*/  FSETP.GEU.AND P0, PT, R0, UR6, PT ;  /* 0x0000000600007c0b */ /* 0x002fc8000bf0e000 */
[----:B------:R-:W-:Y:S01]  /*20e0*/  FSEL R3, R0, UR6, P0 ;  /* 0x0000000600037c08 */ /* 0x000fe20008000000 */
[----:B------:R-:W-:-:S03]  /*20f0*/  IMAD.MOV.U32 R0, RZ, RZ, 0x3f800000 ;  /* 0x3f800000ff007424 */ /* 0x000fc600078e00ff */
        /* <DEDUP_REMOVED lines=17> */
[----:B0-----:R-:W-:Y:S05]  /*2210*/  CALL.REL.NOINC `($__internal_17_$__cuda_sm3x_div_rn_noftz_f32_slowpath) ;  /* 0x0000019800ac7944 */ /* 0x001fea0003c00000 */
.L_x_6026:
[----:B------:R-:W-:Y:S05]  /*2220*/  BSYNC.RECONVERGENT B3 ;  /* 0x0000000000037941 */ /* 0x000fea0003800200 */
.L_x_6025:
[----:B------:R-:W-:-:S04]  /*2230*/  FSETP.NEU.AND P0, PT, |R0|, +INF , PT ;  /* 0x7f8000000000780b */ /* 0x000fc80003f0d200 */
[----:B------:R-:W-:-:S04]  /*2240*/  FSEL R0, R0, 3.40282346638528859812e+38, P0 ;  /* 0x7f7fffff00007808 */ /* 0x000fc80000000000 */
[----:B------:R-:W-:-:S07]  /*2250*/  @P3 LOP3.LUT R0, R0, 0xff800000, RZ, 0xc0, !PT ;  /* 0xff80000000003812 */ /* 0x000fce00078ec0ff */
.L_x_6024:
[----:B------:R-:W-:Y:S05]  /*2260*/  BSYNC.RECONVERGENT B2 ;  /* 0x0000000000027941 */ /* 0x000fea0003800200 */
.L_x_6023:
        /* <DEDUP_REMOVED lines=12> */
[----:B0-----:R-:W-:Y:S05]  /*2330*/  CALL.REL.NOINC `($__internal_16_$__cuda_sm20_rcp_rn_f32_slowpath) ;  /* 0x0000019400947944 */ /* 0x001fea0003c00000 */
[----:B------:R-:W-:Y:S05]  /*2340*/  BRA `(.L_x_6031) ;  /* 0x0000000000107947 */ /* 0x000fea0003800000 */
.L_x_6030:
[----:B------:R-:W1:Y:S02]  /*2350*/  MUFU.RCP R5, R0 ;  /* 0x0000000000057308 */ /* 0x000e640000001000 */
[----:B-1----:R-:W-:-:S04]  /*2360*/  FFMA R3, R5, R0, -1 ;  /* 0xbf80000005037423 */ /* 0x002fc80000000000 */
[----:B------:R-:W-:-:S04]  /*2370*/  FADD.FTZ R6, -R3, -RZ ;  /* 0x800000ff03067221 */ /* 0x000fc80000010100 */
[----:B------:R-:W-:-:S07]  /*2380*/  FFMA R5, R5, R6, R5 ;  /* 0x0000000605057223 */ /* 0x000fce0000000005 */
.L_x_6031:
[----:B------:R-:W-:Y:S05]  /*2390*/  BSYNC.RECONVERGENT B2 ;  /* 0x0000000000027941 */ /* 0x000fea0003800200 */
.L_x_6029:
        /* <DEDUP_REMOVED lines=8> */
.L_x_6028:
[----:B------:R-:W-:Y:S05]  /*2420*/  BSYNC.RECONVERGENT B1 ;  /* 0x0000000000017941 */ /* 0x000fea0003800200 */
.L_x_6027:
        /* <DEDUP_REMOVED lines=31> */
[----:B-1----:R-:W-:Y:S02]  /*2620*/  F2FP.SATFINITE.E4M3.F32.PACK_AB_MERGE_C R5, RZ, R16, RZ ;  /* 0x00000010ff05723e */ /* 0x002fe400048070ff */
        /* <DEDUP_REMOVED lines=62> */
.L_x_6034:
        /* <DEDUP_REMOVED lines=26> */
[----:B------:R-:W-:Y:S01]  /*2bb0*/  IMAD.SHL.U32 R10, R8, 0x1000000, RZ ;  /* 0x01000000080a7824 */ /* 0x000fe200078e00ff */
[----:B------:R-:W-:Y:S01]  /*2bc0*/  LOP3.LUT R8, R0, R3, RZ, 0xfc, !PT ;  /* 0x0000000300087212 */ /* 0x000fe200078efcff */
[----:B------:R-:W-:Y:S01]  /*2bd0*/  IMAD.SHL.U32 R12, R9, 0x1000000, RZ ;  /* 0x01000000090c7824 */ /* 0x000fe200078e00ff */
[----:B------:R-:W-:Y:S02]  /*2be0*/  LOP3.LUT R9, R5, R6, RZ, 0xfc, !PT ;  /* 0x0000000605097212 */ /* 0x000fe400078efcff */
[----:B------:R-:W-:-:S02]  /*2bf0*/  LOP3.LUT R10, R7, R10, RZ, 0xfc, !PT ;  /* 0x0000000a070a7212 */ /* 0x000fc400078efcff */
[----:B------:R-:W-:-:S05]  /*2c00*/  LOP3.LUT R11, R11, R12, RZ, 0xfc, !PT ;  /* 0x0000000c0b0b7212 */ /* 0x000fca00078efcff */
[----:B------:R2:W-:Y:S02]  /*2c10*/  STG.E.128 desc[UR10][R44.64], R8 ;  /* 0x000000082c007986 */ /* 0x0005e4000c101d0a */
.L_x_6033:
[----:B------:R-:W-:Y:S05]  /*2c20*/  BSYNC.RECONVERGENT B0 ;  /* 0x0000000000007941 */ /* 0x000fea0003800200 */
.L_x_6032:
[----:B---3--:R-:W3:Y:S01]  /*2c30*/  LDS.64 R12, [R34+0x4100] ;  /* 0x00410000220c7984 */ /* 0x008ee20000000a00 */
[----:B------:R-:W5:Y:S08]  /*2c40*/  MATCH.ANY R3, R32 ;  /* 0x00000000200373a1 */ /* 0x000f7000000e8000 */
[----:B------:R-:W0:Y:S01]  /*2c50*/  REDUX.OR UR6, R32 ;  /* 0x00000000200673c4 */ /* 0x000e220000004000 */
[----:B------:R-:W-:Y:S01]  /*2c60*/  VOTEU.ANY UR7, UPT, PT ;  /* 0x0000000000077886 */ /* 0x000fe200038e0100 */
[----:B------:R-:W1:Y:S01]  /*2c70*/  LDS.64 R14, [R34+0x4108] ;  /* 0x00410800220e7984 */ /* 0x000e620000000a00 */
[----:B------:R-:W-:-:S03]  /*2c80*/  IADD3 R42, P0, PT, R31, 0x20, RZ ;  /* 0x000000201f2a7810 */ /* 0x000fc60007f1e0ff */
[----:B------:R-:W4:Y:S02]  /*2c90*/  LDS.64 R16, [R34+0x4110] ;  /* 0x0041100022107984 */ /* 0x000f240000000a00 */
[----:B------:R-:W-:Y:S02]  /*2ca0*/  IMAD.X R37, RZ, RZ, RZ, P0 ;  /* 0x000000ffff257224 */ /* 0x000fe400000e06ff */
[----:B------:R-:W2:Y:S04]  /*2cb0*/  LDS.64 R18, [R34+0x4118] ;  /* 0x0041180022127984 */ /* 0x000ea80000000a00 */
[----:B------:R-:W0:Y:S04]  /*2cc0*/  LDS.64 R20, [R34+0x4120] ;  /* 0x0041200022147984 */ /* 0x000e280000000a00 */
[----:B------:R-:W0:Y:S04]  /*2cd0*/  LDS.64 R22, [R34+0x4128] ;  /* 0x0041280022167984 */ /* 0x000e280000000a00 */
[----:B------:R-:W0:Y:S01]  /*2ce0*/  LDS.64 R24, [R34+0x4130] ;  /* 0x0041300022187984 */ /* 0x000e220000000a00 */
[----:B-----5:R-:W-:-:S03]  /*2cf0*/  LOP3.LUT P1, RZ, R32, UR7, R3, 0x40, !PT ;  /* 0x0000000720ff7c12 */ /* 0x020fc6000f824003 */
[----:B------:R-:W5:Y:S01]  /*2d00*/  LDS.64 R26, [R34+0x4138] ;  /* 0x00413800221a7984 */ /* 0x000f620000000a00 */
[----:B---3--:R-:W-:-:S04]  /*2d10*/  FMNMX3 R0, |R12|, RZ, |R13|, !PT ;  /* 0x000000ff0c007276 */ /* 0x008fc8000780060d */
[----:B-1----:R-:W-:-:S04]  /*2d20*/  FMNMX3 R0, R0, |R14|, |R15|, !PT ;  /* 0x4000000e00007276 */ /* 0x002fc8000780040f */
[----:B----4-:R-:W-:-:S04]  /*2d30*/  FMNMX3 R0, R0, |R16|, |R17|, !PT ;  /* 0x4000001000007276 */ /* 0x010fc80007800411 */
[----:B--2---:R-:W-:-:S04]  /*2d40*/  FMNMX3 R0, R0, |R18|, |R19|, !PT ;  /* 0x4000001200007276 */ /* 0x004fc80007800413 */
[----:B0-----:R-:W-:-:S04]  /*2d50*/  FMNMX3 R0, R0, |R20|, |R21|, !PT ;  /* 0x4000001400007276 */ /* 0x001fc80007800415 */
[----:B------:R-:W-:-:S04]  /*2d60*/  FMNMX3 R0, R0, |R22|, |R23|, !PT ;  /* 0x4000001600007276 */ /* 0x000fc80007800417 */
[----:B------:R-:W-:-:S04]  /*2d70*/  FMNMX3 R0, R0, |R24|, |R25|, !PT ;  /* 0x4000001800007276 */ /* 0x000fc80007800419 */
[----:B-----5:R-:W-:Y:S01]  /*2d80*/  FMNMX3 R9, R0, |R26|, |R27|, !PT ;  /* 0x4000001a00097276 */ /* 0x020fe2000780041b */
        /* <DEDUP_REMOVED lines=8> */
.L_x_6408:
        /* <DEDUP_REMOVED lines=23> */
.L_x_6039:
[----:B------:R-:W-:Y:S05]  /*2f80*/  BSYNC.RECONVERGENT B3 ;  /* 0x0000000000037941 */ /* 0x000fea0003800200 */
.L_x_6038:
[----:B------:R-:W-:-:S04]  /*2f90*/  FSETP.NEU.AND P0, PT, |R0|, +INF , PT ;  /* 0x7f8000000000780b */ /* 0x000fc80003f0d200 */
[----:B------:R-:W-:-:S04]  /*2fa0*/  FSEL R0, R0, 3.40282346638528859812e+38, P0 ;  /* 0x7f7fffff00007808 */ /* 0x000fc80000000000 */
[----:B------:R-:W-:-:S07]  /*2fb0*/  @P3 LOP3.LUT R0, R0, 0xff800000, RZ, 0xc0, !PT ;  /* 0xff80000000003812 */ /* 0x000fce00078ec0ff */
.L_x_6037:
[----:B------:R-:W-:Y:S05]  /*2fc0*/  BSYNC.RECONVERGENT B2 ;  /* 0x0000000000027941 */ /* 0x000fea0003800200 */
.L_x_6036:
[----:B------:R-:W1:Y:S01]  /*2fd0*/  LDCU.64 UR6, c[0x0][0x3b0] ;  /* 0x00007600ff0677ac */ /* 0x000e620008000a00 */
[----:B------:R-:W2:Y:S01]  /*2fe0*/  LDC.64 R6, c[0x0][0x3a8] ;  /* 0x0000ea00ff067b82 */ /* 0x000ea20000000a00 */
[----:B------:R-:W-:Y:S01]  /*2ff0*/  BSSY.RECONVERGENT B1, `(.L_x_6040) ;  /* 0x000001e000017945 */ /* 0x000fe20003800200 */
[----:B-1----:R-:W-:-:S04]  /*3000*/  ISETP.GE.U32.AND P0, PT, R42, UR6, PT ;  /* 0x000000062a007c0c */ /* 0x002fc8000bf06070 */
[----:B------:R-:W-:Y:S02]  /*3010*/  ISETP.GE.U32.AND.EX P0, PT, R37, UR7, PT, P0 ;  /* 0x0000000725007c0c */ /* 0x000fe4000bf06100 */
[C---:B--2---:R-:W-:Y:S01]  /*3020*/  SHF.L.U64.HI R35, R6.reuse, 0x5, R7 ;  /* 0x0000000506237819 */ /* 0x044fe20000010207 */
[----:B------:R-:W-:Y:S01]  /*3030*/  IMAD.SHL.U32 R36, R6, 0x20, RZ ;  /* 0x0000002006247824 */ /* 0x000fe200078e00ff */
        /* <DEDUP_REMOVED lines=10> */
.L_x_6043:
[----:B------:R-:W1:Y:S02]  /*30e0*/  MUFU.RCP R5, R0 ;  /* 0x0000000000057308 */ /* 0x000e640000001000 */
[----:B-1----:R-:W-:-:S04]  /*30f0*/  FFMA R3, R5, R0, -1 ;  /* 0xbf80000005037423 */ /* 0x002fc80000000000 */
[----:B------:R-:W-:-:S04]  /*3100*/  FADD.FTZ R6, -R3, -RZ ;  /* 0x800000ff03067221 */ /* 0x000fc80000010100 */
[----:B------:R-:W-:-:S07]  /*3110*/  FFMA R5, R5, R6, R5 ;  /* 0x0000000605057223 */ /* 0x000fce0000000005 */
.L_x_6044:
[----:B------:R-:W-:Y:S05]  /*3120*/  BSYNC.RECONVERGENT B2 ;  /* 0x0000000000027941 */ /* 0x000fea0003800200 */
.L_x_6042:
        /* <DEDUP_REMOVED lines=10> */
.L_x_6041:
[----:B------:R-:W-:Y:S05]  /*31d0*/  BSYNC.RECONVERGENT B1 ;  /* 0x0000000000017941 */ /* 0x000fea0003800200 */
.L_x_6040:
[----:B------:R-:W2:Y:S01]  /*31e0*/  LDCU.64 UR6, c[0x0][0x3b0] ;  /* 0x00007600ff0677ac */ /* 0x000ea20008000a00 */
[----:B------:R-:W-:Y:S01]  /*31f0*/  IADD3 R44, P1, PT, R36, R44, RZ ;  /* 0x0000002c242c7210 */ /* 0x000fe20007f3e0ff */
[----:B------:R-:W-:Y:S04]  /*3200*/  BSSY.RECONVERGENT B0, `(.L_x_6045) ;  /* 0x000007b000007945 */ /* 0x000fe80003800200 */
[----:B------:R-:W-:Y:S01]  /*3210*/  IMAD.X R45, R35, 0x1, R45, P1 ;  /* 0x00000001232d7824 */ /* 0x000fe200008e062d */
        /* <DEDUP_REMOVED lines=73> */
.L_x_6047:
        /* <DEDUP_REMOVED lines=48> */
.L_x_6046:
[----:B------:R-:W-:Y:S05]  /*39b0*/  BSYNC.RECONVERGENT B0 ;  /* 0x0000000000007941 */ /* 0x000fea0003800200 */
.L_x_6045:
[----:B---3--:R-:W3:Y:S01]  /*39c0*/  LDS.64 R12, [R34+0x8200] ;  /* 0x00820000220c7984 */ /* 0x008ee20000000a00 */
[----:B------:R-:W4:Y:S08]  /*39d0*/  MATCH.ANY R3, R32 ;  /* 0x00000000200373a1 */ /* 0x000f3000000e8000 */
[----:B------:R-:W5:Y:S01]  /*39e0*/  REDUX.OR UR6, R32 ;  /* 0x00000000200673c4 */ /* 0x000f620000004000 */
[----:B------:R-:W-:Y:S01]  /*39f0*/  VOTEU.ANY UR7, UPT, PT ;  /* 0x0000000000077886 */ /* 0x000fe200038e0100 */
[----:B------:R-:W0:Y:S01]  /*3a00*/  LDS.64 R14, [R34+0x8208] ;  /* 0x00820800220e7984 */ /* 0x000e220000000a00 */
[----:B------:R-:W-:-:S03]  /*3a10*/  IADD3 R42, P0, PT, R31, 0x40, RZ ;  /* 0x000000401f2a7810 */ /* 0x000fc60007f1e0ff */
[----:B------:R-:W1:Y:S02]  /*3a20*/  LDS.64 R16, [R34+0x8210] ;  /* 0x0082100022107984 */ /* 0x000e640000000a00 */
[----:B------:R-:W-:Y:S02]  /*3a30*/  IMAD.X R37, RZ, RZ, RZ, P0 ;  /* 0x000000ffff257224 */ /* 0x000fe400000e06ff */
[----:B------:R-:W2:Y:S04]  /*3a40*/  LDS.64 R18, [R34+0x8218] ;  /* 0x0082180022127984 */ /* 0x000ea80000000a00 */
[----:B------:R-:W5:Y:S04]  /*3a50*/  LDS.64 R20, [R34+0x8220] ;  /* 0x0082200022147984 */ /* 0x000f680000000a00 */
[----:B------:R-:W5:Y:S04]  /*3a60*/  LDS.64 R22, [R34+0x8228] ;  /* 0x0082280022167984 */ /* 0x000f680000000a00 */
[----:B------:R-:W5:Y:S01]  /*3a70*/  LDS.64 R24, [R34+0x8230] ;  /* 0x0082300022187984 */ /* 0x000f620000000a00 */
[----:B----4-:R-:W-:-:S03]  /*3a80*/  LOP3.LUT P1, RZ, R32, UR7, R3, 0x40, !PT ;  /* 0x0000000720ff7c12 */ /* 0x010fc6000f824003 */
[----:B------:R-:W4:Y:S01]  /*3a90*/  LDS.64 R26, [R34+0x8238] ;  /* 0x00823800221a7984 */ /* 0x000f220000000a00 */
[----:B---3--:R-:W-:-:S04]  /*3aa0*/  FMNMX3 R0, |R12|, RZ, |R13|, !PT ;  /* 0x000000ff0c007276 */ /* 0x008fc8000780060d */
[----:B0-----:R-:W-:-:S04]  /*3ab0*/  FMNMX3 R0, R0, |R14|, |R15|, !PT ;  /* 0x4000000e00007276 */ /* 0x001fc8000780040f */
[----:B-1----:R-:W-:-:S04]  /*3ac0*/  FMNMX3 R0, R0, |R16|, |R17|, !PT ;  /* 0x4000001000007276 */ /* 0x002fc80007800411 */
[----:B--2---:R-:W-:-:S04]  /*3ad0*/  FMNMX3 R0, R0, |R18|, |R19|, !PT ;  /* 0x4000001200007276 */ /* 0x004fc80007800413 */
[----:B-----5:R-:W-:-:S04]  /*3ae0*/  FMNMX3 R0, R0, |R20|, |R21|, !PT ;  /* 0x4000001400007276 */ /* 0x020fc80007800415 */
[----:B------:R-:W-:-:S04]  /*3af0*/  FMNMX3 R0, R0, |R22|, |R23|, !PT ;  /* 0x4000001600007276 */ /* 0x000fc80007800417 */
[----:B------:R-:W-:-:S04]  /*3b00*/  FMNMX3 R0, R0, |R24|, |R25|, !PT ;  /* 0x4000001800007276 */ /* 0x000fc80007800419 */
[----:B----4-:R-:W-:Y:S01]  /*3b10*/  FMNMX3 R9, R0, |R26|, |R27|, !PT ;  /* 0x4000001a00097276 */ /* 0x010fe2000780041b */
        /* <DEDUP_REMOVED lines=8> */
.L_x_6417:
        /* <DEDUP_REMOVED lines=23> */
.L_x_6052:
[----:B------:R-:W-:Y:S05]  /*3d10*/  BSYNC.RECONVERGENT B3 ;  /* 0x0000000000037941 */ /* 0x000fea0003800200 */
.L_x_6051:
[----:B------:R-:W-:-:S04]  /*3d20*/  FSETP.NEU.AND P0, PT, |R0|, +INF , PT ;  /* 0x7f8000000000780b */ /* 0x000fc80003f0d200 */
[----:B------:R-:W-:-:S04]  /*3d30*/  FSEL R0, R0, 3.40282346638528859812e+38, P0 ;  /* 0x7f7fffff00007808 */ /* 0x000fc80000000000 */
[----:B------:R-:W-:-:S07]  /*3d40*/  @P3 LOP3.LUT R0, R0, 0xff800000, RZ, 0xc0, !PT ;  /* 0xff80000000003812 */ /* 0x000fce00078ec0ff */
.L_x_6050:
[----:B------:R-:W-:Y:S05]  /*3d50*/  BSYNC.RECONVERGENT B2 ;  /* 0x0000000000027941 */ /* 0x000fea0003800200 */
.L_x_6049:
        /* <DEDUP_REMOVED lines=14> */
.L_x_6056:
[----:B------:R-:W1:Y:S02]  /*3e40*/  MUFU.RCP R5, R0 ;  /* 0x0000000000057308 */ /* 0x000e640000001000 */
[----:B-1----:R-:W-:-:S04]  /*3e50*/  FFMA R3, R5, R0, -1 ;  /* 0xbf80000005037423 */ /* 0x002fc80000000000 */
[----:B------:R-:W-:-:S04]  /*3e60*/  FADD.FTZ R6, -R3, -RZ ;  /* 0x800000ff03067221 */ /* 0x000fc80000010100 */
[----:B------:R-:W-:-:S07]  /*3e70*/  FFMA R5, R5, R6, R5 ;  /* 0x0000000605057223 */ /* 0x000fce0000000005 */
.L_x_6057:
[----:B------:R-:W-:Y:S05]  /*3e80*/  BSYNC.RECONVERGENT B2 ;  /* 0x0000000000027941 */ /* 0x000fea0003800200 */
.L_x_6055:
        /* <DEDUP_REMOVED lines=10> */
.L_x_6054:
[----:B------:R-:W-:Y:S05]  /*3f30*/  BSYNC.RECONVERGENT B1 ;  /* 0x0000000000017941 */ /* 0x000fea0003800200 */
.L_x_6053:
        /* <DEDUP_REMOVED lines=77> */
.L_x_6060:
        /* <DEDUP_REMOVED lines=48> */
.L_x_6059:
[----:B------:R-:W-:Y:S05]  /*4710*/  BSYNC.RECONVERGENT B0 ;  /* 0x0000000000007941 */ /* 0x000fea0003800200 */
.L_x_6058:
[----:B--2---:R-:W2:Y:S01]  /*4720*/  LDS.64 R12, [R34+0xc300] ;  /* 0x00c30000220c7984 */ /* 0x004ea20000000a00 */
[----:B------:R-:W4:Y:S08]  /*4730*/  MATCH.ANY R3, R32 ;  /* 0x00000000200373a1 */ /* 0x000f3000000e8000 */
[----:B------:R-:W5:Y:S01]  /*4740*/  REDUX.OR UR6, R32 ;  /* 0x00000000200673c4 */ /* 0x000f620000004000 */
[----:B------:R-:W-:Y:S01]  /*4750*/  VOTEU.ANY UR7, UPT, PT ;  /* 0x0000000000077886 */ /* 0x000fe200038e0100 */
[----:B------:R-:W0:Y:S01]  /*4760*/  LDS.64 R14, [R34+0xc308] ;  /* 0x00c30800220e7984 */ /* 0x000e220000000a00 */
[----:B------:R-:W-:-:S03]  /*4770*/  IADD3 R36, P0, PT, R36, R6, RZ ;  /* 0x0000000624247210 */ /* 0x000fc60007f1e0ff */
[----:B------:R-:W1:Y:S02]  /*4780*/  LDS.64 R16, [R34+0xc310] ;  /* 0x00c3100022107984 */ /* 0x000e640000000a00 */
[----:B------:R-:W-:Y:S02]  /*4790*/  IMAD.X R37, R35, 0x1, R7, P0 ;  /* 0x0000000123257824 */ /* 0x000fe400000e0607 */
[----:B------:R-:W3:Y:S04]  /*47a0*/  LDS.64 R18, [R34+0xc318] ;  /* 0x00c3180022127984 */ /* 0x000ee80000000a00 */
[----:B------:R-:W5:Y:S04]  /*47b0*/  LDS.64 R20, [R34+0xc320] ;  /* 0x00c3200022147984 */ /* 0x000f680000000a00 */
[----:B------:R-:W5:Y:S04]  /*47c0*/  LDS.64 R22, [R34+0xc328] ;  /* 0x00c3280022167984 */ /* 0x000f680000000a00 */
[----:B------:R-:W5:Y:S01]  /*47d0*/  LDS.64 R24, [R34+0xc330] ;  /* 0x00c3300022187984 */ /* 0x000f620000000a00 */
[----:B----4-:R-:W-:-:S03]  /*47e0*/  LOP3.LUT P2, RZ, R32, UR7, R3, 0x40, !PT ;  /* 0x0000000720ff7c12 */ /* 0x010fc6000f844003 */
[----:B------:R4:W5:Y:S02]  /*47f0*/  LDS.64 R26, [R34+0xc338] ;  /* 0x00c33800221a7984 */ /* 0x0009640000000a00 */
[----:B----4-:R-:W-:Y:S02]  /*4800*/  IADD3 R34, P1, PT, R31, 0x60, RZ ;  /* 0x000000601f227810 */ /* 0x010fe40007f3e0ff */
[----:B--2---:R-:W-:-:S03]  /*4810*/  FMNMX3 R0, |R12|, RZ, |R13|, !PT ;  /* 0x000000ff0c007276 */ /* 0x004fc6000780060d */
[----:B------:R-:W-:Y:S01]  /*4820*/  IMAD.X R35, RZ, RZ, RZ, P1 ;  /* 0x000000ffff237224 */ /* 0x000fe200008e06ff */
[----:B0-----:R-:W-:-:S04]  /*4830*/  FMNMX3 R0, R0, |R14|, |R15|, !PT ;  /* 0x4000000e00007276 */ /* 0x001fc8000780040f */
[----:B-1----:R-:W-:-:S04]  /*4840*/  FMNMX3 R0, R0, |R16|, |R17|, !PT ;  /* 0x4000001000007276 */ /* 0x002fc80007800411 */
[----:B---3--:R-:W-:-:S04]  /*4850*/  FMNMX3 R0, R0, |R18|, |R19|, !PT ;  /* 0x4000001200007276 */ /* 0x008fc80007800413 */
[----:B-----5:R-:W-:-:S04]  /*4860*/  FMNMX3 R0, R0, |R20|, |R21|, !PT ;  /* 0x4000001400007276 */ /* 0x020fc80007800415 */
        /* <DEDUP_REMOVED lines=11> */
.L_x_6426:
        /* <DEDUP_REMOVED lines=23> */
.L_x_6065:
[----:B------:R-:W-:Y:S05]  /*4a90*/  BSYNC.RECONVERGENT B3 ;  /* 0x0000000000037941 */ /* 0x000fea0003800200 */
.L_x_6064:
[----:B------:R-:W-:-:S04]  /*4aa0*/  FSETP.NEU.AND P0, PT, |R0|, +INF , PT ;  /* 0x7f8000000000780b */ /* 0x000fc80003f0d200 */
[----:B------:R-:W-:-:S04]  /*4ab0*/  FSEL R11, R0, 3.40282346638528859812e+38, P0 ;  /* 0x7f7fffff000b7808 */ /* 0x000fc80000000000 */
[----:B------:R-:W-:-:S07]  /*4ac0*/  @P3 LOP3.LUT R11, R11, 0xff800000, RZ, 0xc0, !PT ;  /* 0xff8000000b0b3812 */ /* 0x000fce00078ec0ff */
.L_x_6063:
[----:B------:R-:W-:Y:S05]  /*4ad0*/  BSYNC.RECONVERGENT B2 ;  /* 0x0000000000027941 */ /* 0x000fea0003800200 */
.L_x_6062:
        /* <DEDUP_REMOVED lines=13> */
[----:B0-----:R-:W-:Y:S05]  /*4bb0*/  CALL.REL.NOINC `($__internal_16_$__cuda_sm20_rcp_rn_f32_slowpath) ;  /* 0x0000016c00747944 */ /* 0x001fea0003c00000 */
[----:B------:R-:W-:Y:S05]  /*4bc0*/  BRA `(.L_x_6070) ;  /* 0x0000000000107947 */ /* 0x000fea0003800000 */
.L_x_6069:
[----:B------:R-:W1:Y:S02]  /*4bd0*/  MUFU.RCP R0, R11 ;  /* 0x0000000b00007308 */ /* 0x000e640000001000 */
[----:B-1----:R-:W-:-:S04]  /*4be0*/  FFMA R3, R0, R11, -1 ;  /* 0xbf80000000037423 */ /* 0x002fc8000000000b */
[----:B------:R-:W-:-:S04]  /*4bf0*/  FADD.FTZ R3, -R3, -RZ ;  /* 0x800000ff03037221 */ /* 0x000fc80000010100 */
[----:B------:R-:W-:-:S07]  /*4c00*/  FFMA R5, R0, R3, R0 ;  /* 0x0000000300057223 */ /* 0x000fce0000000000 */
.L_x_6070:
[----:B------:R-:W-:Y:S05]  /*4c10*/  BSYNC.RECONVERGENT B2 ;  /* 0x0000000000027941 */ /* 0x000fea0003800200 */
.L_x_6068:
        /* <DEDUP_REMOVED lines=10> */
.L_x_6067:
[----:B------:R-:W-:Y:S05]  /*4cc0*/  BSYNC.RECONVERGENT B1 ;  /* 0x0000000000017941 */ /* 0x000fea0003800200 */
.L_x_6066:
        /* <DEDUP_REMOVED lines=36> */
[----:B0-----:R-:W-:Y:S02]  /*4f10*/  F2FP.SATFINITE.E4M3.F32.PACK_AB_MERGE_C R33, RZ, R22, RZ ;  /* 0x00000016ff21723e */ /* 0x001fe400048070ff */
        /* <DEDUP_REMOVED lines=40> */
.L_x_6072:
        /* <DEDUP_REMOVED lines=48> */
.L_x_6071:
[----:B------:R-:W-:Y:S05]  /*54a0*/  BSYNC.RECONVERGENT B0 ;  /* 0x0000000000007941 */ /* 0x000fea0003800200 */
.L_x_6021:
[----:B-1-3--:R-:W1:Y:S02]  /*54b0*/  LDC R5, c[0x0][0x3e0] ;  /* 0x0000f800ff057b82 */ /* 0x00ae640000000800 */
[----:B-1----:R-:W-:-:S13]  /*54c0*/  ISETP.NE.AND P0, PT, R5, 0x2, PT ;  /* 0x000000020500780c */ /* 0x002fda0003f05270 */
[----:B------:R-:W-:Y:S05]  /*54d0*/  @!P0 BRA `(.L_x_6073) ;  /* 0x0000003800108947 */ /* 0x000fea0003800000 */
[----:B------:R-:W-:-:S13]  /*54e0*/  ISETP.NE.AND P0, PT, R5, 0x1, PT ;  /* 0x000000010500780c */ /* 0x000fda0003f05270 */
[----:B------:R-:W-:Y:S05]  /*54f0*/  @P0 EXIT ;  /* 0x000000000000094d */ /* 0x000fea0003800000 */
[C---:B------:R-:W-:Y:S01]  /*5500*/  IMAD.SHL.U32 R5, R4.reuse, 0x10, RZ ;  /* 0x0000001004057824 */ /* 0x040fe200078e00ff */
[----:B0-----:R-:W-:Y:S01]  /*5510*/  SHF.R.U32.HI R7, RZ, 0x3, R4 ;  /* 0x00000003ff077819 */ /* 0x001fe20000011604 */
[----:B------:R-:W-:Y:S01]  /*5520*/  IMAD.MOV.U32 R49, RZ, RZ, 0xff ;  /* 0x000000ffff317424 */ /* 0x000fe200078e00ff */
[----:B------:R-:W-:Y:S01]  /*5530*/  LOP3.LUT R50, R4, 0x18, RZ, 0xc0, !PT ;  /* 0x0000001804327812 */ /* 0x000fe200078ec0ff */
[----:B------:R-:W-:Y:S01]  /*5540*/  VOTEU.ANY UR6, UPT, PT ;  /* 0x0000000000067886 */ /* 0x000fe200038e0100 */
[----:B------:R-:W-:Y:S01]  /*5550*/  LOP3.LUT R52, R5, 0x70, RZ, 0xc0, !PT ;  /* 0x0000007005347812 */ /* 0x000fe200078ec0ff */
[----:B------:R-:W0:Y:S01]  /*5560*/  LDC.64 R54, c[0x0][0x3c8] ;  /* 0x0000f200ff367b82 */ /* 0x000e220000000a00 */
[----:B------:R-:W-:Y:S02]  /*5570*/  SHF.L.U32 R49, R49, R50, RZ ;  /* 0x0000003231317219 */ /* 0x000fe400000006ff */
[----:B------:R-:W-:Y:S01]  /*5580*/  LEA R46, P2, R7, R78, 0x1 ;  /* 0x0000004e072e7211 */ /* 0x000fe200078408ff */
[----:B------:R-:W-:Y:S01]  /*5590*/  IMAD R51, R52, 0x41, R7 ;  /* 0x0000004134337824 */ /* 0x000fe200078e0207 */
[----:B------:R-:W-:Y:S01]  /*55a0*/  LOP3.LUT R44, R4, 0x7, RZ, 0xc0, !PT ;  /* 0x00000007042c7812 */ /* 0x000fe200078ec0ff */
[----:B------:R-:W-:-:S02]  /*55b0*/  VIADD R52, R52, UR12 ;  /* 0x0000000c34347c36 */ /* 0x000fc40008000000 */
[----:B------:R-:W1:Y:S01]  /*55c0*/  MATCH.ANY R6, R49 ;  /* 0x00000000310673a1 */ /* 0x000e6200000e8000 */
[----:B------:R-:W-:Y:S01]  /*55d0*/  LEA R51, R51, UR4, 0x3 ;  /* 0x0000000433337c11 */ /* 0x000fe2000f8e18ff */
[----:B------:R-:W-:Y:S01]  /*55e0*/  IMAD.X R45, RZ, RZ, R79, P2 ;  /* 0x000000ffff2d7224 */ /* 0x000fe200010e064f */
[CC--:B------:R-:W-:Y:S02]  /*55f0*/  ISETP.GE.U32.AND P0, PT, R52.reuse, R3.reuse, PT ;  /* 0x000000033400720c */ /* 0x0c0fe40003f06070 */
[----:B------:R-:W-:Y:S01]  /*5600*/  IADD3 R3, P1, PT, -R52, R3, RZ ;  /* 0x0000000334037210 */ /* 0x000fe20007f3e1ff */
[----:B------:R-:W-:Y:S01]  /*5610*/  LDS.64 R12, [R51] ;  /* 0x00000000330c7984 */ /* 0x000fe20000000a00 */
[----:B------:R-:W-:Y:S02]  /*5620*/  ISETP.GE.U32.AND.EX P0, PT, RZ, R0, PT, P0 ;  /* 0x00000000ff00720c */ /* 0x000fe40003f06100 */
[----:B------:R-:W-:Y:S01]  /*5630*/  IADD3.X R0, PT, PT, R0, -0x1, RZ, P1, !PT ;  /* 0xffffffff00007810 */ /* 0x000fe20000ffe4ff */
[----:B------:R-:W3:Y:S01]  /*5640*/  LDS.64 R14, [R51+0x208] ;  /* 0x00020800330e7984 */ /* 0x000ee20000000a00 */
[----:B------:R-:W-:-:S03]  /*5650*/  ISETP.LT.U32.AND P1, PT, R3, 0x10, PT ;  /* 0x000000100300780c */ /* 0x000fc60003f21070 */
[----:B------:R-:W-:Y:S01]  /*5660*/  LDS.64 R16, [R51+0x410] ;  /* 0x0004100033107984 */ /* 0x000fe20000000a00 */
[----:B------:R-:W-:Y:S01]  /*5670*/  ISETP.LT.U32.AND.EX P1, PT, R0, RZ, PT, P1 ;  /* 0x000000ff0000720c */ /* 0x000fe20003f21110 */
[----:B0-----:R-:W-:Y:S02]  /*5680*/  IMAD.WIDE.U32 R56, R54, UR5, RZ ;  /* 0x0000000536387c25 */ /* 0x001fe4000f8e00ff */
[----:B------:R-:W0:Y:S01]  /*5690*/  LDS.64 R18, [R51+0x618] ;  /* 0x0006180033127984 */ /* 0x000e220000000a00 */
[----:B------:R-:W-:Y:S01]  /*56a0*/  SEL R48, R3, 0x10, P1 ;  /* 0x0000001003307807 */ /* 0x000fe20000800000 */
[----:B------:R-:W-:Y:S01]  /*56b0*/  IMAD R55, R55, UR5, R57 ;  /* 0x0000000537377c24 */ /* 0x000fe2000f8e0239 */
[----:B------:R-:W-:Y:S01]  /*56c0*/  SEL R47, R0, RZ, P1 ;  /* 0x000000ff002f7207 */ /* 0x000fe20000800000 */
[----:B------:R-:W-:Y:S01]  /*56d0*/  LDS.64 R20, [R51+0x820] ;  /* 0x0008200033147984 */ /* 0x000fe20000000a00 */
[----:B------:R-:W-:Y:S02]  /*56e0*/  SEL R48, R48, RZ, !P0 ;  /* 0x000000ff30307207 */ /* 0x000fe40004000000 */
[----:B-1----:R-:W-:Y:S01]  /*56f0*/  LOP3.LUT P3, RZ, R49, UR6, R6, 0x40, !PT ;  /* 0x0000000631ff7c12 */ /* 0x002fe2000f864006 */
[----:B------:R-:W1:Y:S01]  /*5700*/  LDS.64 R22, [R51+0xa28] ;  /* 0x000a280033167984 */ /* 0x000e620000000a00 */
[----:B------:R-:W4:Y:S01]  /*5710*/  REDUX.OR UR6, R49 ;  /* 0x00000000310673c4 */ /* 0x000f220000004000 */
[----:B------:R-:W-:-:S02]  /*5720*/  SEL R47, R47, RZ, !P0 ;  /* 0x000000ff2f2f7207 */ /* 0x000fc40004000000 */
[----:B------:R-:W-:Y:S04]  /*5730*/  LDS.64 R24, [R51+0xc30] ;  /* 0x000c300033187984 */ /* 0x000fe80000000a00 */
[----:B------:R-:W5:Y:S04]  /*5740*/  LDS.64 R26, [R51+0xe38] ;  /* 0x000e3800331a7984 */ /* 0x000f680000000a00 */
[----:B------:R-:W-:Y:S04]  /*5750*/  LDS.64 R28, [R51+0x1040] ;  /* 0x00104000331c7984 */ /* 0x000fe80000000a00 */
[----:B------:R-:W4:Y:S04]  /*5760*/  LDS.64 R30, [R51+0x1248] ;  /* 0x00124800331e7984 */ /* 0x000f280000000a00 */
[----:B------:R-:W-:Y:S04]  /*5770*/  LDS.64 R32, [R51+0x1450] ;  /* 0x0014500033207984 */ /* 0x000fe80000000a00 */
[----:B------:R-:W4:Y:S01]  /*5780*/  LDS.64 R34, [R51+0x1658] ;  /* 0x0016580033227984 */ /* 0x000f220000000a00 */
[----:B---3--:R-:W-:-:S03]  /*5790*/  FMNMX3 R5, |R12|, RZ, |R14|, !PT ;  /* 0x000000ff0c057276 */ /* 0x008fc6000780060e */
[----:B--2---:R-:W-:Y:S04]  /*57a0*/  LDS.64 R36, [R51+0x1860] ;  /* 0x0018600033247984 */ /* 0x004fe80000000a00 */
[----:B------:R-:W2:Y:S01]  /*57b0*/  LDS.64 R38, [R51+0x1a68] ;  /* 0x001a680033267984 */ /* 0x000ea20000000a00 */
[----:B0-----:R-:W-:-:S03]  /*57c0*/  FMNMX3 R5, R5, |R16|, |R18|, !PT ;  /* 0x4000001005057276 */ /* 0x001fc60007800412 */
[----:B------:R-:W-:Y:S04]  /*57d0*/  LDS.64 R40, [R51+0x1c70] ;  /* 0x001c700033287984 */ /* 0x000fe80000000a00 */
[----:B------:R-:W0:Y:S01]  /*57e0*/  LDS.64 R42, [R51+0x1e78] ;  /* 0x001e7800332a7984 */ /* 0x000e220000000a00 */
[----:B-1----:R-:W-:-:S04]  /*57f0*/  FMNMX3 R5, R5, |R20|, |R22|, !PT ;  /* 0x4000001405057276 */ /* 0x002fc80007800416 */
[----:B-----5:R-:W-:-:S04]  /*5800*/  FMNMX3 R5, R5, |R24|, |R26|, !PT ;  /* 0x4000001805057276 */ /* 0x020fc8000780041a */
[----:B----4-:R-:W-:-:S04]  /*5810*/  FMNMX3 R5, R5, |R28|, |R30|, !PT ;  /* 0x4000001c05057276 */ /* 0x010fc8000780041e */
[----:B------:R-:W-:-:S04]  /*5820*/  FMNMX3 R5, R5, |R32|, |R34|, !PT ;  /* 0x4000002005057276 */ /* 0x000fc80007800422 */
[----:B--2---:R-:W-:-:S04]  /*5830*/  FMNMX3 R5, R5, |R36|, |R38|, !PT ;  /* 0x4000002405057276 */ /* 0x004fc80007800426 */
[----:B0-----:R-:W-:Y:S01]  /*5840*/  FMNMX3 R9, R5, |R40|, |R42|, !PT ;  /* 0x4000002805097276 */ /* 0x001fe2000780042a */
        /* <DEDUP_REMOVED lines=8> */
.L_x_6435:
        /* <DEDUP_REMOVED lines=8> */
[----:B------:R-:W0:Y:S01]  /*5950*/  MUFU.RCP R0, R3 ;  /* 0x0000000300007308 */ /* 0x000e220000001000 */
        /* <DEDUP_REMOVED lines=11> */
[----:B------:R-:W-:Y:S01]  /*5a10*/  IMAD.MOV.U32 R0, RZ, RZ, R3 ;  /* 0x000000ffff007224 */ /* 0x000fe200078e0003 */
[----:B------:R-:W-:-:S07]  /*5a20*/  MOV R6, 0x5a40 ;  /* 0x00005a4000067802 */ /* 0x000fce0000000f00 */
[----:B------:R-:W-:Y:S05]  /*5a30*/  CALL.REL.NOINC `($__internal_17_$__cuda_sm3x_div_rn_noftz_f32_slowpath) ;  /* 0x0000016000a47944 */ /* 0x000fea0003c00000 */
.L_x_6078:
[----:B------:R-:W-:Y:S05]  /*5a40*/  BSYNC.RECONVERGENT B3 ;  /* 0x0000000000037941 */ /* 0x000fea0003800200 */
.L_x_6077:
[----:B------:R-:W-:-:S04]  /*5a50*/  FSETP.NEU.AND P0, PT, |R0|, +INF , PT ;  /* 0x7f8000000000780b */ /* 0x000fc80003f0d200 */
[----:B------:R-:W-:-:S04]  /*5a60*/  FSEL R11, R0, 3.40282346638528859812e+38, P0 ;  /* 0x7f7fffff000b7808 */ /* 0x000fc80000000000 */
[----:B------:R-:W-:-:S07]  /*5a70*/  @P3 LOP3.LUT R11, R11, 0xff800000, RZ, 0xc0, !PT ;  /* 0xff8000000b0b3812 */ /* 0x000fce00078ec0ff */
.L_x_6076:
[----:B------:R-:W-:Y:S05]  /*5a80*/  BSYNC.RECONVERGENT B2 ;  /* 0x0000000000027941 */ /* 0x000fea0003800200 */
.L_x_6075:
        /* <DEDUP_REMOVED lines=15> */
.L_x_6082:
[----:B------:R-:W1:Y:S02]  /*5b80*/  MUFU.RCP R0, R11 ;  /* 0x0000000b00007308 */ /* 0x000e640000001000 */
[----:B-1----:R-:W-:-:S04]  /*5b90*/  FFMA R3, R0, R11, -1 ;  /* 0xbf80000000037423 */ /* 0x002fc8000000000b */
[----:B------:R-:W-:-:S04]  /*5ba0*/  FADD.FTZ R3, -R3, -RZ ;  /* 0x800000ff03037221 */ /* 0x000fc80000010100 */
[----:B0-----:R-:W-:-:S07]  /*5bb0*/  FFMA R5, R0, R3, R0 ;  /* 0x0000000300057223 */ /* 0x001fce0000000000 */
.L_x_6083:
[----:B------:R-:W-:Y:S05]  /*5bc0*/  BSYNC.RECONVERGENT B2 ;  /* 0x0000000000027941 */ /* 0x000fea0003800200 */
.L_x_6081:
[----:B------:R-:W0:Y:S01]  /*5bd0*/  LDCU.64 UR6, c[0x0][0x3d0] ;  /* 0x00007a00ff0677ac */ /* 0x000e220008000a00 */
[----:B------:R-:W-:Y:S01]  /*5be0*/  IMAD.MOV.U32 R54, RZ, RZ, R56 ;  /* 0x000000ffff367224 */ /* 0x000fe200078e0038 */
[----:B------:R-:W1:Y:S01]  /*5bf0*/  LDCU.64 UR14, c[0x0][0x3a0] ;  /* 0x00007400ff0e77ac */ /* 0x000e620008000a00 */
[----:B0-----:R-:W-:Y:S02]  /*5c00*/  IMAD R3, R45, UR6, RZ ;  /* 0x000000062d037c24 */ /* 0x001fe4000f8e02ff */
[----:B------:R-:W-:-:S04]  /*5c10*/  IMAD.WIDE.U32 R6, R46, UR6, R54 ;  /* 0x000000062e067c25 */ /* 0x000fc8000f8e0036 */
[----:B------:R-:W-:Y:S01]  /*5c20*/  IMAD R3, R46, UR7, R3 ;  /* 0x000000072e037c24 */ /* 0x000fe2000f8e0203 */
[----:B-1----:R-:W-:-:S03]  /*5c30*/  LEA R8, P0, R6, UR14, 0x2 ;  /* 0x0000000e06087c11 */ /* 0x002fc6000f8010ff */
[----:B------:R-:W-:-:S05]  /*5c40*/  IMAD.IADD R3, R7, 0x1, R3 ;  /* 0x0000000107037824 */ /* 0x000fca00078e0203 */
[----:B------:R-:W-:-:S05]  /*5c50*/  LEA.HI.X R9, R6, UR15, R3, 0x2, P0 ;  /* 0x0000000f06097c11 */ /* 0x000fca00080f1403 */
[----:B------:R1:W-:Y:S02]  /*5c60*/  STG.E desc[UR10][R8.64], R5 ;  /* 0x0000000508007986 */ /* 0x0003e4000c10190a */
.L_x_6080:
[----:B------:R-:W-:Y:S05]  /*5c70*/  BSYNC.RECONVERGENT B1 ;  /* 0x0000000000017941 */ /* 0x000fea0003800200 */
.L_x_6079:
        /* <DEDUP_REMOVED lines=8> */
[----:B------:R-:W-:Y:S01]  /*5d00*/  IMAD R3, R45, UR14, RZ ;  /* 0x0000000e2d037c24 */ /* 0x000fe2000f8e02ff */
        /* <DEDUP_REMOVED lines=27> */
[----:B01----:R-:W-:Y:S02]  /*5ec0*/  F2FP.SATFINITE.E4M3.F32.PACK_AB_MERGE_C R5, RZ, R20, RZ ;  /* 0x00000014ff05723e */ /* 0x003fe400048070ff */
        /* <DEDUP_REMOVED lines=62> */
.L_x_6086:
        /* <DEDUP_REMOVED lines=33> */
.L_x_6085:
[----:B------:R-:W-:Y:S05]  /*64c0*/  BSYNC.RECONVERGENT B0 ;  /* 0x0000000000007941 */ /* 0x000fea0003800200 */
.L_x_6084:
[----:B------:R-:W5:Y:S01]  /*64d0*/  MATCH.ANY R6, R49 ;  /* 0x00000000310673a1 */ /* 0x000f6200000e8000 */
[----:B------:R-:W-:-:S07]  /*64e0*/  FMNMX3 R0, |R13|, RZ, |R15|, !PT ;  /* 0x000000ff0d007276 */ /* 0x000fce000780060f */
[----:B------:R-:W0:Y:S01]  /*64f0*/  REDUX.OR UR6, R49 ;  /* 0x00000000310673c4 */ /* 0x000e220000004000 */
[----:B------:R-:W-:Y:S01]  /*6500*/  VOTEU.ANY UR7, UPT, PT ;  /* 0x0000000000077886 */ /* 0x000fe200038e0100 */
[----:B------:R-:W-:-:S04]  /*6510*/  FMNMX3 R0, R0, |R17|, |R19|, !PT ;  /* 0x4000001100007276 */ /* 0x000fc80007800413 */
[----:B------:R-:W-:-:S04]  /*6520*/  FMNMX3 R0, R0, |R21|, |R23|, !PT ;  /* 0x4000001500007276 */ /* 0x000fc80007800417 */
[----:B------:R-:W-:-:S04]  /*6530*/  FMNMX3 R0, R0, |R25|, |R27|, !PT ;  /* 0x4000001900007276 */ /* 0x000fc8000780041b */
[----:B------:R-:W-:-:S04]  /*6540*/  FMNMX3 R0, R0, |R29|, |R31|, !PT ;  /* 0x4000001d00007276 */ /* 0x000fc8000780041f */
[----:B------:R-:W-:Y:S02]  /*6550*/  FMNMX3 R0, R0, |R33|, |R35|, !PT ;  /* 0x4000002100007276 */ /* 0x000fe40007800423 */
[----:B-----5:R-:W-:Y:S02]  /*6560*/  LOP3.LUT P0, RZ, R49, UR7, R6, 0x40, !PT ;  /* 0x0000000731ff7c12 */ /* 0x020fe4000f804006 */
[----:B------:R-:W-:-:S04]  /*6570*/  FMNMX3 R0, R0, |R37|, |R39|, !PT ;  /* 0x4000002500007276 */ /* 0x000fc80007800427 */
[----:B-123--:R-:W-:-:S07]  /*6580*/  FMNMX3 R9, R0, |R41|, |R43|, !PT ;  /* 0x4000002900097276 */ /* 0x00efce000780042b */
[----:B0-----:R-:W-:Y:S05]  /*6590*/  @!P0 BRA.DIV UR6, `(.L_x_6087) ;  /* 0x000000fa06348947 */ /* 0x001fea000b800000 */
[----:B------:R-:W0:Y:S02]  /*65a0*/  SHFL.DOWN PT, R0, R9, 0x4, 0x1f ;  /* 0x08801f0009007f89 */ /* 0x000e2400000e0000 */
[----:B0-----:R-:W-:-:S05]  /*65b0*/  FMNMX R10, R9, R0, !PT ;  /* 0x00000000090a7209 */ /* 0x001fca0007800000 */
[----:B------:R-:W0:Y:S02]  /*65c0*/  SHFL.DOWN PT, R0, R10, 0x2, 0x1f ;  /* 0x08401f000a007f89 */ /* 0x000e2400000e0000 */
[----:B0-----:R-:W-:-:S05]  /*65d0*/  FMNMX R12, R10, R0, !PT ;  /* 0x000000000a0c7209 */ /* 0x001fca0007800000 */
[----:B------:R-:W0:Y:S02]  /*65e0*/  SHFL.DOWN PT, R0, R12, 0x1, 0x1f ;  /* 0x08201f000c007f89 */ /* 0x000e2400000e0000 */
[----:B0-----:R-:W-:-:S05]  /*65f0*/  FMNMX R5, R12, R0, !PT ;  /* 0x000000000c057209 */ /* 0x001fca0007800000 */
[----:B------:R0:W1:Y:S02]  /*6600*/  SHFL.IDX PT, R0, R5, R50, 0x1f ;  /* 0x00001f3205007589 */ /* 0x00006400000e0000 */
.L_x_6444:
        /* <DEDUP_REMOVED lines=22> */
[----:B----4-:R-:W-:Y:S05]  /*6770*/  CALL.REL.NOINC `($__internal_17_$__cuda_sm3x_div_rn_noftz_f32_slowpath) ;  /* 0x0000015400547944 */ /* 0x010fea0003c00000 */
.L_x_6091:
[----:B------:R-:W-:Y:S05]  /*6780*/  BSYNC.RECONVERGENT B3 ;  /* 0x0000000000037941 */ /* 0x000fea0003800200 */
.L_x_6090:
[----:B------:R-:W-:-:S04]  /*6790*/  FSETP.NEU.AND P0, PT, |R0|, +INF , PT ;  /* 0x7f8000000000780b */ /* 0x000fc80003f0d200 */
[----:B------:R-:W-:-:S04]  /*67a0*/  FSEL R0, R0, 3.40282346638528859812e+38, P0 ;  /* 0x7f7fffff00007808 */ /* 0x000fc80000000000 */
[----:B------:R-:W-:-:S07]  /*67b0*/  @P3 LOP3.LUT R0, R0, 0xff800000, RZ, 0xc0, !PT ;  /* 0xff80000000003812 */ /* 0x000fce00078ec0ff */
.L_x_6089:
[----:B------:R-:W-:Y:S05]  /*67c0*/  BSYNC.RECONVERGENT B2 ;  /* 0x0000000000027941 */ /* 0x000fea0003800200 */
.L_x_6088:
        /* <DEDUP_REMOVED lines=14> */
[----:B0---4-:R-:W-:Y:S05]  /*68b0*/  CALL.REL.NOINC `($__internal_16_$__cuda_sm20_rcp_rn_f32_slowpath) ;  /* 0x0000015000347944 */ /* 0x011fea0003c00000 */
[----:B------:R-:W-:Y:S05]  /*68c0*/  BRA `(.L_x_6096) ;  /* 0x0000000000107947 */ /* 0x000fea0003800000 */
.L_x_6095:
[----:B0-----:R-:W0:Y:S02]  /*68d0*/  MUFU.RCP R5, R0 ;  /* 0x0000000000057308 */ /* 0x001e240000001000 */
[----:B0-----:R-:W-:-:S04]  /*68e0*/  FFMA R3, R5, R0, -1 ;  /* 0xbf80000005037423 */ /* 0x001fc80000000000 */
[----:B------:R-:W-:-:S04]  /*68f0*/  FADD.FTZ R6, -R3, -RZ ;  /* 0x800000ff03067221 */ /* 0x000fc80000010100 */
[----:B------:R-:W-:-:S07]  /*6900*/  FFMA R5, R5, R6, R5 ;  /* 0x0000000605057223 */ /* 0x000fce0000000005 */
.L_x_6096:
[----:B------:R-:W-:Y:S05]  /*6910*/  BSYNC.RECONVERGENT B2 ;  /* 0x0000000000027941 */ /* 0x000fea0003800200 */
.L_x_6094:
[----:B------:R-:W0:Y:S01]  /*6920*/  LDCU.64 UR6, c[0x0][0x3d0] ;  /* 0x00007a00ff0677ac */ /* 0x000e220008000a00 */
[----:B------:R-:W-:Y:S02]  /*6930*/  IMAD.MOV.U32 R6, RZ, RZ, R56 ;  /* 0x000000ffff067224 */ /* 0x000fe400078e0038 */
        /* <DEDUP_REMOVED lines=9> */
.L_x_6093:
[----:B------:R-:W-:Y:S05]  /*69d0*/  BSYNC.RECONVERGENT B1 ;  /* 0x0000000000017941 */ /* 0x000fea0003800200 */
.L_x_6092:
        /* <DEDUP_REMOVED lines=44> */
[----:B01----:R-:W-:Y:S02]  /*6ca0*/  LOP3.LUT R5, R21, 0xff, RZ, 0xc0, !PT ;  /* 0x000000ff15057812 */ /* 0x003fe400078ec0ff */
        /* <DEDUP_REMOVED lines=33> */
.L_x_6099:
        /* <DEDUP_REMOVED lines=48> */
.L_x_6098:
[----:B------:R-:W-:Y:S05]  /*71c0*/  BSYNC.RECONVERGENT B0 ;  /* 0x0000000000007941 */ /* 0x000fea0003800200 */
.L_x_6097:
[----:B--2---:R-:W-:Y:S01]  /*71d0*/  LDS.64 R12, [R51+0x100] ;  /* 0x00010000330c7984 */ /* 0x004fe20000000a00 */
[----:B------:R-:W2:Y:S08]  /*71e0*/  MATCH.ANY R0, R49 ;  /* 0x00000000310073a1 */ /* 0x000eb000000e8000 */
[----:B------:R-:W5:Y:S01]  /*71f0*/  REDUX.OR UR6, R49 ;  /* 0x00000000310673c4 */ /* 0x000f620000004000 */
[----:B------:R-:W-:Y:S01]  /*7200*/  VOTEU.ANY UR7, UPT, PT ;  /* 0x0000000000077886 */ /* 0x000fe200038e0100 */
[----:B------:R-:W0:Y:S01]  /*7210*/  LDS.64 R14, [R51+0x308] ;  /* 0x00030800330e7984 */ /* 0x000e220000000a00 */
[----:B------:R-:W-:-:S03]  /*7220*/  IADD3 R52, P0, PT, R46, 0x40, RZ ;  /* 0x000000402e347810 */ /* 0x000fc60007f1e0ff */
[----:B------:R-:W-:Y:S04]  /*7230*/  LDS.64 R16, [R51+0x510] ;  /* 0x0005100033107984 */ /* 0x000fe80000000a00 */
[----:B------:R-:W1:Y:S04]  /*7240*/  LDS.64 R18, [R51+0x718] ;  /* 0x0007180033127984 */ /* 0x000e680000000a00 */
[----:B------:R-:W-:Y:S04]  /*7250*/  LDS.64 R20, [R51+0x920] ;  /* 0x0009200033147984 */ /* 0x000fe80000000a00 */
[----:B------:R-:W4:Y:S04]  /*7260*/  LDS.64 R22, [R51+0xb28] ;  /* 0x000b280033167984 */ /* 0x000f280000000a00 */
[----:B------:R-:W-:Y:S01]  /*7270*/  LDS.64 R24, [R51+0xd30] ;  /* 0x000d300033187984 */ /* 0x000fe20000000a00 */
[----:B--2---:R-:W-:-:S03]  /*7280*/  LOP3.LUT P1, RZ, R49, UR7, R0, 0x40, !PT ;  /* 0x0000000731ff7c12 */ /* 0x004fc6000f824000 */
[----:B------:R-:W2:Y:S04]  /*7290*/  LDS.64 R26, [R51+0xf38] ;  /* 0x000f3800331a7984 */ /* 0x000ea80000000a00 */
[----:B------:R-:W-:Y:S04]  /*72a0*/  LDS.64 R28, [R51+0x1140] ;  /* 0x00114000331c7984 */ /* 0x000fe80000000a00 */
[----:B------:R-:W3:Y:S04]  /*72b0*/  LDS.64 R30, [R51+0x1348] ;  /* 0x00134800331e7984 */ /* 0x000ee80000000a00 */
[----:B------:R-:W-:Y:S04]  /*72c0*/  LDS.64 R32, [R51+0x1550] ;  /* 0x0015500033207984 */ /* 0x000fe80000000a00 */
[----:B------:R-:W5:Y:S01]  /*72d0*/  LDS.64 R34, [R51+0x1758] ;  /* 0x0017580033227984 */ /* 0x000f620000000a00 */
[----:B0-----:R-:W-:-:S03]  /*72e0*/  FMNMX3 R3, |R12|, RZ, |R14|, !PT ;  /* 0x000000ff0c037276 */ /* 0x001fc6000780060e */
[----:B------:R-:W-:Y:S04]  /*72f0*/  LDS.64 R36, [R51+0x1960] ;  /* 0x0019600033247984 */ /* 0x000fe80000000a00 */
[----:B------:R-:W0:Y:S01]  /*7300*/  LDS.64 R38, [R51+0x1b68] ;  /* 0x001b680033267984 */ /* 0x000e220000000a00 */
[----:B-1----:R-:W-:-:S03]  /*7310*/  FMNMX3 R3, R3, |R16|, |R18|, !PT ;  /* 0x4000001003037276 */ /* 0x002fc60007800412 */
[----:B------:R-:W-:Y:S04]  /*7320*/  LDS.64 R40, [R51+0x1d70] ;  /* 0x001d700033287984 */ /* 0x000fe80000000a00 */
[----:B------:R1:W0:Y:S01]  /*7330*/  LDS.64 R42, [R51+0x1f78] ;  /* 0x001f7800332a7984 */ /* 0x0002220000000a00 */
[----:B----4-:R-:W-:-:S04]  /*7340*/  FMNMX3 R3, R3, |R20|, |R22|, !PT ;  /* 0x4000001403037276 */ /* 0x010fc80007800416 */
[----:B--2---:R-:W-:Y:S01]  /*7350*/  FMNMX3 R3, R3, |R24|, |R26|, !PT ;  /* 0x4000001803037276 */ /* 0x004fe2000780041a */
[----:B-1----:R-:W-:-:S03]  /*7360*/  IMAD.X R51, RZ, RZ, R45, P0 ;  /* 0x000000ffff337224 */ /* 0x002fc600000e062d */
[----:B---3--:R-:W-:-:S04]  /*7370*/  FMNMX3 R3, R3, |R28|, |R30|, !PT ;  /* 0x4000001c03037276 */ /* 0x008fc8000780041e */
[----:B-----5:R-:W-:-:S04]  /*7380*/  FMNMX3 R3, R3, |R32|, |R34|, !PT ;  /* 0x4000002003037276 */ /* 0x020fc80007800422 */
        /* <DEDUP_REMOVED lines=10> */
.L_x_6453:
        /* <DEDUP_REMOVED lines=23> */
.L_x_6104:
[----:B------:R-:W-:Y:S05]  /*75a0*/  BSYNC.RECONVERGENT B3 ;  /* 0x0000000000037941 */ /* 0x000fea0003800200 */
.L_x_6103:
[----:B------:R-:W-:-:S04]  /*75b0*/  FSETP.NEU.AND P0, PT, |R0|, +INF , PT ;  /* 0x7f8000000000780b */ /* 0x000fc80003f0d200 */
[----:B------:R-:W-:-:S04]  /*75c0*/  FSEL R11, R0, 3.40282346638528859812e+38, P0 ;  /* 0x7f7fffff000b7808 */ /* 0x000fc80000000000 */
[----:B------:R-:W-:-:S07]  /*75d0*/  @P3 LOP3.LUT R11, R11, 0xff800000, RZ, 0xc0, !PT ;  /* 0xff8000000b0b3812 */ /* 0x000fce00078ec0ff */
.L_x_6102:
[----:B------:R-:W-:Y:S05]  /*75e0*/  BSYNC.RECONVERGENT B2 ;  /* 0x0000000000027941 */ /* 0x000fea0003800200 */
.L_x_6101:
        /* <DEDUP_REMOVED lines=15> */
.L_x_6108:
[----:B------:R-:W1:Y:S02]  /*76e0*/  MUFU.RCP R0, R11 ;  /* 0x0000000b00007308 */ /* 0x000e640000001000 */
[----:B-1----:R-:W-:-:S04]  /*76f0*/  FFMA R3, R0, R11, -1 ;  /* 0xbf80000000037423 */ /* 0x002fc8000000000b */
[----:B------:R-:W-:-:S04]  /*7700*/  FADD.FTZ R3, -R3, -RZ ;  /* 0x800000ff03037221 */ /* 0x000fc80000010100 */
[----:B0-----:R-:W-:-:S07]  /*7710*/  FFMA R5, R0, R3, R0 ;  /* 0x0000000300057223 */ /* 0x001fce0000000000 */
.L_x_6109:
[----:B------:R-:W-:Y:S05]  /*7720*/  BSYNC.RECONVERGENT B2 ;  /* 0x0000000000027941 */ /* 0x000fea0003800200 */
.L_x_6107:
        /* <DEDUP_REMOVED lines=11> */
.L_x_6106:
[----:B------:R-:W-:Y:S05]  /*77e0*/  BSYNC.RECONVERGENT B1 ;  /* 0x0000000000017941 */ /* 0x000fea0003800200 */
.L_x_6105:
[----:B------:R-:W2:Y:S01]  /*77f0*/  LDCU.64 UR6, c[0x0][0x3a8] ;  /* 0x00007500ff0677ac */ /* 0x000ea20008000a00 */
[----:B------:R-:W3:Y:S01]  /*7800*/  LDC.64 R6, c[0x0][0x3b0] ;  /* 0x0000ec00ff067b82 */ /* 0x000ee20000000a00 */
[----:B------:R-:W-:Y:S01]  /*7810*/  BSSY.RECONVERGENT B0, `(.L_x_6110) ;  /* 0x000007d000007945 */ /* 0x000fe20003800200 */
[----:B--2---:R-:W-:-:S04]  /*7820*/  ISETP.GE.U32.AND P0, PT, R52, UR6, PT ;  /* 0x0000000634007c0c */ /* 0x004fc8000bf06070 */
[----:B------:R-:W-:Y:S02]  /*7830*/  ISETP.GE.U32.AND.EX P0, PT, R51, UR7, PT, P0 ;  /* 0x0000000733007c0c */ /* 0x000fe4000bf06100 */
[C---:B---3--:R-:W-:Y:S02]  /*7840*/  LEA R52, P1, R6.reuse, R58, 0x6 ;  /* 0x0000003a06347211 */ /* 0x048fe400078230ff */
        /* <DEDUP_REMOVED lines=73> */
.L_x_6112:
        /* <DEDUP_REMOVED lines=48> */
.L_x_6111:
[----:B------:R-:W-:Y:S05]  /*7fe0*/  BSYNC.RECONVERGENT B0 ;  /* 0x0000000000007941 */ /* 0x000fea0003800200 */
.L_x_6110:
[----:B------:R-:W4:Y:S01]  /*7ff0*/  MATCH.ANY R6, R49 ;  /* 0x00000000310673a1 */ /* 0x000f2200000e8000 */
[----:B------:R-:W-:-:S07]  /*8000*/  FMNMX3 R0, |R13|, RZ, |R15|, !PT ;  /* 0x000000ff0d007276 */ /* 0x000fce000780060f */
[----:B------:R-:W5:Y:S01]  /*8010*/  REDUX.OR UR6, R49 ;  /* 0x00000000310673c4 */ /* 0x000f620000004000 */
[----:B------:R-:W-:Y:S01]  /*8020*/  VOTEU.ANY UR7, UPT, PT ;  /* 0x0000000000077886 */ /* 0x000fe200038e0100 */
[----:B------:R-:W-:-:S04]  /*8030*/  FMNMX3 R0, R0, |R17|, |R19|, !PT ;  /* 0x4000001100007276 */ /* 0x000fc80007800413 */
[----:B------:R-:W-:-:S04]  /*8040*/  FMNMX3 R0, R0, |R21|, |R23|, !PT ;  /* 0x4000001500007276 */ /* 0x000fc80007800417 */
[----:B------:R-:W-:-:S04]  /*8050*/  FMNMX3 R0, R0, |R25|, |R27|, !PT ;  /* 0x4000001900007276 */ /* 0x000fc8000780041b */
[----:B------:R-:W-:-:S04]  /*8060*/  FMNMX3 R0, R0, |R29|, |R31|, !PT ;  /* 0x4000001d00007276 */ /* 0x000fc8000780041f */
[----:B------:R-:W-:Y:S02]  /*8070*/  FMNMX3 R0, R0, |R33|, |R35|, !PT ;  /* 0x4000002100007276 */ /* 0x000fe40007800423 */
[----:B----4-:R-:W-:Y:S02]  /*8080*/  LOP3.LUT P0, RZ, R49, UR7, R6, 0x40, !PT ;  /* 0x0000000731ff7c12 */ /* 0x010fe4000f804006 */
[----:B------:R-:W-:-:S04]  /*8090*/  FMNMX3 R0, R0, |R37|, |R39|, !PT ;  /* 0x4000002500007276 */ /* 0x000fc80007800427 */
[----:B-123--:R-:W-:-:S07]  /*80a0*/  FMNMX3 R9, R0, |R41|, |R43|, !PT ;  /* 0x4000002900097276 */ /* 0x00efce000780042b */
[----:B-----5:R-:W-:Y:S05]  /*80b0*/  @!P0 BRA.DIV UR6, `(.L_x_6113) ;  /* 0x000000e2069c8947 */ /* 0x020fea000b800000 */
[----:B------:R-:W1:Y:S02]  /*80c0*/  SHFL.DOWN PT, R0, R9, 0x4, 0x1f ;  /* 0x08801f0009007f89 */ /* 0x000e6400000e0000 */
[----:B-1----:R-:W-:-:S05]  /*80d0*/  FMNMX R10, R9, R0, !PT ;  /* 0x00000000090a7209 */ /* 0x002fca0007800000 */
[----:B------:R-:W1:Y:S02]  /*80e0*/  SHFL.DOWN PT, R0, R10, 0x2, 0x1f ;  /* 0x08401f000a007f89 */ /* 0x000e6400000e0000 */
[----:B-1----:R-:W-:-:S05]  /*80f0*/  FMNMX R12, R10, R0, !PT ;  /* 0x000000000a0c7209 */ /* 0x002fca0007800000 */
[----:B------:R-:W0:Y:S02]  /*8100*/  SHFL.DOWN PT, R0, R12, 0x1, 0x1f ;  /* 0x08201f000c007f89 */ /* 0x000e2400000e0000 */
[----:B0-----:R-:W-:-:S05]  /*8110*/  FMNMX R5, R12, R0, !PT ;  /* 0x000000000c057209 */ /* 0x001fca0007800000 */
[----:B------:R0:W1:Y:S02]  /*8120*/  SHFL.IDX PT, R0, R5, R50, 0x1f ;  /* 0x00001f3205007589 */ /* 0x00006400000e0000 */
.L_x_6462:
        /* <DEDUP_REMOVED lines=23> */
.L_x_6117:
[----:B------:R-:W-:Y:S05]  /*82a0*/  BSYNC.RECONVERGENT B3 ;  /* 0x0000000000037941 */ /* 0x000fea0003800200 */
.L_x_6116:
[----:B------:R-:W-:-:S04]  /*82b0*/  FSETP.NEU.AND P0, PT, |R0|, +INF , PT ;  /* 0x7f8000000000780b */ /* 0x000fc80003f0d200 */
[----:B------:R-:W-:-:S04]  /*82c0*/  FSEL R0, R0, 3.40282346638528859812e+38, P0 ;  /* 0x7f7fffff00007808 */ /* 0x000fc80000000000 */
[----:B------:R-:W-:-:S07]  /*82d0*/  @P3 LOP3.LUT R0, R0, 0xff800000, RZ, 0xc0, !PT ;  /* 0xff80000000003812 */ /* 0x000fce00078ec0ff */
.L_x_6115:
[----:B------:R-:W-:Y:S05]  /*82e0*/  BSYNC.RECONVERGENT B2 ;  /* 0x0000000000027941 */ /* 0x000fea0003800200 */
.L_x_6114:
        /* <DEDUP_REMOVED lines=16> */
.L_x_6121:
[----:B0-----:R-:W0:Y:S02]  /*83f0*/  MUFU.RCP R5, R0 ;  /* 0x0000000000057308 */ /* 0x001e240000001000 */
[----:B0-----:R-:W-:-:S04]  /*8400*/  FFMA R3, R5, R0, -1 ;  /* 0xbf80000005037423 */ /* 0x001fc80000000000 */
[----:B------:R-:W-:-:S04]  /*8410*/  FADD.FTZ R6, -R3, -RZ ;  /* 0x800000ff03067221 */ /* 0x000fc80000010100 */
[----:B------:R-:W-:-:S07]  /*8420*/  FFMA R5, R5, R6, R5 ;  /* 0x0000000605057223 */ /* 0x000fce0000000005 */
.L_x_6122:
[----:B------:R-:W-:Y:S05]  /*8430*/  BSYNC.RECONVERGENT B2 ;  /* 0x0000000000027941 */ /* 0x000fea0003800200 */
.L_x_6120:
        /* <DEDUP_REMOVED lines=11> */
.L_x_6119:
[----:B------:R-:W-:Y:S05]  /*84f0*/  BSYNC.RECONVERGENT B1 ;  /* 0x0000000000017941 */ /* 0x000fea0003800200 */
.L_x_6118:
        /* <DEDUP_REMOVED lines=78> */
.L_x_6125:
        /* <DEDUP_REMOVED lines=48> */
.L_x_6124:
[----:B------:R-:W-:Y:S05]  /*8ce0*/  BSYNC.RECONVERGENT B0 ;  /* 0x0000000000007941 */ /* 0x000fea0003800200 */
.L_x_6123:
[----:B------:R-:W4:Y:S02]  /*8cf0*/  LDC R0, c[0x0][0x3e0] ;  /* 0x0000f800ff007b82 */ /* 0x000f240000000800 */
[----:B----4-:R-:W-:-:S13]  /*8d00*/  ISETP.NE.AND P0, PT, R0, 0x2, PT ;  /* 0x000000020000780c */ /* 0x010fda0003f05270 */
[----:B------:R-:W-:Y:S05]  /*8d10*/  @P0 EXIT ;  /* 0x000000000000094d */ /* 0x000fea0003800000 */
.L_x_6073:
[--C-:B------:R-:W-:Y:S01]  /*8d20*/  SHF.R.U32.HI R3, RZ, 0x2, R4.reuse ;  /* 0x00000002ff037819 */ /* 0x100fe20000011604 */
        /* <DEDUP_REMOVED lines=9> */
[----:B------:R0:W1:Y:S01]  /*8dc0*/  LDS.64 R68, [R0+0x208] ;  /* 0x0002080000447984 */ /* 0x0000620000000a00 */
[----:B----4-:R-:W-:-:S03]  /*8dd0*/  IADD3 R77, P0, PT, -R80, UR14, RZ ;  /* 0x0000000e504d7c10 */ /* 0x010fc6000ff1e1ff */
[----:B------:R4:W1:Y:S01]  /*8de0*/  LDS.64 R70, [R0+0x240] ;  /* 0x0002400000467984 */ /* 0x0008620000000a00 */
[----:B-----5:R-:W-:Y:S01]  /*8df0*/  UPRMT UR6, UR6, 0x8880, URZ ;  /* 0x0000888006067896 */ /* 0x020fe200080000ff */
[----:B------:R-:W-:Y:S02]  /*8e00*/  ISETP.LT.U32.AND P1, PT, R77, 0x10, PT ;  /* 0x000000104d00780c */ /* 0x000fe40003f21070 */
[----:B------:R4:W1:Y:S01]  /*8e10*/  LDS.64 R72, [R0+0x618] ;  /* 0x0006180000487984 */ /* 0x0008620000000a00 */
[C---:B------:R-:W-:Y:S01]  /*8e20*/  IADD3.X R4, PT, PT, ~R79.reuse, UR15, RZ, P0, !PT ;  /* 0x0000000f4f047c10 */ /* 0x040fe200087fe5ff */
[----:B------:R-:W-:Y:S01]  /*8e30*/  UISETP.NE.AND UP0, UPT, UR6, URZ, UPT ;  /* 0x000000ff0600728c */ /* 0x000fe2000bf05270 */
[----:B------:R-:W-:Y:S01]  /*8e40*/  ISETP.GE.U32.AND P0, PT, R80, UR14, PT ;  /* 0x0000000e50007c0c */ /* 0x000fe2000bf06070 */
[----:B------:R4:W1:Y:S01]  /*8e50*/  LDS.64 R74, [R0+0x650] ;  /* 0x00065000004a7984 */ /* 0x0008620000000a00 */
[----:B------:R-:W-:Y:S02]  /*8e60*/  ISETP.LT.U32.AND.EX P1, PT, R4, RZ, PT, P1 ;  /* 0x000000ff0400720c */ /* 0x000fe40003f21110 */
[----:B------:R-:W-:Y:S01]  /*8e70*/  ISETP.GE.U32.AND.EX P0, PT, R79, UR15, PT, P0 ;  /* 0x0000000f4f007c0c */ /* 0x000fe2000bf06100 */
[----:B--2---:R4:W2:Y:S01]  /*8e80*/  LDS.128 R12, [R0] ;  /* 0x00000000000c7984 */ /* 0x0048a20000000c00 */
[----:B------:R-:W-:-:S02]  /*8e90*/  SEL R77, R77, 0x10, P1 ;  /* 0x000000104d4d7807 */ /* 0x000fc40000800000 */
[----:B------:R-:W-:Y:S01]  /*8ea0*/  SEL R4, R4, RZ, P1 ;  /* 0x000000ff04047207 */ /* 0x000fe20000800000 */
[----:B------:R4:W1:Y:S01]  /*8eb0*/  LDS.128 R16, [R0+0x10] ;  /* 0x0000100000107984 */ /* 0x0008620000000c00 */
[----:B------:R-:W-:Y:S02]  /*8ec0*/  SEL R77, R77, RZ, !P0 ;  /* 0x000000ff4d4d7207 */ /* 0x000fe40004000000 */
[----:B------:R-:W-:Y:S01]  /*8ed0*/  SEL R4, R4, RZ, !P0 ;  /* 0x000000ff04047207 */ /* 0x000fe20004000000 */
[----:B------:R4:W1:Y:S04]  /*8ee0*/  LDS.128 R20, [R0+0x20] ;  /* 0x0000200000147984 */ /* 0x0008680000000c00 */
[----:B------:R4:W1:Y:S04]  /*8ef0*/  LDS.128 R24, [R0+0x30] ;  /* 0x0000300000187984 */ /* 0x0008680000000c00 */
[----:B------:R4:W1:Y:S04]  /*8f00*/  LDS.128 R28, [R0+0x210] ;  /* 0x00021000001c7984 */ /* 0x0008680000000c00 */
[----:B0-----:R4:W0:Y:S04]  /*8f10*/  LDS.128 R32, [R0+0x220] ;  /* 0x0002200000207984 */ /* 0x0018280000000c00 */
[----:B------:R4:W0:Y:S04]  /*8f20*/  LDS.128 R36, [R0+0x230] ;  /* 0x0002300000247984 */ /* 0x0008280000000c00 */
[----:B------:R4:W0:Y:S04]  /*8f30*/  LDS.128 R40, [R0+0x410] ;  /* 0x0004100000287984 */ /* 0x0008280000000c00 */
[----:B------:R4:W0:Y:S04]  /*8f40*/  LDS.128 R44, [R0+0x420] ;  /* 0x00042000002c7984 */ /* 0x0008280000000c00 */
[----:B------:R4:W0:Y:S04]  /*8f50*/  LDS.128 R48, [R0+0x430] ;  /* 0x0004300000307984 */ /* 0x0008280000000c00 */
[----:B------:R4:W0:Y:S04]  /*8f60*/  LDS.128 R52, [R0+0x440] ;  /* 0x0004400000347984 */ /* 0x0008280000000c00 */
[----:B------:R4:W0:Y:S04]  /*8f70*/  LDS.128 R56, [R0+0x620] ;  /* 0x0006200000387984 */ /* 0x0008280000000c00 */
[----:B------:R4:W0:Y:S04]  /*8f80*/  LDS.128 R60, [R0+0x630] ;  /* 0x00063000003c7984 */ /* 0x0008280000000c00 */
[----:B------:R4:W0:Y:S01]  /*8f90*/  LDS.128 R64, [R0+0x640] ;  /* 0x0006400000407984 */ /* 0x0008220000000c00 */
[----:B--2---:R-:W-:Y:S05]  /*8fa0*/  BRA.U UP0, `(.L_x_6127) ;  /* 0x0000005100307547 */ /* 0x004fea000b800000 */
[----:B------:R-:W-:Y:S01]  /*8fb0*/  UMOV UR6, 0xffffffff ;  /* 0xffffffff00067882 */ /* 0x000fe20000000000 */
[----:B-1----:R-:W-:-:S04]  /*8fc0*/  FMNMX3 R3, |R12|, RZ, |R68|, !PT ;  /* 0x000000ff0c037276 */ /* 0x002fc80007800644 */
[----:B0--3--:R-:W-:Y:S01]  /*8fd0*/  FMNMX3 R9, R3, |R40|, |R72|, !PT ;  /* 0x4000002803097276 */ /* 0x009fe20007800448 */
[----:B------:R-:W-:Y:S06]  /*8fe0*/  BRA.DIV UR6, `(.L_x_6128) ;  /* 0x000000d606687947 */ /* 0x000fec000b800000 */
[----:B----4-:R-:W0:Y:S02]  /*8ff0*/  SHFL.DOWN PT, R0, R9, 0x10, 0x1f ;  /* 0x0a001f0009007f89 */ /* 0x010e2400000e0000 */
        /* <DEDUP_REMOVED lines=10> */
.L_x_6470:
[----:B------:R-:W1:Y:S01]  /*90a0*/  LDCU UR6, c[0x0][0x3d8] ;  /* 0x00007b00ff0677ac */ /* 0x000e620008000800 */
[----:B------:R-:W-:Y:S01]  /*90b0*/  IMAD.MOV.U32 R81, RZ, RZ, 0x3f800000 ;  /* 0x3f800000ff517424 */ /* 0x000fe200078e00ff */
[----:B-1----:R-:W-:-:S04]  /*90c0*/  FSETP.GEU.AND P0, PT, R11, UR6, PT ;  /* 0x000000060b007c0b */ /* 0x002fc8000bf0e000 */
[----:B------:R-:W-:-:S04]  /*90d0*/  FSEL R11, R11, UR6, P0 ;  /* 0x000000060b0b7c08 */ /* 0x000fc80008000000 */
[----:B------:R-:W-:-:S04]  /*90e0*/  FSETP.NEU.AND P0, PT, R11, RZ, PT ;  /* 0x000000ff0b00720b */ /* 0x000fc80003f0d000 */
[----:B------:R-:W-:-:S13]  /*90f0*/  FSETP.EQU.OR P0, PT, |R11|, +INF , !P0 ;  /* 0x7f8000000b00780b */ /* 0x000fda000470a600 */
[----:B------:R-:W-:Y:S05]  /*9100*/  @P0 BRA `(.L_x_6129) ;  /* 0x0000000000340947 */ /* 0x000fea0003800000 */
[----:B0-----:R-:W0:Y:S08]  /*9110*/  MUFU.RCP R0, R11 ;  /* 0x0000000b00007308 */ /* 0x001e300000001000 */
[----:B------:R-:W1:Y:S01]  /*9120*/  FCHK P0, R2, R11 ;  /* 0x0000000b02007302 */ /* 0x000e620000000000 */
[----:B0-----:R-:W-:-:S04]  /*9130*/  FFMA R3, -R11, R0, 1 ;  /* 0x3f8000000b037423 */ /* 0x001fc80000000100 */
[----:B------:R-:W-:-:S04]  /*9140*/  FFMA R0, R0, R3, R0 ;  /* 0x0000000300007223 */ /* 0x000fc80000000000 */
[----:B------:R-:W-:-:S04]  /*9150*/  FFMA R3, R0, 448, RZ ;  /* 0x43e0000000037823 */ /* 0x000fc800000000ff */
[----:B------:R-:W-:-:S04]  /*9160*/  FFMA R6, -R11, R3, 448 ;  /* 0x43e000000b067423 */ /* 0x000fc80000000103 */
[----:B------:R-:W-:Y:S01]  /*9170*/  FFMA R0, R0, R6, R3 ;  /* 0x0000000600007223 */ /* 0x000fe20000000003 */
[----:B-1----:R-:W-:Y:S06]  /*9180*/  @!P0 BRA `(.L_x_6130) ;  /* 0x00000000000c8947 */ /* 0x002fec0003800000 */
[----:B------:R-:W-:Y:S01]  /*9190*/  IMAD.MOV.U32 R0, RZ, RZ, R11 ;  /* 0x000000ffff007224 */ /* 0x000fe200078e000b */
[----:B------:R-:W-:-:S07]  /*91a0*/  MOV R6, 0x91c0 ;  /* 0x000091c000067802 */ /* 0x000fce0000000f00 */
[----:B------:R-:W-:Y:S05]  /*91b0*/  CALL.REL.NOINC `($__internal_17_$__cuda_sm3x_div_rn_noftz_f32_slowpath) ;  /* 0x0000012800c47944 */ /* 0x000fea0003c00000 */
.L_x_6130:
[----:B------:R-:W-:-:S04]  /*91c0*/  FSETP.NEU.AND P0, PT, |R0|, +INF , PT ;  /* 0x7f8000000000780b */ /* 0x000fc80003f0d200 */
[----:B------:R-:W-:-:S09]  /*91d0*/  FSEL R81, R0, 3.40282346638528859812e+38, P0 ;  /* 0x7f7fffff00517808 */ /* 0x000fd20000000000 */
.L_x_6129:
[----:B0-----:R-:W0:Y:S01]  /*91e0*/  S2R R0, SR_TID.X ;  /* 0x0000000000007919 */ /* 0x001e220000002100 */
[----:B------:R-:W1:Y:S01]  /*91f0*/  LDCU.64 UR6, c[0x0][0x3a8] ;  /* 0x00007500ff0677ac */ /* 0x000e620008000a00 */
[----:B------:R-:W-:Y:S01]  /*9200*/  BSSY.RECONVERGENT B1, `(.L_x_6131) ;  /* 0x0000025000017945 */ /* 0x000fe20003800200 */
[----:B-1----:R-:W-:Y:S02]  /*9210*/  ISETP.GE.U32.AND P1, PT, R80, UR6, PT ;  /* 0x0000000650007c0c */ /* 0x002fe4000bf26070 */
[----:B0-----:R-:W-:-:S04]  /*9220*/  LOP3.LUT P0, RZ, R0, 0x1f, RZ, 0xc0, !PT ;  /* 0x0000001f00ff7812 */ /* 0x001fc8000780c0ff */
        /* <DEDUP_REMOVED lines=9> */
[----:B------:R-:W-:Y:S05]  /*92c0*/  CALL.REL.NOINC `($__internal_16_$__cuda_sm20_rcp_rn_f32_slowpath) ;  /* 0x0000012400b07944 */ /* 0x000fea0003c00000 */
[----:B------:R-:W-:Y:S05]  /*92d0*/  BRA `(.L_x_6135) ;  /* 0x0000000000107947 */ /* 0x000fea0003800000 */
.L_x_6134:
[----:B------:R-:W0:Y:S02]  /*92e0*/  MUFU.RCP R0, R81 ;  /* 0x0000005100007308 */ /* 0x000e240000001000 */
[----:B0-----:R-:W-:-:S04]  /*92f0*/  FFMA R3, R81, R0, -1 ;  /* 0xbf80000051037423 */ /* 0x001fc80000000000 */
[----:B------:R-:W-:-:S04]  /*9300*/  FADD.FTZ R3, -R3, -RZ ;  /* 0x800000ff03037221 */ /* 0x000fc80000010100 */
[----:B------:R-:W-:-:S07]  /*9310*/  FFMA R5, R0, R3, R0 ;  /* 0x0000000300057223 */ /* 0x000fce0000000000 */
.L_x_6135:
[----:B------:R-:W-:Y:S05]  /*9320*/  BSYNC.RECONVERGENT B3 ;  /* 0x0000000000037941 */ /* 0x000fea0003800200 */
.L_x_6133:
        /* <DEDUP_REMOVED lines=18> */
.L_x_6132:
[----:B------:R-:W-:Y:S05]  /*9450*/  BSYNC.RECONVERGENT B1 ;  /* 0x0000000000017941 */ /* 0x000fea0003800200 */
.L_x_6131:
[----:B------:R-:W-:Y:S01]  /*9460*/  UMOV UR6, 0xffffffff ;  /* 0xffffffff00067882 */ /* 0x000fe20000000000 */
[----:B------:R-:W-:-:S04]  /*9470*/  FMNMX3 R0, |R13|, RZ, |R69|, !PT ;  /* 0x000000ff0d007276 */ /* 0x000fc80007800645 */
[----:B0-----:R-:W-:Y:S01]  /*9480*/  FMNMX3 R9, R0, |R41|, |R73|, !PT ;  /* 0x4000002900097276 */ /* 0x001fe20007800449 */
        /* <DEDUP_REMOVED lines=12> */
.L_x_6478:
        /* <DEDUP_REMOVED lines=18> */
.L_x_6138:
[----:B------:R-:W-:-:S04]  /*9670*/  FSETP.NEU.AND P0, PT, |R0|, +INF , PT ;  /* 0x7f8000000000780b */ /* 0x000fc80003f0d200 */
[----:B------:R-:W-:-:S09]  /*9680*/  FSEL R90, R0, 3.40282346638528859812e+38, P0 ;  /* 0x7f7fffff005a7808 */ /* 0x000fd20000000000 */
.L_x_6137:
[----:B------:R-:W1:Y:S01]  /*9690*/  S2R R6, SR_CTAID.X ;  /* 0x0000000000067919 */ /* 0x000e620000002500 */
[----:B------:R-:W2:Y:S01]  /*96a0*/  LDCU.64 UR6, c[0x0][0x3a8] ;  /* 0x00007500ff0677ac */ /* 0x000ea20008000a00 */
[----:B------:R-:W-:Y:S01]  /*96b0*/  BSSY.RECONVERGENT B1, `(.L_x_6139) ;  /* 0x000002b000017945 */ /* 0x000fe20003800200 */
[----:B------:R-:W3:Y:S01]  /*96c0*/  S2R R5, SR_TID.X ;  /* 0x0000000000057919 */ /* 0x000ee20000002100 */
[----:B-1----:R-:W-:Y:S01]  /*96d0*/  IMAD.WIDE.U32 R6, R6, 0x80, RZ ;  /* 0x0000008006067825 */ /* 0x002fe200078e00ff */
[----:B---3--:R-:W-:Y:S02]  /*96e0*/  SHF.R.U32.HI R3, RZ, 0x1, R5 ;  /* 0x00000001ff037819 */ /* 0x008fe40000011605 */
[----:B------:R-:W-:Y:S02]  /*96f0*/  LOP3.LUT P1, RZ, R5, 0x1f, RZ, 0xc0, !PT ;  /* 0x0000001f05ff7812 */ /* 0x000fe4000782c0ff */
[----:B0-----:R-:W-:-:S04]  /*9700*/  LOP3.LUT R0, R6, 0x70, R3, 0xf8, !PT ;  /* 0x0000007006007812 */ /* 0x001fc800078ef803 */
        /* <DEDUP_REMOVED lines=13> */
.L_x_6142:
[----:B------:R-:W0:Y:S02]  /*97e0*/  MUFU.RCP R5, R90 ;  /* 0x0000005a00057308 */ /* 0x000e240000001000 */
[----:B0-----:R-:W-:-:S04]  /*97f0*/  FFMA R0, R90, R5, -1 ;  /* 0xbf8000005a007423 */ /* 0x001fc80000000005 */
[----:B------:R-:W-:-:S04]  /*9800*/  FADD.FTZ R0, -R0, -RZ ;  /* 0x800000ff00007221 */ /* 0x000fc80000010100 */
[----:B------:R-:W-:-:S07]  /*9810*/  FFMA R5, R5, R0, R5 ;  /* 0x0000000005057223 */ /* 0x000fce0000000005 */
.L_x_6143:
[----:B------:R-:W-:Y:S05]  /*9820*/  BSYNC.RECONVERGENT B3 ;  /* 0x0000000000037941 */ /* 0x000fea0003800200 */
.L_x_6141:
[----:B------:R-:W0:Y:S01]  /*9830*/  S2R R8, SR_CTAID.X ;  /* 0x0000000000087919 */ /* 0x000e220000002500 */
[----:B------:R-:W1:Y:S01]  /*9840*/  LDC.64 R6, c[0x0][0x3c8] ;  /* 0x0000f200ff067b82 */ /* 0x000e620000000a00 */
[----:B------:R-:W2:Y:S01]  /*9850*/  LDCU.64 UR6, c[0x0][0x3c8] ;  /* 0x00007900ff0677ac */ /* 0x000ea20008000a00 */
[----:B------:R-:W3:Y:S01]  /*9860*/  S2R R0, SR_TID.X ;  /* 0x0000000000007919 */ /* 0x000ee20000002100 */
[----:B------:R-:W4:Y:S05]  /*9870*/  LDCU.64 UR14, c[0x0][0x3a0] ;  /* 0x00007400ff0e77ac */ /* 0x000f2a0008000a00 */
[----:B------:R-:W5:Y:S08]  /*9880*/  S2UR UR13, SR_CTAID.Y ;  /* 0x00000000000d79c3 */ /* 0x000f700000002600 */
[----:B------:R-:W5:Y:S01]  /*9890*/  LDC.64 R10, c[0x0][0x3d0] ;  /* 0x0000f400ff0a7b82 */ /* 0x000f620000000a00 */
[----:B0-----:R-:W-:Y:S01]  /*98a0*/  IMAD.WIDE.U32 R8, R8, 0x80, RZ ;  /* 0x0000008008087825 */ /* 0x001fe200078e00ff */
[----:B---3--:R-:W-:-:S04]  /*98b0*/  SHF.R.U32.HI R3, RZ, 0x1, R0 ;  /* 0x00000001ff037819 */ /* 0x008fc80000011600 */
[----:B------:R-:W-:Y:S01]  /*98c0*/  LOP3.LUT R3, R8, 0x70, R3, 0xf8, !PT ;  /* 0x0000007008037812 */ /* 0x000fe200078ef803 */
[----:B--2---:R-:W-:-:S04]  /*98d0*/  IMAD R8, R9, UR6, RZ ;  /* 0x0000000609087c24 */ /* 0x004fc8000f8e02ff */
[C---:B------:R-:W-:Y:S02]  /*98e0*/  IMAD R9, R3.reuse, UR7, R8 ;  /* 0x0000000703097c24 */ /* 0x040fe4000f8e0208 */
[----:B-1----:R-:W-:-:S04]  /*98f0*/  IMAD.WIDE.U32 R6, R3, UR6, R6 ;  /* 0x0000000603067c25 */ /* 0x002fc8000f8e0006 */
[----:B------:R-:W-:Y:S02]  /*9900*/  IMAD.IADD R7, R9, 0x1, R7 ;  /* 0x0000000109077824 */ /* 0x000fe400078e0207 */
[----:B-----5:R-:W-:-:S04]  /*9910*/  IMAD.WIDE.U32 R6, R10, UR13, R6 ;  /* 0x0000000d0a067c25 */ /* 0x020fc8000f8e0006 */
[----:B------:R-:W-:Y:S01]  /*9920*/  IMAD R3, R11, UR13, R7 ;  /* 0x0000000d0b037c24 */ /* 0x000fe2000f8e0207 */
[----:B----4-:R-:W-:-:S04]  /*9930*/  LEA R8, P0, R6, UR14, 0x2 ;  /* 0x0000000e06087c11 */ /* 0x010fc8000f8010ff */
[----:B------:R-:W-:-:S05]  /*9940*/  LEA.HI.X R9, R6, UR15, R3, 0x2, P0 ;  /* 0x0000000f06097c11 */ /* 0x000fca00080f1403 */
[----:B------:R0:W-:Y:S04]  /*9950*/  STG.E desc[UR10][R8.64], R5 ;  /* 0x0000000508007986 */ /* 0x0001e8000c10190a */
.L_x_6140:
[----:B------:R-:W-:Y:S05]  /*9960*/  BSYNC.RECONVERGENT B1 ;  /* 0x0000000000017941 */ /* 0x000fea0003800200 */
.L_x_6139:
        /* <DEDUP_REMOVED lines=15> */
.L_x_6486:
        /* <DEDUP_REMOVED lines=18> */
.L_x_6146:
[----:B------:R-:W-:-:S04]  /*9b80*/  FSETP.NEU.AND P0, PT, |R0|, +INF , PT ;  /* 0x7f8000000000780b */ /* 0x000fc80003f0d200 */
[----:B------:R-:W-:-:S09]  /*9b90*/  FSEL R93, R0, 3.40282346638528859812e+38, P0 ;  /* 0x7f7fffff005d7808 */ /* 0x000fd20000000000 */
.L_x_6145:
        /* <DEDUP_REMOVED lines=21> */
.L_x_6150:
[----:B------:R-:W0:Y:S02]  /*9cf0*/  MUFU.RCP R0, R93 ;  /* 0x0000005d00007308 */ /* 0x000e240000001000 */
[----:B0-----:R-:W-:-:S04]  /*9d00*/  FFMA R3, R93, R0, -1 ;  /* 0xbf8000005d037423 */ /* 0x001fc80000000000 */
[----:B------:R-:W-:-:S04]  /*9d10*/  FADD.FTZ R3, -R3, -RZ ;  /* 0x800000ff03037221 */ /* 0x000fc80000010100 */
[----:B------:R-:W-:-:S07]  /*9d20*/  FFMA R5, R0, R3, R0 ;  /* 0x0000000300057223 */ /* 0x000fce0000000000 */
.L_x_6151:
[----:B------:R-:W-:Y:S05]  /*9d30*/  BSYNC.RECONVERGENT B3 ;  /* 0x0000000000037941 */ /* 0x000fea0003800200 */
.L_x_6149:
        /* <DEDUP_REMOVED lines=19> */
.L_x_6148:
[----:B------:R-:W-:Y:S05]  /*9e70*/  BSYNC.RECONVERGENT B1 ;  /* 0x0000000000017941 */ /* 0x000fea0003800200 */
.L_x_6147:
        /* <DEDUP_REMOVED lines=15> */
.L_x_6494:
        /* <DEDUP_REMOVED lines=18> */
.L_x_6154:
[----:B------:R-:W-:-:S04]  /*a090*/  FSETP.NEU.AND P0, PT, |R0|, +INF , PT ;  /* 0x7f8000000000780b */ /* 0x000fc80003f0d200 */
[----:B------:R-:W-:-:S09]  /*a0a0*/  FSEL R88, R0, 3.40282346638528859812e+38, P0 ;  /* 0x7f7fffff00587808 */ /* 0x000fd20000000000 */
.L_x_6153:
        /* <DEDUP_REMOVED lines=21> */
.L_x_6158:
[----:B------:R-:W0:Y:S02]  /*a200*/  MUFU.RCP R5, R88 ;  /* 0x0000005800057308 */ /* 0x000e240000001000 */
[----:B0-----:R-:W-:-:S04]  /*a210*/  FFMA R0, R88, R5, -1 ;  /* 0xbf80000058007423 */ /* 0x001fc80000000005 */
[----:B------:R-:W-:-:S04]  /*a220*/  FADD.FTZ R0, -R0, -RZ ;  /* 0x800000ff00007221 */ /* 0x000fc80000010100 */
[----:B------:R-:W-:-:S07]  /*a230*/  FFMA R5, R5, R0, R5 ;  /* 0x0000000005057223 */ /* 0x000fce0000000005 */
.L_x_6159:
[----:B------:R-:W-:Y:S05]  /*a240*/  BSYNC.RECONVERGENT B3 ;  /* 0x0000000000037941 */ /* 0x000fea0003800200 */
.L_x_6157:
        /* <DEDUP_REMOVED lines=19> */
.L_x_6156:
[----:B------:R-:W-:Y:S05]  /*a380*/  BSYNC.RECONVERGENT B1 ;  /* 0x0000000000017941 */ /* 0x000fea0003800200 */
.L_x_6155:
        /* <DEDUP_REMOVED lines=15> */
.L_x_6502:
        /* <DEDUP_REMOVED lines=18> */
.L_x_6162:
[----:B------:R-:W-:-:S04]  /*a5a0*/  FSETP.NEU.AND P0, PT, |R0|, +INF , PT ;  /* 0x7f8000000000780b */ /* 0x000fc80003f0d200 */
[----:B------:R-:W-:-:S09]  /*a5b0*/  FSEL R91, R0, 3.40282346638528859812e+38, P0 ;  /* 0x7f7fffff005b7808 */ /* 0x000fd20000000000 */
.L_x_6161:
        /* <DEDUP_REMOVED lines=21> */
.L_x_6166:
[----:B------:R-:W0:Y:S02]  /*a710*/  MUFU.RCP R0, R91 ;  /* 0x0000005b00007308 */ /* 0x000e240000001000 */
[----:B0-----:R-:W-:-:S04]  /*a720*/  FFMA R3, R91, R0, -1 ;  /* 0xbf8000005b037423 */ /* 0x001fc80000000000 */
[----:B------:R-:W-:-:S04]  /*a730*/  FADD.FTZ R3, -R3, -RZ ;  /* 0x800000ff03037221 */ /* 0x000fc80000010100 */
[----:B------:R-:W-:-:S07]  /*a740*/  FFMA R5, R0, R3, R0 ;  /* 0x0000000300057223 */ /* 0x000fce0000000000 */
.L_x_6167:
[----:B------:R-:W-:Y:S05]  /*a750*/  BSYNC.RECONVERGENT B3 ;  /* 0x0000000000037941 */ /* 0x000fea0003800200 */
.L_x_6165:
        /* <DEDUP_REMOVED lines=19> */
.L_x_6164:
[----:B------:R-:W-:Y:S05]  /*a890*/  BSYNC.RECONVERGENT B1 ;  /* 0x0000000000017941 */ /* 0x000fea0003800200 */
.L_x_6163:
        /* <DEDUP_REMOVED lines=15> */
.L_x_6510:
        /* <DEDUP_REMOVED lines=18> */
.L_x_6170:
[----:B------:R-:W-:-:S04]  /*aab0*/  FSETP.NEU.AND P0, PT, |R0|, +INF , PT ;  /* 0x7f8000000000780b */ /* 0x000fc80003f0d200 */
[----:B------:R-:W-:-:S09]  /*aac0*/  FSEL R86, R0, 3.40282346638528859812e+38, P0 ;  /* 0x7f7fffff00567808 */ /* 0x000fd20000000000 */
.L_x_6169:
        /* <DEDUP_REMOVED lines=21> */
.L_x_6174:
[----:B------:R-:W0:Y:S02]  /*ac20*/  MUFU.RCP R5, R86 ;  /* 0x0000005600057308 */ /* 0x000e240000001000 */
[----:B0-----:R-:W-:-:S04]  /*ac30*/  FFMA R0, R86, R5, -1 ;  /* 0xbf80000056007423 */ /* 0x001fc80000000005 */
[----:B------:R-:W-:-:S04]  /*ac40*/  FADD.FTZ R0, -R0, -RZ ;  /* 0x800000ff00007221 */ /* 0x000fc80000010100 */
[----:B------:R-:W-:-:S07]  /*ac50*/  FFMA R5, R5, R0, R5 ;  /* 0x0000000005057223 */ /* 0x000fce0000000005 */
.L_x_6175:
[----:B------:R-:W-:Y:S05]  /*ac60*/  BSYNC.RECONVERGENT B3 ;  /* 0x0000000000037941 */ /* 0x000fea0003800200 */
.L_x_6173:
        /* <DEDUP_REMOVED lines=19> */
.L_x_6172:
[----:B------:R-:W-:Y:S05]  /*ada0*/  BSYNC.RECONVERGENT B1 ;  /* 0x0000000000017941 */ /* 0x000fea0003800200 */
.L_x_6171:
        /* <DEDUP_REMOVED lines=15> */
.L_x_6518:
        /* <DEDUP_REMOVED lines=18> */
.L_x_6178:
[----:B------:R-:W-:-:S04]  /*afc0*/  FSETP.NEU.AND P0, PT, |R0|, +INF , PT ;  /* 0x7f8000000000780b */ /* 0x000fc80003f0d200 */
[----:B------:R-:W-:-:S09]  /*afd0*/  FSEL R89, R0, 3.40282346638528859812e+38, P0 ;  /* 0x7f7fffff00597808 */ /* 0x000fd20000000000 */
.L_x_6177:
        /* <DEDUP_REMOVED lines=21> */
.L_x_6182:
[----:B------:R-:W0:Y:S02]  /*b130*/  MUFU.RCP R0, R89 ;  /* 0x0000005900007308 */ /* 0x000e240000001000 */
[----:B0-----:R-:W-:-:S04]  /*b140*/  FFMA R3, R89, R0, -1 ;  /* 0xbf80000059037423 */ /* 0x001fc80000000000 */
[----:B------:R-:W-:-:S04]  /*b150*/  FADD.FTZ R3, -R3, -RZ ;  /* 0x800000ff03037221 */ /* 0x000fc80000010100 */
[----:B------:R-:W-:-:S07]  /*b160*/  FFMA R5, R0, R3, R0 ;  /* 0x0000000300057223 */ /* 0x000fce0000000000 */
.L_x_6183:
[----:B------:R-:W-:Y:S05]  /*b170*/  BSYNC.RECONVERGENT B3 ;  /* 0x0000000000037941 */ /* 0x000fea0003800200 */
.L_x_6181:
        /* <DEDUP_REMOVED lines=19> */
.L_x_6180:
[----:B------:R-:W-:Y:S05]  /*b2b0*/  BSYNC.RECONVERGENT B1 ;  /* 0x0000000000017941 */ /* 0x000fea0003800200 */
.L_x_6179:
        /* <DEDUP_REMOVED lines=15> */
.L_x_6526:
        /* <DEDUP_REMOVED lines=18> */
.L_x_6186:
[----:B------:R-:W-:-:S04]  /*b4d0*/  FSETP.NEU.AND P0, PT, |R0|, +INF , PT ;  /* 0x7f8000000000780b */ /* 0x000fc80003f0d200 */
[----:B------:R-:W-:-:S09]  /*b4e0*/  FSEL R84, R0, 3.40282346638528859812e+38, P0 ;  /* 0x7f7fffff00547808 */ /* 0x000fd20000000000 */
.L_x_6185:
        /* <DEDUP_REMOVED lines=21> */
.L_x_6190:
[----:B------:R-:W0:Y:S02]  /*b640*/  MUFU.RCP R5, R84 ;  /* 0x0000005400057308 */ /* 0x000e240000001000 */
[----:B0-----:R-:W-:-:S04]  /*b650*/  FFMA R0, R84, R5, -1 ;  /* 0xbf80000054007423 */ /* 0x001fc80000000005 */
[----:B------:R-:W-:-:S04]  /*b660*/  FADD.FTZ R0, -R0, -RZ ;  /* 0x800000ff00007221 */ /* 0x000fc80000010100 */
[----:B------:R-:W-:-:S07]  /*b670*/  FFMA R5, R5, R0, R5 ;  /* 0x0000000005057223 */ /* 0x000fce0000000005 */
.L_x_6191:
[----:B------:R-:W-:Y:S05]  /*b680*/  BSYNC.RECONVERGENT B3 ;  /* 0x0000000000037941 */ /* 0x000fea0003800200 */
.L_x_6189:
        /* <DEDUP_REMOVED lines=19> */
.L_x_6188:
[----:B------:R-:W-:Y:S05]  /*b7c0*/  BSYNC.RECONVERGENT B1 ;  /* 0x0000000000017941 */ /* 0x000fea0003800200 */
.L_x_6187:
        /* <DEDUP_REMOVED lines=15> */
.L_x_6534:
        /* <DEDUP_REMOVED lines=18> */
.L_x_6194:
[----:B------:R-:W-:-:S04]  /*b9e0*/  FSETP.NEU.AND P0, PT, |R0|, +INF , PT ;  /* 0x7f8000000000780b */ /* 0x000fc80003f0d200 */
[----:B------:R-:W-:-:S09]  /*b9f0*/  FSEL R87, R0, 3.40282346638528859812e+38, P0 ;  /* 0x7f7fffff00577808 */ /* 0x000fd20000000000 */
.L_x_6193:
        /* <DEDUP_REMOVED lines=21> */
.L_x_6198:
[----:B------:R-:W0:Y:S02]  /*bb50*/  MUFU.RCP R0, R87 ;  /* 0x0000005700007308 */ /* 0x000e240000001000 */
[----:B0-----:R-:W-:-:S04]  /*bb60*/  FFMA R3, R87, R0, -1 ;  /* 0xbf80000057037423 */ /* 0x001fc80000000000 */
[----:B------:R-:W-:-:S04]  /*bb70*/  FADD.FTZ R3, -R3, -RZ ;  /* 0x800000ff03037221 */ /* 0x000fc80000010100 */
[----:B------:R-:W-:-:S07]  /*bb80*/  FFMA R5, R0, R3, R0 ;  /* 0x0000000300057223 */ /* 0x000fce0000000000 */
.L_x_6199:
[----:B------:R-:W-:Y:S05]  /*bb90*/  BSYNC.RECONVERGENT B3 ;  /* 0x0000000000037941 */ /* 0x000fea0003800200 */
.L_x_6197:
        /* <DEDUP_REMOVED lines=19> */
.L_x_6196:
[----:B------:R-:W-:Y:S05]  /*bcd0*/  BSYNC.RECONVERGENT B1 ;  /* 0x0000000000017941 */ /* 0x000fea0003800200 */
.L_x_6195:
        /* <DEDUP_REMOVED lines=15> */
.L_x_6542:
        /* <DEDUP_REMOVED lines=18> */
.L_x_6202:
[----:B------:R-:W-:-:S04]  /*bef0*/  FSETP.NEU.AND P0, PT, |R0|, +INF , PT ;  /* 0x7f8000000000780b */ /* 0x000fc80003f0d200 */
[----:B------:R-:W-:-:S09]  /*bf00*/  FSEL R82, R0, 3.40282346638528859812e+38, P0 ;  /* 0x7f7fffff00527808 */ /* 0x000fd20000000000 */
.L_x_6201:
        /* <DEDUP_REMOVED lines=21> */
.L_x_6206:
[----:B------:R-:W0:Y:S02]  /*c060*/  MUFU.RCP R5, R82 ;  /* 0x0000005200057308 */ /* 0x000e240000001000 */
[----:B0-----:R-:W-:-:S04]  /*c070*/  FFMA R0, R82, R5, -1 ;  /* 0xbf80000052007423 */ /* 0x001fc80000000005 */
[----:B------:R-:W-:-:S04]  /*c080*/  FADD.FTZ R0, -R0, -RZ ;  /* 0x800000ff00007221 */ /* 0x000fc80000010100 */
[----:B------:R-:W-:-:S07]  /*c090*/  FFMA R5, R5, R0, R5 ;  /* 0x0000000005057223 */ /* 0x000fce0000000005 */
.L_x_6207:
[----:B------:R-:W-:Y:S05]  /*c0a0*/  BSYNC.RECONVERGENT B3 ;  /* 0x0000000000037941 */ /* 0x000fea0003800200 */
.L_x_6205:
        /* <DEDUP_REMOVED lines=19> */
.L_x_6204:
[----:B------:R-:W-:Y:S05]  /*c1e0*/  BSYNC.RECONVERGENT B1 ;  /* 0x0000000000017941 */ /* 0x000fea0003800200 */
.L_x_6203:
        /* <DEDUP_REMOVED lines=15> */
.L_x_6550:
        /* <DEDUP_REMOVED lines=18> */
.L_x_6210:
[----:B------:R-:W-:-:S04]  /*c400*/  FSETP.NEU.AND P0, PT, |R0|, +INF , PT ;  /* 0x7f8000000000780b */ /* 0x000fc80003f0d200 */
[----:B------:R-:W-:-:S09]  /*c410*/  FSEL R85, R0, 3.40282346638528859812e+38, P0 ;  /* 0x7f7fffff00557808 */ /* 0x000fd20000000000 */
.L_x_6209:
        /* <DEDUP_REMOVED lines=21> */
.L_x_6214:
[----:B------:R-:W0:Y:S02]  /*c570*/  MUFU.RCP R0, R85 ;  /* 0x0000005500007308 */ /* 0x000e240000001000 */
[----:B0-----:R-:W-:-:S04]  /*c580*/  FFMA R3, R85, R0, -1 ;  /* 0xbf80000055037423 */ /* 0x001fc80000000000 */
[----:B------:R-:W-:-:S04]  /*c590*/  FADD.FTZ R3, -R3, -RZ ;  /* 0x800000ff03037221 */ /* 0x000fc80000010100 */
[----:B------:R-:W-:-:S07]  /*c5a0*/  FFMA R5, R0, R3, R0 ;  /* 0x0000000300057223 */ /* 0x000fce0000000000 */
.L_x_6215:
[----:B------:R-:W-:Y:S05]  /*c5b0*/  BSYNC.RECONVERGENT B3 ;  /* 0x0000000000037941 */ /* 0x000fea0003800200 */
.L_x_6213:
        /* <DEDUP_REMOVED lines=19> */
.L_x_6212:
[----:B------:R-:W-:Y:S05]  /*c6f0*/  BSYNC.RECONVERGENT B1 ;  /* 0x0000000000017941 */ /* 0x000fea0003800200 */
.L_x_6211:
        /* <DEDUP_REMOVED lines=15> */
.L_x_6558:
        /* <DEDUP_REMOVED lines=18> */
.L_x_6218:
[----:B------:R-:W-:-:S04]  /*c910*/  FSETP.NEU.AND P0, PT, |R0|, +INF , PT ;  /* 0x7f8000000000780b */ /* 0x000fc80003f0d200 */
[----:B------:R-:W-:-:S09]  /*c920*/  FSEL R80, R0, 3.40282346638528859812e+38, P0 ;  /* 0x7f7fffff00507808 */ /* 0x000fd20000000000 */
.L_x_6217:
        /* <DEDUP_REMOVED lines=21> */
.L_x_6222:
[----:B------:R-:W0:Y:S02]  /*ca80*/  MUFU.RCP R5, R80 ;  /* 0x0000005000057308 */ /* 0x000e240000001000 */
[----:B0-----:R-:W-:-:S04]  /*ca90*/  FFMA R0, R80, R5, -1 ;  /* 0xbf80000050007423 */ /* 0x001fc80000000005 */
[----:B------:R-:W-:-:S04]  /*caa0*/  FADD.FTZ R0, -R0, -RZ ;  /* 0x800000ff00007221 */ /* 0x000fc80000010100 */
[----:B------:R-:W-:-:S07]  /*cab0*/  FFMA R5, R5, R0, R5 ;  /* 0x0000000005057223 */ /* 0x000fce0000000005 */
.L_x_6223:
[----:B------:R-:W-:Y:S05]  /*cac0*/  BSYNC.RECONVERGENT B3 ;  /* 0x0000000000037941 */ /* 0x000fea0003800200 */
.L_x_6221:
        /* <DEDUP_REMOVED lines=19> */
.L_x_6220:
[----:B------:R-:W-:Y:S05]  /*cc00*/  BSYNC.RECONVERGENT B1 ;  /* 0x0000000000017941 */ /* 0x000fea0003800200 */
.L_x_6219:
        /* <DEDUP_REMOVED lines=15> */
.L_x_6566:
        /* <DEDUP_REMOVED lines=18> */
.L_x_6226:
[----:B------:R-:W-:-:S04]  /*ce20*/  FSETP.NEU.AND P0, PT, |R0|, +INF , PT ;  /* 0x7f8000000000780b */ /* 0x000fc80003f0d200 */
[----:B------:R-:W-:-:S09]  /*ce30*/  FSEL R83, R0, 3.40282346638528859812e+38, P0 ;  /* 0x7f7fffff00537808 */ /* 0x000fd20000000000 */
.L_x_6225:
        /* <DEDUP_REMOVED lines=21> */
.L_x_6230:
[----:B------:R-:W0:Y:S02]  /*cf90*/  MUFU.RCP R0, R83 ;  /* 0x0000005300007308 */ /* 0x000e240000001000 */
[----:B0-----:R-:W-:-:S04]  /*cfa0*/  FFMA R3, R83, R0, -1 ;  /* 0xbf80000053037423 */ /* 0x001fc80000000000 */
[----:B------:R-:W-:-:S04]  /*cfb0*/  FADD.FTZ R3, -R3, -RZ ;  /* 0x800000ff03037221 */ /* 0x000fc80000010100 */
[----:B------:R-:W-:-:S07]  /*cfc0*/  FFMA R5, R0, R3, R0 ;  /* 0x0000000300057223 */ /* 0x000fce0000000000 */
.L_x_6231:
[----:B------:R-:W-:Y:S05]  /*cfd0*/  BSYNC.RECONVERGENT B3 ;  /* 0x0000000000037941 */ /* 0x000fea0003800200 */
.L_x_6229:
        /* <DEDUP_REMOVED lines=19> */
.L_x_6228:
[----:B------:R-:W-:Y:S05]  /*d110*/  BSYNC.RECONVERGENT B1 ;  /* 0x0000000000017941 */ /* 0x000fea0003800200 */
.L_x_6227:
        /* <DEDUP_REMOVED lines=15> */
.L_x_6574:
        /* <DEDUP_REMOVED lines=18> */
.L_x_6234:
[----:B------:R-:W-:-:S04]  /*d330*/  FSETP.NEU.AND P0, PT, |R0|, +INF , PT ;  /* 0x7f8000000000780b */ /* 0x000fc80003f0d200 */
[----:B------:R-:W-:-:S09]  /*d340*/  FSEL R78, R0, 3.40282346638528859812e+38, P0 ;  /* 0x7f7fffff004e7808 */ /* 0x000fd20000000000 */
.L_x_6233:
        /* <DEDUP_REMOVED lines=21> */
.L_x_6238:
[----:B------:R-:W0:Y:S02]  /*d4a0*/  MUFU.RCP R5, R78 ;  /* 0x0000004e00057308 */ /* 0x000e240000001000 */
[----:B0-----:R-:W-:-:S04]  /*d4b0*/  FFMA R0, R78, R5, -1 ;  /* 0xbf8000004e007423 */ /* 0x001fc80000000005 */
[----:B------:R-:W-:-:S04]  /*d4c0*/  FADD.FTZ R0, -R0, -RZ ;  /* 0x800000ff00007221 */ /* 0x000fc80000010100 */
[----:B------:R-:W-:-:S07]  /*d4d0*/  FFMA R5, R5, R0, R5 ;  /* 0x0000000005057223 */ /* 0x000fce0000000005 */
.L_x_6239:
[----:B------:R-:W-:Y:S05]  /*d4e0*/  BSYNC.RECONVERGENT B3 ;  /* 0x0000000000037941 */ /* 0x000fea0003800200 */
.L_x_6237:
        /* <DEDUP_REMOVED lines=19> */
.L_x_6236:
[----:B------:R-:W-:Y:S05]  /*d620*/  BSYNC.RECONVERGENT B1 ;  /* 0x0000000000017941 */ /* 0x000fea0003800200 */
.L_x_6235:
        /* <DEDUP_REMOVED lines=15> */
.L_x_6582:
        /* <DEDUP_REMOVED lines=18> */
.L_x_6242:
[----:B------:R-:W-:-:S04]  /*d840*/  FSETP.NEU.AND P0, PT, |R0|, +INF , PT ;  /* 0x7f8000000000780b */ /* 0x000fc80003f0d200 */
[----:B------:R-:W-:-:S09]  /*d850*/  FSEL R79, R0, 3.40282346638528859812e+38, P0 ;  /* 0x7f7fffff004f7808 */ /* 0x000fd20000000000 */
.L_x_6241:
        /* <DEDUP_REMOVED lines=21> */
.L_x_6246:
[----:B------:R-:W0:Y:S02]  /*d9b0*/  MUFU.RCP R0, R79 ;  /* 0x0000004f00007308 */ /* 0x000e240000001000 */
[----:B0-----:R-:W-:-:S04]  /*d9c0*/  FFMA R3, R79, R0, -1 ;  /* 0xbf8000004f037423 */ /* 0x001fc80000000000 */
[----:B------:R-:W-:-:S04]  /*d9d0*/  FADD.FTZ R3, -R3, -RZ ;  /* 0x800000ff03037221 */ /* 0x000fc80000010100 */
[----:B------:R-:W-:-:S07]  /*d9e0*/  FFMA R5, R0, R3, R0 ;  /* 0x0000000300057223 */ /* 0x000fce0000000000 */
.L_x_6247:
[----:B------:R-:W-:Y:S05]  /*d9f0*/  BSYNC.RECONVERGENT B3 ;  /* 0x0000000000037941 */ /* 0x000fea0003800200 */
.L_x_6245:
        /* <DEDUP_REMOVED lines=19> */
.L_x_6244:
[----:B------:R-:W-:Y:S05]  /*db30*/  BSYNC.RECONVERGENT B1 ;  /* 0x0000000000017941 */ /* 0x000fea0003800200 */
.L_x_6243:
        /* <DEDUP_REMOVED lines=15> */
.L_x_6590:
[----:B------:R-:W1:Y:S01]  /*dc30*/  LDCU UR6, c[0x0][0x3d8] ;  /* 0x00007b00ff0677ac */ /* 0x000e620008000800 */
[----:B0-----:R-:W-:Y:S01]  /*dc40*/  IMAD.MOV.U32 R0, RZ, RZ, 0x3f800000 ;  /* 0x3f800000ff007424 */ /* 0x001fe200078e00ff */
[----:B-1----:R-:W-:-:S04]  /*dc50*/  FSETP.GEU.AND P0, PT, R11, UR6, PT ;  /* 0x000000060b007c0b */ /* 0x002fc8000bf0e000 */
[----:B------:R-:W-:-:S04]  /*dc60*/  FSEL R11, R11, UR6, P0 ;  /* 0x000000060b0b7c08 */ /* 0x000fc80008000000 */
[----:B------:R-:W-:-:S04]  /*dc70*/  FSETP.NEU.AND P0, PT, R11, RZ, PT ;  /* 0x000000ff0b00720b */ /* 0x000fc80003f0d000 */
[----:B------:R-:W-:-:S13]  /*dc80*/  FSETP.EQU.OR P0, PT, |R11|, +INF , !P0 ;  /* 0x7f8000000b00780b */ /* 0x000fda000470a600 */
[----:B------:R-:W-:Y:S05]  /*dc90*/  @P0 BRA `(.L_x_6249) ;  /* 0x0000000000340947 */ /* 0x000fea0003800000 */
[----:B------:R-:W0:Y:S08]  /*dca0*/  MUFU.RCP R0, R11 ;  /* 0x0000000b00007308 */ /* 0x000e300000001000 */
        /* <DEDUP_REMOVED lines=10> */
.L_x_6250:
[----:B------:R-:W-:-:S04]  /*dd50*/  FSETP.NEU.AND P0, PT, |R0|, +INF , PT ;  /* 0x7f8000000000780b */ /* 0x000fc80003f0d200 */
[----:B------:R-:W-:-:S09]  /*dd60*/  FSEL R0, R0, 3.40282346638528859812e+38, P0 ;  /* 0x7f7fffff00007808 */ /* 0x000fd20000000000 */
.L_x_6249:
[----:B------:R-:W0:Y:S01]  /*dd70*/  S2R R10, SR_TID.X ;  /* 0x00000000000a7919 */ /* 0x000e220000002100 */
[----:B------:R-:W1:Y:S01]  /*dd80*/  S2UR UR6, SR_CTAID.X ;  /* 0x00000000000679c3 */ /* 0x000e620000002500 */
[----:B------:R-:W2:Y:S01]  /*dd90*/  LDCU.64 UR14, c[0x0][0x3a8] ;  /* 0x00007500ff0e77ac */ /* 0x000ea20008000a00 */
[----:B-1----:R-:W-:-:S06]  /*dda0*/  UIMAD.WIDE.U32 UR6, UR6, 0x80, URZ ;  /* 0x00000080060678a5 */ /* 0x002fcc000f8e00ff */
[----:B------:R-:W-:Y:S01]  /*ddb0*/  IMAD.U32 R6, RZ, RZ, UR6 ;  /* 0x00000006ff067e24 */ /* 0x000fe2000f8e00ff */
[----:B0-----:R-:W-:Y:S01]  /*ddc0*/  SHF.R.U32.HI R11, RZ, 0x1, R10 ;  /* 0x00000001ff0b7819 */ /* 0x001fe2000001160a */
[----:B------:R-:W-:Y:S01]  /*ddd0*/  IMAD.U32 R7, RZ, RZ, UR7 ;  /* 0x00000007ff077e24 */ /* 0x000fe2000f8e00ff */
[----:B------:R-:W-:Y:S02]  /*dde0*/  LOP3.LUT P1, RZ, R10, 0x1f, RZ, 0xc0, !PT ;  /* 0x0000001f0aff7812 */ /* 0x000fe4000782c0ff */
[----:B------:R-:W-:-:S04]  /*ddf0*/  LOP3.LUT R2, R6, R11, RZ, 0xfc, !PT ;  /* 0x0000000b06027212 */ /* 0x000fc800078efcff */
        /* <DEDUP_REMOVED lines=10> */
[----:B------:R-:W-:Y:S05]  /*dea0*/  CALL.REL.NOINC `($__internal_16_$__cuda_sm20_rcp_rn_f32_slowpath) ;  /* 0x000000d800b87944 */ /* 0x000fea0003c00000 */
[----:B------:R-:W-:Y:S05]  /*deb0*/  BRA `(.L_x_6254) ;  /* 0x0000000000107947 */ /* 0x000fea0003800000 */
.L_x_6253:
[----:B------:R-:W0:Y:S02]  /*dec0*/  MUFU.RCP R5, R0 ;  /* 0x0000000000057308 */ /* 0x000e240000001000 */
[----:B0-----:R-:W-:-:S04]  /*ded0*/  FFMA R2, R0, R5, -1 ;  /* 0xbf80000000027423 */ /* 0x001fc80000000005 */
[----:B------:R-:W-:-:S04]  /*dee0*/  FADD.FTZ R2, -R2, -RZ ;  /* 0x800000ff02027221 */ /* 0x000fc80000010100 */
[----:B------:R-:W-:-:S07]  /*def0*/  FFMA R5, R5, R2, R5 ;  /* 0x0000000205057223 */ /* 0x000fce0000000005 */
.L_x_6254:
[----:B------:R-:W-:Y:S05]  /*df00*/  BSYNC.RECONVERGENT B1 ;  /* 0x0000000000017941 */ /* 0x000fea0003800200 */
.L_x_6252:
        /* <DEDUP_REMOVED lines=22> */
.L_x_6127:
        /* <DEDUP_REMOVED lines=15> */
.L_x_6598:
        /* <DEDUP_REMOVED lines=18> */
.L_x_6257:
[----:B------:R-:W-:-:S04]  /*e280*/  FSETP.NEU.AND P0, PT, |R0|, +INF , PT ;  /* 0x7f8000000000780b */ /* 0x000fc80003f0d200 */
[----:B------:R-:W-:-:S04]  /*e290*/  FSEL R0, R0, 3.40282346638528859812e+38, P0 ;  /* 0x7f7fffff00007808 */ /* 0x000fc80000000000 */
[----:B------:R-:W-:-:S07]  /*e2a0*/  LOP3.LUT R81, R0, 0xff800000, RZ, 0xc0, !PT ;  /* 0xff80000000517812 */ /* 0x000fce00078ec0ff */
.L_x_6256:
        /* <DEDUP_REMOVED lines=16> */
.L_x_6261:
[----:B------:R-:W0:Y:S02]  /*e3b0*/  MUFU.RCP R0, R81 ;  /* 0x0000005100007308 */ /* 0x000e240000001000 */
[----:B0-----:R-:W-:-:S04]  /*e3c0*/  FFMA R3, R81, R0, -1 ;  /* 0xbf80000051037423 */ /* 0x001fc80000000000 */
[----:B------:R-:W-:-:S04]  /*e3d0*/  FADD.FTZ R3, -R3, -RZ ;  /* 0x800000ff03037221 */ /* 0x000fc80000010100 */
[----:B------:R-:W-:-:S07]  /*e3e0*/  FFMA R5, R0, R3, R0 ;  /* 0x0000000300057223 */ /* 0x000fce0000000000 */
.L_x_6262:
[----:B------:R-:W-:Y:S05]  /*e3f0*/  BSYNC.RECONVERGENT B3 ;  /* 0x0000000000037941 */ /* 0x000fea0003800200 */
.L_x_6260:
        /* <DEDUP_REMOVED lines=18> */
.L_x_6259:
[----:B------:R-:W-:Y:S05]  /*e520*/  BSYNC.RECONVERGENT B1 ;  /* 0x0000000000017941 */ /* 0x000fea0003800200 */
.L_x_6258:
        /* <DEDUP_REMOVED lines=15> */
.L_x_6606:
        /* <DEDUP_REMOVED lines=18> */
.L_x_6265:
[----:B------:R-:W-:-:S04]  /*e740*/  FSETP.NEU.AND P0, PT, |R0|, +INF , PT ;  /* 0x7f8000000000780b */ /* 0x000fc80003f0d200 */
[----:B------:R-:W-:-:S04]  /*e750*/  FSEL R0, R0, 3.40282346638528859812e+38, P0 ;  /* 0x7f7fffff00007808 */ /* 0x000fc80000000000 */
[----:B------:R-:W-:-:S07]  /*e760*/  LOP3.LUT R90, R0, 0xff800000, RZ, 0xc0, !PT ;  /* 0xff800000005a7812 */ /* 0x000fce00078ec0ff */
.L_x_6264:
[----:B------:R-:W1:Y:S01]  /*e770*/  S2R R6, SR_CTAID.X ;  /* 0x0000000000067919 */ /* 0x000e620000002500 */
[----:B------:R-:W2:Y:S01]  /*e780*/  LDCU.64 UR6, c[0x0][0x3a8] ;  /* 0x00007500ff0677ac */ /* 0x000ea20008000a00 */
[----:B------:R-:W-:Y:S01]  /*e790*/  BSSY.RECONVERGENT B1, `(.L_x_6266) ;  /* 0x000002b000017945 */ /* 0x000fe20003800200 */
[----:B0-----:R-:W0:Y:S01]  /*e7a0*/  S2R R0, SR_TID.X ;  /* 0x0000000000007919 */ /* 0x001e220000002100 */
        /* <DEDUP_REMOVED lines=17> */
.L_x_6269:
[----:B------:R-:W0:Y:S02]  /*e8c0*/  MUFU.RCP R5, R90 ;  /* 0x0000005a00057308 */ /* 0x000e240000001000 */
[----:B0-----:R-:W-:-:S04]  /*e8d0*/  FFMA R0, R90, R5, -1 ;  /* 0xbf8000005a007423 */ /* 0x001fc80000000005 */
[----:B------:R-:W-:-:S04]  /*e8e0*/  FADD.FTZ R0, -R0, -RZ ;  /* 0x800000ff00007221 */ /* 0x000fc80000010100 */
[----:B------:R-:W-:-:S07]  /*e8f0*/  FFMA R5, R5, R0, R5 ;  /* 0x0000000005057223 */ /* 0x000fce0000000005 */
.L_x_6270:
[----:B------:R-:W-:Y:S05]  /*e900*/  BSYNC.RECONVERGENT B3 ;  /* 0x0000000000037941 */ /* 0x000fea0003800200 */
.L_x_6268:
        /* <DEDUP_REMOVED lines=19> */
.L_x_6267:
[----:B------:R-:W-:Y:S05]  /*ea40*/  BSYNC.RECONVERGENT B1 ;  /* 0x0000000000017941 */ /* 0x000fea0003800200 */
.L_x_6266:
[----:B------:R-:W-:Y:S01]  /*ea50*/  UMOV UR6, 0xffffffff ;  /* 0xffffffff00067882 */ /* 0x000fe20000000000 */
        /* <DEDUP_REMOVED lines=14> */
.L_x_6614:
        /* <DEDUP_REMOVED lines=18> */
.L_x_6273:
[----:B------:R-:W-:-:S04]  /*ec60*/  FSETP.NEU.AND P0, PT, |R0|, +INF , PT ;  /* 0x7f8000000000780b */ /* 0x000fc80003f0d200 */
[----:B------:R-:W-:-:S04]  /*ec70*/  FSEL R0, R0, 3.40282346638528859812e+38, P0 ;  /* 0x7f7fffff00007808 */ /* 0x000fc80000000000 */
[----:B------:R-:W-:-:S07]  /*ec80*/  LOP3.LUT R93, R0, 0xff800000, RZ, 0xc0, !PT ;  /* 0xff800000005d7812 */ /* 0x000fce00078ec0ff */
.L_x_6272:
        /* <DEDUP_REMOVED lines=21> */
.L_x_6277:
[----:B------:R-:W0:Y:S02]  /*ede0*/  MUFU.RCP R0, R93 ;  /* 0x0000005d00007308 */ /* 0x000e240000001000 */
[----:B0-----:R-:W-:-:S04]  /*edf0*/  FFMA R3, R93, R0, -1 ;  /* 0xbf8000005d037423 */ /* 0x001fc80000000000 */
[----:B------:R-:W-:-:S04]  /*ee00*/  FADD.FTZ R3, -R3, -RZ ;  /* 0x800000ff03037221 */ /* 0x000fc80000010100 */
[----:B------:R-:W-:-:S07]  /*ee10*/  FFMA R5, R0, R3, R0 ;  /* 0x0000000300057223 */ /* 0x000fce0000000000 */
.L_x_6278:
[----:B------:R-:W-:Y:S05]  /*ee20*/  BSYNC.RECONVERGENT B3 ;  /* 0x0000000000037941 */ /* 0x000fea0003800200 */
.L_x_6276:
        /* <DEDUP_REMOVED lines=19> */
.L_x_6275:
[----:B------:R-:W-:Y:S05]  /*ef60*/  BSYNC.RECONVERGENT B1 ;  /* 0x0000000000017941 */ /* 0x000fea0003800200 */
.L_x_6274:
        /* <DEDUP_REMOVED lines=15> */
.L_x_6622:
        /* <DEDUP_REMOVED lines=18> */
.L_x_6281:
[----:B------:R-:W-:-:S04]  /*f180*/  FSETP.NEU.AND P0, PT, |R0|, +INF , PT ;  /* 0x7f8000000000780b */ /* 0x000fc80003f0d200 */
[----:B------:R-:W-:-:S04]  /*f190*/  FSEL R0, R0, 3.40282346638528859812e+38, P0 ;  /* 0x7f7fffff00007808 */ /* 0x000fc80000000000 */
[----:B------:R-:W-:-:S07]  /*f1a0*/  LOP3.LUT R88, R0, 0xff800000, RZ, 0xc0, !PT ;  /* 0xff80000000587812 */ /* 0x000fce00078ec0ff */
.L_x_6280:
        /* <DEDUP_REMOVED lines=21> */
.L_x_6285:
[----:B------:R-:W0:Y:S02]  /*f300*/  MUFU.RCP R5, R88 ;  /* 0x0000005800057308 */ /* 0x000e240000001000 */
[----:B0-----:R-:W-:-:S04]  /*f310*/  FFMA R0, R88, R5, -1 ;  /* 0xbf80000058007423 */ /* 0x001fc80000000005 */
[----:B------:R-:W-:-:S04]  /*f320*/  FADD.FTZ R0, -R0, -RZ ;  /* 0x800000ff00007221 */ /* 0x000fc80000010100 */
[----:B------:R-:W-:-:S07]  /*f330*/  FFMA R5, R5, R0, R5 ;  /* 0x0000000005057223 */ /* 0x000fce0000000005 */
.L_x_6286:
[----:B------:R-:W-:Y:S05]  /*f340*/  BSYNC.RECONVERGENT B3 ;  /* 0x0000000000037941 */ /* 0x000fea0003800200 */
.L_x_6284:
        /* <DEDUP_REMOVED lines=19> */
.L_x_6283:
[----:B------:R-:W-:Y:S05]  /*f480*/  BSYNC.RECONVERGENT B1 ;  /* 0x0000000000017941 */ /* 0x000fea0003800200 */
.L_x_6282:
        /* <DEDUP_REMOVED lines=15> */
.L_x_6630:
        /* <DEDUP_REMOVED lines=18> */
.L_x_6289:
[----:B------:R-:W-:-:S04]  /*f6a0*/  FSETP.NEU.AND P0, PT, |R0|, +INF , PT ;  /* 0x7f8000000000780b */ /* 0x000fc80003f0d200 */
[----:B------:R-:W-:-:S04]  /*f6b0*/  FSEL R0, R0, 3.40282346638528859812e+38, P0 ;  /* 0x7f7fffff00007808 */ /* 0x000fc80000000000 */
[----:B------:R-:W-:-:S07]  /*f6c0*/  LOP3.LUT R91, R0, 0xff800000, RZ, 0xc0, !PT ;  /* 0xff800000005b7812 */ /* 0x000fce00078ec0ff */
.L_x_6288:
        /* <DEDUP_REMOVED lines=21> */
.L_x_6293:
[----:B------:R-:W0:Y:S02]  /*f820*/  MUFU.RCP R0, R91 ;  /* 0x0000005b00007308 */ /* 0x000e240000001000 */
[----:B0-----:R-:W-:-:S04]  /*f830*/  FFMA R3, R91, R0, -1 ;  /* 0xbf8000005b037423 */ /* 0x001fc80000000000 */
[----:B------:R-:W-:-:S04]  /*f840*/  FADD.FTZ R3, -R3, -RZ ;  /* 0x800000ff03037221 */ /* 0x000fc80000010100 */
[----:B------:R-:W-:-:S07]  /*f850*/  FFMA R5, R0, R3, R0 ;  /* 0x0000000300057223 */ /* 0x000fce0000000000 */
.L_x_6294:
[----:B------:R-:W-:Y:S05]  /*f860*/  BSYNC.RECONVERGENT B3 ;  /* 0x0000000000037941 */ /* 0x000fea0003800200 */
.L_x_6292:
        /* <DEDUP_REMOVED lines=19> */
.L_x_6291:
[----:B------:R-:W-:Y:S05]  /*f9a0*/  BSYNC.RECONVERGENT B1 ;  /* 0x0000000000017941 */ /* 0x000fea0003800200 */
.L_x_6290:
        /* <DEDUP_REMOVED lines=15> */
.L_x_6638:
        /* <DEDUP_REMOVED lines=18> */
.L_x_6297:
[----:B------:R-:W-:-:S04]  /*fbc0*/  FSETP.NEU.AND P0, PT, |R0|, +INF , PT ;  /* 0x7f8000000000780b */ /* 0x000fc80003f0d200 */
[----:B------:R-:W-:-:S04]  /*fbd0*/  FSEL R0, R0, 3.40282346638528859812e+38, P0 ;  /* 0x7f7fffff00007808 */ /* 0x000fc80000000000 */
[----:B------:R-:W-:-:S07]  /*fbe0*/  LOP3.LUT R86, R0, 0xff800000, RZ, 0xc0, !PT ;  /* 0xff80000000567812 */ /* 0x000fce00078ec0ff */
.L_x_6296:
        /* <DEDUP_REMOVED lines=21> */
.L_x_6301:
[----:B------:R-:W0:Y:S02]  /*fd40*/  MUFU.RCP R5, R86 ;  /* 0x0000005600057308 */ /* 0x000e240000001000 */
[----:B0-----:R-:W-:-:S04]  /*fd50*/  FFMA R0, R86, R5, -1 ;  /* 0xbf80000056007423 */ /* 0x001fc80000000005 */
[----:B------:R-:W-:-:S04]  /*fd60*/  FADD.FTZ R0, -R0, -RZ ;  /* 0x800000ff00007221 */ /* 0x000fc80000010100 */
[----:B------:R-:W-:-:S07]  /*fd70*/  FFMA R5, R5, R0, R5 ;  /* 0x0000000005057223 */ /* 0x000fce0000000005 */
.L_x_6302:
[----:B------:R-:W-:Y:S05]  /*fd80*/  BSYNC.RECONVERGENT B3 ;  /* 0x0000000000037941 */ /* 0x000fea0003800200 */
.L_x_6300:
        /* <DEDUP_REMOVED lines=19> */
.L_x_6299:
[----:B------:R-:W-:Y:S05]  /*fec0*/  BSYNC.RECONVERGENT B1 ;  /* 0x0000000000017941 */ /* 0x000fea0003800200 */
.L_x_6298:
        /* <DEDUP_REMOVED lines=15> */
.L_x_6646:
        /* <DEDUP_REMOVED lines=18> */
.L_x_6305:
[----:B------:R-:W-:-:S04]  /*100e0*/  FSETP.NEU.AND P0, PT, |R0|, +INF , PT ;  /* 0x7f8000000000780b */ /* 0x000fc80003f0d200 */
[----:B------:R-:W-:-:S04]  /*100f0*/  FSEL R0, R0, 3.40282346638528859812e+38, P0 ;  /* 0x7f7fffff00007808 */ /* 0x000fc80000000000 */
[----:B------:R-:W-:-:S07]  /*10100*/  LOP3.LUT R89, R0, 0xff800000, RZ, 0xc0, !PT ;  /* 0xff80000000597812 */ /* 0x000fce00078ec0ff */
.L_x_6304:
        /* <DEDUP_REMOVED lines=21> */
.L_x_6309:
[----:B------:R-:W0:Y:S02]  /*10260*/  MUFU.RCP R0, R89 ;  /* 0x0000005900007308 */ /* 0x000e240000001000 */
[----:B0-----:R-:W-:-:S04]  /*10270*/  FFMA R3, R89, R0, -1 ;  /* 0xbf80000059037423 */ /* 0x001fc80000000000 */
[----:B------:R-:W-:-:S04]  /*10280*/  FADD.FTZ R3, -R3, -RZ ;  /* 0x800000ff03037221 */ /* 0x000fc80000010100 */
[----:B------:R-:W-:-:S07]  /*10290*/  FFMA R5, R0, R3, R0 ;  /* 0x0000000300057223 */ /* 0x000fce0000000000 */
.L_x_6310:
[----:B------:R-:W-:Y:S05]  /*102a0*/  BSYNC.RECONVERGENT B3 ;  /* 0x0000000000037941 */ /* 0x000fea0003800200 */
.L_x_6308:
        /* <DEDUP_REMOVED lines=19> */
.L_x_6307:
[----:B------:R-:W-:Y:S05]  /*103e0*/  BSYNC.RECONVERGENT B1 ;  /* 0x0000000000017941 */ /* 0x000fea0003800200 */
.L_x_6306:
        /* <DEDUP_REMOVED lines=15> */
.L_x_6654:
        /* <DEDUP_REMOVED lines=18> */
.L_x_6313:
[----:B------:R-:W-:-:S04]  /*10600*/  FSETP.NEU.AND P0, PT, |R0|, +INF , PT ;  /* 0x7f8000000000780b */ /* 0x000fc80003f0d200 */
[----:B------:R-:W-:-:S04]  /*10610*/  FSEL R0, R0, 3.40282346638528859812e+38, P0 ;  /* 0x7f7fffff00007808 */ /* 0x000fc80000000000 */
[----:B------:R-:W-:-:S07]  /*10620*/  LOP3.LUT R84, R0, 0xff800000, RZ, 0xc0, !PT ;  /* 0xff80000000547812 */ /* 0x000fce00078ec0ff */
.L_x_6312:
        /* <DEDUP_REMOVED lines=21> */
.L_x_6317:
[----:B------:R-:W0:Y:S02]  /*10780*/  MUFU.RCP R5, R84 ;  /* 0x0000005400057308 */ /* 0x000e240000001000 */
[----:B0-----:R-:W-:-:S04]  /*10790*/  FFMA R0, R84, R5, -1 ;  /* 0xbf80000054007423 */ /* 0x001fc80000000005 */
[----:B------:R-:W-:-:S04]  /*107a0*/  FADD.FTZ R0, -R0, -RZ ;  /* 0x800000ff00007221 */ /* 0x000fc80000010100 */
[----:B------:R-:W-:-:S07]  /*107b0*/  FFMA R5, R5, R0, R5 ;  /* 0x0000000005057223 */ /* 0x000fce0000000005 */
.L_x_6318:
[----:B------:R-:W-:Y:S05]  /*107c0*/  BSYNC.RECONVERGENT B3 ;  /* 0x0000000000037941 */ /* 0x000fea0003800200 */
.L_x_6316:
        /* <DEDUP_REMOVED lines=19> */
.L_x_6315:
[----:B------:R-:W-:Y:S05]  /*10900*/  BSYNC.RECONVERGENT B1 ;  /* 0x0000000000017941 */ /* 0x000fea0003800200 */
.L_x_6314:
        /* <DEDUP_REMOVED lines=15> */
.L_x_6662:
        /* <DEDUP_REMOVED lines=18> */
.L_x_6321:
[----:B------:R-:W-:-:S04]  /*10b20*/  FSETP.NEU.AND P0, PT, |R0|, +INF , PT ;  /* 0x7f8000000000780b */ /* 0x000fc80003f0d200 */
[----:B------:R-:W-:-:S04]  /*10b30*/  FSEL R0, R0, 3.40282346638528859812e+38, P0 ;  /* 0x7f7fffff00007808 */ /* 0x000fc80000000000 */
[----:B------:R-:W-:-:S07]  /*10b40*/  LOP3.LUT R87, R0, 0xff800000, RZ, 0xc0, !PT ;  /* 0xff80000000577812 */ /* 0x000fce00078ec0ff */
.L_x_6320:
        /* <DEDUP_REMOVED lines=21> */
.L_x_6325:
[----:B------:R-:W0:Y:S02]  /*10ca0*/  MUFU.RCP R0, R87 ;  /* 0x0000005700007308 */ /* 0x000e240000001000 */
[----:B0-----:R-:W-:-:S04]  /*10cb0*/  FFMA R3, R87, R0, -1 ;  /* 0xbf80000057037423 */ /* 0x001fc80000000000 */
[----:B------:R-:W-:-:S04]  /*10cc0*/  FADD.FTZ R3, -R3, -RZ ;  /* 0x800000ff03037221 */ /* 0x000fc80000010100 */
[----:B------:R-:W-:-:S07]  /*10cd0*/  FFMA R5, R0, R3, R0 ;  /* 0x0000000300057223 */ /* 0x000fce0000000000 */
.L_x_6326:
[----:B------:R-:W-:Y:S05]  /*10ce0*/  BSYNC.RECONVERGENT B3 ;  /* 0x0000000000037941 */ /* 0x000fea0003800200 */
.L_x_6324:
        /* <DEDUP_REMOVED lines=19> */
.L_x_6323:
[----:B------:R-:W-:Y:S05]  /*10e20*/  BSYNC.RECONVERGENT B1 ;  /* 0x0000000000017941 */ /* 0x000fea0003800200 */
.L_x_6322:
        /* <DEDUP_REMOVED lines=15> */
.L_x_6670:
        /* <DEDUP_REMOVED lines=18> */
.L_x_6329:
[----:B------:R-:W-:-:S04]  /*11040*/  FSETP.NEU.AND P0, PT, |R0|, +INF , PT ;  /* 0x7f8000000000780b */ /* 0x000fc80003f0d200 */
[----:B------:R-:W-:-:S04]  /*11050*/  FSEL R0, R0, 3.40282346638528859812e+38, P0 ;  /* 0x7f7fffff00007808 */ /* 0x000fc80000000000 */
[----:B------:R-:W-:-:S07]  /*11060*/  LOP3.LUT R82, R0, 0xff800000, RZ, 0xc0, !PT ;  /* 0xff80000000527812 */ /* 0x000fce00078ec0ff */
.L_x_6328:
        /* <DEDUP_REMOVED lines=21> */
.L_x_6333:
[----:B------:R-:W0:Y:S02]  /*111c0*/  MUFU.RCP R5, R82 ;  /* 0x0000005200057308 */ /* 0x000e240000001000 */
[----:B0-----:R-:W-:-:S04]  /*111d0*/  FFMA R0, R82, R5, -1 ;  /* 0xbf80000052007423 */ /* 0x001fc80000000005 */
[----:B------:R-:W-:-:S04]  /*111e0*/  FADD.FTZ R0, -R0, -RZ ;  /* 0x800000ff00007221 */ /* 0x000fc80000010100 */
[----:B------:R-:W-:-:S07]  /*111f0*/  FFMA R5, R5, R0, R5 ;  /* 0x0000000005057223 */ /* 0x000fce0000000005 */
.L_x_6334:
[----:B------:R-:W-:Y:S05]  /*11200*/  BSYNC.RECONVERGENT B3 ;  /* 0x0000000000037941 */ /* 0x000fea0003800200 */
.L_x_6332:
        /* <DEDUP_REMOVED lines=19> */
.L_x_6331:
[----:B------:R-:W-:Y:S05]  /*11340*/  BSYNC.RECONVERGENT B1 ;  /* 0x0000000000017941 */ /* 0x000fea0003800200 */
.L_x_6330:
        /* <DEDUP_REMOVED lines=15> */
.L_x_6678:
        /* <DEDUP_REMOVED lines=18> */
.L_x_6337:
[----:B------:R-:W-:-:S04]  /*11560*/  FSETP.NEU.AND P0, PT, |R0|, +INF , PT ;  /* 0x7f8000000000780b */ /* 0x000fc80003f0d200 */
[----:B------:R-:W-:-:S04]  /*11570*/  FSEL R0, R0, 3.40282346638528859812e+38, P0 ;  /* 0x7f7fffff00007808 */ /* 0x000fc80000000000 */
[----:B------:R-:W-:-:S07]  /*11580*/  LOP3.LUT R85, R0, 0xff800000, RZ, 0xc0, !PT ;  /* 0xff80000000557812 */ /* 0x000fce00078ec0ff */
.L_x_6336:
        /* <DEDUP_REMOVED lines=21> */
.L_x_6341:
[----:B------:R-:W0:Y:S02]  /*116e0*/  MUFU.RCP R0, R85 ;  /* 0x0000005500007308 */ /* 0x000e240000001000 */
[----:B0-----:R-:W-:-:S04]  /*116f0*/  FFMA R3, R85, R0, -1 ;  /* 0xbf80000055037423 */ /* 0x001fc80000000000 */
[----:B------:R-:W-:-:S04]  /*11700*/  FADD.FTZ R3, -R3, -RZ ;  /* 0x800000ff03037221 */ /* 0x000fc80000010100 */
[----:B------:R-:W-:-:S07]  /*11710*/  FFMA R5, R0, R3, R0 ;  /* 0x0000000300057223 */ /* 0x000fce0000000000 */
.L_x_6342:
[----:B------:R-:W-:Y:S05]  /*11720*/  BSYNC.RECONVERGENT B3 ;  /* 0x0000000000037941 */ /* 0x000fea0003800200 */
.L_x_6340:
        /* <DEDUP_REMOVED lines=19> */
.L_x_6339:
[----:B------:R-:W-:Y:S05]  /*11860*/  BSYNC.RECONVERGENT B1 ;  /* 0x0000000000017941 */ /* 0x000fea0003800200 */
.L_x_6338:
        /* <DEDUP_REMOVED lines=15> */
.L_x_6686:
        /* <DEDUP_REMOVED lines=18> */
.L_x_6345:
[----:B------:R-:W-:-:S04]  /*11a80*/  FSETP.NEU.AND P0, PT, |R0|, +INF , PT ;  /* 0x7f8000000000780b */ /* 0x000fc80003f0d200 */
[----:B------:R-:W-:-:S04]  /*11a90*/  FSEL R0, R0, 3.40282346638528859812e+38, P0 ;  /* 0x7f7fffff00007808 */ /* 0x000fc80000000000 */
[----:B------:R-:W-:-:S07]  /*11aa0*/  LOP3.LUT R80, R0, 0xff800000, RZ, 0xc0, !PT ;  /* 0xff80000000507812 */ /* 0x000fce00078ec0ff */
.L_x_6344:
        /* <DEDUP_REMOVED lines=21> */
.L_x_6349:
[----:B------:R-:W0:Y:S02]  /*11c00*/  MUFU.RCP R5, R80 ;  /* 0x0000005000057308 */ /* 0x000e240000001000 */
[----:B0-----:R-:W-:-:S04]  /*11c10*/  FFMA R0, R80, R5, -1 ;  /* 0xbf80000050007423 */ /* 0x001fc80000000005 */
[----:B------:R-:W-:-:S04]  /*11c20*/  FADD.FTZ R0, -R0, -RZ ;  /* 0x800000ff00007221 */ /* 0x000fc80000010100 */
[----:B------:R-:W-:-:S07]  /*11c30*/  FFMA R5, R5, R0, R5 ;  /* 0x0000000005057223 */ /* 0x000fce0000000005 */
.L_x_6350:
[----:B------:R-:W-:Y:S05]  /*11c40*/  BSYNC.RECONVERGENT B3 ;  /* 0x0000000000037941 */ /* 0x000fea0003800200 */
.L_x_6348:
        /* <DEDUP_REMOVED lines=19> */
.L_x_6347:
[----:B------:R-:W-:Y:S05]  /*11d80*/  BSYNC.RECONVERGENT B1 ;  /* 0x0000000000017941 */ /* 0x000fea0003800200 */
.L_x_6346:
        /* <DEDUP_REMOVED lines=15> */
.L_x_6694:
        /* <DEDUP_REMOVED lines=18> */
.L_x_6353:
[----:B------:R-:W-:-:S04]  /*11fa0*/  FSETP.NEU.AND P0, PT, |R0|, +INF , PT ;  /* 0x7f8000000000780b */ /* 0x000fc80003f0d200 */
[----:B------:R-:W-:-:S04]  /*11fb0*/  FSEL R0, R0, 3.40282346638528859812e+38, P0 ;  /* 0x7f7fffff00007808 */ /* 0x000fc80000000000 */
[----:B------:R-:W-:-:S07]  /*11fc0*/  LOP3.LUT R83, R0, 0xff800000, RZ, 0xc0, !PT ;  /* 0xff80000000537812 */ /* 0x000fce00078ec0ff */
.L_x_6352:
        /* <DEDUP_REMOVED lines=21> */
.L_x_6357:
[----:B------:R-:W0:Y:S02]  /*12120*/  MUFU.RCP R0, R83 ;  /* 0x0000005300007308 */ /* 0x000e240000001000 */
[----:B0-----:R-:W-:-:S04]  /*12130*/  FFMA R3, R83, R0, -1 ;  /* 0xbf80000053037423 */ /* 0x001fc80000000000 */
[----:B------:R-:W-:-:S04]  /*12140*/  FADD.FTZ R3, -R3, -RZ ;  /* 0x800000ff03037221 */ /* 0x000fc80000010100 */
[----:B------:R-:W-:-:S07]  /*12150*/  FFMA R5, R0, R3, R0 ;  /* 0x0000000300057223 */ /* 0x000fce0000000000 */
.L_x_6358:
[----:B------:R-:W-:Y:S05]  /*12160*/  BSYNC.RECONVERGENT B3 ;  /* 0x0000000000037941 */ /* 0x000fea0003800200 */
.L_x_6356:
        /* <DEDUP_REMOVED lines=19> */
.L_x_6355:
[----:B------:R-:W-:Y:S05]  /*122a0*/  BSYNC.RECONVERGENT B1 ;  /* 0x0000000000017941 */ /* 0x000fea0003800200 */
.L_x_6354:
        /* <DEDUP_REMOVED lines=15> */
.L_x_6702:
        /* <DEDUP_REMOVED lines=18> */
.L_x_6361:
[----:B------:R-:W-:-:S04]  /*124c0*/  FSETP.NEU.AND P0, PT, |R0|, +INF , PT ;  /* 0x7f8000000000780b */ /* 0x000fc80003f0d200 */
[----:B------:R-:W-:-:S04]  /*124d0*/  FSEL R0, R0, 3.40282346638528859812e+38, P0 ;  /* 0x7f7fffff00007808 */ /* 0x000fc80000000000 */
[----:B------:R-:W-:-:S07]  /*124e0*/  LOP3.LUT R78, R0, 0xff800000, RZ, 0xc0, !PT ;  /* 0xff800000004e7812 */ /* 0x000fce00078ec0ff */
.L_x_6360:
        /* <DEDUP_REMOVED lines=21> */
.L_x_6365:
[----:B------:R-:W0:Y:S02]  /*12640*/  MUFU.RCP R5, R78 ;  /* 0x0000004e00057308 */ /* 0x000e240000001000 */
[----:B0-----:R-:W-:-:S04]  /*12650*/  FFMA R0, R78, R5, -1 ;  /* 0xbf8000004e007423 */ /* 0x001fc80000000005 */
[----:B------:R-:W-:-:S04]  /*12660*/  FADD.FTZ R0, -R0, -RZ ;  /* 0x800000ff00007221 */ /* 0x000fc80000010100 */
[----:B------:R-:W-:-:S07]  /*12670*/  FFMA R5, R5, R0, R5 ;  /* 0x0000000005057223 */ /* 0x000fce0000000005 */
.L_x_6366:
[----:B------:R-:W-:Y:S05]  /*12680*/  BSYNC.RECONVERGENT B3 ;  /* 0x0000000000037941 */ /* 0x000fea0003800200 */
.L_x_6364:
        /* <DEDUP_REMOVED lines=19> */
.L_x_6363:
[----:B------:R-:W-:Y:S05]  /*127c0*/  BSYNC.RECONVERGENT B1 ;  /* 0x0000000000017941 */ /* 0x000fea0003800200 */
.L_x_6362:
        /* <DEDUP_REMOVED lines=15> */
.L_x_6710:
        /* <DEDUP_REMOVED lines=18> */
.L_x_6369:
[----:B------:R-:W-:-:S04]  /*129e0*/  FSETP.NEU.AND P0, PT, |R0|, +INF , PT ;  /* 0x7f8000000000780b */ /* 0x000fc80003f0d200 */
[----:B------:R-:W-:-:S04]  /*129f0*/  FSEL R0, R0, 3.40282346638528859812e+38, P0 ;  /* 0x7f7fffff00007808 */ /* 0x000fc80000000000 */
[----:B------:R-:W-:-:S07]  /*12a00*/  LOP3.LUT R79, R0, 0xff800000, RZ, 0xc0, !PT ;  /* 0xff800000004f7812 */ /* 0x000fce00078ec0ff */
.L_x_6368:
        /* <DEDUP_REMOVED lines=21> */
.L_x_6373:
[----:B------:R-:W0:Y:S02]  /*12b60*/  MUFU.RCP R0, R79 ;  /* 0x0000004f00007308 */ /* 0x000e240000001000 */
[----:B0-----:R-:W-:-:S04]  /*12b70*/  FFMA R3, R79, R0, -1 ;  /* 0xbf8000004f037423 */ /* 0x001fc80000000000 */
[----:B------:R-:W-:-:S04]  /*12b80*/  FADD.FTZ R3, -R3, -RZ ;  /* 0x800000ff03037221 */ /* 0x000fc80000010100 */
[----:B------:R-:W-:-:S07]  /*12b90*/  FFMA R5, R0, R3, R0 ;  /* 0x0000000300057223 */ /* 0x000fce0000000000 */
.L_x_6374:
[----:B------:R-:W-:Y:S05]  /*12ba0*/  BSYNC.RECONVERGENT B3 ;  /* 0x0000000000037941 */ /* 0x000fea0003800200 */
.L_x_6372:
        /* <DEDUP_REMOVED lines=19> */
.L_x_6371:
[----:B------:R-:W-:Y:S05]  /*12ce0*/  BSYNC.RECONVERGENT B1 ;  /* 0x0000000000017941 */ /* 0x000fea0003800200 */
.L_x_6370:
        /* <DEDUP_REMOVED lines=15> */
.L_x_6718:
        /* <DEDUP_REMOVED lines=18> */
.L_x_6377:
[----:B------:R-:W-:-:S04]  /*12f00*/  FSETP.NEU.AND P0, PT, |R0|, +INF , PT ;  /* 0x7f8000000000780b */ /* 0x000fc80003f0d200 */
[----:B------:R-:W-:-:S04]  /*12f10*/  FSEL R0, R0, 3.40282346638528859812e+38, P0 ;  /* 0x7f7fffff00007808 */ /* 0x000fc80000000000 */
[----:B------:R-:W-:-:S07]  /*12f20*/  LOP3.LUT R0, R0, 0xff800000, RZ, 0xc0, !PT ;  /* 0xff80000000007812 */ /* 0x000fce00078ec0ff */
.L_x_6376:
        /* <DEDUP_REMOVED lines=21> */
.L_x_6379:
[----:B------:R-:W0:Y:S02]  /*13080*/  MUFU.RCP R5, R0 ;  /* 0x0000000000057308 */ /* 0x000e240000001000 */
[----:B0-----:R-:W-:-:S04]  /*13090*/  FFMA R2, R0, R5, -1 ;  /* 0xbf80000000027423 */ /* 0x001fc80000000005 */
[----:B------:R-:W-:-:S04]  /*130a0*/  FADD.FTZ R2, -R2, -RZ ;  /* 0x800000ff02027221 */ /* 0x000fc80000010100 */
[----:B------:R-:W-:-:S07]  /*130b0*/  FFMA R5, R5, R2, R5 ;  /* 0x0000000205057223 */ /* 0x000fce0000000005 */
.L_x_6380:
[----:B------:R-:W-:Y:S05]  /*130c0*/  BSYNC.RECONVERGENT B1 ;  /* 0x0000000000017941 */ /* 0x000fea0003800200 */
.L_x_6378:
        /* <DEDUP_REMOVED lines=21> */
.L_x_6251:
[----:B------:R-:W-:Y:S05]  /*13220*/  BSYNC B2 ;  /* 0x0000000000027941 */ /* 0x000fea0003800000 */
.L_x_6126:
[----:B01----:R-:W0:Y:S01]  /*13230*/  S2R R8, SR_CTAID.Y ;  /* 0x0000000000087919 */ /* 0x003e220000002600 */
[----:B------:R-:W1:Y:S01]  /*13240*/  LDC.64 R2, c[0x0][0x3a8] ;  /* 0x0000ea00ff027b82 */ /* 0x000e620000000a00 */
[----:B------:R-:W-:Y:S01]  /*13250*/  IMAD.SHL.U32 R5, R10, 0x4, RZ ;  /* 0x000000040a057824 */ /* 0x000fe200078e00ff */
[----:B------:R-:W-:Y:S01]  /*13260*/  LOP3.LUT R6, R6, 0x70, R11, 0xf8, !PT ;  /* 0x0000007006067812 */ /* 0x000fe200078ef80b */
[----:B------:R-:W2:Y:S01]  /*13270*/  LDCU.64 UR6, c[0x0][0x390] ;  /* 0x00007200ff0677ac */ /* 0x000ea20008000a00 */
[----:B------:R-:W-:Y:S01]  /*13280*/  FMUL R12, R12, R81 ;  /* 0x000000510c0c7220 */ /* 0x000fe20000400000 */
[----:B------:R-:W-:Y:S01]  /*13290*/  FMUL R13, R13, R90 ;  /* 0x0000005a0d0d7220 */ /* 0x000fe20000400000 */
[----:B------:R-:W-:Y:S01]  /*132a0*/  LOP3.LUT R5, R5, 0x7c, RZ, 0xc0, !PT ;  /* 0x0000007c05057812 */ /* 0x000fe200078ec0ff */
        /* <DEDUP_REMOVED lines=14> */
[----:B------:R-:W-:Y:S01]  /*13390*/  BSSY.RECONVERGENT B0, `(.L_x_6381) ;  /* 0x0000071000007945 */ /* 0x000fe20003800200 */
[----:B------:R-:W-:-:S02]  /*133a0*/  F2FP.SATFINITE.E4M3.F32.PACK_AB_MERGE_C R9, RZ, R12, RZ ;  /* 0x0000000cff09723e */ /* 0x000fc400048070ff */
[----:B------:R-:W-:Y:S02]  /*133b0*/  F2FP.SATFINITE.E4M3.F32.PACK_AB_MERGE_C R13, RZ, R13, RZ ;  /* 0x0000000dff0d723e */ /* 0x000fe400048070ff */
[----:B------:R-:W-:Y:S02]  /*133c0*/  F2FP.SATFINITE.E4M3.F32.PACK_AB_MERGE_C R11, RZ, R14, RZ ;  /* 0x0000000eff0b723e */ /* 0x000fe400048070ff */
[----:B------:R-:W-:Y:S02]  /*133d0*/  F2FP.SATFINITE.E4M3.F32.PACK_AB_MERGE_C R15, RZ, R15, RZ ;  /* 0x0000000fff0f723e */ /* 0x000fe400048070ff */
[----:B------:R-:W-:Y:S01]  /*133e0*/  F2FP.SATFINITE.E4M3.F32.PACK_AB_MERGE_C R97, RZ, R16, RZ ;  /* 0x00000010ff61723e */ /* 0x000fe200048070ff */
[----:B0-----:R-:W-:Y:S01]  /*133f0*/  IMAD R5, R8, 0x80, R5 ;  /* 0x0000008008057824 */ /* 0x001fe200078e0205 */
[----:B------:R-:W-:Y:S02]  /*13400*/  F2FP.SATFINITE.E4M3.F32.PACK_AB_MERGE_C R17, RZ, R17, RZ ;  /* 0x00000011ff11723e */ /* 0x000fe400048070ff */
[----:B------:R-:W-:Y:S01]  /*13410*/  F2FP.SATFINITE.E4M3.F32.PACK_AB_MERGE_C R99, RZ, R18, RZ ;  /* 0x00000012ff63723e */ /* 0x000fe200048070ff */
[C---:B-1----:R-:W-:Y:S01]  /*13420*/  IMAD.WIDE.U32 R94, R5.reuse, R2, R6 ;  /* 0x00000002055e7225 */ /* 0x042fe200078e0006 */
[----:B------:R-:W-:Y:S01]  /*13430*/  F2FP.SATFINITE.E4M3.F32.PACK_AB_MERGE_C R19, RZ, R19, RZ ;  /* 0x00000013ff13723e */ /* 0x000fe200048070ff */
[----:B------:R-:W0:Y:S01]  /*13440*/  LDC.64 R6, c[0x0][0x3b0] ;  /* 0x0000ec00ff067b82 */ /* 0x000e220000000a00 */
[----:B------:R-:W-:Y:S01]  /*13450*/  F2FP.SATFINITE.E4M3.F32.PACK_AB_MERGE_C R101, RZ, R20, RZ ;  /* 0x00000014ff65723e */ /* 0x000fe200048070ff */
[----:B------:R-:W-:Y:S01]  /*13460*/  IMAD R8, R5, R3, R95 ;  /* 0x0000000305087224 */ /* 0x000fe200078e025f */
[----:B--2---:R-:W-:-:S02]  /*13470*/  IADD3 R94, P0, PT, R94, UR6, RZ ;  /* 0x000000065e5e7c10 */ /* 0x004fc4000ff1e0ff */
[----:B------:R-:W-:Y:S02]  /*13480*/  F2FP.SATFINITE.E4M3.F32.PACK_AB_MERGE_C R21, RZ, R21, RZ ;  /* 0x00000015ff15723e */ /* 0x000fe400048070ff */
[----:B------:R-:W-:Y:S02]  /*13490*/  IADD3.X R95, PT, PT, R8, UR7, RZ, P0, !PT ;  /* 0x00000007085f7c10 */ /* 0x000fe400087fe4ff */
[----:B------:R-:W-:Y:S02]  /*134a0*/  F2FP.SATFINITE.E4M3.F32.PACK_AB_MERGE_C R103, RZ, R22, RZ ;  /* 0x00000016ff67723e */ /* 0x000fe400048070ff */
[----:B------:R-:W-:Y:S02]  /*134b0*/  F2FP.SATFINITE.E4M3.F32.PACK_AB_MERGE_C R23, RZ, R23, RZ ;  /* 0x00000017ff17723e */ /* 0x000fe400048070ff */
[----:B------:R-:W-:Y:S02]  /*134c0*/  F2FP.SATFINITE.E4M3.F32.PACK_AB_MERGE_C R105, RZ, R24, RZ ;  /* 0x00000018ff69723e */ /* 0x000fe400048070ff */
[----:B------:R-:W-:-:S02]  /*134d0*/  F2FP.SATFINITE.E4M3.F32.PACK_AB_MERGE_C R25, RZ, R25, RZ ;  /* 0x00000019ff19723e */ /* 0x000fc400048070ff */
[----:B------:R-:W-:Y:S02]  /*134e0*/  F2FP.SATFINITE.E4M3.F32.PACK_AB_MERGE_C R107, RZ, R26, RZ ;  /* 0x0000001aff6b723e */ /* 0x000fe400048070ff */
[----:B------:R-:W-:Y:S02]  /*134f0*/  F2FP.SATFINITE.E4M3.F32.PACK_AB_MERGE_C R27, RZ, R27, RZ ;  /* 0x0000001bff1b723e */ /* 0x000fe400048070ff */
[----:B0-----:R-:W-:-:S04]  /*13500*/  ISETP.GE.U32.AND P0, PT, R5, R6, PT ;  /* 0x000000060500720c */ /* 0x001fc80003f06070 */
[----:B------:R-:W-:-:S13]  /*13510*/  ISETP.GE.U32.AND.EX P0, PT, RZ, R7, PT, P0 ;  /* 0x00000007ff00720c */ /* 0x000fda0003f06100 */
        /* <DEDUP_REMOVED lines=52> */
[----:B-1----:R-:W-:Y:S05]  /*13860*/  @!P0 BRA `(.L_x_6382) ;  /* 0x00000000008c8947 */ /* 0x002fea0003800000 */
[----:B------:R1:W-:Y:S01]  /*13870*/  STG.E.U8 desc[UR10][R94.64+0xf], R27 ;  /* 0x00000f1b5e007986 */ /* 0x0003e2000c10110a */
[----:B------:R-:W-:Y:S05]  /*13880*/  BRA `(.L_x_6382) ;  /* 0x0000000000847947 */ /* 0x000fea0003800000 */
.L_x_6383:
[----:B------:R-:W-:Y:S01]  /*13890*/  LOP3.LUT R9, R9, 0xff, RZ, 0xc0, !PT ;  /* 0x000000ff09097812 */ /* 0x000fe200078ec0ff */
[----:B------:R-:W-:Y:S01]  /*138a0*/  IMAD.U32 R8, R11, 0x10000, RZ ;  /* 0x000100000b087824 */ /* 0x000fe200078e00ff */
[----:B------:R-:W-:-:S03]  /*138b0*/  LOP3.LUT R11, R101, 0xff, RZ, 0xc0, !PT ;  /* 0x000000ff650b7812 */ /* 0x000fc600078ec0ff */
[----:B------:R-:W-:Y:S01]  /*138c0*/  IMAD R9, R13, 0x100, R9 ;  /* 0x000001000d097824 */ /* 0x000fe200078e0209 */
[----:B------:R-:W-:Y:S01]  /*138d0*/  LOP3.LUT R8, R8, 0xff0000, RZ, 0xc0, !PT ;  /* 0x00ff000008087812 */ /* 0x000fe200078ec0ff */
[----:B------:R-:W-:Y:S01]  /*138e0*/  IMAD R12, R21, 0x100, R11 ;  /* 0x00000100150c7824 */ /* 0x000fe200078e020b */
[----:B------:R-:W-:Y:S02]  /*138f0*/  LOP3.LUT R11, R105, 0xff, RZ, 0xc0, !PT ;  /* 0x000000ff690b7812 */ /* 0x000fe400078ec0ff */
[----:B------:R-:W-:Y:S02]  /*13900*/  LOP3.LUT R8, R8, 0xffff, R9, 0xf8, !PT ;  /* 0x0000ffff08087812 */ /* 0x000fe400078ef809 */
[----:B------:R-:W-:Y:S01]  /*13910*/  LOP3.LUT R9, R97, 0xff, RZ, 0xc0, !PT ;  /* 0x000000ff61097812 */ /* 0x000fe200078ec0ff */
[----:B------:R-:W-:Y:S01]  /*13920*/  IMAD R14, R25, 0x100, R11 ;  /* 0x00000100190e7824 */ /* 0x000fe200078e020b */
[----:B------:R-:W-:Y:S01]  /*13930*/  LOP3.LUT R13, R23, 0xffff, RZ, 0xc0, !PT ;  /* 0x0000ffff170d7812 */ /* 0x000fe200078ec0ff */
[----:B------:R-:W-:-:S02]  /*13940*/  IMAD.U32 R11, R107, 0x10000, RZ ;  /* 0x000100006b0b7824 */ /* 0x000fc400078e00ff */
[----:B------:R-:W-:Y:S02]  /*13950*/  IMAD R10, R17, 0x100, R9 ;  /* 0x00000100110a7824 */ /* 0x000fe400078e0209 */
[----:B------:R-:W-:Y:S01]  /*13960*/  IMAD.U32 R9, R99, 0x10000, RZ ;  /* 0x0001000063097824 */ /* 0x000fe200078e00ff */
[----:B------:R-:W-:Y:S01]  /*13970*/  LOP3.LUT R11, R11, 0xff0000, RZ, 0xc0, !PT ;  /* 0x00ff00000b0b7812 */ /* 0x000fe200078ec0ff */
[----:B------:R-:W-:-:S03]  /*13980*/  IMAD.SHL.U32 R13, R13, 0x1000000, RZ ;  /* 0x010000000d0d7824 */ /* 0x000fc600078e00ff */
[----:B------:R-:W-:Y:S02]  /*13990*/  LOP3.LUT R9, R9, 0xff0000, RZ, 0xc0, !PT ;  /* 0x00ff000009097812 */ /* 0x000fe400078ec0ff */
[----:B------:R-:W-:Y:S02]  /*139a0*/  LOP3.LUT R14, R11, 0xffff, R14, 0xf8, !PT ;  /* 0x0000ffff0b0e7812 */ /* 0x000fe400078ef80e */
[----:B------:R-:W-:Y:S01]  /*139b0*/  LOP3.LUT R10, R9, 0xffff, R10, 0xf8, !PT ;  /* 0x0000ffff090a7812 */ /* 0x000fe200078ef80a */
[----:B------:R-:W-:Y:S01]  /*139c0*/  IMAD.U32 R9, R103, 0x10000, RZ ;  /* 0x0001000067097824 */ /* 0x000fe200078e00ff */
[----:B------:R-:W-:-:S04]  /*139d0*/  LOP3.LUT R11, R19, 0xffff, RZ, 0xc0, !PT ;  /* 0x0000ffff130b7812 */ /* 0x000fc800078ec0ff */
[----:B------:R-:W-:Y:S01]  /*139e0*/  LOP3.LUT R9, R9, 0xff0000, RZ, 0xc0, !PT ;  /* 0x00ff000009097812 */ /* 0x000fe200078ec0ff */
[----:B------:R-:W-:-:S03]  /*139f0*/  IMAD.SHL.U32 R11, R11, 0x1000000, RZ ;  /* 0x010000000b0b7824 */ /* 0x000fc600078e00ff */
[----:B------:R-:W-:Y:S02]  /*13a00*/  LOP3.LUT R12, R9, 0xffff, R12, 0xf8, !PT ;  /* 0x0000ffff090c7812 */ /* 0x000fe400078ef80c */
[----:B------:R-:W-:Y:S02]  /*13a10*/  LOP3.LUT R9, R15, 0xffff, RZ, 0xc0, !PT ;  /* 0x0000ffff0f097812 */ /* 0x000fe400078ec0ff */
[----:B------:R-:W-:-:S03]  /*13a20*/  LOP3.LUT R15, R27, 0xffff, RZ, 0xc0, !PT ;  /* 0x0000ffff1b0f7812 */ /* 0x000fc600078ec0ff */
[----:B------:R-:W-:Y:S02]  /*13a30*/  IMAD.SHL.U32 R9, R9, 0x1000000, RZ ;  /* 0x0100000009097824 */ /* 0x000fe400078e00ff */
[----:B------:R-:W-:-:S03]  /*13a40*/  IMAD.SHL.U32 R15, R15, 0x1000000, RZ ;  /* 0x010000000f0f7824 */ /* 0x000fc600078e00ff */
[----:B------:R-:W-:Y:S02]  /*13a50*/  LOP3.LUT R8, R8, R9, RZ, 0xfc, !PT ;  /* 0x0000000908087212 */ /* 0x000fe400078efcff */
[----:B------:R-:W-:Y:S02]  /*13a60*/  LOP3.LUT R9, R10, R11, RZ, 0xfc, !PT ;  /* 0x0000000b0a097212 */ /* 0x000fe400078efcff */
[----:B------:R-:W-:Y:S02]  /*13a70*/  LOP3.LUT R10, R12, R13, RZ, 0xfc, !PT ;  /* 0x0000000d0c0a7212 */ /* 0x000fe400078efcff */
[----:B------:R-:W-:-:S05]  /*13a80*/  LOP3.LUT R11, R14, R15, RZ, 0xfc, !PT ;  /* 0x0000000f0e0b7212 */ /* 0x000fca00078efcff */
[----:B------:R0:W-:Y:S02]  /*13a90*/  STG.E.128 desc[UR10][R94.64], R8 ;  /* 0x000000085e007986 */ /* 0x0001e4000c101d0a */
.L_x_6382:
[----:B------:R-:W-:Y:S05]  /*13aa0*/  BSYNC.RECONVERGENT B0 ;  /* 0x0000000000007941 */ /* 0x000fea0003800200 */
.L_x_6381:
[----:B0-----:R-:W-:Y:S02]  /*13ab0*/  VIADD R9, R5, 0x1 ;  /* 0x0000000105097836 */ /* 0x001fe40000000000 */
[----:B------:R-:W-:Y:S01]  /*13ac0*/  FMUL R28, R28, R93 ;  /* 0x0000005d1c1c7220 */ /* 0x000fe20000400000 */
[----:B------:R-:W-:Y:S01]  /*13ad0*/  FMUL R29, R29, R88 ;  /* 0x000000581d1d7220 */ /* 0x000fe20000400000 */
[----:B------:R-:W-:Y:S01]  /*13ae0*/  FMUL R30, R30, R91 ;  /* 0x0000005b1e1e7220 */ /* 0x000fe20000400000 */
[----:B------:R-:W-:Y:S01]  /*13af0*/  FMUL R31, R31, R86 ;  /* 0x000000561f1f7220 */ /* 0x000fe20000400000 */
[----:B------:R-:W-:Y:S01]  /*13b00*/  ISETP.GE.U32.AND P0, PT, R9, R6, PT ;  /* 0x000000060900720c */ /* 0x000fe20003f06070 */
[----:B------:R-:W-:Y:S01]  /*13b10*/  FMUL R32, R32, R89 ;  /* 0x0000005920207220 */ /* 0x000fe20000400000 */
[----:B------:R-:W-:Y:S01]  /*13b20*/  FMUL R33, R33, R84 ;  /* 0x0000005421217220 */ /* 0x000fe20000400000 */
[----:B------:R-:W-:Y:S01]  /*13b30*/  FMUL R34, R34, R87 ;  /* 0x0000005722227220 */ /* 0x000fe20000400000 */
[----:B------:R-:W-:Y:S01]  /*13b40*/  ISETP.GE.U32.AND.EX P0, PT, RZ, R7, PT, P0 ;  /* 0x00000007ff00720c */ /* 0x000fe20003f06100 */
[----:B------:R-:W-:Y:S01]  /*13b50*/  FMUL R35, R35, R82 ;  /* 0x0000005223237220 */ /* 0x000fe20000400000 */
[----:B------:R-:W-:Y:S01]  /*13b60*/  FMUL R36, R36, R85 ;  /* 0x0000005524247220 */ /* 0x000fe20000400000 */
[----:B------:R-:W-:Y:S01]  /*13b70*/  FMUL R37, R37, R80 ;  /* 0x0000005025257220 */ /* 0x000fe20000400000 */
[----:B------:R-:W-:Y:S01]  /*13b80*/  FMUL R38, R38, R83 ;  /* 0x0000005326267220 */ /* 0x000fe20000400000 */
[----:B------:R-:W-:Y:S01]  /*13b90*/  FMUL R39, R39, R78 ;  /* 0x0000004e27277220 */ /* 0x000fe20000400000 */
[----:B------:R-:W-:Y:S01]  /*13ba0*/  IADD3 R12, P1, PT, R94, R2, RZ ;  /* 0x000000025e0c7210 */ /* 0x000fe20007f3e0ff */
[----:B------:R-:W-:Y:S01]  /*13bb0*/  FMUL R68, R68, R81 ;  /* 0x0000005144447220 */ /* 0x000fe20000400000 */
[----:B------:R-:W-:Y:S01]  /*13bc0*/  FMUL R69, R69, R90 ;  /* 0x0000005a45457220 */ /* 0x000fe20000400000 */
[----:B------:R-:W-:Y:S01]  /*13bd0*/  FMUL R70, R70, R79 ;  /* 0x0000004f46467220 */ /* 0x000fe20000400000 */
[----:B------:R-:W-:Y:S01]  /*13be0*/  FMUL R71, R71, R0 ;  /* 0x0000000047477220 */ /* 0x000fe20000400000 */
[----:B------:R-:W-:Y:S01]  /*13bf0*/  BSSY.RECONVERGENT B0, `(.L_x_6384) ;  /* 0x0000069000007945 */ /* 0x000fe20003800200 */
        /* <DEDUP_REMOVED lines=28> */
[----:B------:R-:W-:Y:S02]  /*13dc0*/  IMAD.U32 R8, R19, 0x10000, RZ ;  /* 0x0001000013087824 */ /* 0x000fe400078e00ff */
[----:B------:R-:W-:-:S02]  /*13dd0*/  IMAD R15, R35, 0x100, R14 ;  /* 0x00000100230f7824 */ /* 0x000fc400078e020e */
[----:B------:R-:W-:Y:S01]  /*13de0*/  IMAD R17, R39, 0x100, R16 ;  /* 0x0000010027117824 */ /* 0x000fe200078e0210 */
[----:B------:R-:W-:Y:S01]  /*13df0*/  LOP3.LUT R8, R8, 0xff0000, RZ, 0xc0, !PT ;  /* 0x00ff000008087812 */ /* 0x000fe200078ec0ff */
[----:B------:R-:W-:Y:S02]  /*13e00*/  IMAD.U32 R10, R21, 0x10000, RZ ;  /* 0x00010000150a7824 */ /* 0x000fe400078e00ff */
[----:B------:R-:W-:Y:S01]  /*13e10*/  IMAD.U32 R14, R23, 0x10000, RZ ;  /* 0x00010000170e7824 */ /* 0x000fe200078e00ff */
[----:B------:R-:W-:Y:S01]  /*13e20*/  LOP3.LUT R8, R8, 0xffff, R9, 0xf8, !PT ;  /* 0x0000ffff08087812 */ /* 0x000fe200078ef809 */
[----:B------:R-:W-:Y:S01]  /*13e30*/  IMAD.U32 R16, R25, 0x10000, RZ ;  /* 0x0001000019107824 */ /* 0x000fe200078e00ff */
[----:B------:R-:W-:Y:S02]  /*13e40*/  LOP3.LUT R10, R10, 0xff0000, RZ, 0xc0, !PT ;  /* 0x00ff00000a0a7812 */ /* 0x000fe400078ec0ff */
[----:B------:R-:W-:Y:S02]  /*13e50*/  LOP3.LUT R14, R14, 0xff0000, RZ, 0xc0, !PT ;  /* 0x00ff00000e0e7812 */ /* 0x000fe400078ec0ff */
[----:B------:R-:W-:-:S02]  /*13e60*/  LOP3.LUT R16, R16, 0xff0000, RZ, 0xc0, !PT ;  /* 0x00ff000010107812 */ /* 0x000fc400078ec0ff */
[----:B------:R-:W-:Y:S02]  /*13e70*/  LOP3.LUT R10, R10, 0xffff, R11, 0xf8, !PT ;  /* 0x0000ffff0a0a7812 */ /* 0x000fe400078ef80b */
[----:B------:R-:W-:Y:S02]  /*13e80*/  LOP3.LUT R9, R29, 0xffff, RZ, 0xc0, !PT ;  /* 0x0000ffff1d097812 */ /* 0x000fe400078ec0ff */
[----:B------:R-:W-:Y:S02]  /*13e90*/  LOP3.LUT R14, R14, 0xffff, R15, 0xf8, !PT ;  /* 0x0000ffff0e0e7812 */ /* 0x000fe400078ef80f */
[----:B------:R-:W-:Y:S01]  /*13ea0*/  LOP3.LUT R16, R16, 0xffff, R17, 0xf8, !PT ;  /* 0x0000ffff10107812 */ /* 0x000fe200078ef811 */
[----:B------:R-:W-:Y:S01]  /*13eb0*/  IMAD.SHL.U32 R9, R9, 0x1000000, RZ ;  /* 0x0100000009097824 */ /* 0x000fe200078e00ff */
[----:B------:R-:W-:Y:S02]  /*13ec0*/  LOP3.LUT R11, R33, 0xffff, RZ, 0xc0, !PT ;  /* 0x0000ffff210b7812 */ /* 0x000fe400078ec0ff */
[----:B------:R-:W-:-:S02]  /*13ed0*/  LOP3.LUT R15, R37, 0xffff, RZ, 0xc0, !PT ;  /* 0x0000ffff250f7812 */ /* 0x000fc400078ec0ff */
[----:B------:R-:W-:Y:S01]  /*13ee0*/  LOP3.LUT R17, R71, 0xffff, RZ, 0xc0, !PT ;  /* 0x0000ffff47117812 */ /* 0x000fe200078ec0ff */
        /* <DEDUP_REMOVED lines=9> */
.L_x_6386:
        /* <DEDUP_REMOVED lines=48> */
.L_x_6385:
[----:B------:R-:W-:Y:S05]  /*14280*/  BSYNC.RECONVERGENT B0 ;  /* 0x0000000000007941 */ /* 0x000fea0003800200 */
.L_x_6384:
[----:B0-2---:R-:W-:Y:S01]  /*14290*/  VIADD R9, R5, 0x2 ;  /* 0x0000000205097836 */ /* 0x005fe20000000000 */
[----:B------:R-:W-:Y:S01]  /*142a0*/  IADD3 R8, P1, PT, R12, R2, RZ ;  /* 0x000000020c087210 */ /* 0x000fe20007f3e0ff */
        /* <DEDUP_REMOVED lines=75> */
.L_x_6389:
        /* <DEDUP_REMOVED lines=48> */
.L_x_6388:
[----:B------:R-:W-:Y:S05]  /*14a60*/  BSYNC.RECONVERGENT B0 ;  /* 0x0000000000007941 */ /* 0x000fea0003800200 */
.L_x_6387:
[----:B------:R-:W-:Y:S01]  /*14a70*/  VIADD R5, R5, 0x3 ;  /* 0x0000000305057836 */ /* 0x000fe20000000000 */
        /* <DEDUP_REMOVED lines=22> */
[----:B0-2---:R-:W-:Y:S02]  /*14be0*/  F2FP.SATFINITE.E4M3.F32.PACK_AB_MERGE_C R13, RZ, R56, RZ ;  /* 0x00000038ff0d723e */ /* 0x005fe400048070ff */
        /* <DEDUP_REMOVED lines=52> */
.L_x_6390:
        /* <DEDUP_REMOVED lines=50> */
.L_x_6022:
[----:B------:R-:W-:Y:S01]  /*15250*/  BSSY B0, `(.L_x_6391) ;  /* 0x0000007000007945 */ /* 0x000fe20003800000 */
[----:B------:R-:W-:Y:S02]  /*15260*/  IMAD.MOV.U32 R8, RZ, RZ, 0x4 ;  /* 0x00000004ff087424 */ /* 0x000fe400078e00ff */
[----:B------:R-:W-:Y:S02]  /*15270*/  IMAD.MOV.U32 R7, RZ, RZ, 0x1f ;  /* 0x0000001fff077424 */ /* 0x000fe400078e00ff */
[----:B------:R-:W-:-:S07]  /*15280*/  IMAD.MOV.U32 R6, RZ, RZ, R32 ;  /* 0x000000ffff067224 */ /* 0x000fce00078e0020 */
[----:B------:R-:W-:Y:S05]  /*15290*/  WARPSYNC.COLLECTIVE R6, `(.L_x_6392) ;  /* 0x0000000006087348 */ /* 0x000fea0003c00000 */
[----:B------:R0:W1:Y:S02]  /*152a0*/  SHFL.DOWN P0, R0, R9, R8, R7 ;  /* 0x0800000809007389 */ /* 0x0000640000000007 */
[----:B01----:R-:W-:Y:S05]  /*152b0*/  ENDCOLLECTIVE ;  /* 0x000000000000791b */ /* 0x003fea0003800000 */
.L_x_6392:
[----:B------:R-:W-:Y:S05]  /*152c0*/  BSYNC B0 ;  /* 0x0000000000007941 */ /* 0x000fea0003800000 */
.L_x_6391:
        /* <DEDUP_REMOVED lines=9> */
.L_x_6394:
[----:B------:R-:W-:Y:S05]  /*15360*/  BSYNC B0 ;  /* 0x0000000000007941 */ /* 0x000fea0003800000 */
.L_x_6393:
        /* <DEDUP_REMOVED lines=9> */
.L_x_6396:
[----:B------:R-:W-:Y:S05]  /*15400*/  BSYNC B0 ;  /* 0x0000000000007941 */ /* 0x000fea0003800000 */
.L_x_6395:
        /* <DEDUP_REMOVED lines=9> */
.L_x_6398:
[----:B------:R-:W-:Y:S05]  /*154a0*/  BSYNC B0 ;  /* 0x0000000000007941 */ /* 0x000fea0003800000 */
.L_x_6397:
[----:B------:R-:W-:Y:S05]  /*154b0*/  BRA `(.L_x_6399) ;  /* 0xfffffec800fc7947 */ /* 0x000fea000383ffff */
.L_x_6035:
[----:B------:R-:W-:Y:S01]  /*154c0*/  BSSY B0, `(.L_x_6400) ;  /* 0x0000007000007945 */ /* 0x000fe20003800000 */
[----:B------:R-:W-:Y:S02]  /*154d0*/  IMAD.MOV.U32 R8, RZ, RZ, 0x4 ;  /* 0x00000004ff087424 */ /* 0x000fe400078e00ff */
[----:B------:R-:W-:Y:S02]  /*154e0*/  IMAD.MOV.U32 R7, RZ, RZ, 0x1f ;  /* 0x0000001fff077424 */ /* 0x000fe400078e00ff */
[----:B------:R-:W-:-:S07]  /*154f0*/  IMAD.MOV.U32 R6, RZ, RZ, R32 ;  /* 0x000000ffff067224 */ /* 0x000fce00078e0020 */
[----:B------:R-:W-:Y:S05]  /*15500*/  WARPSYNC.COLLECTIVE R6, `(.L_x_6401) ;  /* 0x0000000006087348 */ /* 0x000fea0003c00000 */
[----:B------:R0:W1:Y:S02]  /*15510*/  SHFL.DOWN P0, R0, R9, R8, R7 ;  /* 0x0800000809007389 */ /* 0x0000640000000007 */
[----:B01----:R-:W-:Y:S05]  /*15520*/  ENDCOLLECTIVE ;  /* 0x000000000000791b */ /* 0x003fea0003800000 */
.L_x_6401:
[----:B------:R-:W-:Y:S05]  /*15530*/  BSYNC B0 ;  /* 0x0000000000007941 */ /* 0x000fea0003800000 */
.L_x_6400:
        /* <DEDUP_REMOVED lines=9> */
.L_x_6403:
[----:B------:R-:W-:Y:S05]  /*155d0*/  BSYNC B0 ;  /* 0x0000000000007941 */ /* 0x000fea0003800000 */
.L_x_6402:
        /* <DEDUP_REMOVED lines=9> */
.L_x_6405:
[----:B------:R-:W-:Y:S05]  /*15670*/  BSYNC B0 ;  /* 0x0000000000007941 */ /* 0x000fea0003800000 */
.L_x_6404:
        /* <DEDUP_REMOVED lines=9> */
.L_x_6407:
[----:B------:R-:W-:Y:S05]  /*15710*/  BSYNC B0 ;  /* 0x0000000000007941 */ /* 0x000fea0003800000 */
.L_x_6406:
[----:B------:R-:W-:Y:S05]  /*15720*/  BRA `(.L_x_6408) ;  /* 0xfffffed400b87947 */ /* 0x000fea000383ffff */
.L_x_6048:
[----:B------:R-:W-:Y:S01]  /*15730*/  BSSY B0, `(.L_x_6409) ;  /* 0x0000007000007945 */ /* 0x000fe20003800000 */
[----:B------:R-:W-:Y:S02]  /*15740*/  IMAD.MOV.U32 R8, RZ, RZ, 0x4 ;  /* 0x00000004ff087424 */ /* 0x000fe400078e00ff */
[----:B------:R-:W-:Y:S02]  /*15750*/  IMAD.MOV.U32 R7, RZ, RZ, 0x1f ;  /* 0x0000001fff077424 */ /* 0x000fe400078e00ff */
[----:B------:R-:W-:-:S07]  /*15760*/  IMAD.MOV.U32 R6, RZ, RZ, R32 ;  /* 0x000000ffff067224 */ /* 0x000fce00078e0020 */
[----:B------:R-:W-:Y:S05]  /*15770*/  WARPSYNC.COLLECTIVE R6, `(.L_x_6410) ;  /* 0x0000000006087348 */ /* 0x000fea0003c00000 */
[----:B------:R0:W1:Y:S02]  /*15780*/  SHFL.DOWN P0, R0, R9, R8, R7 ;  /* 0x0800000809007389 */ /* 0x0000640000000007 */
[----:B01----:R-:W-:Y:S05]  /*15790*/  ENDCOLLECTIVE ;  /* 0x000000000000791b */ /* 0x003fea0003800000 */
.L_x_6410:
[----:B------:R-:W-:Y:S05]  /*157a0*/  BSYNC B0 ;  /* 0x0000000000007941 */ /* 0x000fea0003800000 */
.L_x_6409:
        /* <DEDUP_REMOVED lines=9> */
.L_x_6412:
[----:B------:R-:W-:Y:S05]  /*15840*/  BSYNC B0 ;  /* 0x0000000000007941 */ /* 0x000fea0003800000 */
.L_x_6411:
        /* <DEDUP_REMOVED lines=9> */
.L_x_6414:
[----:B------:R-:W-:Y:S05]  /*158e0*/  BSYNC B0 ;  /* 0x0000000000007941 */ /* 0x000fea0003800000 */
.L_x_6413:
        /* <DEDUP_REMOVED lines=9> */
.L_x_6416:
[----:B------:R-:W-:Y:S05]  /*15980*/  BSYNC B0 ;  /* 0x0000000000007941 */ /* 0x000fea0003800000 */
.L_x_6415:
[----:B------:R-:W-:Y:S05]  /*15990*/  BRA `(.L_x_6417) ;  /* 0xfffffee000807947 */ /* 0x000fea000383ffff */
.L_x_6061:
[----:B------:R-:W-:Y:S01]  /*159a0*/  BSSY B0, `(.L_x_6418) ;  /* 0x0000007000007945 */ /* 0x000fe20003800000 */
[----:B------:R-:W-:Y:S02]  /*159b0*/  IMAD.MOV.U32 R8, RZ, RZ, 0x4 ;  /* 0x00000004ff087424 */ /* 0x000fe400078e00ff */
[----:B------:R-:W-:Y:S02]  /*159c0*/  IMAD.MOV.U32 R7, RZ, RZ, 0x1f ;  /* 0x0000001fff077424 */ /* 0x000fe400078e00ff */
[----:B------:R-:W-:-:S07]  /*159d0*/  IMAD.MOV.U32 R6, RZ, RZ, R32 ;  /* 0x000000ffff067224 */ /* 0x000fce00078e0020 */
[----:B------:R-:W-:Y:S05]  /*159e0*/  WARPSYNC.COLLECTIVE R6, `(.L_x_6419) ;  /* 0x0000000006087348 */ /* 0x000fea0003c00000 */
[----:B------:R0:W1:Y:S02]  /*159f0*/  SHFL.DOWN P0, R0, R9, R8, R7 ;  /* 0x0800000809007389 */ /* 0x0000640000000007 */
[----:B01----:R-:W-:Y:S05]  /*15a00*/  ENDCOLLECTIVE ;  /* 0x000000000000791b */ /* 0x003fea0003800000 */
.L_x_6419:
[----:B------:R-:W-:Y:S05]  /*15a10*/  BSYNC B0 ;  /* 0x0000000000007941 */ /* 0x000fea0003800000 */
.L_x_6418:
        /* <DEDUP_REMOVED lines=9> */
.L_x_6421:
[----:B------:R-:W-:Y:S05]  /*15ab0*/  BSYNC B0 ;  /* 0x0000000000007941 */ /* 0x000fea0003800000 */
.L_x_6420:
        /* <DEDUP_REMOVED lines=9> */
.L_x_6423:
[----:B------:R-:W-:Y:S05]  /*15b50*/  BSYNC B0 ;  /* 0x0000000000007941 */ /* 0x000fea0003800000 */
.L_x_6422:
        /* <DEDUP_REMOVED lines=9> */
.L_x_6425:
[----:B------:R-:W-:Y:S05]  /*15bf0*/  BSYNC B0 ;  /* 0x0000000000007941 */ /* 0x000fea0003800000 */
.L_x_6424:
[----:B------:R-:W-:Y:S05]  /*15c00*/  BRA `(.L_x_6426) ;  /* 0xfffffeec00447947 */ /* 0x000fea000383ffff */
.L_x_6074:
[----:B------:R-:W-:Y:S01]  /*15c10*/  BSSY B0, `(.L_x_6427) ;  /* 0x0000007000007945 */ /* 0x000fe20003800000 */
[----:B------:R-:W-:Y:S02]  /*15c20*/  IMAD.MOV.U32 R8, RZ, RZ, 0x4 ;  /* 0x00000004ff087424 */ /* 0x000fe400078e00ff */
[----:B------:R-:W-:Y:S02]  /*15c30*/  IMAD.MOV.U32 R7, RZ, RZ, 0x1f ;  /* 0x0000001fff077424 */ /* 0x000fe400078e00ff */
[----:B------:R-:W-:-:S07]  /*15c40*/  IMAD.MOV.U32 R6, RZ, RZ, R49 ;  /* 0x000000ffff067224 */ /* 0x000fce00078e0031 */
[----:B------:R-:W-:Y:S05]  /*15c50*/  WARPSYNC.COLLECTIVE R6, `(.L_x_6428) ;  /* 0x0000000006087348 */ /* 0x000fea0003c00000 */
[----:B------:R0:W1:Y:S02]  /*15c60*/  SHFL.DOWN P0, R0, R9, R8, R7 ;  /* 0x0800000809007389 */ /* 0x0000640000000007 */
[----:B01----:R-:W-:Y:S05]  /*15c70*/  ENDCOLLECTIVE ;  /* 0x000000000000791b */ /* 0x003fea0003800000 */
.L_x_6428:
[----:B------:R-:W-:Y:S05]  /*15c80*/  BSYNC B0 ;  /* 0x0000000000007941 */ /* 0x000fea0003800000 */
.L_x_6427:
        /* <DEDUP_REMOVED lines=9> */
.L_x_6430:
[----:B------:R-:W-:Y:S05]  /*15d20*/  BSYNC B0 ;  /* 0x0000000000007941 */ /* 0x000fea0003800000 */
.L_x_6429:
        /* <DEDUP_REMOVED lines=9> */
.L_x_6432:
[----:B------:R-:W-:Y:S05]  /*15dc0*/  BSYNC B0 ;  /* 0x0000000000007941 */ /* 0x000fea0003800000 */
.L_x_6431:
        /* <DEDUP_REMOVED lines=8> */
.L_x_6434:
[----:B------:R-:W-:Y:S05]  /*15e50*/  BSYNC B0 ;  /* 0x0000000000007941 */ /* 0x000fea0003800000 */
.L_x_6433:
[----:B------:R-:W-:Y:S05]  /*15e60*/  BRA `(.L_x_6435) ;  /* 0xfffffef800987947 */ /* 0x000fea000383ffff */
.L_x_6087:
[----:B------:R-:W-:Y:S01]  /*15e70*/  BSSY B0, `(.L_x_6436) ;  /* 0x0000007000007945 */ /* 0x000fe20003800000 */
[----:B------:R-:W-:Y:S02]  /*15e80*/  IMAD.MOV.U32 R8, RZ, RZ, 0x4 ;  /* 0x00000004ff087424 */ /* 0x000fe400078e00ff */
[----:B------:R-:W-:Y:S02]  /*15e90*/  IMAD.MOV.U32 R7, RZ, RZ, 0x1f ;  /* 0x0000001fff077424 */ /* 0x000fe400078e00ff */
[----:B------:R-:W-:-:S07]  /*15ea0*/  IMAD.MOV.U32 R6, RZ, RZ, R49 ;  /* 0x000000ffff067224 */ /* 0x000fce00078e0031 */
[----:B----4-:R-:W-:Y:S05]  /*15eb0*/  WARPSYNC.COLLECTIVE R6, `(.L_x_6437) ;  /* 0x0000000006087348 */ /* 0x010fea0003c00000 */
[----:B------:R0:W1:Y:S02]  /*15ec0*/  SHFL.DOWN P0, R0, R9, R8, R7 ;  /* 0x0800000809007389 */ /* 0x0000640000000007 */
[----:B01--4-:R-:W-:Y:S05]  /*15ed0*/  ENDCOLLECTIVE ;  /* 0x000000000000791b */ /* 0x013fea0003800000 */
.L_x_6437:
[----:B------:R-:W-:Y:S05]  /*15ee0*/  BSYNC B0 ;  /* 0x0000000000007941 */ /* 0x000fea0003800000 */
.L_x_6436:
        /* <DEDUP_REMOVED lines=9> */
.L_x_6439:
[----:B------:R-:W-:Y:S05]  /*15f80*/  BSYNC B0 ;  /* 0x0000000000007941 */ /* 0x000fea0003800000 */
.L_x_6438:
        /* <DEDUP_REMOVED lines=9> */
.L_x_6441:
[----:B------:R-:W-:Y:S05]  /*16020*/  BSYNC B0 ;  /* 0x0000000000007941 */ /* 0x000fea0003800000 */
.L_x_6440:
        /* <DEDUP_REMOVED lines=8> */
.L_x_6443:
[----:B------:R-:W-:Y:S05]  /*160b0*/  BSYNC B0 ;  /* 0x0000000000007941 */ /* 0x000fea0003800000 */
.L_x_6442:
[----:B------:R-:W-:Y:S05]  /*160c0*/  BRA `(.L_x_6444) ;  /* 0xffffff0400507947 */ /* 0x000fea000383ffff */
.L_x_6100:
[----:B------:R-:W-:Y:S01]  /*160d0*/  BSSY B0, `(.L_x_6445) ;  /* 0x0000007000007945 */ /* 0x000fe20003800000 */
[----:B------:R-:W-:Y:S02]  /*160e0*/  IMAD.MOV.U32 R8, RZ, RZ, 0x4 ;  /* 0x00000004ff087424 */ /* 0x000fe400078e00ff */
[----:B------:R-:W-:Y:S02]  /*160f0*/  IMAD.MOV.U32 R7, RZ, RZ, 0x1f ;  /* 0x0000001fff077424 */ /* 0x000fe400078e00ff */
[----:B------:R-:W-:-:S07]  /*16100*/  IMAD.MOV.U32 R6, RZ, RZ, R49 ;  /* 0x000000ffff067224 */ /* 0x000fce00078e0031 */
[----:B------:R-:W-:Y:S05]  /*16110*/  WARPSYNC.COLLECTIVE R6, `(.L_x_6446) ;  /* 0x0000000006087348 */ /* 0x000fea0003c00000 */
[----:B------:R0:W1:Y:S02]  /*16120*/  SHFL.DOWN P0, R0, R9, R8, R7 ;  /* 0x0800000809007389 */ /* 0x0000640000000007 */
[----:B01----:R-:W-:Y:S05]  /*16130*/  ENDCOLLECTIVE ;  /* 0x000000000000791b */ /* 0x003fea0003800000 */
.L_x_6446:
[----:B------:R-:W-:Y:S05]  /*16140*/  BSYNC B0 ;  /* 0x0000000000007941 */ /* 0x000fea0003800000 */
.L_x_6445:
        /* <DEDUP_REMOVED lines=9> */
.L_x_6448:
[----:B------:R-:W-:Y:S05]  /*161e0*/  BSYNC B0 ;  /* 0x0000000000007941 */ /* 0x000fea0003800000 */
.L_x_6447:
        /* <DEDUP_REMOVED lines=9> */
.L_x_6450:
[----:B------:R-:W-:Y:S05]  /*16280*/  BSYNC B0 ;  /* 0x0000000000007941 */ /* 0x000fea0003800000 */
.L_x_6449:
        /* <DEDUP_REMOVED lines=8> */
.L_x_6452:
[----:B------:R-:W-:Y:S05]  /*16310*/  BSYNC B0 ;  /* 0x0000000000007941 */ /* 0x000fea0003800000 */
.L_x_6451:
[----:B------:R-:W-:Y:S05]  /*16320*/  BRA `(.L_x_6453) ;  /* 0xffffff1000407947 */ /* 0x000fea000383ffff */
.L_x_6113:
[----:B------:R-:W-:Y:S01]  /*16330*/  BSSY B0, `(.L_x_6454) ;  /* 0x0000007000007945 */ /* 0x000fe20003800000 */
[----:B------:R-:W-:Y:S02]  /*16340*/  IMAD.MOV.U32 R8, RZ, RZ, 0x4 ;  /* 0x00000004ff087424 */ /* 0x000fe400078e00ff */
[----:B------:R-:W-:Y:S02]  /*16350*/  IMAD.MOV.U32 R7, RZ, RZ, 0x1f ;  /* 0x0000001fff077424 */ /* 0x000fe400078e00ff */
[----:B------:R-:W-:-:S07]  /*16360*/  IMAD.MOV.U32 R6, RZ, RZ, R49 ;  /* 0x000000ffff067224 */ /* 0x000fce00078e0031 */
[----:B0-----:R-:W-:Y:S05]  /*16370*/  WARPSYNC.COLLECTIVE R6, `(.L_x_6455) ;  /* 0x0000000006087348 */ /* 0x001fea0003c00000 */
[----:B------:R1:W2:Y:S02]  /*16380*/  SHFL.DOWN P0, R0, R9, R8, R7 ;  /* 0x0800000809007389 */ /* 0x0002a40000000007 */
[----:B012---:R-:W-:Y:S05]  /*16390*/  ENDCOLLECTIVE ;  /* 0x000000000000791b */ /* 0x007fea0003800000 */
.L_x_6455:
[----:B------:R-:W-:Y:S05]  /*163a0*/  BSYNC B0 ;  /* 0x0000000000007941 */ /* 0x000fea0003800000 */
.L_x_6454:
        /* <DEDUP_REMOVED lines=9> */
.L_x_6457:
[----:B------:R-:W-:Y:S05]  /*16440*/  BSYNC B0 ;  /* 0x0000000000007941 */ /* 0x000fea0003800000 */
.L_x_6456:
        /* <DEDUP_REMOVED lines=9> */
.L_x_6459:
[----:B------:R-:W-:Y:S05]  /*164e0*/  BSYNC B0 ;  /* 0x0000000000007941 */ /* 0x000fea0003800000 */
.L_x_6458:
        /* <DEDUP_REMOVED lines=8> */
.L_x_6461:
[----:B------:R-:W-:Y:S05]  /*16570*/  BSYNC B0 ;  /* 0x0000000000007941 */ /* 0x000fea0003800000 */
.L_x_6460:
[----:B------:R-:W-:Y:S05]  /*16580*/  BRA `(.L_x_6462) ;  /* 0xffffff1800e87947 */ /* 0x000fea000383ffff */
.L_x_6128:
[----:B------:R-:W-:Y:S01]  /*16590*/  BSSY B0, `(.L_x_6463) ;  /* 0x0000007000007945 */ /* 0x000fe20003800000 */
[----:B------:R-:W-:Y:S02]  /*165a0*/  IMAD.MOV.U32 R8, RZ, RZ, 0x10 ;  /* 0x00000010ff087424 */ /* 0x000fe400078e00ff */
[----:B------:R-:W-:Y:S02]  /*165b0*/  IMAD.MOV.U32 R7, RZ, RZ, 0x1f ;  /* 0x0000001fff077424 */ /* 0x000fe400078e00ff */
[----:B------:R-:W-:-:S07]  /*165c0*/  IMAD.MOV.U32 R6, RZ, RZ, -0x1 ;  /* 0xffffffffff067424 */ /* 0x000fce00078e00ff */
[----:B----4-:R-:W-:Y:S05]  /*165d0*/  WARPSYNC.COLLECTIVE R6, `(.L_x_6464) ;  /* 0x0000000006087348 */ /* 0x010fea0003c00000 */
[----:B----4-:R0:W1:Y:S02]  /*165e0*/  SHFL.DOWN P0, R0, R9, R8, R7 ;  /* 0x0800000809007389 */ /* 0x0100640000000007 */
[----:B01----:R-:W-:Y:S05]  /*165f0*/  ENDCOLLECTIVE ;  /* 0x000000000000791b */ /* 0x003fea0003800000 */
.L_x_6464:
[----:B------:R-:W-:Y:S05]  /*16600*/  BSYNC B0 ;  /* 0x0000000000007941 */ /* 0x000fea0003800000 */
.L_x_6463:
[----:B------:R-:W-:Y:S01]  /*16610*/  FMNMX R9, R9, R0, !PT ;  /* 0x0000000009097209 */ /* 0x000fe20007800000 */
[----:B------:R-:W-:Y:S02]  /*16620*/  IMAD.MOV.U32 R8, RZ, RZ, 0x8 ;  /* 0x00000008ff087424 */ /* 0x000fe400078e00ff */
[----:B------:R-:W-:Y:S02]  /*16630*/  IMAD.MOV.U32 R7, RZ, RZ, 0x1f ;  /* 0x0000001fff077424 */ /* 0x000fe400078e00ff */
[----:B------:R-:W-:-:S07]  /*16640*/  IMAD.MOV.U32 R6, RZ, RZ, -0x1 ;  /* 0xffffffffff067424 */ /* 0x000fce00078e00ff */
[----:B------:R-:W-:Y:S05]  /*16650*/  WARPSYNC.COLLECTIVE R6, `(.L_x_6465) ;  /* 0x0000000006087348 */ /* 0x000fea0003c00000 */
[----:B------:R0:W1:Y:S02]  /*16660*/  SHFL.DOWN P0, R0, R9, R8, R7 ;  /* 0x0800000809007389 */ /* 0x0000640000000007 */
[----:B01----:R-:W-:Y:S05]  /*16670*/  ENDCOLLECTIVE ;  /* 0x000000000000791b */ /* 0x003fea0003800000 */
.L_x_6465:
[----:B------:R-:W-:Y:S01]  /*16680*/  IMAD.MOV.U32 R8, RZ, RZ, 0x4 ;  /* 0x00000004ff087424 */ /* 0x000fe200078e00ff */
[----:B------:R-:W-:-:S05]  /*16690*/  FMNMX R3, R9, R0, !PT ;  /* 0x0000000009037209 */ /* 0x000fca0007800000 */
[----:B------:R-:W-:-:S07]  /*166a0*/  IMAD.MOV.U32 R9, RZ, RZ, R3 ;  /* 0x000000ffff097224 */ /* 0x000fce00078e0003 */
[----:B------:R-:W-:Y:S05]  /*166b0*/  WARPSYNC.COLLECTIVE R6, `(.L_x_6466) ;  /* 0x0000000006087348 */ /* 0x000fea0003c00000 */
[----:B------:R0:W1:Y:S02]  /*166c0*/  SHFL.DOWN P0, R0, R9, R8, R7 ;  /* 0x0800000809007389 */ /* 0x0000640000000007 */
[----:B01----:R-:W-:Y:S05]  /*166d0*/  ENDCOLLECTIVE ;  /* 0x000000000000791b */ /* 0x003fea0003800000 */
.L_x_6466:
[----:B------:R-:W-:Y:S01]  /*166e0*/  IMAD.MOV.U32 R8, RZ, RZ, 0x2 ;  /* 0x00000002ff087424 */ /* 0x000fe200078e00ff */
[----:B------:R-:W-:Y:S01]  /*166f0*/  FMNMX R5, R3, R0, !PT ;  /* 0x0000000003057209 */ /* 0x000fe20007800000 */
[----:B------:R-:W-:-:S04]  /*16700*/  IMAD.MOV.U32 R3, RZ, RZ, RZ ;  /* 0x000000ffff037224 */ /* 0x000fc800078e00ff */
[----:B------:R-:W-:-:S07]  /*16710*/  IMAD.MOV.U32 R9, RZ, RZ, R5 ;  /* 0x000000ffff097224 */ /* 0x000fce00078e0005 */
[----:B------:R-:W-:Y:S05]  /*16720*/  WARPSYNC.COLLECTIVE R6, `(.L_x_6467) ;  /* 0x0000000006087348 */ /* 0x000fea0003c00000 */
[----:B------:R0:W1:Y:S02]  /*16730*/  SHFL.DOWN P0, R0, R9, R8, R7 ;  /* 0x0800000809007389 */ /* 0x0000640000000007 */
[----:B01----:R-:W-:Y:S05]  /*16740*/  ENDCOLLECTIVE ;  /* 0x000000000000791b */ /* 0x003fea0003800000 */
.L_x_6467:
[----:B------:R-:W-:Y:S01]  /*16750*/  IMAD.MOV.U32 R8, RZ, RZ, 0x1 ;  /* 0x00000001ff087424 */ /* 0x000fe200078e00ff */
[----:B------:R-:W-:-:S05]  /*16760*/  FMNMX R10, R5, R0, !PT ;  /* 0x00000000050a7209 */ /* 0x000fca0007800000 */
[----:B------:R-:W-:-:S07]  /*16770*/  IMAD.MOV.U32 R9, RZ, RZ, R10 ;  /* 0x000000ffff097224 */ /* 0x000fce00078e000a */
[----:B------:R-:W-:Y:S05]  /*16780*/  WARPSYNC.COLLECTIVE R6, `(.L_x_6468) ;  /* 0x0000000006087348 */ /* 0x000fea0003c00000 */
[----:B------:R0:W1:Y:S02]  /*16790*/  SHFL.DOWN P0, R0, R9, R8, R7 ;  /* 0x0800000809007389 */ /* 0x0000640000000007 */
[----:B01----:R-:W-:Y:S05]  /*167a0*/  ENDCOLLECTIVE ;  /* 0x000000000000791b */ /* 0x003fea0003800000 */
.L_x_6468:
[----:B------:R-:W-:-:S05]  /*167b0*/  FMNMX R0, R10, R0, !PT ;  /* 0x000000000a007209 */ /* 0x000fca0007800000 */
[----:B------:R-:W-:Y:S02]  /*167c0*/  IMAD.MOV.U32 R5, RZ, RZ, R0 ;  /* 0x000000ffff057224 */ /* 0x000fe400078e0000 */
[----:B------:R-:W-:-:S07]  /*167d0*/  IMAD.MOV.U32 R0, RZ, RZ, 0x1f ;  /* 0x0000001fff007424 */ /* 0x000fce00078e00ff */
[----:B------:R-:W-:Y:S05]  /*167e0*/  WARPSYNC.COLLECTIVE R6, `(.L_x_6469) ;  /* 0x0000000006087348 */ /* 0x000fea0003c00000 */
[----:B------:R0:W1:Y:S02]  /*167f0*/  SHFL.IDX P0, R0, R5, R3, R0 ;  /* 0x0000000305007389 */ /* 0x0000640000000000 */
[----:B01----:R-:W-:Y:S05]  /*16800*/  ENDCOLLECTIVE ;  /* 0x000000000000791b */ /* 0x003fea0003800000 */
.L_x_6469:
[----:B------:R-:W-:Y:S01]  /*16810*/  IMAD.MOV.U32 R11, RZ, RZ, R0 ;  /* 0x000000ffff0b7224 */ /* 0x000fe200078e0000 */
[----:B------:R-:W-:Y:S06]  /*16820*/  BRA `(.L_x_6470) ;  /* 0xffffff28001c7947 */ /* 0x000fec000383ffff */
.L_x_6136:
[----:B------:R-:W-:Y:S01]  /*16830*/  BSSY B0, `(.L_x_6471) ;  /* 0x0000007000007945 */ /* 0x000fe20003800000 */
[----:B------:R-:W-:Y:S02]  /*16840*/  IMAD.MOV.U32 R8, RZ, RZ, 0x10 ;  /* 0x00000010ff087424 */ /* 0x000fe400078e00ff */
[----:B------:R-:W-:Y:S02]  /*16850*/  IMAD.MOV.U32 R7, RZ, RZ, 0x1f ;  /* 0x0000001fff077424 */ /* 0x000fe400078e00ff */
[----:B------:R-:W-:-:S07]  /*16860*/  IMAD.MOV.U32 R6, RZ, RZ, -0x1 ;  /* 0xffffffffff067424 */ /* 0x000fce00078e00ff */
[----:B------:R-:W-:Y:S05]  /*16870*/  WARPSYNC.COLLECTIVE R6, `(.L_x_6472) ;  /* 0x0000000006087348 */ /* 0x000fea0003c00000 */
[----:B------:R0:W1:Y:S02]  /*16880*/  SHFL.DOWN P0, R0, R9, R8, R7 ;  /* 0x0800000809007389 */ /* 0x0000640000000007 */
[----:B01----:R-:W-:Y:S05]  /*16890*/  ENDCOLLECTIVE ;  /* 0x000000000000791b */ /* 0x003fea0003800000 */
.L_x_6472:
[----:B------:R-:W-:Y:S05]  /*168a0*/  BSYNC B0 ;  /* 0x0000000000007941 */ /* 0x000fea0003800000 */
.L_x_6471:
[----:B------:R-:W-:Y:S01]  /*168b0*/  FMNMX R9, R9, R0, !PT ;  /* 0x0000000009097209 */ /* 0x000fe20007800000 */
[----:B------:R-:W-:Y:S02]  /*168c0*/  IMAD.MOV.U32 R8, RZ, RZ, 0x8 ;  /* 0x00000008ff087424 */ /* 0x000fe400078e00ff */
[----:B------:R-:W-:Y:S02]  /*168d0*/  IMAD.MOV.U32 R7, RZ, RZ, 0x1f ;  /* 0x0000001fff077424 */ /* 0x000fe400078e00ff */
[----:B------:R-:W-:-:S07]  /*168e0*/  IMAD.MOV.U32 R6, RZ, RZ, -0x1 ;  /* 0xffffffffff067424 */ /* 0x000fce00078e00ff */
[----:B------:R-:W-:Y:S05]  /*168f0*/  WARPSYNC.COLLECTIVE R6, `(.L_x_6473) ;  /* 0x0000000006087348 */ /* 0x000fea0003c00000 */
[----:B------:R0:W1:Y:S02]  /*16900*/  SHFL.DOWN P0, R0, R9, R8, R7 ;  /* 0x0800000809007389 */ /* 0x0000640000000007 */
[----:B01----:R-:W-:Y:S05]  /*16910*/  ENDCOLLECTIVE ;  /* 0x000000000000791b */ /* 0x003fea0003800000 */
.L_x_6473:
[----:B------:R-:W-:Y:S01]  /*16920*/  IMAD.MOV.U32 R8, RZ, RZ, 0x4 ;  /* 0x00000004ff087424 */ /* 0x000fe200078e00ff */
[----:B------:R-:W-:-:S05]  /*16930*/  FMNMX R3, R9, R0, !PT ;  /* 0x0000000009037209 */ /* 0x000fca0007800000 */
[----:B------:R-:W-:-:S07]  /*16940*/  IMAD.MOV.U32 R9, RZ, RZ, R3 ;  /* 0x000000ffff097224 */ /* 0x000fce00078e0003 */
[----:B------:R-:W-:Y:S05]  /*16950*/  WARPSYNC.COLLECTIVE R6, `(.L_x_6474) ;  /* 0x0000000006087348 */ /* 0x000fea0003c00000 */
[----:B------:R0:W1:Y:S02]  /*16960*/  SHFL.DOWN P0, R0, R9, R8, R7 ;  /* 0x0800000809007389 */ /* 0x0000640000000007 */
[----:B01----:R-:W-:Y:S05]  /*16970*/  ENDCOLLECTIVE ;  /* 0x000000000000791b */ /* 0x003fea0003800000 */
.L_x_6474:
[----:B------:R-:W-:Y:S01]  /*16980*/  IMAD.MOV.U32 R8, RZ, RZ, 0x2 ;  /* 0x00000002ff087424 */ /* 0x000fe200078e00ff */
[----:B------:R-:W-:Y:S01]  /*16990*/  FMNMX R5, R3, R0, !PT ;  /* 0x0000000003057209 */ /* 0x000fe20007800000 */
[----:B------:R-:W-:-:S04]  /*169a0*/  IMAD.MOV.U32 R3, RZ, RZ, RZ ;  /* 0x000000ffff037224 */ /* 0x000fc800078e00ff */
[----:B------:R-:W-:-:S07]  /*169b0*/  IMAD.MOV.U32 R9, RZ, RZ, R5 ;  /* 0x000000ffff097224 */ /* 0x000fce00078e0005 */
[----:B------:R-:W-:Y:S05]  /*169c0*/  WARPSYNC.COLLECTIVE R6, `(.L_x_6475) ;  /* 0x0000000006087348 */ /* 0x000fea0003c00000 */
[----:B------:R0:W1:Y:S02]  /*169d0*/  SHFL.DOWN P0, R0, R9, R8, R7 ;  /* 0x0800000809007389 */ /* 0x0000640000000007 */
[----:B01----:R-:W-:Y:S05]  /*169e0*/  ENDCOLLECTIVE ;  /* 0x000000000000791b */ /* 0x003fea0003800000 */
.L_x_6475:
[----:B------:R-:W-:Y:S01]  /*169f0*/  IMAD.MOV.U32 R8, RZ, RZ, 0x1 ;  /* 0x00000001ff087424 */ /* 0x000fe200078e00ff */
[----:B------:R-:W-:-:S05]  /*16a00*/  FMNMX R10, R5, R0, !PT ;  /* 0x00000000050a7209 */ /* 0x000fca0007800000 */
[----:B------:R-:W-:-:S07]  /*16a10*/  IMAD.MOV.U32 R9, RZ, RZ, R10 ;  /* 0x000000ffff097224 */ /* 0x000fce00078e000a */
[----:B------:R-:W-:Y:S05]  /*16a20*/  WARPSYNC.COLLECTIVE R6, `(.L_x_6476) ;  /* 0x0000000006087348 */ /* 0x000fea0003c00000 */
[----:B------:R0:W1:Y:S02]  /*16a30*/  SHFL.DOWN P0, R0, R9, R8, R7 ;  /* 0x0800000809007389 */ /* 0x0000640000000007 */
[----:B01----:R-:W-:Y:S05]  /*16a40*/  ENDCOLLECTIVE ;  /* 0x000000000000791b */ /* 0x003fea0003800000 */
.L_x_6476:
[----:B------:R-:W-:-:S05]  /*16a50*/  FMNMX R0, R10, R0, !PT ;  /* 0x000000000a007209 */ /* 0x000fca0007800000 */
[----:B------:R-:W-:Y:S02]  /*16a60*/  IMAD.MOV.U32 R5, RZ, RZ, R0 ;  /* 0x000000ffff057224 */ /* 0x000fe400078e0000 */
[----:B------:R-:W-:-:S07]  /*16a70*/  IMAD.MOV.U32 R0, RZ, RZ, 0x1f ;  /* 0x0000001fff007424 */ /* 0x000fce00078e00ff */
[----:B------:R-:W-:Y:S05]  /*16a80*/  WARPSYNC.COLLECTIVE R6, `(.L_x_6477) ;  /* 0x0000000006087348 */ /* 0x000fea0003c00000 */
[----:B------:R0:W1:Y:S02]  /*16a90*/  SHFL.IDX P0, R0, R5, R3, R0 ;  /* 0x0000000305007389 */ /* 0x0000640000000000 */
[----:B01----:R-:W-:Y:S05]  /*16aa0*/  ENDCOLLECTIVE ;  /* 0x000000000000791b */ /* 0x003fea0003800000 */
.L_x_6477:
[----:B------:R-:W-:Y:S01]  /*16ab0*/  IMAD.MOV.U32 R11, RZ, RZ, R0 ;  /* 0x000000ffff0b7224 */ /* 0x000fe200078e0000 */
[----:B------:R-:W-:Y:S06]  /*16ac0*/  BRA `(.L_x_6478) ;  /* 0xffffff2800a07947 */ /* 0x000fec000383ffff */
.L_x_6144:
[----:B------:R-:W-:Y:S01]  /*16ad0*/  BSSY B0, `(.L_x_6479) ;  /* 0x0000007000007945 */ /* 0x000fe20003800000 */
[----:B------:R-:W-:Y:S02]  /*16ae0*/  IMAD.MOV.U32 R8, RZ, RZ, 0x10 ;  /* 0x00000010ff087424 */ /* 0x000fe400078e00ff */
[----:B------:R-:W-:Y:S02]  /*16af0*/  IMAD.MOV.U32 R7, RZ, RZ, 0x1f ;  /* 0x0000001fff077424 */ /* 0x000fe400078e00ff */
[----:B------:R-:W-:-:S07]  /*16b00*/  IMAD.MOV.U32 R6, RZ, RZ, -0x1 ;  /* 0xffffffffff067424 */ /* 0x000fce00078e00ff */
[----:B------:R-:W-:Y:S05]  /*16b10*/  WARPSYNC.COLLECTIVE R6, `(.L_x_6480) ;  /* 0x0000000006087348 */ /* 0x000fea0003c00000 */
[----:B------:R0:W1:Y:S02]  /*16b20*/  SHFL.DOWN P0, R0, R9, R8, R7 ;  /* 0x0800000809007389 */ /* 0x0000640000000007 */
[----:B01----:R-:W-:Y:S05]  /*16b30*/  ENDCOLLECTIVE ;  /* 0x000000000000791b */ /* 0x003fea0003800000 */
.L_x_6480:
[----:B------:R-:W-:Y:S05]  /*16b40*/  BSYNC B0 ;  /* 0x0000000000007941 */ /* 0x000fea0003800000 */
.L_x_6479:
[----:B------:R-:W-:Y:S01]  /*16b50*/  FMNMX R9, R9, R0, !PT ;  /* 0x0000000009097209 */ /* 0x000fe20007800000 */
[----:B------:R-:W-:Y:S02]  /*16b60*/  IMAD.MOV.U32 R8, RZ, RZ, 0x8 ;  /* 0x00000008ff087424 */ /* 0x000fe400078e00ff */
[----:B------:R-:W-:Y:S02]  /*16b70*/  IMAD.MOV.U32 R7, RZ, RZ, 0x1f ;  /* 0x0000001fff077424 */ /* 0x000fe400078e00ff */
[----:B------:R-:W-:-:S07]  /*16b80*/  IMAD.MOV.U32 R6, RZ, RZ, -0x1 ;  /* 0xffffffffff067424 */ /* 0x000fce00078e00ff */
[----:B------:R-:W-:Y:S05]  /*16b90*/  WARPSYNC.COLLECTIVE R6, `(.L_x_6481) ;  /* 0x0000000006087348 */ /* 0x000fea0003c00000 */
[----:B------:R0:W1:Y:S02]  /*16ba0*/  SHFL.DOWN P0, R0, R9, R8, R7 ;  /* 0x0800000809007389 */ /* 0x0000640000000007 */
[----:B01----:R-:W-:Y:S05]  /*16bb0*/  ENDCOLLECTIVE ;  /* 0x000000000000791b */ /* 0x003fea0003800000 */
.L_x_6481:
[----:B------:R-:W-:Y:S01]  /*16bc0*/  IMAD.MOV.U32 R8, RZ, RZ, 0x4 ;  /* 0x00000004ff087424 */ /* 0x000fe200078e00ff */
[----:B------:R-:W-:-:S05]  /*16bd0*/  FMNMX R3, R9, R0, !PT ;  /* 0x0000000009037209 */ /* 0x000fca0007800000 */
[----:B------:R-:W-:-:S07]  /*16be0*/  IMAD.MOV.U32 R9, RZ, RZ, R3 ;  /* 0x000000ffff097224 */ /* 0x000fce00078e0003 */
[----:B------:R-:W-:Y:S05]  /*16bf0*/  WARPSYNC.COLLECTIVE R6, `(.L_x_6482) ;  /* 0x0000000006087348 */ /* 0x000fea0003c00000 */
[----:B------:R0:W1:Y:S02]  /*16c00*/  SHFL.DOWN P0, R0, R9, R8, R7 ;  /* 0x0800000809007389 */ /* 0x0000640000000007 */
[----:B01----:R-:W-:Y:S05]  /*16c10*/  ENDCOLLECTIVE ;  /* 0x000000000000791b */ /* 0x003fea0003800000 */
.L_x_6482:
[----:B------:R-:W-:Y:S01]  /*16c20*/  IMAD.MOV.U32 R8, RZ, RZ, 0x2 ;  /* 0x00000002ff087424 */ /* 0x000fe200078e00ff */
[----:B------:R-:W-:Y:S01]  /*16c30*/  FMNMX R5, R3, R0, !PT ;  /* 0x0000000003057209 */ /* 0x000fe20007800000 */
[----:B------:R-:W-:-:S04]  /*16c40*/  IMAD.MOV.U32 R3, RZ, RZ, RZ ;  /* 0x000000ffff037224 */ /* 0x000fc800078e00ff */
[----:B------:R-:W-:-:S07]  /*16c50*/  IMAD.MOV.U32 R9, RZ, RZ, R5 ;  /* 0x000000ffff097224 */ /* 0x000fce00078e0005 */
[----:B------:R-:W-:Y:S05]  /*16c60*/  WARPSYNC.COLLECTIVE R6, `(.L_x_6483) ;  /* 0x0000000006087348 */ /* 0x000fea0003c00000 */
[----:B------:R0:W1:Y:S02]  /*16c70*/  SHFL.DOWN P0, R0, R9, R8, R7 ;  /* 0x0800000809007389 */ /* 0x0000640000000007 */
[----:B01----:R-:W-:Y:S05]  /*16c80*/  ENDCOLLECTIVE ;  /* 0x000000000000791b */ /* 0x003fea0003800000 */
.L_x_6483:
[----:B------:R-:W-:Y:S01]  /*16c90*/  IMAD.MOV.U32 R8, RZ, RZ, 0x1 ;  /* 0x00000001ff087424 */ /* 0x000fe200078e00ff */
[----:B------:R-:W-:-:S05]  /*16ca0*/  FMNMX R10, R5, R0, !PT ;  /* 0x00000000050a7209 */ /* 0x000fca0007800000 */
[----:B------:R-:W-:-:S07]  /*16cb0*/  IMAD.MOV.U32 R9, RZ, RZ, R10 ;  /* 0x000000ffff097224 */ /* 0x000fce00078e000a */
[----:B------:R-:W-:Y:S05]  /*16cc0*/  WARPSYNC.COLLECTIVE R6, `(.L_x_6484) ;  /* 0x0000000006087348 */ /* 0x000fea0003c00000 */
[----:B------:R0:W1:Y:S02]  /*16cd0*/  SHFL.DOWN P0, R0, R9, R8, R7 ;  /* 0x0800000809007389 */ /* 0x0000640000000007 */
[----:B01----:R-:W-:Y:S05]  /*16ce0*/  ENDCOLLECTIVE ;  /* 0x000000000000791b */ /* 0x003fea0003800000 */
.L_x_6484:
[----:B------:R-:W-:-:S05]  /*16cf0*/  FMNMX R0, R10, R0, !PT ;  /* 0x000000000a007209 */ /* 0x000fca0007800000 */
[----:B------:R-:W-:Y:S02]  /*16d00*/  IMAD.MOV.U32 R5, RZ, RZ, R0 ;  /* 0x000000ffff057224 */ /* 0x000fe400078e0000 */
[----:B------:R-:W-:-:S07]  /*16d10*/  IMAD.MOV.U32 R0, RZ, RZ, 0x1f ;  /* 0x0000001fff007424 */ /* 0x000fce00078e00ff */
[----:B------:R-:W-:Y:S05]  /*16d20*/  WARPSYNC.COLLECTIVE R6, `(.L_x_6485) ;  /* 0x0000000006087348 */ /* 0x000fea0003c00000 */
[----:B------:R0:W1:Y:S02]  /*16d30*/  SHFL.IDX P0, R0, R5, R3, R0 ;  /* 0x0000000305007389 */ /* 0x0000640000000000 */
[----:B01----:R-:W-:Y:S05]  /*16d40*/  ENDCOLLECTIVE ;  /* 0x000000000000791b */ /* 0x003fea0003800000 */
.L_x_6485:
[----:B------:R-:W-:Y:S01]  /*16d50*/  IMAD.MOV.U32 R11, RZ, RZ, R0 ;  /* 0x000000ffff0b7224 */ /* 0x000fe200078e0000 */
[----:B------:R-:W-:Y:S06]  /*16d60*/  BRA `(.L_x_6486) ;  /* 0xffffff2c003c7947 */ /* 0x000fec000383ffff */
.L_x_6152:
[----:B------:R-:W-:Y:S01]  /*16d70*/  BSSY B0, `(.L_x_6487) ;  /* 0x0000007000007945 */ /* 0x000fe20003800000 */
[----:B------:R-:W-:Y:S02]  /*16d80*/  IMAD.MOV.U32 R8, RZ, RZ, 0x10 ;  /* 0x00000010ff087424 */ /* 0x000fe400078e00ff */
[----:B------:R-:W-:Y:S02]  /*16d90*/  IMAD.MOV.U32 R7, RZ, RZ, 0x1f ;  /* 0x0000001fff077424 */ /* 0x000fe400078e00ff */
[----:B------:R-:W-:-:S07]  /*16da0*/  IMAD.MOV.U32 R6, RZ, RZ, -0x1 ;  /* 0xffffffffff067424 */ /* 0x000fce00078e00ff */
[----:B------:R-:W-:Y:S05]  /*16db0*/  WARPSYNC.COLLECTIVE R6, `(.L_x_6488) ;  /* 0x0000000006087348 */ /* 0x000fea0003c00000 */
[----:B------:R0:W1:Y:S02]  /*16dc0*/  SHFL.DOWN P0, R0, R9, R8, R7 ;  /* 0x0800000809007389 */ /* 0x0000640000000007 */
[----:B01----:R-:W-:Y:S05]  /*16dd0*/  ENDCOLLECTIVE ;  /* 0x000000000000791b */ /* 0x003fea0003800000 */
.L_x_6488:
[----:B------:R-:W-:Y:S05]  /*16de0*/  BSYNC B0 ;  /* 0x0000000000007941 */ /* 0x000fea0003800000 */
.L_x_6487:
[----:B------:R-:W-:Y:S01]  /*16df0*/  FMNMX R9, R9, R0, !PT ;  /* 0x0000000009097209 */ /* 0x000fe20007800000 */
[----:B------:R-:W-:Y:S02]  /*16e00*/  IMAD.MOV.U32 R8, RZ, RZ, 0x8 ;  /* 0x00000008ff087424 */ /* 0x000fe400078e00ff */
[----:B------:R-:W-:Y:S02]  /*16e10*/  IMAD.MOV.U32 R7, RZ, RZ, 0x1f ;  /* 0x0000001fff077424 */ /* 0x000fe400078e00ff */
[----:B------:R-:W-:-:S07]  /*16e20*/  IMAD.MOV.U32 R6, RZ, RZ, -0x1 ;  /* 0xffffffffff067424 */ /* 0x000fce00078e00ff */
[----:B------:R-:W-:Y:S05]  /*16e30*/  WARPSYNC.COLLECTIVE R6, `(.L_x_6489) ;  /* 0x0000000006087348 */ /* 0x000fea0003c00000 */
[----:B------:R0:W1:Y:S02]  /*16e40*/  SHFL.DOWN P0, R0, R9, R8, R7 ;  /* 0x0800000809007389 */ /* 0x0000640000000007 */
[----:B01----:R-:W-:Y:S05]  /*16e50*/  ENDCOLLECTIVE ;  /* 0x000000000000791b */ /* 0x003fea0003800000 */
.L_x_6489:
[----:B------:R-:W-:Y:S01]  /*16e60*/  IMAD.MOV.U32 R8, RZ, RZ, 0x4 ;  /* 0x00000004ff087424 */ /* 0x000fe200078e00ff */
[----:B------:R-:W-:-:S05]  /*16e70*/  FMNMX R3, R9, R0, !PT ;  /* 0x0000000009037209 */ /* 0x000fca0007800000 */
[----:B------:R-:W-:-:S07]  /*16e80*/  IMAD.MOV.U32 R9, RZ, RZ, R3 ;  /* 0x000000ffff097224 */ /* 0x000fce00078e0003 */
[----:B------:R-:W-:Y:S05]  /*16e90*/  WARPSYNC.COLLECTIVE R6, `(.L_x_6490) ;  /* 0x0000000006087348 */ /* 0x000fea0003c00000 */
[----:B------:R0:W1:Y:S02]  /*16ea0*/  SHFL.DOWN P0, R0, R9, R8, R7 ;  /* 0x0800000809007389 */ /* 0x0000640000000007 */
[----:B01----:R-:W-:Y:S05]  /*16eb0*/  ENDCOLLECTIVE ;  /* 0x000000000000791b */ /* 0x003fea0003800000 */
.L_x_6490:
[----:B------:R-:W-:Y:S01]  /*16ec0*/  IMAD.MOV.U32 R8, RZ, RZ, 0x2 ;  /* 0x00000002ff087424 */ /* 0x000fe200078e00ff */
[----:B------:R-:W-:Y:S01]  /*16ed0*/  FMNMX R5, R3, R0, !PT ;  /* 0x0000000003057209 */ /* 0x000fe20007800000 */
[----:B------:R-:W-:-:S04]  /*16ee0*/  IMAD.MOV.U32 R3, RZ, RZ, RZ ;  /* 0x000000ffff037224 */ /* 0x000fc800078e00ff */
[----:B------:R-:W-:-:S07]  /*16ef0*/  IMAD.MOV.U32 R9, RZ, RZ, R5 ;  /* 0x000000ffff097224 */ /* 0x000fce00078e0005 */
[----:B------:R-:W-:Y:S05]  /*16f00*/  WARPSYNC.COLLECTIVE R6, `(.L_x_6491) ;  /* 0x0000000006087348 */ /* 0x000fea0003c00000 */
[----:B------:R0:W1:Y:S02]  /*16f10*/  SHFL.DOWN P0, R0, R9, R8, R7 ;  /* 0x0800000809007389 */ /* 0x0000640000000007 */
[----:B01----:R-:W-:Y:S05]  /*16f20*/  ENDCOLLECTIVE ;  /* 0x000000000000791b */ /* 0x003fea0003800000 */
.L_x_6491:
[----:B------:R-:W-:Y:S01]  /*16f30*/  IMAD.MOV.U32 R8, RZ, RZ, 0x1 ;  /* 0x00000001ff087424 */ /* 0x000fe200078e00ff */
[----:B------:R-:W-:-:S05]  /*16f40*/  FMNMX R10, R5, R0, !PT ;  /* 0x00000000050a7209 */ /* 0x000fca0007800000 */
[----:B------:R-:W-:-:S07]  /*16f50*/  IMAD.MOV.U32 R9, RZ, RZ, R10 ;  /* 0x000000ffff097224 */ /* 0x000fce00078e000a */
[----:B------:R-:W-:Y:S05]  /*16f60*/  WARPSYNC.COLLECTIVE R6, `(.L_x_6492) ;  /* 0x0000000006087348 */ /* 0x000fea0003c00000 */
[----:B------:R0:W1:Y:S02]  /*16f70*/  SHFL.DOWN P0, R0, R9, R8, R7 ;  /* 0x0800000809007389 */ /* 0x0000640000000007 */
[----:B01----:R-:W-:Y:S05]  /*16f80*/  ENDCOLLECTIVE ;  /* 0x000000000000791b */ /* 0x003fea0003800000 */
.L_x_6492:
[----:B------:R-:W-:-:S05]  /*16f90*/  FMNMX R0, R10, R0, !PT ;  /* 0x000000000a007209 */ /* 0x000fca0007800000 */
[----:B------:R-:W-:Y:S02]  /*16fa0*/  IMAD.MOV.U32 R5, RZ, RZ, R0 ;  /* 0x000000ffff057224 */ /* 0x000fe400078e0000 */
[----:B------:R-:W-:-:S07]  /*16fb0*/  IMAD.MOV.U32 R0, RZ, RZ, 0x1f ;  /* 0x0000001fff007424 */ /* 0x000fce00078e00ff */
[----:B------:R-:W-:Y:S05]  /*16fc0*/  WARPSYNC.COLLECTIVE R6, `(.L_x_6493) ;  /* 0x0000000006087348 */ /* 0x000fea0003c00000 */
[----:B------:R0:W1:Y:S02]  /*16fd0*/  SHFL.IDX P0, R0, R5, R3, R0 ;  /* 0x0000000305007389 */ /* 0x0000640000000000 */
[----:B01----:R-:W-:Y:S05]  /*16fe0*/  ENDCOLLECTIVE ;  /* 0x000000000000791b */ /* 0x003fea0003800000 */
.L_x_6493:
[----:B------:R-:W-:Y:S01]  /*16ff0*/  IMAD.MOV.U32 R11, RZ, RZ, R0 ;  /* 0x000000ffff0b7224 */ /* 0x000fe200078e0000 */
[----:B------:R-:W-:Y:S06]  /*17000*/  BRA `(.L_x_6494) ;  /* 0xffffff2c00d87947 */ /* 0x000fec000383ffff */
.L_x_6160:
[----:B------:R-:W-:Y:S01]  /*17010*/  BSSY B0, `(.L_x_6495) ;  /* 0x0000007000007945 */ /* 0x000fe20003800000 */
[----:B------:R-:W-:Y:S02]  /*17020*/  IMAD.MOV.U32 R8, RZ, RZ, 0x10 ;  /* 0x00000010ff087424 */ /* 0x000fe400078e00ff */
[----:B------:R-:W-:Y:S02]  /*17030*/  IMAD.MOV.U32 R7, RZ, RZ, 0x1f ;  /* 0x0000001fff077424 */ /* 0x000fe400078e00ff */
[----:B------:R-:W-:-:S07]  /*17040*/  IMAD.MOV.U32 R6, RZ, RZ, -0x1 ;  /* 0xffffffffff067424 */ /* 0x000fce00078e00ff */
[----:B------:R-:W-:Y:S05]  /*17050*/  WARPSYNC.COLLECTIVE R6, `(.L_x_6496) ;  /* 0x0000000006087348 */ /* 0x000fea0003c00000 */
[----:B------:R0:W1:Y:S02]  /*17060*/  SHFL.DOWN P0, R0, R9, R8, R7 ;  /* 0x0800000809007389 */ /* 0x0000640000000007 */
[----:B01----:R-:W-:Y:S05]  /*17070*/  ENDCOLLECTIVE ;  /* 0x000000000000791b */ /* 0x003fea0003800000 */
.L_x_6496:
[----:B------:R-:W-:Y:S05]  /*17080*/  BSYNC B0 ;  /* 0x0000000000007941 */ /* 0x000fea0003800000 */
.L_x_6495:
[----:B------:R-:W-:Y:S01]  /*17090*/  FMNMX R9, R9, R0, !PT ;  /* 0x0000000009097209 */ /* 0x000fe20007800000 */
[----:B------:R-:W-:Y:S02]  /*170a0*/  IMAD.MOV.U32 R8, RZ, RZ, 0x8 ;  /* 0x00000008ff087424 */ /* 0x000fe400078e00ff */
[----:B------:R-:W-:Y:S02]  /*170b0*/  IMAD.MOV.U32 R7, RZ, RZ, 0x1f ;  /* 0x0000001fff077424 */ /* 0x000fe400078e00ff */
[----:B------:R-:W-:-:S07]  /*170c0*/  IMAD.MOV.U32 R6, RZ, RZ, -0x1 ;  /* 0xffffffffff067424 */ /* 0x000fce00078e00ff */
[----:B------:R-:W-:Y:S05]  /*170d0*/  WARPSYNC.COLLECTIVE R6, `(.L_x_6497) ;  /* 0x0000000006087348 */ /* 0x000fea0003c00000 */
[----:B------:R0:W1:Y:S02]  /*170e0*/  SHFL.DOWN P0, R0, R9, R8, R7 ;  /* 0x0800000809007389 */ /* 0x0000640000000007 */
[----:B01----:R-:W-:Y:S05]  /*170f0*/  ENDCOLLECTIVE ;  /* 0x000000000000791b */ /* 0x003fea0003800000 */
.L_x_6497:
[----:B------:R-:W-:Y:S01]  /*17100*/  IMAD.MOV.U32 R8, RZ, RZ, 0x4 ;  /* 0x00000004ff087424 */ /* 0x000fe200078e00ff */
[----:B------:R-:W-:-:S05]  /*17110*/  FMNMX R3, R9, R0, !PT ;  /* 0x0000000009037209 */ /* 0x000fca0007800000 */
[----:B------:R-:W-:-:S07]  /*17120*/  IMAD.MOV.U32 R9, RZ, RZ, R3 ;  /* 0x000000ffff097224 */ /* 0x000fce00078e0003 */
[----:B------:R-:W-:Y:S05]  /*17130*/  WARPSYNC.COLLECTIVE R6, `(.L_x_6498) ;  /* 0x0000000006087348 */ /* 0x000fea0003c00000 */
[----:B------:R0:W1:Y:S02]  /*17140*/  SHFL.DOWN P0, R0, R9, R8, R7 ;  /* 0x0800000809007389 */ /* 0x0000640000000007 */
[----:B01----:R-:W-:Y:S05]  /*17150*/  ENDCOLLECTIVE ;  /* 0x000000000000791b */ /* 0x003fea0003800000 */
.L_x_6498:
[----:B------:R-:W-:Y:S01]  /*17160*/  IMAD.MOV.U32 R8, RZ, RZ, 0x2 ;  /* 0x00000002ff087424 */ /* 0x000fe200078e00ff */
[----:B------:R-:W-:Y:S01]  /*17170*/  FMNMX R5, R3, R0, !PT ;  /* 0x0000000003057209 */ /* 0x000fe20007800000 */
[----:B------:R-:W-:-:S04]  /*17180*/  IMAD.MOV.U32 R3, RZ, RZ, RZ ;  /* 0x000000ffff037224 */ /* 0x000fc800078e00ff */
[----:B------:R-:W-:-:S07]  /*17190*/  IMAD.MOV.U32 R9, RZ, RZ, R5 ;  /* 0x000000ffff097224 */ /* 0x000fce00078e0005 */
[----:B------:R-:W-:Y:S05]  /*171a0*/  WARPSYNC.COLLECTIVE R6, `(.L_x_6499) ;  /* 0x0000000006087348 */ /* 0x000fea0003c00000 */
[----:B------:R0:W1:Y:S02]  /*171b0*/  SHFL.DOWN P0, R0, R9, R8, R7 ;  /* 0x0800000809007389 */ /* 0x0000640000000007 */
[----:B01----:R-:W-:Y:S05]  /*171c0*/  ENDCOLLECTIVE ;  /* 0x000000000000791b */ /* 0x003fea0003800000 */
.L_x_6499:
[----:B------:R-:W-:Y:S01]  /*171d0*/  IMAD.MOV.U32 R8, RZ, RZ, 0x1 ;  /* 0x00000001ff087424 */ /* 0x000fe200078e00ff */
[----:B------:R-:W-:-:S05]  /*171e0*/  FMNMX R10, R5, R0, !PT ;  /* 0x00000000050a7209 */ /* 0x000fca0007800000 */
[----:B------:R-:W-:-:S07]  /*171f0*/  IMAD.MOV.U32 R9, RZ, RZ, R10 ;  /* 0x000000ffff097224 */ /* 0x000fce00078e000a */
[----:B------:R-:W-:Y:S05]  /*17200*/  WARPSYNC.COLLECTIVE R6, `(.L_x_6500) ;  /* 0x0000000006087348 */ /* 0x000fea0003c00000 */
[----:B------:R0:W1:Y:S02]  /*17210*/  SHFL.DOWN P0, R0, R9, R8, R7 ;  /* 0x0800000809007389 */ /* 0x0000640000000007 */
[----:B01----:R-:W-:Y:S05]  /*17220*/  ENDCOLLECTIVE ;  /* 0x000000000000791b */ /* 0x003fea0003800000 */
.L_x_6500:
[----:B------:R-:W-:-:S05]  /*17230*/  FMNMX R0, R10, R0, !PT ;  /* 0x000000000a007209 */ /* 0x000fca0007800000 */
[----:B------:R-:W-:Y:S02]  /*17240*/  IMAD.MOV.U32 R5, RZ, RZ, R0 ;  /* 0x000000ffff057224 */ /* 0x000fe400078e0000 */
[----:B------:R-:W-:-:S07]  /*17250*/  IMAD.MOV.U32 R0, RZ, RZ, 0x1f ;  /* 0x0000001fff007424 */ /* 0x000fce00078e00ff */
[----:B------:R-:W-:Y:S05]  /*17260*/  WARPSYNC.COLLECTIVE R6, `(.L_x_6501) ;  /* 0x0000000006087348 */ /* 0x000fea0003c00000 */
[----:B------:R0:W1:Y:S02]  /*17270*/  SHFL.IDX P0, R0, R5, R3, R0 ;  /* 0x0000000305007389 */ /* 0x0000640000000000 */
[----:B01----:R-:W-:Y:S05]  /*17280*/  ENDCOLLECTIVE ;  /* 0x000000000000791b */ /* 0x003fea0003800000 */
.L_x_6501:
[----:B------:R-:W-:Y:S01]  /*17290*/  IMAD.MOV.U32 R11, RZ, RZ, R0 ;  /* 0x000000ffff0b7224 */ /* 0x000fe200078e0000 */
[----:B------:R-:W-:Y:S06]  /*172a0*/  BRA `(.L_x_6502) ;  /* 0xffffff3000747947 */ /* 0x000fec000383ffff */
.L_x_6168:
[----:B------:R-:W-:Y:S01]  /*172b0*/  BSSY B0, `(.L_x_6503) ;  /* 0x0000007000007945 */ /* 0x000fe20003800000 */
[----:B------:R-:W-:Y:S02]  /*172c0*/  IMAD.MOV.U32 R8, RZ, RZ, 0x10 ;  /* 0x00000010ff087424 */ /* 0x000fe400078e00ff */
[----:B------:R-:W-:Y:S02]  /*172d0*/  IMAD.MOV.U32 R7, RZ, RZ, 0x1f ;  /* 0x0000001fff077424 */ /* 0x000fe400078e00ff */
[----:B------:R-:W-:-:S07]  /*172e0*/  IMAD.MOV.U32 R6, RZ, RZ, -0x1 ;  /* 0xffffffffff067424 */ /* 0x000fce00078e00ff */
[----:B------:R-:W-:Y:S05]  /*172f0*/  WARPSYNC.COLLECTIVE R6, `(.L_x_6504) ;  /* 0x0000000006087348 */ /* 0x000fea0003c00000 */
[----:B------:R0:W1:Y:S02]  /*17300*/  SHFL.DOWN P0, R0, R9, R8, R7 ;  /* 0x0800000809007389 */ /* 0x0000640000000007 */
[----:B01----:R-:W-:Y:S05]  /*17310*/  ENDCOLLECTIVE ;  /* 0x000000000000791b */ /* 0x003fea0003800000 */
.L_x_6504:
[----:B------:R-:W-:Y:S05]  /*17320*/  BSYNC B0 ;  /* 0x0000000000007941 */ /* 0x000fea0003800000 */
.L_x_6503:
[----:B------:R-:W-:Y:S01]  /*17330*/  FMNMX R9, R9, R0, !PT ;  /* 0x0000000009097209 */ /* 0x000fe20007800000 */
[----:B------:R-:W-:Y:S02]  /*17340*/  IMAD.MOV.U32 R8, RZ, RZ, 0x8 ;  /* 0x00000008ff087424 */ /* 0x000fe400078e00ff */
[----:B------:R-:W-:Y:S02]  /*17350*/  IMAD.MOV.U32 R7, RZ, RZ, 0x1f ;  /* 0x0000001fff077424 */ /* 0x000fe400078e00ff */
[----:B------:R-:W-:-:S07]  /*17360*/  IMAD.MOV.U32 R6, RZ, RZ, -0x1 ;  /* 0xffffffffff067424 */ /* 0x000fce00078e00ff */
[----:B------:R-:W-:Y:S05]  /*17370*/  WARPSYNC.COLLECTIVE R6, `(.L_x_6505) ;  /* 0x0000000006087348 */ /* 0x000fea0003c00000 */
[----:B------:R0:W1:Y:S02]  /*17380*/  SHFL.DOWN P0, R0, R9, R8, R7 ;  /* 0x0800000809007389 */ /* 0x0000640000000007 */
[----:B01----:R-:W-:Y:S05]  /*17390*/  ENDCOLLECTIVE ;  /* 0x000000000000791b */ /* 0x003fea0003800000 */
.L_x_6505:
[----:B------:R-:W-:Y:S01]  /*173a0*/  IMAD.MOV.U32 R8, RZ, RZ, 0x4 ;  /* 0x00000004ff087424 */ /* 0x000fe200078e00ff */
[----:B------:R-:W-:-:S05]  /*173b0*/  FMNMX R3, R9, R0, !PT ;  /* 0x0000000009037209 */ /* 0x000fca0007800000 */
[----:B------:R-:W-:-:S07]  /*173c0*/  IMAD.MOV.U32 R9, RZ, RZ, R3 ;  /* 0x000000ffff097224 */ /* 0x000fce00078e0003 */
[----:B------:R-:W-:Y:S05]  /*173d0*/  WARPSYNC.COLLECTIVE R6, `(.L_x_6506) ;  /* 0x0000000006087348 */ /* 0x000fea0003c00000 */
[----:B------:R0:W1:Y:S02]  /*173e0*/  SHFL.DOWN P0, R0, R9, R8, R7 ;  /* 0x0800000809007389 */ /* 0x0000640000000007 */
[----:B01----:R-:W-:Y:S05]  /*173f0*/  ENDCOLLECTIVE ;  /* 0x000000000000791b */ /* 0x003fea0003800000 */
.L_x_6506:
[----:B------:R-:W-:Y:S01]  /*17400*/  IMAD.MOV.U32 R8, RZ, RZ, 0x2 ;  /* 0x00000002ff087424 */ /* 0x000fe200078e00ff */
[----:B------:R-:W-:Y:S01]  /*17410*/  FMNMX R5, R3, R0, !PT ;  /* 0x0000000003057209 */ /* 0x000fe20007800000 */
[----:B------:R-:W-:-:S04]  /*17420*/  IMAD.MOV.U32 R3, RZ, RZ, RZ ;  /* 0x000000ffff037224 */ /* 0x000fc800078e00ff */
[----:B------:R-:W-:-:S07]  /*17430*/  IMAD.MOV.U32 R9, RZ, RZ, R5 ;  /* 0x000000ffff097224 */ /* 0x000fce00078e0005 */
[----:B------:R-:W-:Y:S05]  /*17440*/  WARPSYNC.COLLECTIVE R6, `(.L_x_6507) ;  /* 0x0000000006087348 */ /* 0x000fea0003c00000 */
[----:B------:R0:W1:Y:S02]  /*17450*/  SHFL.DOWN P0, R0, R9, R8, R7 ;  /* 0x0800000809007389 */ /* 0x0000640000000007 */
[----:B01----:R-:W-:Y:S05]  /*17460*/  ENDCOLLECTIVE ;  /* 0x000000000000791b */ /* 0x003fea0003800000 */
.L_x_6507:
[----:B------:R-:W-:Y:S01]  /*17470*/  IMAD.MOV.U32 R8, RZ, RZ, 0x1 ;  /* 0x00000001ff087424 */ /* 0x000fe200078e00ff */
[----:B------:R-:W-:-:S05]  /*17480*/  FMNMX R10, R5, R0, !PT ;  /* 0x00000000050a7209 */ /* 0x000fca0007800000 */
[----:B------:R-:W-:-:S07]  /*17490*/  IMAD.MOV.U32 R9, RZ, RZ, R10 ;  /* 0x000000ffff097224 */ /* 0x000fce00078e000a */
[----:B------:R-:W-:Y:S05]  /*174a0*/  WARPSYNC.COLLECTIVE R6, `(.L_x_6508) ;  /* 0x0000000006087348 */ /* 0x000fea0003c00000 */
[----:B------:R0:W1:Y:S02]  /*174b0*/  SHFL.DOWN P0, R0, R9, R8, R7 ;  /* 0x0800000809007389 */ /* 0x0000640000000007 */
[----:B01----:R-:W-:Y:S05]  /*174c0*/  ENDCOLLECTIVE ;  /* 0x000000000000791b */ /* 0x003fea0003800000 */
.L_x_6508:
[----:B------:R-:W-:-:S05]  /*174d0*/  FMNMX R0, R10, R0, !PT ;  /* 0x000000000a007209 */ /* 0x000fca0007800000 */
[----:B------:R-:W-:Y:S02]  /*174e0*/  IMAD.MOV.U32 R5, RZ, RZ, R0 ;  /* 0x000000ffff057224 */ /* 0x000fe400078e0000 */
[----:B------:R-:W-:-:S07]  /*174f0*/  IMAD.MOV.U32 R0, RZ, RZ, 0x1f ;  /* 0x0000001fff007424 */ /* 0x000fce00078e00ff */
[----:B------:R-:W-:Y:S05]  /*17500*/  WARPSYNC.COLLECTIVE R6, `(.L_x_6509) ;  /* 0x0000000006087348 */ /* 0x000fea0003c00000 */
[----:B------:R0:W1:Y:S02]  /*17510*/  SHFL.IDX P0, R0, R5, R3, R0 ;  /* 0x0000000305007389 */ /* 0x0000640000000000 */
[----:B01----:R-:W-:Y:S05]  /*17520*/  ENDCOLLECTIVE ;  /* 0x000000000000791b */ /* 0x003fea0003800000 */
.L_x_6509:
[----:B------:R-:W-:Y:S01]  /*17530*/  IMAD.MOV.U32 R11, RZ, RZ, R0 ;  /* 0x000000ffff0b7224 */ /* 0x000fe200078e0000 */
[----:B------:R-:W-:Y:S06]  /*17540*/  BRA `(.L_x_6510) ;  /* 0xffffff3400107947 */ /* 0x000fec000383ffff */
.L_x_6176:
[----:B------:R-:W-:Y:S01]  /*17550*/  BSSY B0, `(.L_x_6511) ;  /* 0x0000007000007945 */ /* 0x000fe20003800000 */
[----:B------:R-:W-:Y:S02]  /*17560*/  IMAD.MOV.U32 R8, RZ, RZ, 0x10 ;  /* 0x00000010ff087424 */ /* 0x000fe400078e00ff */
[----:B------:R-:W-:Y:S02]  /*17570*/  IMAD.MOV.U32 R7, RZ, RZ, 0x1f ;  /* 0x0000001fff077424 */ /* 0x000fe400078e00ff */
[----:B------:R-:W-:-:S07]  /*17580*/  IMAD.MOV.U32 R6, RZ, RZ, -0x1 ;  /* 0xffffffffff067424 */ /* 0x000fce00078e00ff */
[----:B------:R-:W-:Y:S05]  /*17590*/  WARPSYNC.COLLECTIVE R6, `(.L_x_6512) ;  /* 0x0000000006087348 */ /* 0x000fea0003c00000 */
[----:B------:R0:W1:Y:S02]  /*175a0*/  SHFL.DOWN P0, R0, R9, R8, R7 ;  /* 0x0800000809007389 */ /* 0x0000640000000007 */
[----:B01----:R-:W-:Y:S05]  /*175b0*/  ENDCOLLECTIVE ;  /* 0x000000000000791b */ /* 0x003fea0003800000 */
.L_x_6512:
[----:B------:R-:W-:Y:S05]  /*175c0*/  BSYNC B0 ;  /* 0x0000000000007941 */ /* 0x000fea0003800000 */
.L_x_6511:
[----:B------:R-:W-:Y:S01]  /*175d0*/  FMNMX R9, R9, R0, !PT ;  /* 0x0000000009097209 */ /* 0x000fe20007800000 */
[----:B------:R-:W-:Y:S02]  /*175e0*/  IMAD.MOV.U32 R8, RZ, RZ, 0x8 ;  /* 0x00000008ff087424 */ /* 0x000fe400078e00ff */
[----:B------:R-:W-:Y:S02]  /*175f0*/  IMAD.MOV.U32 R7, RZ, RZ, 0x1f ;  /* 0x0000001fff077424 */ /* 0x000fe400078e00ff */
[----:B------:R-:W-:-:S07]  /*17600*/  IMAD.MOV.U32 R6, RZ, RZ, -0x1 ;  /* 0xffffffffff067424 */ /* 0x000fce00078e00ff */
[----:B------:R-:W-:Y:S05]  /*17610*/  WARPSYNC.COLLECTIVE R6, `(.L_x_6513) ;  /* 0x0000000006087348 */ /* 0x000fea0003c00000 */
[----:B------:R0:W1:Y:S02]  /*17620*/  SHFL.DOWN P0, R0, R9, R8, R7 ;  /* 0x0800000809007389 */ /* 0x0000640000000007 */
[----:B01----:R-:W-:Y:S05]  /*17630*/  ENDCOLLECTIVE ;  /* 0x000000000000791b */ /* 0x003fea0003800000 */
.L_x_6513:
[----:B------:R-:W-:Y:S01]  /*17640*/  IMAD.MOV.U32 R8, RZ, RZ, 0x4 ;  /* 0x00000004ff087424 */ /* 0x000fe200078e00ff */
[----:B------:R-:W-:-:S05]  /*17650*/  FMNMX R3, R9, R0, !PT ;  /* 0x0000000009037209 */ /* 0x000fca0007800000 */
[----:B------:R-:W-:-:S07]  /*17660*/  IMAD.MOV.U32 R9, RZ, RZ, R3 ;  /* 0x000000ffff097224 */ /* 0x000fce00078e0003 */
[----:B------:R-:W-:Y:S05]  /*17670*/  WARPSYNC.COLLECTIVE R6, `(.L_x_6514) ;  /* 0x0000000006087348 */ /* 0x000fea0003c00000 */
[----:B------:R0:W1:Y:S02]  /*17680*/  SHFL.DOWN P0, R0, R9, R8, R7 ;  /* 0x0800000809007389 */ /* 0x0000640000000007 */
[----:B01----:R-:W-:Y:S05]  /*17690*/  ENDCOLLECTIVE ;  /* 0x000000000000791b */ /* 0x003fea0003800000 */
.L_x_6514:
[----:B------:R-:W-:Y:S01]  /*176a0*/  IMAD.MOV.U32 R8, RZ, RZ, 0x2 ;  /* 0x00000002ff087424 */ /* 0x000fe200078e00ff */
[----:B------:R-:W-:Y:S01]  /*176b0*/  FMNMX R5, R3, R0, !PT ;  /* 0x0000000003057209 */ /* 0x000fe20007800000 */
[----:B------:R-:W-:-:S04]  /*176c0*/  IMAD.MOV.U32 R3, RZ, RZ, RZ ;  /* 0x000000ffff037224 */ /* 0x000fc800078e00ff */
[----:B------:R-:W-:-:S07]  /*176d0*/  IMAD.MOV.U32 R9, RZ, RZ, R5 ;  /* 0x000000ffff097224 */ /* 0x000fce00078e0005 */
[----:B------:R-:W-:Y:S05]  /*176e0*/  WARPSYNC.COLLECTIVE R6, `(.L_x_6515) ;  /* 0x0000000006087348 */ /* 0x000fea0003c00000 */
[----:B------:R0:W1:Y:S02]  /*176f0*/  SHFL.DOWN P0, R0, R9, R8, R7 ;  /* 0x0800000809007389 */ /* 0x0000640000000007 */
[----:B01----:R-:W-:Y:S05]  /*17700*/  ENDCOLLECTIVE ;  /* 0x000000000000791b */ /* 0x003fea0003800000 */
.L_x_6515:
[----:B------:R-:W-:Y:S01]  /*17710*/  IMAD.MOV.U32 R8, RZ, RZ, 0x1 ;  /* 0x00000001ff087424 */ /* 0x000fe200078e00ff */
[----:B------:R-:W-:-:S05]  /*17720*/  FMNMX R10, R5, R0, !PT ;  /* 0x00000000050a7209 */ /* 0x000fca0007800000 */
[----:B------:R-:W-:-:S07]  /*17730*/  IMAD.MOV.U32 R9, RZ, RZ, R10 ;  /* 0x000000ffff097224 */ /* 0x000fce00078e000a */
[----:B------:R-:W-:Y:S05]  /*17740*/  WARPSYNC.COLLECTIVE R6, `(.L_x_6516) ;  /* 0x0000000006087348 */ /* 0x000fea0003c00000 */
[----:B------:R0:W1:Y:S02]  /*17750*/  SHFL.DOWN P0, R0, R9, R8, R7 ;  /* 0x0800000809007389 */ /* 0x0000640000000007 */
[----:B01----:R-:W-:Y:S05]  /*17760*/  ENDCOLLECTIVE ;  /* 0x000000000000791b */ /* 0x003fea0003800000 */
.L_x_6516:
[----:B------:R-:W-:-:S05]  /*17770*/  FMNMX R0, R10, R0, !PT ;  /* 0x000000000a007209 */ /* 0x000fca0007800000 */
[----:B------:R-:W-:Y:S02]  /*17780*/  IMAD.MOV.U32 R5, RZ, RZ, R0 ;  /* 0x000000ffff057224 */ /* 0x000fe400078e0000 */
[----:B------:R-:W-:-:S07]  /*17790*/  IMAD.MOV.U32 R0, RZ, RZ, 0x1f ;  /* 0x0000001fff007424 */ /* 0x000fce00078e00ff */
[----:B------:R-:W-:Y:S05]  /*177a0*/  WARPSYNC.COLLECTIVE R6, `(.L_x_6517) ;  /* 0x0000000006087348 */ /* 0x000fea0003c00000 */
[----:B------:R0:W1:Y:S02]  /*177b0*/  SHFL.IDX P0, R0, R5, R3, R0 ;  /* 0x0000000305007389 */ /* 0x0000640000000000 */
[----:B01----:R-:W-:Y:S05]  /*177c0*/  ENDCOLLECTIVE ;  /* 0x000000000000791b */ /* 0x003fea0003800000 */
.L_x_6517:
[----:B------:R-:W-:Y:S01]  /*177d0*/  IMAD.MOV.U32 R11, RZ, RZ, R0 ;  /* 0x000000ffff0b7224 */ /* 0x000fe200078e0000 */
[----:B------:R-:W-:Y:S06]  /*177e0*/  BRA `(.L_x_6518) ;  /* 0xffffff3400ac7947 */ /* 0x000fec000383ffff */
.L_x_6184:
[----:B------:R-:W-:Y:S01]  /*177f0*/  BSSY B0, `(.L_x_6519) ;  /* 0x0000007000007945 */ /* 0x000fe20003800000 */
[----:B------:R-:W-:Y:S02]  /*17800*/  IMAD.MOV.U32 R8, RZ, RZ, 0x10 ;  /* 0x00000010ff087424 */ /* 0x000fe400078e00ff */
[----:B------:R-:W-:Y:S02]  /*17810*/  IMAD.MOV.U32 R7, RZ, RZ, 0x1f ;  /* 0x0000001fff077424 */ /* 0x000fe400078e00ff */
[----:B------:R-:W-:-:S07]  /*17820*/  IMAD.MOV.U32 R6, RZ, RZ, -0x1 ;  /* 0xffffffffff067424 */ /* 0x000fce00078e00ff */
[----:B------:R-:W-:Y:S05]  /*17830*/  WARPSYNC.COLLECTIVE R6, `(.L_x_6520) ;  /* 0x0000000006087348 */ /* 0x000fea0003c00000 */
[----:B------:R0:W1:Y:S02]  /*17840*/  SHFL.DOWN P0, R0, R9, R8, R7 ;  /* 0x0800000809007389 */ /* 0x0000640000000007 */
[----:B01----:R-:W-:Y:S05]  /*17850*/  ENDCOLLECTIVE ;  /* 0x000000000000791b */ /* 0x003fea0003800000 */
.L_x_6520:
[----:B------:R-:W-:Y:S05]  /*17860*/  BSYNC B0 ;  /* 0x0000000000007941 */ /* 0x000fea0003800000 */
.L_x_6519:
[----:B------:R-:W-:Y:S01]  /*17870*/  FMNMX R9, R9, R0, !PT ;  /* 0x0000000009097209 */ /* 0x000fe20007800000 */
[----:B------:R-:W-:Y:S02]  /*17880*/  IMAD.MOV.U32 R8, RZ, RZ, 0x8 ;  /* 0x00000008ff087424 */ /* 0x000fe400078e00ff */
[----:B------:R-:W-:Y:S02]  /*17890*/  IMAD.MOV.U32 R7, RZ, RZ, 0x1f ;  /* 0x0000001fff077424 */ /* 0x000fe400078e00ff */
[----:B------:R-:W-:-:S07]  /*178a0*/  IMAD.MOV.U32 R6, RZ, RZ, -0x1 ;  /* 0xffffffffff067424 */ /* 0x000fce00078e00ff */
[----:B------:R-:W-:Y:S05]  /*178b0*/  WARPSYNC.COLLECTIVE R6, `(.L_x_6521) ;  /* 0x0000000006087348 */ /* 0x000fea0003c00000 */
[----:B------:R0:W1:Y:S02]  /*178c0*/  SHFL.DOWN P0, R0, R9, R8, R7 ;  /* 0x0800000809007389 */ /* 0x0000640000000007 */
[----:B01----:R-:W-:Y:S05]  /*178d0*/  ENDCOLLECTIVE ;  /* 0x000000000000791b */ /* 0x003fea0003800000 */
.L_x_6521:
[----:B------:R-:W-:Y:S01]  /*178e0*/  IMAD.MOV.U32 R8, RZ, RZ, 0x4 ;  /* 0x00000004ff087424 */ /* 0x000fe200078e00ff */
[----:B------:R-:W-:-:S05]  /*178f0*/  FMNMX R3, R9, R0, !PT ;  /* 0x0000000009037209 */ /* 0x000fca0007800000 */
[----:B------:R-:W-:-:S07]  /*17900*/  IMAD.MOV.U32 R9, RZ, RZ, R3 ;  /* 0x000000ffff097224 */ /* 0x000fce00078e0003 */
[----:B------:R-:W-:Y:S05]  /*17910*/  WARPSYNC.COLLECTIVE R6, `(.L_x_6522) ;  /* 0x0000000006087348 */ /* 0x000fea0003c00000 */
[----:B------:R0:W1:Y:S02]  /*17920*/  SHFL.DOWN P0, R0, R9, R8, R7 ;  /* 0x0800000809007389 */ /* 0x0000640000000007 */
[----:B01----:R-:W-:Y:S05]  /*17930*/  ENDCOLLECTIVE ;  /* 0x000000000000791b */ /* 0x003fea0003800000 */
.L_x_6522:
[----:B------:R-:W-:Y:S01]  /*17940*/  IMAD.MOV.U32 R8, RZ, RZ, 0x2 ;  /* 0x00000002ff087424 */ /* 0x000fe200078e00ff */
[----:B------:R-:W-:Y:S01]  /*17950*/  FMNMX R5, R3, R0, !PT ;  /* 0x0000000003057209 */ /* 0x000fe20007800000 */
[----:B------:R-:W-:-:S04]  /*17960*/  IMAD.MOV.U32 R3, RZ, RZ, RZ ;  /* 0x000000ffff037224 */ /* 0x000fc800078e00ff */
[----:B------:R-:W-:-:S07]  /*17970*/  IMAD.MOV.U32 R9, RZ, RZ, R5 ;  /* 0x000000ffff097224 */ /* 0x000fce00078e0005 */
[----:B------:R-:W-:Y:S05]  /*17980*/  WARPSYNC.COLLECTIVE R6, `(.L_x_6523) ;  /* 0x0000000006087348 */ /* 0x000fea0003c00000 */
[----:B------:R0:W1:Y:S02]  /*17990*/  SHFL.DOWN P0, R0, R9, R8, R7 ;  /* 0x0800000809007389 */ /* 0x0000640000000007 */
[----:B01----:R-:W-:Y:S05]  /*179a0*/  ENDCOLLECTIVE ;  /* 0x000000000000791b */ /* 0x003fea0003800000 */
.L_x_6523:
[----:B------:R-:W-:Y:S01]  /*179b0*/  IMAD.MOV.U32 R8, RZ, RZ, 0x1 ;  /* 0x00000001ff087424 */ /* 0x000fe200078e00ff */
[----:B------:R-:W-:-:S05]  /*179c0*/  FMNMX R10, R5, R0, !PT ;  /* 0x00000000050a7209 */ /* 0x000fca0007800000 */
[----:B------:R-:W-:-:S07]  /*179d0*/  IMAD.MOV.U32 R9, RZ, RZ, R10 ;  /* 0x000000ffff097224 */ /* 0x000fce00078e000a */
[----:B------:R-:W-:Y:S05]  /*179e0*/  WARPSYNC.COLLECTIVE R6, `(.L_x_6524) ;  /* 0x0000000006087348 */ /* 0x000fea0003c00000 */
[----:B------:R0:W1:Y:S02]  /*179f0*/  SHFL.DOWN P0, R0, R9, R8, R7 ;  /* 0x0800000809007389 */ /* 0x0000640000000007 */
[----:B01----:R-:W-:Y:S05]  /*17a00*/  ENDCOLLECTIVE ;  /* 0x000000000000791b */ /* 0x003fea0003800000 */
.L_x_6524:
[----:B------:R-:W-:-:S05]  /*17a10*/  FMNMX R0, R10, R0, !PT ;  /* 0x000000000a007209 */ /* 0x000fca0007800000 */
[----:B------:R-:W-:Y:S02]  /*17a20*/  IMAD.MOV.U32 R5, RZ, RZ, R0 ;  /* 0x000000ffff057224 */ /* 0x000fe400078e0000 */
[----:B------:R-:W-:-:S07]  /*17a30*/  IMAD.MOV.U32 R0, RZ, RZ, 0x1f ;  /* 0x0000001fff007424 */ /* 0x000fce00078e00ff */
[----:B------:R-:W-:Y:S05]  /*17a40*/  WARPSYNC.COLLECTIVE R6, `(.L_x_6525) ;  /* 0x0000000006087348 */ /* 0x000fea0003c00000 */
[----:B------:R0:W1:Y:S02]  /*17a50*/  SHFL.IDX P0, R0, R5, R3, R0 ;  /* 0x0000000305007389 */ /* 0x0000640000000000 */
[----:B01----:R-:W-:Y:S05]  /*17a60*/  ENDCOLLECTIVE ;  /* 0x000000000000791b */ /* 0x003fea0003800000 */
.L_x_6525:
[----:B------:R-:W-:Y:S01]  /*17a70*/  IMAD.MOV.U32 R11, RZ, RZ, R0 ;  /* 0x000000ffff0b7224 */ /* 0x000fe200078e0000 */
[----:B------:R-:W-:Y:S06]  /*17a80*/  BRA `(.L_x_6526) ;  /* 0xffffff3800487947 */ /* 0x000fec000383ffff */
.L_x_6192:
[----:B------:R-:W-:Y:S01]  /*17a90*/  BSSY B0, `(.L_x_6527) ;  /* 0x0000007000007945 */ /* 0x000fe20003800000 */
[----:B------:R-:W-:Y:S02]  /*17aa0*/  IMAD.MOV.U32 R8, RZ, RZ, 0x10 ;  /* 0x00000010ff087424 */ /* 0x000fe400078e00ff */
[----:B------:R-:W-:Y:S02]  /*17ab0*/  IMAD.MOV.U32 R7, RZ, RZ, 0x1f ;  /* 0x0000001fff077424 */ /* 0x000fe400078e00ff */
[----:B------:R-:W-:-:S07]  /*17ac0*/  IMAD.MOV.U32 R6, RZ, RZ, -0x1 ;  /* 0xffffffffff067424 */ /* 0x000fce00078e00ff */
[----:B------:R-:W-:Y:S05]  /*17ad0*/  WARPSYNC.COLLECTIVE R6, `(.L_x_6528) ;  /* 0x0000000006087348 */ /* 0x000fea0003c00000 */
[----:B------:R0:W1:Y:S02]  /*17ae0*/  SHFL.DOWN P0, R0, R9, R8, R7 ;  /* 0x0800000809007389 */ /* 0x0000640000000007 */
[----:B01----:R-:W-:Y:S05]  /*17af0*/  ENDCOLLECTIVE ;  /* 0x000000000000791b */ /* 0x003fea0003800000 */
.L_x_6528:
[----:B------:R-:W-:Y:S05]  /*17b00*/  BSYNC B0 ;  /* 0x0000000000007941 */ /* 0x000fea0003800000 */
.L_x_6527:
[----:B------:R-:W-:Y:S01]  /*17b10*/  FMNMX R9, R9, R0, !PT ;  /* 0x0000000009097209 */ /* 0x000fe20007800000 */
[----:B------:R-:W-:Y:S02]  /*17b20*/  IMAD.MOV.U32 R8, RZ, RZ, 0x8 ;  /* 0x00000008ff087424 */ /* 0x000fe400078e00ff */
[----:B------:R-:W-:Y:S02]  /*17b30*/  IMAD.MOV.U32 R7, RZ, RZ, 0x1f ;  /* 0x0000001fff077424 */ /* 0x000fe400078e00ff */
[----:B------:R-:W-:-:S07]  /*17b40*/  IMAD.MOV.U32 R6, RZ, RZ, -0x1 ;  /* 0xffffffffff067424 */ /* 0x000fce00078e00ff */
[----:B------:R-:W-:Y:S05]  /*17b50*/  WARPSYNC.COLLECTIVE R6, `(.L_x_6529) ;  /* 0x0000000006087348 */ /* 0x000fea0003c00000 */
[----:B------:R0:W1:Y:S02]  /*17b60*/  SHFL.DOWN P0, R0, R9, R8, R7 ;  /* 0x0800000809007389 */ /* 0x0000640000000007 */
[----:B01----:R-:W-:Y:S05]  /*17b70*/  ENDCOLLECTIVE ;  /* 0x000000000000791b */ /* 0x003fea0003800000 */
.L_x_6529:
[----:B------:R-:W-:Y:S01]  /*17b80*/  IMAD.MOV.U32 R8, RZ, RZ, 0x4 ;  /* 0x00000004ff087424 */ /* 0x000fe200078e00ff */
[----:B------:R-:W-:-:S05]  /*17b90*/  FMNMX R3, R9, R0, !PT ;  /* 0x0000000009037209 */ /* 0x000fca0007800000 */
[----:B------:R-:W-:-:S07]  /*17ba0*/  IMAD.MOV.U32 R9, RZ, RZ, R3 ;  /* 0x000000ffff097224 */ /* 0x000fce00078e0003 */
[----:B------:R-:W-:Y:S05]  /*17bb0*/  WARPSYNC.COLLECTIVE R6, `(.L_x_6530) ;  /* 0x0000000006087348 */ /* 0x000fea0003c00000 */
[----:B------:R0:W1:Y:S02]  /*17bc0*/  SHFL.DOWN P0, R0, R9, R8, R7 ;  /* 0x0800000809007389 */ /* 0x0000640000000007 */
[----:B01----:R-:W-:Y:S05]  /*17bd0*/  ENDCOLLECTIVE ;  /* 0x000000000000791b */ /* 0x003fea0003800000 */
.L_x_6530:
[----:B------:R-:W-:Y:S01]  /*17be0*/  IMAD.MOV.U32 R8, RZ, RZ, 0x2 ;  /* 0x00000002ff087424 */ /* 0x000fe200078e00ff */
[----:B------:R-:W-:Y:S01]  /*17bf0*/  FMNMX R5, R3, R0, !PT ;  /* 0x0000000003057209 */ /* 0x000fe20007800000 */
[----:B------:R-:W-:-:S04]  /*17c00*/  IMAD.MOV.U32 R3, RZ, RZ, RZ ;  /* 0x000000ffff037224 */ /* 0x000fc800078e00ff */
[----:B------:R-:W-:-:S07]  /*17c10*/  IMAD.MOV.U32 R9, RZ, RZ, R5 ;  /* 0x000000ffff097224 */ /* 0x000fce00078e0005 */
[----:B------:R-:W-:Y:S05]  /*17c20*/  WARPSYNC.COLLECTIVE R6, `(.L_x_6531) ;  /* 0x0000000006087348 */ /* 0x000fea0003c00000 */
[----:B------:R0:W1:Y:S02]  /*17c30*/  SHFL.DOWN P0, R0, R9, R8, R7 ;  /* 0x0800000809007389 */ /* 0x0000640000000007 */
[----:B01----:R-:W-:Y:S05]  /*17c40*/  ENDCOLLECTIVE ;  /* 0x000000000000791b */ /* 0x003fea0003800000 */
.L_x_6531:
[----:B------:R-:W-:Y:S01]  /*17c50*/  IMAD.MOV.U32 R8, RZ, RZ, 0x1 ;  /* 0x00000001ff087424 */ /* 0x000fe200078e00ff */
[----:B------:R-:W-:-:S05]  /*17c60*/  FMNMX R10, R5, R0, !PT ;  /* 0x00000000050a7209 */ /* 0x000fca0007800000 */
[----:B------:R-:W-:-:S07]  /*17c70*/  IMAD.MOV.U32 R9, RZ, RZ, R10 ;  /* 0x000000ffff097224 */ /* 0x000fce00078e000a */
[----:B------:R-:W-:Y:S05]  /*17c80*/  WARPSYNC.COLLECTIVE R6, `(.L_x_6532) ;  /* 0x0000000006087348 */ /* 0x000fea0003c00000 */
[----:B------:R0:W1:Y:S02]  /*17c90*/  SHFL.DOWN P0, R0, R9, R8, R7 ;  /* 0x0800000809007389 */ /* 0x0000640000000007 */
[----:B01----:R-:W-:Y:S05]  /*17ca0*/  ENDCOLLECTIVE ;  /* 0x000000000000791b */ /* 0x003fea0003800000 */
.L_x_6532:
[----:B------:R-:W-:-:S05]  /*17cb0*/  FMNMX R0, R10, R0, !PT ;  /* 0x000000000a007209 */ /* 0x000fca0007800000 */
[----:B------:R-:W-:Y:S02]  /*17cc0*/  IMAD.MOV.U32 R5, RZ, RZ, R0 ;  /* 0x000000ffff057224 */ /* 0x000fe400078e0000 */
[----:B------:R-:W-:-:S07]  /*17cd0*/  IMAD.MOV.U32 R0, RZ, RZ, 0x1f ;  /* 0x0000001fff007424 */ /* 0x000fce00078e00ff */
[----:B------:R-:W-:Y:S05]  /*17ce0*/  WARPSYNC.COLLECTIVE R6, `(.L_x_6533) ;  /* 0x0000000006087348 */ /* 0x000fea0003c00000 */
[----:B------:R0:W1:Y:S02]  /*17cf0*/  SHFL.IDX P0, R0, R5, R3, R0 ;  /* 0x0000000305007389 */ /* 0x0000640000000000 */
[----:B01----:R-:W-:Y:S05]  /*17d00*/  ENDCOLLECTIVE ;  /* 0x000000000000791b */ /* 0x003fea0003800000 */
.L_x_6533:
[----:B------:R-:W-:Y:S01]  /*17d10*/  IMAD.MOV.U32 R11, RZ, RZ, R0 ;  /* 0x000000ffff0b7224 */ /* 0x000fe200078e0000 */
[----:B------:R-:W-:Y:S06]  /*17d20*/  BRA `(.L_x_6534) ;  /* 0xffffff3800e47947 */ /* 0x000fec000383ffff */
.L_x_6200:
[----:B------:R-:W-:Y:S01]  /*17d30*/  BSSY B0, `(.L_x_6535) ;  /* 0x0000007000007945 */ /* 0x000fe20003800000 */
[----:B------:R-:W-:Y:S02]  /*17d40*/  IMAD.MOV.U32 R8, RZ, RZ, 0x10 ;  /* 0x00000010ff087424 */ /* 0x000fe400078e00ff */
[----:B------:R-:W-:Y:S02]  /*17d50*/  IMAD.MOV.U32 R7, RZ, RZ, 0x1f ;  /* 0x0000001fff077424 */ /* 0x000fe400078e00ff */
[----:B------:R-:W-:-:S07]  /*17d60*/  IMAD.MOV.U32 R6, RZ, RZ, -0x1 ;  /* 0xffffffffff067424 */ /* 0x000fce00078e00ff */
[----:B------:R-:W-:Y:S05]  /*17d70*/  WARPSYNC.COLLECTIVE R6, `(.L_x_6536) ;  /* 0x0000000006087348 */ /* 0x000fea0003c00000 */
[----:B------:R0:W1:Y:S02]  /*17d80*/  SHFL.DOWN P0, R0, R9, R8, R7 ;  /* 0x0800000809007389 */ /* 0x0000640000000007 */
[----:B01----:R-:W-:Y:S05]  /*17d90*/  ENDCOLLECTIVE ;  /* 0x000000000000791b */ /* 0x003fea0003800000 */
.L_x_6536:
[----:B------:R-:W-:Y:S05]  /*17da0*/  BSYNC B0 ;  /* 0x0000000000007941 */ /* 0x000fea0003800000 */
.L_x_6535:
[----:B------:R-:W-:Y:S01]  /*17db0*/  FMNMX R9, R9, R0, !PT ;  /* 0x0000000009097209 */ /* 0x000fe20007800000 */
[----:B------:R-:W-:Y:S02]  /*17dc0*/  IMAD.MOV.U32 R8, RZ, RZ, 0x8 ;  /* 0x00000008ff087424 */ /* 0x000fe400078e00ff */
[----:B------:R-:W-:Y:S02]  /*17dd0*/  IMAD.MOV.U32 R7, RZ, RZ, 0x1f ;  /* 0x0000001fff077424 */ /* 0x000fe400078e00ff */
[----:B------:R-:W-:-:S07]  /*17de0*/  IMAD.MOV.U32 R6, RZ, RZ, -0x1 ;  /* 0xffffffffff067424 */ /* 0x000fce00078e00ff */
[----:B------:R-:W-:Y:S05]  /*17df0*/  WARPSYNC.COLLECTIVE R6, `(.L_x_6537) ;  /* 0x0000000006087348 */ /* 0x000fea0003c00000 */
[----:B------:R0:W1:Y:S02]  /*17e00*/  SHFL.DOWN P0, R0, R9, R8, R7 ;  /* 0x0800000809007389 */ /* 0x0000640000000007 */
[----:B01----:R-:W-:Y:S05]  /*17e10*/  ENDCOLLECTIVE ;  /* 0x000000000000791b */ /* 0x003fea0003800000 */
.L_x_6537:
[----:B------:R-:W-:Y:S01]  /*17e20*/  IMAD.MOV.U32 R8, RZ, RZ, 0x4 ;  /* 0x00000004ff087424 */ /* 0x000fe200078e00ff */
[----:B------:R-:W-:-:S05]  /*17e30*/  FMNMX R3, R9, R0, !PT ;  /* 0x0000000009037209 */ /* 0x000fca0007800000 */
[----:B------:R-:W-:-:S07]  /*17e40*/  IMAD.MOV.U32 R9, RZ, RZ, R3 ;  /* 0x000000ffff097224 */ /* 0x000fce00078e0003 */
[----:B------:R-:W-:Y:S05]  /*17e50*/  WARPSYNC.COLLECTIVE R6, `(.L_x_6538) ;  /* 0x0000000006087348 */ /* 0x000fea0003c00000 */
[----:B------:R0:W1:Y:S02]  /*17e60*/  SHFL.DOWN P0, R0, R9, R8, R7 ;  /* 0x0800000809007389 */ /* 0x0000640000000007 */
[----:B01----:R-:W-:Y:S05]  /*17e70*/  ENDCOLLECTIVE ;  /* 0x000000000000791b */ /* 0x003fea0003800000 */
.L_x_6538:
[----:B------:R-:W-:Y:S01]  /*17e80*/  IMAD.MOV.U32 R8, RZ, RZ, 0x2 ;  /* 0x00000002ff087424 */ /* 0x000fe200078e00ff */
[----:B------:R-:W-:Y:S01]  /*17e90*/  FMNMX R5, R3, R0, !PT ;  /* 0x0000000003057209 */ /* 0x000fe20007800000 */
[----:B------:R-:W-:-:S04]  /*17ea0*/  IMAD.MOV.U32 R3, RZ, RZ, RZ ;  /* 0x000000ffff037224 */ /* 0x000fc800078e00ff */
[----:B------:R-:W-:-:S07]  /*17eb0*/  IMAD.MOV.U32 R9, RZ, RZ, R5 ;  /* 0x000000ffff097224 */ /* 0x000fce00078e0005 */
[----:B------:R-:W-:Y:S05]  /*17ec0*/  WARPSYNC.COLLECTIVE R6, `(.L_x_6539) ;  /* 0x0000000006087348 */ /* 0x000fea0003c00000 */
[----:B------:R0:W1:Y:S02]  /*17ed0*/  SHFL.DOWN P0, R0, R9, R8, R7 ;  /* 0x0800000809007389 */ /* 0x0000640000000007 */
[----:B01----:R-:W-:Y:S05]  /*17ee0*/  ENDCOLLECTIVE ;  /* 0x000000000000791b */ /* 0x003fea0003800000 */
.L_x_6539:
[----:B------:R-:W-:Y:S01]  /*17ef0*/  IMAD.MOV.U32 R8, RZ, RZ, 0x1 ;  /* 0x00000001ff087424 */ /* 0x000fe200078e00ff */
[----:B------:R-:W-:-:S05]  /*17f00*/  FMNMX R10, R5, R0, !PT ;  /* 0x00000000050a7209 */ /* 0x000fca0007800000 */
[----:B------:R-:W-:-:S07]  /*17f10*/  IMAD.MOV.U32 R9, RZ, RZ, R10 ;  /* 0x000000ffff097224 */ /* 0x000fce00078e000a */
[----:B------:R-:W-:Y:S05]  /*17f20*/  WARPSYNC.COLLECTIVE R6, `(.L_x_6540) ;  /* 0x0000000006087348 */ /* 0x000fea0003c00000 */
[----:B------:R0:W1:Y:S02]  /*17f30*/  SHFL.DOWN P0, R0, R9, R8, R7 ;  /* 0x0800000809007389 */ /* 0x0000640000000007 */
[----:B01----:R-:W-:Y:S05]  /*17f40*/  ENDCOLLECTIVE ;  /* 0x000000000000791b */ /* 0x003fea0003800000 */
.L_x_6540:
[----:B------:R-:W-:-:S05]  /*17f50*/  FMNMX R0, R10, R0, !PT ;  /* 0x000000000a007209 */ /* 0x000fca0007800000 */
[----:B------:R-:W-:Y:S02]  /*17f60*/  IMAD.MOV.U32 R5, RZ, RZ, R0 ;  /* 0x000000ffff057224 */ /* 0x000fe400078e0000 */
[----:B------:R-:W-:-:S07]  /*17f70*/  IMAD.MOV.U32 R0, RZ, RZ, 0x1f ;  /* 0x0000001fff007424 */ /* 0x000fce00078e00ff */
[----:B------:R-:W-:Y:S05]  /*17f80*/  WARPSYNC.COLLECTIVE R6, `(.L_x_6541) ;  /* 0x0000000006087348 */ /* 0x000fea0003c00000 */
[----:B------:R0:W1:Y:S02]  /*17f90*/  SHFL.IDX P0, R0, R5, R3, R0 ;  /* 0x0000000305007389 */ /* 0x0000640000000000 */
[----:B01----:R-:W-:Y:S05]  /*17fa0*/  ENDCOLLECTIVE ;  /* 0x000000000000791b */ /* 0x003fea0003800000 */
.L_x_6541:
[----:B------:R-:W-:Y:S01]  /*17fb0*/  IMAD.MOV.U32 R11, RZ, RZ, R0 ;  /* 0x000000ffff0b7224 */ /* 0x000fe200078e0000 */
[----:B------:R-:W-:Y:S06]  /*17fc0*/  BRA `(.L_x_6542) ;  /* 0xffffff3c00807947 */ /* 0x000fec000383ffff */
.L_x_6208:
[----:B------:R-:W-:Y:S01]  /*17fd0*/  BSSY B0, `(.L_x_6543) ;  /* 0x0000007000007945 */ /* 0x000fe20003800000 */
[----:B------:R-:W-:Y:S02]  /*17fe0*/  IMAD.MOV.U32 R8, RZ, RZ, 0x10 ;  /* 0x00000010ff087424 */ /* 0x000fe400078e00ff */
[----:B------:R-:W-:Y:S02]  /*17ff0*/  IMAD.MOV.U32 R7, RZ, RZ, 0x1f ;  /* 0x0000001fff077424 */ /* 0x000fe400078e00ff */
[----:B------:R-:W-:-:S07]  /*18000*/  IMAD.MOV.U32 R6, RZ, RZ, -0x1 ;  /* 0xffffffffff067424 */ /* 0x000fce00078e00ff */
[----:B------:R-:W-:Y:S05]  /*18010*/  WARPSYNC.COLLECTIVE R6, `(.L_x_6544) ;  /* 0x0000000006087348 */ /* 0x000fea0003c00000 */
[----:B------:R0:W1:Y:S02]  /*18020*/  SHFL.DOWN P0, R0, R9, R8, R7 ;  /* 0x0800000809007389 */ /* 0x0000640000000007 */
[----:B01----:R-:W-:Y:S05]  /*18030*/  ENDCOLLECTIVE ;  /* 0x000000000000791b */ /* 0x003fea0003800000 */
.L_x_6544:
[----:B------:R-:W-:Y:S05]  /*18040*/  BSYNC B0 ;  /* 0x0000000000007941 */ /* 0x000fea0003800000 */
.L_x_6543:
[----:B------:R-:W-:Y:S01]  /*18050*/  FMNMX R9, R9, R0, !PT ;  /* 0x0000000009097209 */ /* 0x000fe20007800000 */
[----:B------:R-:W-:Y:S02]  /*18060*/  IMAD.MOV.U32 R8, RZ, RZ, 0x8 ;  /* 0x00000008ff087424 */ /* 0x000fe400078e00ff */
[----:B------:R-:W-:Y:S02]  /*18070*/  IMAD.MOV.U32 R7, RZ, RZ, 0x1f ;  /* 0x0000001fff077424 */ /* 0x000fe400078e00ff */
[----:B------:R-:W-:-:S07]  /*18080*/  IMAD.MOV.U32 R6, RZ, RZ, -0x1 ;  /* 0xffffffffff067424 */ /* 0x000fce00078e00ff */
[----:B------:R-:W-:Y:S05]  /*18090*/  WARPSYNC.COLLECTIVE R6, `(.L_x_6545) ;  /* 0x0000000006087348 */ /* 0x000fea0003c00000 */
[----:B------:R0:W1:Y:S02]  /*180a0*/  SHFL.DOWN P0, R0, R9, R8, R7 ;  /* 0x0800000809007389 */ /* 0x0000640000000007 */
[----:B01----:R-:W-:Y:S05]  /*180b0*/  ENDCOLLECTIVE ;  /* 0x000000000000791b */ /* 0x003fea0003800000 */
.L_x_6545:
[----:B------:R-:W-:Y:S01]  /*180c0*/  IMAD.MOV.U32 R8, RZ, RZ, 0x4 ;  /* 0x00000004ff087424 */ /* 0x000fe200078e00ff */
[----:B------:R-:W-:-:S05]  /*180d0*/  FMNMX R3, R9, R0, !PT ;  /* 0x0000000009037209 */ /* 0x000fca0007800000 */
[----:B------:R-:W-:-:S07]  /*180e0*/  IMAD.MOV.U32 R9, RZ, RZ, R3 ;  /* 0x000000ffff097224 */ /* 0x000fce00078e0003 */
[----:B------:R-:W-:Y:S05]  /*180f0*/  WARPSYNC.COLLECTIVE R6, `(.L_x_6546) ;  /* 0x0000000006087348 */ /* 0x000fea0003c00000 */
[----:B------:R0:W1:Y:S02]  /*18100*/  SHFL.DOWN P0, R0, R9, R8, R7 ;  /* 0x0800000809007389 */ /* 0x0000640000000007 */
[----:B01----:R-:W-:Y:S05]  /*18110*/  ENDCOLLECTIVE ;  /* 0x000000000000791b */ /* 0x003fea0003800000 */
.L_x_6546:
[----:B------:R-:W-:Y:S01]  /*18120*/  IMAD.MOV.U32 R8, RZ, RZ, 0x2 ;  /* 0x00000002ff087424 */ /* 0x000fe200078e00ff */
[----:B------:R-:W-:Y:S01]  /*18130*/  FMNMX R5, R3, R0, !PT ;  /* 0x0000000003057209 */ /* 0x000fe20007800000 */
[----:B------:R-:W-:-:S04]  /*18140*/  IMAD.MOV.U32 R3, RZ, RZ, RZ ;  /* 0x000000ffff037224 */ /* 0x000fc800078e00ff */
[----:B------:R-:W-:-:S07]  /*18150*/  IMAD.MOV.U32 R9, RZ, RZ, R5 ;  /* 0x000000ffff097224 */ /* 0x000fce00078e0005 */
[----:B------:R-:W-:Y:S05]  /*18160*/  WARPSYNC.COLLECTIVE R6, `(.L_x_6547) ;  /* 0x0000000006087348 */ /* 0x000fea0003c00000 */
[----:B------:R0:W1:Y:S02]  /*18170*/  SHFL.DOWN P0, R0, R9, R8, R7 ;  /* 0x0800000809007389 */ /* 0x0000640000000007 */
[----:B01----:R-:W-:Y:S05]  /*18180*/  ENDCOLLECTIVE ;  /* 0x000000000000791b */ /* 0x003fea0003800000 */
.L_x_6547:
[----:B------:R-:W-:Y:S01]  /*18190*/  IMAD.MOV.U32 R8, RZ, RZ, 0x1 ;  /* 0x00000001ff087424 */ /* 0x000fe200078e00ff */
[----:B------:R-:W-:-:S05]  /*181a0*/  FMNMX R10, R5, R0, !PT ;  /* 0x00000000050a7209 */ /* 0x000fca0007800000 */
[----:B------:R-:W-:-:S07]  /*181b0*/  IMAD.MOV.U32 R9, RZ, RZ, R10 ;  /* 0x000000ffff097224 */ /* 0x000fce00078e000a */
[----:B------:R-:W-:Y:S05]  /*181c0*/  WARPSYNC.COLLECTIVE R6, `(.L_x_6548) ;  /* 0x0000000006087348 */ /* 0x000fea0003c00000 */
[----:B------:R0:W1:Y:S02]  /*181d0*/  SHFL.DOWN P0, R0, R9, R8, R7 ;  /* 0x0800000809007389 */ /* 0x0000640000000007 */
[----:B01----:R-:W-:Y:S05]  /*181e0*/  ENDCOLLECTIVE ;  /* 0x000000000000791b */ /* 0x003fea0003800000 */
.L_x_6548:
[----:B------:R-:W-:-:S05]  /*181f0*/  FMNMX R0, R10, R0, !PT ;  /* 0x000000000a007209 */ /* 0x000fca0007800000 */
[----:B------:R-:W-:Y:S02]  /*18200*/  IMAD.MOV.U32 R5, RZ, RZ, R0 ;  /* 0x000000ffff057224 */ /* 0x000fe400078e0000 */
[----:B------:R-:W-:-:S07]  /*18210*/  IMAD.MOV.U32 R0, RZ, RZ, 0x1f ;  /* 0x0000001fff007424 */ /* 0x000fce00078e00ff */
[----:B------:R-:W-:Y:S05]  /*18220*/  WARPSYNC.COLLECTIVE R6, `(.L_x_6549) ;  /* 0x0000000006087348 */ /* 0x000fea0003c00000 */
[----:B------:R0:W1:Y:S02]  /*18230*/  SHFL.IDX P0, R0, R5, R3, R0 ;  /* 0x0000000305007389 */ /* 0x0000640000000000 */
[----:B01----:R-:W-:Y:S05]  /*18240*/  ENDCOLLECTIVE ;  /* 0x000000000000791b */ /* 0x003fea0003800000 */
.L_x_6549:
[----:B------:R-:W-:Y:S01]  /*18250*/  IMAD.MOV.U32 R11, RZ, RZ, R0 ;  /* 0x000000ffff0b7224 */ /* 0x000fe200078e0000 */
[----:B------:R-:W-:Y:S06]  /*18260*/  BRA `(.L_x_6550) ;  /* 0xffffff40001c7947 */ /* 0x000fec000383ffff */
.L_x_6216:
[----:B------:R-:W-:Y:S01]  /*18270*/  BSSY B0, `(.L_x_6551) ;  /* 0x0000007000007945 */ /* 0x000fe20003800000 */
[----:B------:R-:W-:Y:S02]  /*18280*/  IMAD.MOV.U32 R8, RZ, RZ, 0x10 ;  /* 0x00000010ff087424 */ /* 0x000fe400078e00ff */
[----:B------:R-:W-:Y:S02]  /*18290*/  IMAD.MOV.U32 R7, RZ, RZ, 0x1f ;  /* 0x0000001fff077424 */ /* 0x000fe400078e00ff */
[----:B------:R-:W-:-:S07]  /*182a0*/  IMAD.MOV.U32 R6, RZ, RZ, -0x1 ;  /* 0xffffffffff067424 */ /* 0x000fce00078e00ff */
[----:B------:R-:W-:Y:S05]  /*182b0*/  WARPSYNC.COLLECTIVE R6, `(.L_x_6552) ;  /* 0x0000000006087348 */ /* 0x000fea0003c00000 */
[----:B------:R0:W1:Y:S02]  /*182c0*/  SHFL.DOWN P0, R0, R9, R8, R7 ;  /* 0x0800000809007389 */ /* 0x0000640000000007 */
[----:B01----:R-:W-:Y:S05]  /*182d0*/  ENDCOLLECTIVE ;  /* 0x000000000000791b */ /* 0x003fea0003800000 */
.L_x_6552:
[----:B------:R-:W-:Y:S05]  /*182e0*/  BSYNC B0 ;  /* 0x0000000000007941 */ /* 0x000fea0003800000 */
.L_x_6551:
[----:B------:R-:W-:Y:S01]  /*182f0*/  FMNMX R9, R9, R0, !PT ;  /* 0x0000000009097209 */ /* 0x000fe20007800000 */
[----:B------:R-:W-:Y:S02]  /*18300*/  IMAD.MOV.U32 R8, RZ, RZ, 0x8 ;  /* 0x00000008ff087424 */ /* 0x000fe400078e00ff */
[----:B------:R-:W-:Y:S02]  /*18310*/  IMAD.MOV.U32 R7, RZ, RZ, 0x1f ;  /* 0x0000001fff077424 */ /* 0x000fe400078e00ff */
[----:B------:R-:W-:-:S07]  /*18320*/  IMAD.MOV.U32 R6, RZ, RZ, -0x1 ;  /* 0xffffffffff067424 */ /* 0x000fce00078e00ff */
[----:B------:R-:W-:Y:S05]  /*18330*/  WARPSYNC.COLLECTIVE R6, `(.L_x_6553) ;  /* 0x0000000006087348 */ /* 0x000fea0003c00000 */
[----:B------:R0:W1:Y:S02]  /*18340*/  SHFL.DOWN P0, R0, R9, R8, R7 ;  /* 0x0800000809007389 */ /* 0x0000640000000007 */
[----:B01----:R-:W-:Y:S05]  /*18350*/  ENDCOLLECTIVE ;  /* 0x000000000000791b */ /* 0x003fea0003800000 */
.L_x_6553:
[----:B------:R-:W-:Y:S01]  /*18360*/  IMAD.MOV.U32 R8, RZ, RZ, 0x4 ;  /* 0x00000004ff087424 */ /* 0x000fe200078e00ff */
[----:B------:R-:W-:-:S05]  /*18370*/  FMNMX R3, R9, R0, !PT ;  /* 0x0000000009037209 */ /* 0x000fca0007800000 */
[----:B------:R-:W-:-:S07]  /*18380*/  IMAD.MOV.U32 R9, RZ, RZ, R3 ;  /* 0x000000ffff097224 */ /* 0x000fce00078e0003 */
[----:B------:R-:W-:Y:S05]  /*18390*/  WARPSYNC.COLLECTIVE R6, `(.L_x_6554) ;  /* 0x0000000006087348 */ /* 0x000fea0003c00000 */
[----:B------:R0:W1:Y:S02]  /*183a0*/  SHFL.DOWN P0, R0, R9, R8, R7 ;  /* 0x0800000809007389 */ /* 0x0000640000000007 */
[----:B01----:R-:W-:Y:S05]  /*183b0*/  ENDCOLLECTIVE ;  /* 0x000000000000791b */ /* 0x003fea0003800000 */
.L_x_6554:
[----:B------:R-:W-:Y:S01]  /*183c0*/  IMAD.MOV.U32 R8, RZ, RZ, 0x2 ;  /* 0x00000002ff087424 */ /* 0x000fe200078e00ff */
[----:B------:R-:W-:Y:S01]  /*183d0*/  FMNMX R5, R3, R0, !PT ;  /* 0x0000000003057209 */ /* 0x000fe20007800000 */
[----:B------:R-:W-:-:S04]  /*183e0*/  IMAD.MOV.U32 R3, RZ, RZ, RZ ;  /* 0x000000ffff037224 */ /* 0x000fc800078e00ff */
[----:B------:R-:W-:-:S07]  /*183f0*/  IMAD.MOV.U32 R9, RZ, RZ, R5 ;  /* 0x000000ffff097224 */ /* 0x000fce00078e0005 */
[----:B------:R-:W-:Y:S05]  /*18400*/  WARPSYNC.COLLECTIVE R6, `(.L_x_6555) ;  /* 0x0000000006087348 */ /* 0x000fea0003c00000 */
[----:B------:R0:W1:Y:S02]  /*18410*/  SHFL.DOWN P0, R0, R9, R8, R7 ;  /* 0x0800000809007389 */ /* 0x0000640000000007 */
[----:B01----:R-:W-:Y:S05]  /*18420*/  ENDCOLLECTIVE ;  /* 0x000000000000791b */ /* 0x003fea0003800000 */
.L_x_6555:
[----:B------:R-:W-:Y:S01]  /*18430*/  IMAD.MOV.U32 R8, RZ, RZ, 0x1 ;  /* 0x00000001ff087424 */ /* 0x000fe200078e00ff */
[----:B------:R-:W-:-:S05]  /*18440*/  FMNMX R10, R5, R0, !PT ;  /* 0x00000000050a7209 */ /* 0x000fca0007800000 */
[----:B------:R-:W-:-:S07]  /*18450*/  IMAD.MOV.U32 R9, RZ, RZ, R10 ;  /* 0x000000ffff097224 */ /* 0x000fce00078e000a */
[----:B------:R-:W-:Y:S05]  /*18460*/  WARPSYNC.COLLECTIVE R6, `(.L_x_6556) ;  /* 0x0000000006087348 */ /* 0x000fea0003c00000 */
[----:B------:R0:W1:Y:S02]  /*18470*/  SHFL.DOWN P0, R0, R9, R8, R7 ;  /* 0x0800000809007389 */ /* 0x0000640000000007 */
[----:B01----:R-:W-:Y:S05]  /*18480*/  ENDCOLLECTIVE ;  /* 0x000000000000791b */ /* 0x003fea0003800000 */
.L_x_6556:
[----:B------:R-:W-:-:S05]  /*18490*/  FMNMX R0, R10, R0, !PT ;  /* 0x000000000a007209 */ /* 0x000fca0007800000 */
[----:B------:R-:W-:Y:S02]  /*184a0*/  IMAD.MOV.U32 R5, RZ, RZ, R0 ;  /* 0x000000ffff057224 */ /* 0x000fe400078e0000 */
[----:B------:R-:W-:-:S07]  /*184b0*/  IMAD.MOV.U32 R0, RZ, RZ, 0x1f ;  /* 0x0000001fff007424 */ /* 0x000fce00078e00ff */
[----:B------:R-:W-:Y:S05]  /*184c0*/  WARPSYNC.COLLECTIVE R6, `(.L_x_6557) ;  /* 0x0000000006087348 */ /* 0x000fea0003c00000 */
[----:B------:R0:W1:Y:S02]  /*184d0*/  SHFL.IDX P0, R0, R5, R3, R0 ;  /* 0x0000000305007389 */ /* 0x0000640000000000 */
[----:B01----:R-:W-:Y:S05]  /*184e0*/  ENDCOLLECTIVE ;  /* 0x000000000000791b */ /* 0x003fea0003800000 */
.L_x_6557:
[----:B------:R-:W-:Y:S01]  /*184f0*/  IMAD.MOV.U32 R11, RZ, RZ, R0 ;  /* 0x000000ffff0b7224 */ /* 0x000fe200078e0000 */
[----:B------:R-:W-:Y:S06]  /*18500*/  BRA `(.L_x_6558) ;  /* 0xffffff4000b87947 */ /* 0x000fec000383ffff */
.L_x_6224:
[----:B------:R-:W-:Y:S01]  /*18510*/  BSSY B0, `(.L_x_6559) ;  /* 0x0000007000007945 */ /* 0x000fe20003800000 */
[----:B------:R-:W-:Y:S02]  /*18520*/  IMAD.MOV.U32 R8, RZ, RZ, 0x10 ;  /* 0x00000010ff087424 */ /* 0x000fe400078e00ff */
[----:B------:R-:W-:Y:S02]  /*18530*/  IMAD.MOV.U32 R7, RZ, RZ, 0x1f ;  /* 0x0000001fff077424 */ /* 0x000fe400078e00ff */
[----:B------:R-:W-:-:S07]  /*18540*/  IMAD.MOV.U32 R6, RZ, RZ, -0x1 ;  /* 0xffffffffff067424 */ /* 0x000fce00078e00ff */
[----:B------:R-:W-:Y:S05]  /*18550*/  WARPSYNC.COLLECTIVE R6, `(.L_x_6560) ;  /* 0x0000000006087348 */ /* 0x000fea0003c00000 */
[----:B------:R0:W1:Y:S02]  /*18560*/  SHFL.DOWN P0, R0, R9, R8, R7 ;  /* 0x0800000809007389 */ /* 0x0000640000000007 */
[----:B01----:R-:W-:Y:S05]  /*18570*/  ENDCOLLECTIVE ;  /* 0x000000000000791b */ /* 0x003fea0003800000 */
.L_x_6560:
[----:B------:R-:W-:Y:S05]  /*18580*/  BSYNC B0 ;  /* 0x0000000000007941 */ /* 0x000fea0003800000 */
.L_x_6559:
[----:B------:R-:W-:Y:S01]  /*18590*/  FMNMX R9, R9, R0, !PT ;  /* 0x0000000009097209 */ /* 0x000fe20007800000 */
[----:B------:R-:W-:Y:S02]  /*185a0*/  IMAD.MOV.U32 R8, RZ, RZ, 0x8 ;  /* 0x00000008ff087424 */ /* 0x000fe400078e00ff */
[----:B------:R-:W-:Y:S02]  /*185b0*/  IMAD.MOV.U32 R7, RZ, RZ, 0x1f ;  /* 0x0000001fff077424 */ /* 0x000fe400078e00ff */
[----:B------:R-:W-:-:S07]  /*185c0*/  IMAD.MOV.U32 R6, RZ, RZ, -0x1 ;  /* 0xffffffffff067424 */ /* 0x000fce00078e00ff */
[----:B------:R-:W-:Y:S05]  /*185d0*/  WARPSYNC.COLLECTIVE R6, `(.L_x_6561) ;  /* 0x0000000006087348 */ /* 0x000fea0003c00000 */
[----:B------:R0:W1:Y:S02]  /*185e0*/  SHFL.DOWN P0, R0, R9, R8, R7 ;  /* 0x0800000809007389 */ /* 0x0000640000000007 */
[----:B01----:R-:W-:Y:S05]  /*185f0*/  ENDCOLLECTIVE ;  /* 0x000000000000791b */ /* 0x003fea0003800000 */
.L_x_6561:
[----:B------:R-:W-:Y:S01]  /*18600*/  IMAD.MOV.U32 R8, RZ, RZ, 0x4 ;  /* 0x00000004ff087424 */ /* 0x000fe200078e00ff */
[----:B------:R-:W-:-:S05]  /*18610*/  FMNMX R3, R9, R0, !PT ;  /* 0x0000000009037209 */ /* 0x000fca0007800000 */
[----:B------:R-:W-:-:S07]  /*18620*/  IMAD.MOV.U32 R9, RZ, RZ, R3 ;  /* 0x000000ffff097224 */ /* 0x000fce00078e0003 */
[----:B------:R-:W-:Y:S05]  /*18630*/  WARPSYNC.COLLECTIVE R6, `(.L_x_6562) ;  /* 0x0000000006087348 */ /* 0x000fea0003c00000 */
[----:B------:R0:W1:Y:S02]  /*18640*/  SHFL.DOWN P0, R0, R9, R8, R7 ;  /* 0x0800000809007389 */ /* 0x0000640000000007 */
[----:B01----:R-:W-:Y:S05]  /*18650*/  ENDCOLLECTIVE ;  /* 0x000000000000791b */ /* 0x003fea0003800000 */
.L_x_6562:
[----:B------:R-:W-:Y:S01]  /*18660*/  IMAD.MOV.U32 R8, RZ, RZ, 0x2 ;  /* 0x00000002ff087424 */ /* 0x000fe200078e00ff */
[----:B------:R-:W-:Y:S01]  /*18670*/  FMNMX R5, R3, R0, !PT ;  /* 0x0000000003057209 */ /* 0x000fe20007800000 */
[----:B------:R-:W-:-:S04]  /*18680*/  IMAD.MOV.U32 R3, RZ, RZ, RZ ;  /* 0x000000ffff037224 */ /* 0x000fc800078e00ff */
[----:B------:R-:W-:-:S07]  /*18690*/  IMAD.MOV.U32 R9, RZ, RZ, R5 ;  /* 0x000000ffff097224 */ /* 0x000fce00078e0005 */
[----:B------:R-:W-:Y:S05]  /*186a0*/  WARPSYNC.COLLECTIVE R6, `(.L_x_6563) ;  /* 0x0000000006087348 */ /* 0x000fea0003c00000 */
[----:B------:R0:W1:Y:S02]  /*186b0*/  SHFL.DOWN P0, R0, R9, R8, R7 ;  /* 0x0800000809007389 */ /* 0x0000640000000007 */
[----:B01----:R-:W-:Y:S05]  /*186c0*/  ENDCOLLECTIVE ;  /* 0x000000000000791b */ /* 0x003fea0003800000 */
.L_x_6563:
[----:B------:R-:W-:Y:S01]  /*186d0*/  IMAD.MOV.U32 R8, RZ, RZ, 0x1 ;  /* 0x00000001ff087424 */ /* 0x000fe200078e00ff */
[----:B------:R-:W-:-:S05]  /*186e0*/  FMNMX R10, R5, R0, !PT ;  /* 0x00000000050a7209 */ /* 0x000fca0007800000 */
[----:B------:R-:W-:-:S07]  /*186f0*/  IMAD.MOV.U32 R9, RZ, RZ, R10 ;  /* 0x000000ffff097224 */ /* 0x000fce00078e000a */
[----:B------:R-:W-:Y:S05]  /*18700*/  WARPSYNC.COLLECTIVE R6, `(.L_x_6564) ;  /* 0x0000000006087348 */ /* 0x000fea0003c00000 */
[----:B------:R0:W1:Y:S02]  /*18710*/  SHFL.DOWN P0, R0, R9, R8, R7 ;  /* 0x0800000809007389 */ /* 0x0000640000000007 */
[----:B01----:R-:W-:Y:S05]  /*18720*/  ENDCOLLECTIVE ;  /* 0x000000000000791b */ /* 0x003fea0003800000 */
.L_x_6564:
[----:B------:R-:W-:-:S05]  /*18730*/  FMNMX R0, R10, R0, !PT ;  /* 0x000000000a007209 */ /* 0x000fca0007800000 */
[----:B------:R-:W-:Y:S02]  /*18740*/  IMAD.MOV.U32 R5, RZ, RZ, R0 ;  /* 0x000000ffff057224 */ /* 0x000fe400078e0000 */
[----:B------:R-:W-:-:S07]  /*18750*/  IMAD.MOV.U32 R0, RZ, RZ, 0x1f ;  /* 0x0000001fff007424 */ /* 0x000fce00078e00ff */
[----:B------:R-:W-:Y:S05]  /*18760*/  WARPSYNC.COLLECTIVE R6, `(.L_x_6565) ;  /* 0x0000000006087348 */ /* 0x000fea0003c00000 */
[----:B------:R0:W1:Y:S02]  /*18770*/  SHFL.IDX P0, R0, R5, R3, R0 ;  /* 0x0000000305007389 */ /* 0x0000640000000000 */
[----:B01----:R-:W-:Y:S05]  /*18780*/  ENDCOLLECTIVE ;  /* 0x000000000000791b */ /* 0x003fea0003800000 */
.L_x_6565:
[----:B------:R-:W-:Y:S01]  /*18790*/  IMAD.MOV.U32 R11, RZ, RZ, R0 ;  /* 0x000000ffff0b7224 */ /* 0x000fe200078e0000 */
[----:B------:R-:W-:Y:S06]  /*187a0*/  BRA `(.L_x_6566) ;  /* 0xffffff4400547947 */ /* 0x000fec000383ffff */
.L_x_6232:
[----:B------:R-:W-:Y:S01]  /*187b0*/  BSSY B0, `(.L_x_6567) ;  /* 0x0000007000007945 */ /* 0x000fe20003800000 */
[----:B------:R-:W-:Y:S02]  /*187c0*/  IMAD.MOV.U32 R8, RZ, RZ, 0x10 ;  /* 0x00000010ff087424 */ /* 0x000fe400078e00ff */
[----:B------:R-:W-:Y:S02]  /*187d0*/  IMAD.MOV.U32 R7, RZ, RZ, 0x1f ;  /* 0x0000001fff077424 */ /* 0x000fe400078e00ff */
[----:B------:R-:W-:-:S07]  /*187e0*/  IMAD.MOV.U32 R6, RZ, RZ, -0x1 ;  /* 0xffffffffff067424 */ /* 0x000fce00078e00ff */
[----:B------:R-:W-:Y:S05]  /*187f0*/  WARPSYNC.COLLECTIVE R6, `(.L_x_6568) ;  /* 0x0000000006087348 */ /* 0x000fea0003c00000 */
[----:B------:R0:W1:Y:S02]  /*18800*/  SHFL.DOWN P0, R0, R9, R8, R7 ;  /* 0x0800000809007389 */ /* 0x0000640000000007 */
[----:B01----:R-:W-:Y:S05]  /*18810*/  ENDCOLLECTIVE ;  /* 0x000000000000791b */ /* 0x003fea0003800000 */
.L_x_6568:
[----:B------:R-:W-:Y:S05]  /*18820*/  BSYNC B0 ;  /* 0x0000000000007941 */ /* 0x000fea0003800000 */
.L_x_6567:
[----:B------:R-:W-:Y:S01]  /*18830*/  FMNMX R9, R9, R0, !PT ;  /* 0x0000000009097209 */ /* 0x000fe20007800000 */
[----:B------:R-:W-:Y:S02]  /*18840*/  IMAD.MOV.U32 R8, RZ, RZ, 0x8 ;  /* 0x00000008ff087424 */ /* 0x000fe400078e00ff */
[----:B------:R-:W-:Y:S02]  /*18850*/  IMAD.MOV.U32 R7, RZ, RZ, 0x1f ;  /* 0x0000001fff077424 */ /* 0x000fe400078e00ff */
[----:B------:R-:W-:-:S07]  /*18860*/  IMAD.MOV.U32 R6, RZ, RZ, -0x1 ;  /* 0xffffffffff067424 */ /* 0x000fce00078e00ff */
[----:B------:R-:W-:Y:S05]  /*18870*/  WARPSYNC.COLLECTIVE R6, `(.L_x_6569) ;  /* 0x0000000006087348 */ /* 0x000fea0003c00000 */
[----:B------:R0:W1:Y:S02]  /*18880*/  SHFL.DOWN P0, R0, R9, R8, R7 ;  /* 0x0800000809007389 */ /* 0x0000640000000007 */
[----:B01----:R-:W-:Y:S05]  /*18890*/  ENDCOLLECTIVE ;  /* 0x000000000000791b */ /* 0x003fea0003800000 */
.L_x_6569:
[----:B------:R-:W-:Y:S01]  /*188a0*/  IMAD.MOV.U32 R8, RZ, RZ, 0x4 ;  /* 0x00000004ff087424 */ /* 0x000fe200078e00ff */
[----:B------:R-:W-:-:S05]  /*188b0*/  FMNMX R3, R9, R0, !PT ;  /* 0x0000000009037209 */ /* 0x000fca0007800000 */
[----:B------:R-:W-:-:S07]  /*188c0*/  IMAD.MOV.U32 R9, RZ, RZ, R3 ;  /* 0x000000ffff097224 */ /* 0x000fce00078e0003 */
[----:B------:R-:W-:Y:S05]  /*188d0*/  WARPSYNC.COLLECTIVE R6, `(.L_x_6570) ;  /* 0x0000000006087348 */ /* 0x000fea0003c00000 */
[----:B------:R0:W1:Y:S02]  /*188e0*/  SHFL.DOWN P0, R0, R9, R8, R7 ;  /* 0x0800000809007389 */ /* 0x0000640000000007 */
[----:B01----:R-:W-:Y:S05]  /*188f0*/  ENDCOLLECTIVE ;  /* 0x000000000000791b */ /* 0x003fea0003800000 */
.L_x_6570:
[----:B------:R-:W-:Y:S01]  /*18900*/  IMAD.MOV.U32 R8, RZ, RZ, 0x2 ;  /* 0x00000002ff087424 */ /* 0x000fe200078e00ff */
[----:B------:R-:W-:Y:S01]  /*18910*/  FMNMX R5, R3, R0, !PT ;  /* 0x0000000003057209 */ /* 0x000fe20007800000 */
[----:B------:R-:W-:-:S04]  /*18920*/  IMAD.MOV.U32 R3, RZ, RZ, RZ ;  /* 0x000000ffff037224 */ /* 0x000fc800078e00ff */
[----:B------:R-:W-:-:S07]  /*18930*/  IMAD.MOV.U32 R9, RZ, RZ, R5 ;  /* 0x000000ffff097224 */ /* 0x000fce00078e0005 */
[----:B------:R-:W-:Y:S05]  /*18940*/  WARPSYNC.COLLECTIVE R6, `(.L_x_6571) ;  /* 0x0000000006087348 */ /* 0x000fea0003c00000 */
[----:B------:R0:W1:Y:S02]  /*18950*/  SHFL.DOWN P0, R0, R9, R8, R7 ;  /* 0x0800000809007389 */ /* 0x0000640000000007 */
[----:B01----:R-:W-:Y:S05]  /*18960*/  ENDCOLLECTIVE ;  /* 0x000000000000791b */ /* 0x003fea0003800000 */
.L_x_6571:
[----:B------:R-:W-:Y:S01]  /*18970*/  IMAD.MOV.U32 R8, RZ, RZ, 0x1 ;  /* 0x00000001ff087424 */ /* 0x000fe200078e00ff */
[----:B------:R-:W-:-:S05]  /*18980*/  FMNMX R10, R5, R0, !PT ;  /* 0x00000000050a7209 */ /* 0x000fca0007800000 */
[----:B------:R-:W-:-:S07]  /*18990*/  IMAD.MOV.U32 R9, RZ, RZ, R10 ;  /* 0x000000ffff097224 */ /* 0x000fce00078e000a */
[----:B------:R-:W-:Y:S05]  /*189a0*/  WARPSYNC.COLLECTIVE R6, `(.L_x_6572) ;  /* 0x0000000006087348 */ /* 0x000fea0003c00000 */
[----:B------:R0:W1:Y:S02]  /*189b0*/  SHFL.DOWN P0, R0, R9, R8, R7 ;  /* 0x0800000809007389 */ /* 0x0000640000000007 */
[----:B01----:R-:W-:Y:S05]  /*189c0*/  ENDCOLLECTIVE ;  /* 0x000000000000791b */ /* 0x003fea0003800000 */
.L_x_6572:
[----:B------:R-:W-:-:S05]  /*189d0*/  FMNMX R0, R10, R0, !PT ;  /* 0x000000000a007209 */ /* 0x000fca0007800000 */
[----:B------:R-:W-:Y:S02]  /*189e0*/  IMAD.MOV.U32 R5, RZ, RZ, R0 ;  /* 0x000000ffff057224 */ /* 0x000fe400078e0000 */
[----:B------:R-:W-:-:S07]  /*189f0*/  IMAD.MOV.U32 R0, RZ, RZ, 0x1f ;  /* 0x0000001fff007424 */ /* 0x000fce00078e00ff */
[----:B------:R-:W-:Y:S05]  /*18a00*/  WARPSYNC.COLLECTIVE R6, `(.L_x_6573) ;  /* 0x0000000006087348 */ /* 0x000fea0003c00000 */
[----:B------:R0:W1:Y:S02]  /*18a10*/  SHFL.IDX P0, R0, R5, R3, R0 ;  /* 0x0000000305007389 */ /* 0x0000640000000000 */
[----:B01----:R-:W-:Y:S05]  /*18a20*/  ENDCOLLECTIVE ;  /* 0x000000000000791b */ /* 0x003fea0003800000 */
.L_x_6573:
[----:B------:R-:W-:Y:S01]  /*18a30*/  IMAD.MOV.U32 R11, RZ, RZ, R0 ;  /* 0x000000ffff0b7224 */ /* 0x000fe200078e0000 */
[----:B------:R-:W-:Y:S06]  /*18a40*/  BRA `(.L_x_6574) ;  /* 0xffffff4400f07947 */ /* 0x000fec000383ffff */
.L_x_6240:
[----:B------:R-:W-:Y:S01]  /*18a50*/  BSSY B0, `(.L_x_6575) ;  /* 0x0000007000007945 */ /* 0x000fe20003800000 */
[----:B------:R-:W-:Y:S02]  /*18a60*/  IMAD.MOV.U32 R8, RZ, RZ, 0x10 ;  /* 0x00000010ff087424 */ /* 0x000fe400078e00ff */
[----:B------:R-:W-:Y:S02]  /*18a70*/  IMAD.MOV.U32 R7, RZ, RZ, 0x1f ;  /* 0x0000001fff077424 */ /* 0x000fe400078e00ff */
[----:B------:R-:W-:-:S07]  /*18a80*/  IMAD.MOV.U32 R6, RZ, RZ, -0x1 ;  /* 0xffffffffff067424 */ /* 0x000fce00078e00ff */
[----:B------:R-:W-:Y:S05]  /*18a90*/  WARPSYNC.COLLECTIVE R6, `(.L_x_6576) ;  /* 0x0000000006087348 */ /* 0x000fea0003c00000 */
[----:B------:R0:W1:Y:S02]  /*18aa0*/  SHFL.DOWN P0, R0, R9, R8, R7 ;  /* 0x0800000809007389 */ /* 0x0000640000000007 */
[----:B01----:R-:W-:Y:S05]  /*18ab0*/  ENDCOLLECTIVE ;  /* 0x000000000000791b */ /* 0x003fea0003800000 */
.L_x_6576:
[----:B------:R-:W-:Y:S05]  /*18ac0*/  BSYNC B0 ;  /* 0x0000000000007941 */ /* 0x000fea0003800000 */
.L_x_6575:
[----:B------:R-:W-:Y:S01]  /*18ad0*/  FMNMX R9, R9, R0, !PT ;  /* 0x0000000009097209 */ /* 0x000fe20007800000 */
[----:B------:R-:W-:Y:S02]  /*18ae0*/  IMAD.MOV.U32 R8, RZ, RZ, 0x8 ;  /* 0x00000008ff087424 */ /* 0x000fe400078e00ff */
[----:B------:R-:W-:Y:S02]  /*18af0*/  IMAD.MOV.U32 R7, RZ, RZ, 0x1f ;  /* 0x0000001fff077424 */ /* 0x000fe400078e00ff */
[----:B------:R-:W-:-:S07]  /*18b00*/  IMAD.MOV.U32 R6, RZ, RZ, -0x1 ;  /* 0xffffffffff067424 */ /* 0x000fce00078e00ff */
[----:B------:R-:W-:Y:S05]  /*18b10*/  WARPSYNC.COLLECTIVE R6, `(.L_x_6577) ;  /* 0x0000000006087348 */ /* 0x000fea0003c00000 */
[----:B------:R0:W1:Y:S02]  /*18b20*/  SHFL.DOWN P0, R0, R9, R8, R7 ;  /* 0x0800000809007389 */ /* 0x0000640000000007 */
[----:B01----:R-:W-:Y:S05]  /*18b30*/  ENDCOLLECTIVE ;  /* 0x000000000000791b */ /* 0x003fea0003800000 */
.L_x_6577:
[----:B------:R-:W-:Y:S01]  /*18b40*/  IMAD.MOV.U32 R8, RZ, RZ, 0x4 ;  /* 0x00000004ff087424 */ /* 0x000fe200078e00ff */
[----:B------:R-:W-:-:S05]  /*18b50*/  FMNMX R3, R9, R0, !PT ;  /* 0x0000000009037209 */ /* 0x000fca0007800000 */
[----:B------:R-:W-:-:S07]  /*18b60*/  IMAD.MOV.U32 R9, RZ, RZ, R3 ;  /* 0x000000ffff097224 */ /* 0x000fce00078e0003 */
[----:B------:R-:W-:Y:S05]  /*18b70*/  WARPSYNC.COLLECTIVE R6, `(.L_x_6578) ;  /* 0x0000000006087348 */ /* 0x000fea0003c00000 */
[----:B------:R0:W1:Y:S02]  /*18b80*/  SHFL.DOWN P0, R0, R9, R8, R7 ;  /* 0x0800000809007389 */ /* 0x0000640000000007 */
[----:B01----:R-:W-:Y:S05]  /*18b90*/  ENDCOLLECTIVE ;  /* 0x000000000000791b */ /* 0x003fea0003800000 */
.L_x_6578:
[----:B------:R-:W-:Y:S01]  /*18ba0*/  IMAD.MOV.U32 R8, RZ, RZ, 0x2 ;  /* 0x00000002ff087424 */ /* 0x000fe200078e00ff */
[----:B------:R-:W-:Y:S01]  /*18bb0*/  FMNMX R5, R3, R0, !PT ;  /* 0x0000000003057209 */ /* 0x000fe20007800000 */
[----:B------:R-:W-:-:S04]  /*18bc0*/  IMAD.MOV.U32 R3, RZ, RZ, RZ ;  /* 0x000000ffff037224 */ /* 0x000fc800078e00ff */
[----:B------:R-:W-:-:S07]  /*18bd0*/  IMAD.MOV.U32 R9, RZ, RZ, R5 ;  /* 0x000000ffff097224 */ /* 0x000fce00078e0005 */
[----:B------:R-:W-:Y:S05]  /*18be0*/  WARPSYNC.COLLECTIVE R6, `(.L_x_6579) ;  /* 0x0000000006087348 */ /* 0x000fea0003c00000 */
[----:B------:R0:W1:Y:S02]  /*18bf0*/  SHFL.DOWN P0, R0, R9, R8, R7 ;  /* 0x0800000809007389 */ /* 0x0000640000000007 */
[----:B01----:R-:W-:Y:S05]  /*18c00*/  ENDCOLLECTIVE ;  /* 0x000000000000791b */ /* 0x003fea0003800000 */
.L_x_6579:
[----:B------:R-:W-:Y:S01]  /*18c10*/  IMAD.MOV.U32 R8, RZ, RZ, 0x1 ;  /* 0x00000001ff087424 */ /* 0x000fe200078e00ff */
[----:B------:R-:W-:-:S05]  /*18c20*/  FMNMX R10, R5, R0, !PT ;  /* 0x00000000050a7209 */ /* 0x000fca0007800000 */
[----:B------:R-:W-:-:S07]  /*18c30*/  IMAD.MOV.U32 R9, RZ, RZ, R10 ;  /* 0x000000ffff097224 */ /* 0x000fce00078e000a */
[----:B------:R-:W-:Y:S05]  /*18c40*/  WARPSYNC.COLLECTIVE R6, `(.L_x_6580) ;  /* 0x0000000006087348 */ /* 0x000fea0003c00000 */
[----:B------:R0:W1:Y:S02]  /*18c50*/  SHFL.DOWN P0, R0, R9, R8, R7 ;  /* 0x0800000809007389 */ /* 0x0000640000000007 */
[----:B01----:R-:W-:Y:S05]  /*18c60*/  ENDCOLLECTIVE ;  /* 0x000000000000791b */ /* 0x003fea0003800000 */
.L_x_6580:
[----:B------:R-:W-:-:S05]  /*18c70*/  FMNMX R0, R10, R0, !PT ;  /* 0x000000000a007209 */ /* 0x000fca0007800000 */
[----:B------:R-:W-:Y:S02]  /*18c80*/  IMAD.MOV.U32 R5, RZ, RZ, R0 ;  /* 0x000000ffff057224 */ /* 0x000fe400078e0000 */
[----:B------:R-:W-:-:S07]  /*18c90*/  IMAD.MOV.U32 R0, RZ, RZ, 0x1f ;  /* 0x0000001fff007424 */ /* 0x000fce00078e00ff */
[----:B------:R-:W-:Y:S05]  /*18ca0*/  WARPSYNC.COLLECTIVE R6, `(.L_x_6581) ;  /* 0x0000000006087348 */ /* 0x000fea0003c00000 */
[----:B------:R0:W1:Y:S02]  /*18cb0*/  SHFL.IDX P0, R0, R5, R3, R0 ;  /* 0x0000000305007389 */ /* 0x0000640000000000 */
[----:B01----:R-:W-:Y:S05]  /*18cc0*/  ENDCOLLECTIVE ;  /* 0x000000000000791b */ /* 0x003fea0003800000 */
.L_x_6581:
[----:B------:R-:W-:Y:S01]  /*18cd0*/  IMAD.MOV.U32 R11, RZ, RZ, R0 ;  /* 0x000000ffff0b7224 */ /* 0x000fe200078e0000 */
[----:B------:R-:W-:Y:S06]  /*18ce0*/  BRA `(.L_x_6582) ;  /* 0xffffff48008c7947 */ /* 0x000fec000383ffff */
.L_x_6248:
[----:B------:R-:W-:Y:S01]  /*18cf0*/  BSSY B0, `(.L_x_6583) ;  /* 0x0000007000007945 */ /* 0x000fe20003800000 */
[----:B------:R-:W-:Y:S02]  /*18d00*/  IMAD.MOV.U32 R8, RZ, RZ, 0x10 ;  /* 0x00000010ff087424 */ /* 0x000fe400078e00ff */
[----:B------:R-:W-:Y:S02]  /*18d10*/  IMAD.MOV.U32 R7, RZ, RZ, 0x1f ;  /* 0x0000001fff077424 */ /* 0x000fe400078e00ff */
[----:B------:R-:W-:-:S07]  /*18d20*/  IMAD.MOV.U32 R6, RZ, RZ, -0x1 ;  /* 0xffffffffff067424 */ /* 0x000fce00078e00ff */
[----:B------:R-:W-:Y:S05]  /*18d30*/  WARPSYNC.COLLECTIVE R6, `(.L_x_6584) ;  /* 0x0000000006087348 */ /* 0x000fea0003c00000 */
[----:B------:R0:W1:Y:S02]  /*18d40*/  SHFL.DOWN P0, R0, R9, R8, R7 ;  /* 0x0800000809007389 */ /* 0x0000640000000007 */
[----:B01----:R-:W-:Y:S05]  /*18d50*/  ENDCOLLECTIVE ;  /* 0x000000000000791b */ /* 0x003fea0003800000 */
.L_x_6584:
[----:B------:R-:W-:Y:S05]  /*18d60*/  BSYNC B0 ;  /* 0x0000000000007941 */ /* 0x000fea0003800000 */
.L_x_6583:
[----:B------:R-:W-:Y:S01]  /*18d70*/  FMNMX R9, R9, R0, !PT ;  /* 0x0000000009097209 */ /* 0x000fe20007800000 */
[----:B------:R-:W-:Y:S02]  /*18d80*/  IMAD.MOV.U32 R8, RZ, RZ, 0x8 ;  /* 0x00000008ff087424 */ /* 0x000fe400078e00ff */
[----:B------:R-:W-:Y:S02]  /*18d90*/  IMAD.MOV.U32 R7, RZ, RZ, 0x1f ;  /* 0x0000001fff077424 */ /* 0x000fe400078e00ff */
[----:B------:R-:W-:-:S07]  /*18da0*/  IMAD.MOV.U32 R6, RZ, RZ, -0x1 ;  /* 0xffffffffff067424 */ /* 0x000fce00078e00ff */
[----:B------:R-:W-:Y:S05]  /*18db0*/  WARPSYNC.COLLECTIVE R6, `(.L_x_6585) ;  /* 0x0000000006087348 */ /* 0x000fea0003c00000 */
[----:B------:R0:W1:Y:S02]  /*18dc0*/  SHFL.DOWN P0, R0, R9, R8, R7 ;  /* 0x0800000809007389 */ /* 0x0000640000000007 */
[----:B01----:R-:W-:Y:S05]  /*18dd0*/  ENDCOLLECTIVE ;  /* 0x000000000000791b */ /* 0x003fea0003800000 */
.L_x_6585:
[----:B------:R-:W-:Y:S01]  /*18de0*/  IMAD.MOV.U32 R8, RZ, RZ, 0x4 ;  /* 0x00000004ff087424 */ /* 0x000fe200078e00ff */
[----:B------:R-:W-:-:S05]  /*18df0*/  FMNMX R3, R9, R0, !PT ;  /* 0x0000000009037209 */ /* 0x000fca0007800000 */
[----:B------:R-:W-:-:S07]  /*18e00*/  IMAD.MOV.U32 R9, RZ, RZ, R3 ;  /* 0x000000ffff097224 */ /* 0x000fce00078e0003 */
[----:B------:R-:W-:Y:S05]  /*18e10*/  WARPSYNC.COLLECTIVE R6, `(.L_x_6586) ;  /* 0x0000000006087348 */ /* 0x000fea0003c00000 */
[----:B------:R0:W1:Y:S02]  /*18e20*/  SHFL.DOWN P0, R0, R9, R8, R7 ;  /* 0x0800000809007389 */ /* 0x0000640000000007 */
[----:B01----:R-:W-:Y:S05]  /*18e30*/  ENDCOLLECTIVE ;  /* 0x000000000000791b */ /* 0x003fea0003800000 */
.L_x_6586:
[----:B------:R-:W-:Y:S01]  /*18e40*/  IMAD.MOV.U32 R8, RZ, RZ, 0x2 ;  /* 0x00000002ff087424 */ /* 0x000fe200078e00ff */
[----:B------:R-:W-:Y:S01]  /*18e50*/  FMNMX R5, R3, R0, !PT ;  /* 0x0000000003057209 */ /* 0x000fe20007800000 */
[----:B------:R-:W-:-:S04]  /*18e60*/  IMAD.MOV.U32 R3, RZ, RZ, RZ ;  /* 0x000000ffff037224 */ /* 0x000fc800078e00ff */
[----:B------:R-:W-:-:S07]  /*18e70*/  IMAD.MOV.U32 R9, RZ, RZ, R5 ;  /* 0x000000ffff097224 */ /* 0x000fce00078e0005 */
[----:B------:R-:W-:Y:S05]  /*18e80*/  WARPSYNC.COLLECTIVE R6, `(.L_x_6587) ;  /* 0x0000000006087348 */ /* 0x000fea0003c00000 */
[----:B------:R0:W1:Y:S02]  /*18e90*/  SHFL.DOWN P0, R0, R9, R8, R7 ;  /* 0x0800000809007389 */ /* 0x0000640000000007 */
[----:B01----:R-:W-:Y:S05]  /*18ea0*/  ENDCOLLECTIVE ;  /* 0x000000000000791b */ /* 0x003fea0003800000 */
.L_x_6587:
[----:B------:R-:W-:Y:S01]  /*18eb0*/  IMAD.MOV.U32 R8, RZ, RZ, 0x1 ;  /* 0x00000001ff087424 */ /* 0x000fe200078e00ff */
[----:B------:R-:W-:-:S05]  /*18ec0*/  FMNMX R10, R5, R0, !PT ;  /* 0x00000000050a7209 */ /* 0x000fca0007800000 */
[----:B------:R-:W-:-:S07]  /*18ed0*/  IMAD.MOV.U32 R9, RZ, RZ, R10 ;  /* 0x000000ffff097224 */ /* 0x000fce00078e000a */
[----:B------:R-:W-:Y:S05]  /*18ee0*/  WARPSYNC.COLLECTIVE R6, `(.L_x_6588) ;  /* 0x0000000006087348 */ /* 0x000fea0003c00000 */
[----:B------:R0:W1:Y:S02]  /*18ef0*/  SHFL.DOWN P0, R0, R9, R8, R7 ;  /* 0x0800000809007389 */ /* 0x0000640000000007 */
[----:B01----:R-:W-:Y:S05]  /*18f00*/  ENDCOLLECTIVE ;  /* 0x000000000000791b */ /* 0x003fea0003800000 */
.L_x_6588:
[----:B------:R-:W-:-:S05]  /*18f10*/  FMNMX R0, R10, R0, !PT ;  /* 0x000000000a007209 */ /* 0x000fca0007800000 */
[----:B------:R-:W-:Y:S02]  /*18f20*/  IMAD.MOV.U32 R5, RZ, RZ, R0 ;  /* 0x000000ffff057224 */ /* 0x000fe400078e0000 */
[----:B------:R-:W-:-:S07]  /*18f30*/  IMAD.MOV.U32 R0, RZ, RZ, 0x1f ;  /* 0x0000001fff007424 */ /* 0x000fce00078e00ff */
[----:B------:R-:W-:Y:S05]  /*18f40*/  WARPSYNC.COLLECTIVE R6, `(.L_x_6589) ;  /* 0x0000000006087348 */ /* 0x000fea0003c00000 */
[----:B------:R0:W1:Y:S02]  /*18f50*/  SHFL.IDX P0, R0, R5, R3, R0 ;  /* 0x0000000305007389 */ /* 0x0000640000000000 */
[----:B01----:R-:W-:Y:S05]  /*18f60*/  ENDCOLLECTIVE ;  /* 0x000000000000791b */ /* 0x003fea0003800000 */
.L_x_6589:
[----:B------:R-:W-:Y:S01]  /*18f70*/  IMAD.MOV.U32 R11, RZ, RZ, R0 ;  /* 0x000000ffff0b7224 */ /* 0x000fe200078e0000 */
[----:B------:R-:W-:Y:S06]  /*18f80*/  BRA `(.L_x_6590) ;  /* 0xffffff4c00287947 */ /* 0x000fec000383ffff */
.L_x_6255:
[----:B------:R-:W-:Y:S01]  /*18f90*/  BSSY B0, `(.L_x_6591) ;  /* 0x0000007000007945 */ /* 0x000fe20003800000 */
[----:B------:R-:W-:Y:S02]  /*18fa0*/  IMAD.MOV.U32 R8, RZ, RZ, 0x10 ;  /* 0x00000010ff087424 */ /* 0x000fe400078e00ff */
[----:B------:R-:W-:Y:S02]  /*18fb0*/  IMAD.MOV.U32 R7, RZ, RZ, 0x1f ;  /* 0x0000001fff077424 */ /* 0x000fe400078e00ff */
[----:B------:R-:W-:-:S07]  /*18fc0*/  IMAD.MOV.U32 R6, RZ, RZ, -0x1 ;  /* 0xffffffffff067424 */ /* 0x000fce00078e00ff */
[----:B----4-:R-:W-:Y:S05]  /*18fd0*/  WARPSYNC.COLLECTIVE R6, `(.L_x_6592) ;  /* 0x0000000006087348 */ /* 0x010fea0003c00000 */
[----:B----4-:R0:W1:Y:S02]  /*18fe0*/  SHFL.DOWN P0, R0, R9, R8, R7 ;  /* 0x0800000809007389 */ /* 0x0100640000000007 */
[----:B01----:R-:W-:Y:S05]  /*18ff0*/  ENDCOLLECTIVE ;  /* 0x000000000000791b */ /* 0x003fea0003800000 */
.L_x_6592:
[----:B------:R-:W-:Y:S05]  /*19000*/  BSYNC B0 ;  /* 0x0000000000007941 */ /* 0x000fea0003800000 */
.L_x_6591:
[----:B------:R-:W-:Y:S01]  /*19010*/  FMNMX R9, R9, R0, !PT ;  /* 0x0000000009097209 */ /* 0x000fe20007800000 */
[----:B------:R-:W-:Y:S02]  /*19020*/  IMAD.MOV.U32 R8, RZ, RZ, 0x8 ;  /* 0x00000008ff087424 */ /* 0x000fe400078e00ff */
[----:B------:R-:W-:Y:S02]  /*19030*/  IMAD.MOV.U32 R7, RZ, RZ, 0x1f ;  /* 0x0000001fff077424 */ /* 0x000fe400078e00ff */
[----:B------:R-:W-:-:S07]  /*19040*/  IMAD.MOV.U32 R6, RZ, RZ, -0x1 ;  /* 0xffffffffff067424 */ /* 0x000fce00078e00ff */
[----:B------:R-:W-:Y:S05]  /*19050*/  WARPSYNC.COLLECTIVE R6, `(.L_x_6593) ;  /* 0x0000000006087348 */ /* 0x000fea0003c00000 */
[----:B------:R0:W1:Y:S02]  /*19060*/  SHFL.DOWN P0, R0, R9, R8, R7 ;  /* 0x0800000809007389 */ /* 0x0000640000000007 */
[----:B01----:R-:W-:Y:S05]  /*19070*/  ENDCOLLECTIVE ;  /* 0x000000000000791b */ /* 0x003fea0003800000 */
.L_x_6593:
[----:B------:R-:W-:Y:S01]  /*19080*/  IMAD.MOV.U32 R8, RZ, RZ, 0x4 ;  /* 0x00000004ff087424 */ /* 0x000fe200078e00ff */
[----:B------:R-:W-:-:S05]  /*19090*/  FMNMX R3, R9, R0, !PT ;  /* 0x0000000009037209 */ /* 0x000fca0007800000 */
[----:B------:R-:W-:-:S07]  /*190a0*/  IMAD.MOV.U32 R9, RZ, RZ, R3 ;  /* 0x000000ffff097224 */ /* 0x000fce00078e0003 */
[----:B------:R-:W-:Y:S05]  /*190b0*/  WARPSYNC.COLLECTIVE R6, `(.L_x_6594) ;  /* 0x0000000006087348 */ /* 0x000fea0003c00000 */
[----:B------:R0:W1:Y:S02]  /*190c0*/  SHFL.DOWN P0, R0, R9, R8, R7 ;  /* 0x0800000809007389 */ /* 0x0000640000000007 */
[----:B01----:R-:W-:Y:S05]  /*190d0*/  ENDCOLLECTIVE ;  /* 0x000000000000791b */ /* 0x003fea0003800000 */
.L_x_6594:
[----:B------:R-:W-:Y:S01]  /*190e0*/  IMAD.MOV.U32 R8, RZ, RZ, 0x2 ;  /* 0x00000002ff087424 */ /* 0x000fe200078e00ff */
[----:B------:R-:W-:Y:S01]  /*190f0*/  FMNMX R5, R3, R0, !PT ;  /* 0x0000000003057209 */ /* 0x000fe20007800000 */
[----:B------:R-:W-:-:S04]  /*19100*/  IMAD.MOV.U32 R3, RZ, RZ, RZ ;  /* 0x000000ffff037224 */ /* 0x000fc800078e00ff */
[----:B------:R-:W-:-:S07]  /*19110*/  IMAD.MOV.U32 R9, RZ, RZ, R5 ;  /* 0x000000ffff097224 */ /* 0x000fce00078e0005 */
[----:B------:R-:W-:Y:S05]  /*19120*/  WARPSYNC.COLLECTIVE R6, `(.L_x_6595) ;  /* 0x0000000006087348 */ /* 0x000fea0003c00000 */
[----:B------:R0:W1:Y:S02]  /*19130*/  SHFL.DOWN P0, R0, R9, R8, R7 ;  /* 0x0800000809007389 */ /* 0x0000640000000007 */
[----:B01----:R-:W-:Y:S05]  /*19140*/  ENDCOLLECTIVE ;  /* 0x000000000000791b */ /* 0x003fea0003800000 */
.L_x_6595:
[----:B------:R-:W-:Y:S01]  /*19150*/  IMAD.MOV.U32 R8, RZ, RZ, 0x1 ;  /* 0x00000001ff087424 */ /* 0x000fe200078e00ff */
[----:B------:R-:W-:-:S05]  /*19160*/  FMNMX R10, R5, R0, !PT ;  /* 0x00000000050a7209 */ /* 0x000fca0007800000 */
[----:B------:R-:W-:-:S07]  /*19170*/  IMAD.MOV.U32 R9, RZ, RZ, R10 ;  /* 0x000000ffff097224 */ /* 0x000fce00078e000a */
[----:B------:R-:W-:Y:S05]  /*19180*/  WARPSYNC.COLLECTIVE R6, `(.L_x_6596) ;  /* 0x0000000006087348 */ /* 0x000fea0003c00000 */
[----:B------:R0:W1:Y:S02]  /*19190*/  SHFL.DOWN P0, R0, R9, R8, R7 ;  /* 0x0800000809007389 */ /* 0x0000640000000007 */
[----:B01----:R-:W-:Y:S05]  /*191a0*/  ENDCOLLECTIVE ;  /* 0x000000000000791b */ /* 0x003fea0003800000 */
.L_x_6596:
[----:B------:R-:W-:-:S05]  /*191b0*/  FMNMX R0, R10, R0, !PT ;  /* 0x000000000a007209 */ /* 0x000fca0007800000 */
[----:B------:R-:W-:Y:S02]  /*191c0*/  IMAD.MOV.U32 R5, RZ, RZ, R0 ;  /* 0x000000ffff057224 */ /* 0x000fe400078e0000 */
[----:B------:R-:W-:-:S07]  /*191d0*/  IMAD.MOV.U32 R0, RZ, RZ, 0x1f ;  /* 0x0000001fff007424 */ /* 0x000fce00078e00ff */
[----:B------:R-:W-:Y:S05]  /*191e0*/  WARPSYNC.COLLECTIVE R6, `(.L_x_6597) ;  /* 0x0000000006087348 */ /* 0x000fea0003c00000 */
[----:B------:R0:W1:Y:S02]  /*191f0*/  SHFL.IDX P0, R0, R5, R3, R0 ;  /* 0x0000000305007389 */ /* 0x0000640000000000 */
[----:B01----:R-:W-:Y:S05]  /*19200*/  ENDCOLLECTIVE ;  /* 0x000000000000791b */ /* 0x003fea0003800000 */
.L_x_6597:
[----:B------:R-:W-:Y:S01]  /*19210*/  IMAD.MOV.U32 R11, RZ, RZ, R0 ;  /* 0x000000ffff0b7224 */ /* 0x000fe200078e0000 */
[----:B------:R-:W-:Y:S06]  /*19220*/  BRA `(.L_x_6598) ;  /* 0xffffff4c00cc7947 */ /* 0x000fec000383ffff */
.L_x_6263:
[----:B------:R-:W-:Y:S01]  /*19230*/  BSSY B0, `(.L_x_6599) ;  /* 0x0000007000007945 */ /* 0x000fe20003800000 */
[----:B------:R-:W-:Y:S02]  /*19240*/  IMAD.MOV.U32 R8, RZ, RZ, 0x10 ;  /* 0x00000010ff087424 */ /* 0x000fe400078e00ff */
[----:B------:R-:W-:Y:S02]  /*19250*/  IMAD.MOV.U32 R7, RZ, RZ, 0x1f ;  /* 0x0000001fff077424 */ /* 0x000fe400078e00ff */
[----:B------:R-:W-:-:S07]  /*19260*/  IMAD.MOV.U32 R6, RZ, RZ, -0x1 ;  /* 0xffffffffff067424 */ /* 0x000fce00078e00ff */
[----:B------:R-:W-:Y:S05]  /*19270*/  WARPSYNC.COLLECTIVE R6, `(.L_x_6600) ;  /* 0x0000000006087348 */ /* 0x000fea0003c00000 */
[----:B------:R0:W1:Y:S02]  /*19280*/  SHFL.DOWN P0, R0, R9, R8, R7 ;  /* 0x0800000809007389 */ /* 0x0000640000000007 */
[----:B01----:R-:W-:Y:S05]  /*19290*/  ENDCOLLECTIVE ;  /* 0x000000000000791b */ /* 0x003fea0003800000 */
.L_x_6600:
[----:B------:R-:W-:Y:S05]  /*192a0*/  BSYNC B0 ;  /* 0x0000000000007941 */ /* 0x000fea0003800000 */
.L_x_6599:
[----:B------:R-:W-:Y:S01]  /*192b0*/  FMNMX R9, R9, R0, !PT ;  /* 0x0000000009097209 */ /* 0x000fe20007800000 */
[----:B------:R-:W-:Y:S02]  /*192c0*/  IMAD.MOV.U32 R8, RZ, RZ, 0x8 ;  /* 0x00000008ff087424 */ /* 0x000fe400078e00ff */
[----:B------:R-:W-:Y:S02]  /*192d0*/  IMAD.MOV.U32 R7, RZ, RZ, 0x1f ;  /* 0x0000001fff077424 */ /* 0x000fe400078e00ff */
[----:B------:R-:W-:-:S07]  /*192e0*/  IMAD.MOV.U32 R6, RZ, RZ, -0x1 ;  /* 0xffffffffff067424 */ /* 0x000fce00078e00ff */
[----:B------:R-:W-:Y:S05]  /*192f0*/  WARPSYNC.COLLECTIVE R6, `(.L_x_6601) ;  /* 0x0000000006087348 */ /* 0x000fea0003c00000 */
[----:B------:R0:W1:Y:S02]  /*19300*/  SHFL.DOWN P0, R0, R9, R8, R7 ;  /* 0x0800000809007389 */ /* 0x0000640000000007 */
[----:B01----:R-:W-:Y:S05]  /*19310*/  ENDCOLLECTIVE ;  /* 0x000000000000791b */ /* 0x003fea0003800000 */
.L_x_6601:
[----:B------:R-:W-:Y:S01]  /*19320*/  IMAD.MOV.U32 R8, RZ, RZ, 0x4 ;  /* 0x00000004ff087424 */ /* 0x000fe200078e00ff */
[----:B------:R-:W-:-:S05]  /*19330*/  FMNMX R3, R9, R0, !PT ;  /* 0x0000000009037209 */ /* 0x000fca0007800000 */
[----:B------:R-:W-:-:S07]  /*19340*/  IMAD.MOV.U32 R9, RZ, RZ, R3 ;  /* 0x000000ffff097224 */ /* 0x000fce00078e0003 */
[----:B------:R-:W-:Y:S05]  /*19350*/  WARPSYNC.COLLECTIVE R6, `(.L_x_6602) ;  /* 0x0000000006087348 */ /* 0x000fea0003c00000 */
[----:B------:R0:W1:Y:S02]  /*19360*/  SHFL.DOWN P0, R0, R9, R8, R7 ;  /* 0x0800000809007389 */ /* 0x0000640000000007 */
[----:B01----:R-:W-:Y:S05]  /*19370*/  ENDCOLLECTIVE ;  /* 0x000000000000791b */ /* 0x003fea0003800000 */
.L_x_6602:
[----:B------:R-:W-:Y:S01]  /*19380*/  IMAD.MOV.U32 R8, RZ, RZ, 0x2 ;  /* 0x00000002ff087424 */ /* 0x000fe200078e00ff */
[----:B------:R-:W-:Y:S01]  /*19390*/  FMNMX R5, R3, R0, !PT ;  /* 0x0000000003057209 */ /* 0x000fe20007800000 */
[----:B------:R-:W-:-:S04]  /*193a0*/  IMAD.MOV.U32 R3, RZ, RZ, RZ ;  /* 0x000000ffff037224 */ /* 0x000fc800078e00ff */
[----:B------:R-:W-:-:S07]  /*193b0*/  IMAD.MOV.U32 R9, RZ, RZ, R5 ;  /* 0x000000ffff097224 */ /* 0x000fce00078e0005 */
[----:B------:R-:W-:Y:S05]  /*193c0*/  WARPSYNC.COLLECTIVE R6, `(.L_x_6603) ;  /* 0x0000000006087348 */ /* 0x000fea0003c00000 */
[----:B------:R0:W1:Y:S02]  /*193d0*/  SHFL.DOWN P0, R0, R9, R8, R7 ;  /* 0x0800000809007389 */ /* 0x0000640000000007 */
[----:B01----:R-:W-:Y:S05]  /*193e0*/  ENDCOLLECTIVE ;  /* 0x000000000000791b */ /* 0x003fea0003800000 */
.L_x_6603:
[----:B------:R-:W-:Y:S01]  /*193f0*/  IMAD.MOV.U32 R8, RZ, RZ, 0x1 ;  /* 0x00000001ff087424 */ /* 0x000fe200078e00ff */
[----:B------:R-:W-:-:S05]  /*19400*/  FMNMX R10, R5, R0, !PT ;  /* 0x00000000050a7209 */ /* 0x000fca0007800000 */
[----:B------:R-:W-:-:S07]  /*19410*/  IMAD.MOV.U32 R9, RZ, RZ, R10 ;  /* 0x000000ffff097224 */ /* 0x000fce00078e000a */
[----:B------:R-:W-:Y:S05]  /*19420*/  WARPSYNC.COLLECTIVE R6, `(.L_x_6604) ;  /* 0x0000000006087348 */ /* 0x000fea0003c00000 */
[----:B------:R0:W1:Y:S02]  /*19430*/  SHFL.DOWN P0, R0, R9, R8, R7 ;  /* 0x0800000809007389 */ /* 0x0000640000000007 */
[----:B01----:R-:W-:Y:S05]  /*19440*/  ENDCOLLECTIVE ;  /* 0x000000000000791b */ /* 0x003fea0003800000 */
.L_x_6604:
[----:B------:R-:W-:-:S05]  /*19450*/  FMNMX R0, R10, R0, !PT ;  /* 0x000000000a007209 */ /* 0x000fca0007800000 */
[----:B------:R-:W-:Y:S02]  /*19460*/  IMAD.MOV.U32 R5, RZ, RZ, R0 ;  /* 0x000000ffff057224 */ /* 0x000fe400078e0000 */
[----:B------:R-:W-:-:S07]  /*19470*/  IMAD.MOV.U32 R0, RZ, RZ, 0x1f ;  /* 0x0000001fff007424 */ /* 0x000fce00078e00ff */
[----:B------:R-:W-:Y:S05]  /*19480*/  WARPSYNC.COLLECTIVE R6, `(.L_x_6605) ;  /* 0x0000000006087348 */ /* 0x000fea0003c00000 */
[----:B------:R0:W1:Y:S02]  /*19490*/  SHFL.IDX P0, R0, R5, R3, R0 ;  /* 0x0000000305007389 */ /* 0x0000640000000000 */
[----:B01----:R-:W-:Y:S05]  /*194a0*/  ENDCOLLECTIVE ;  /* 0x000000000000791b */ /* 0x003fea0003800000 */
.L_x_6605:
[----:B------:R-:W-:Y:S01]  /*194b0*/  IMAD.MOV.U32 R11, RZ, RZ, R0 ;  /* 0x000000ffff0b7224 */ /* 0x000fe200078e0000 */
[----:B------:R-:W-:Y:S06]  /*194c0*/  BRA `(.L_x_6606) ;  /* 0xffffff5000547947 */ /* 0x000fec000383ffff */
.L_x_6271:
[----:B------:R-:W-:Y:S01]  /*194d0*/  BSSY B0, `(.L_x_6607) ;  /* 0x0000007000007945 */ /* 0x000fe20003800000 */
[----:B------:R-:W-:Y:S02]  /*194e0*/  IMAD.MOV.U32 R8, RZ, RZ, 0x10 ;  /* 0x00000010ff087424 */ /* 0x000fe400078e00ff */
[----:B0-----:R-:W-:Y:S02]  /*194f0*/  IMAD.MOV.U32 R7, RZ, RZ, 0x1f ;  /* 0x0000001fff077424 */ /* 0x001fe400078e00ff */
[----:B------:R-:W-:-:S07]  /*19500*/  IMAD.MOV.U32 R6, RZ, RZ, -0x1 ;  /* 0xffffffffff067424 */ /* 0x000fce00078e00ff */
[----:B------:R-:W-:Y:S05]  /*19510*/  WARPSYNC.COLLECTIVE R6, `(.L_x_6608) ;  /* 0x0000000006087348 */ /* 0x000fea0003c00000 */
[----:B------:R0:W1:Y:S02]  /*19520*/  SHFL.DOWN P0, R0, R9, R8, R7 ;  /* 0x0800000809007389 */ /* 0x0000640000000007 */
[----:B01----:R-:W-:Y:S05]  /*19530*/  ENDCOLLECTIVE ;  /* 0x000000000000791b */ /* 0x003fea0003800000 */
.L_x_6608:
[----:B------:R-:W-:Y:S05]  /*19540*/  BSYNC B0 ;  /* 0x0000000000007941 */ /* 0x000fea0003800000 */
.L_x_6607:
[----:B------:R-:W-:Y:S01]  /*19550*/  FMNMX R9, R9, R0, !PT ;  /* 0x0000000009097209 */ /* 0x000fe20007800000 */
[----:B------:R-:W-:Y:S02]  /*19560*/  IMAD.MOV.U32 R8, RZ, RZ, 0x8 ;  /* 0x00000008ff087424 */ /* 0x000fe400078e00ff */
[----:B------:R-:W-:Y:S02]  /*19570*/  IMAD.MOV.U32 R7, RZ, RZ, 0x1f ;  /* 0x0000001fff077424 */ /* 0x000fe400078e00ff */
[----:B------:R-:W-:-:S07]  /*19580*/  IMAD.MOV.U32 R6, RZ, RZ, -0x1 ;  /* 0xffffffffff067424 */ /* 0x000fce00078e00ff */
[----:B------:R-:W-:Y:S05]  /*19590*/  WARPSYNC.COLLECTIVE R6, `(.L_x_6609) ;  /* 0x0000000006087348 */ /* 0x000fea0003c00000 */
[----:B------:R0:W1:Y:S02]  /*195a0*/  SHFL.DOWN P0, R0, R9, R8, R7 ;  /* 0x0800000809007389 */ /* 0x0000640000000007 */
[----:B01----:R-:W-:Y:S05]  /*195b0*/  ENDCOLLECTIVE ;  /* 0x000000000000791b */ /* 0x003fea0003800000 */
.L_x_6609:
[----:B------:R-:W-:Y:S01]  /*195c0*/  IMAD.MOV.U32 R8, RZ, RZ, 0x4 ;  /* 0x00000004ff087424 */ /* 0x000fe200078e00ff */
[----:B------:R-:W-:-:S05]  /*195d0*/  FMNMX R3, R9, R0, !PT ;  /* 0x0000000009037209 */ /* 0x000fca0007800000 */
[----:B------:R-:W-:-:S07]  /*195e0*/  IMAD.MOV.U32 R9, RZ, RZ, R3 ;  /* 0x000000ffff097224 */ /* 0x000fce00078e0003 */
[----:B------:R-:W-:Y:S05]  /*195f0*/  WARPSYNC.COLLECTIVE R6, `(.L_x_6610) ;  /* 0x0000000006087348 */ /* 0x000fea0003c00000 */
[----:B------:R0:W1:Y:S02]  /*19600*/  SHFL.DOWN P0, R0, R9, R8, R7 ;  /* 0x0800000809007389 */ /* 0x0000640000000007 */
[----:B01----:R-:W-:Y:S05]  /*19610*/  ENDCOLLECTIVE ;  /* 0x000000000000791b */ /* 0x003fea0003800000 */
.L_x_6610:
[----:B------:R-:W-:Y:S01]  /*19620*/  IMAD.MOV.U32 R8, RZ, RZ, 0x2 ;  /* 0x00000002ff087424 */ /* 0x000fe200078e00ff */
[----:B------:R-:W-:Y:S01]  /*19630*/  FMNMX R5, R3, R0, !PT ;  /* 0x0000000003057209 */ /* 0x000fe20007800000 */
[----:B------:R-:W-:-:S04]  /*19640*/  IMAD.MOV.U32 R3, RZ, RZ, RZ ;  /* 0x000000ffff037224 */ /* 0x000fc800078e00ff */
[----:B------:R-:W-:-:S07]  /*19650*/  IMAD.MOV.U32 R9, RZ, RZ, R5 ;  /* 0x000000ffff097224 */ /* 0x000fce00078e0005 */
[----:B------:R-:W-:Y:S05]  /*19660*/  WARPSYNC.COLLECTIVE R6, `(.L_x_6611) ;  /* 0x0000000006087348 */ /* 0x000fea0003c00000 */
[----:B------:R0:W1:Y:S02]  /*19670*/  SHFL.DOWN P0, R0, R9, R8, R7 ;  /* 0x0800000809007389 */ /* 0x0000640000000007 */
[----:B01----:R-:W-:Y:S05]  /*19680*/  ENDCOLLECTIVE ;  /* 0x000000000000791b */ /* 0x003fea0003800000 */
.L_x_6611:
[----:B------:R-:W-:Y:S01]  /*19690*/  IMAD.MOV.U32 R8, RZ, RZ, 0x1 ;  /* 0x00000001ff087424 */ /* 0x000fe200078e00ff */
[----:B------:R-:W-:-:S05]  /*196a0*/  FMNMX R10, R5, R0, !PT ;  /* 0x00000000050a7209 */ /* 0x000fca0007800000 */
[----:B------:R-:W-:-:S07]  /*196b0*/  IMAD.MOV.U32 R9, RZ, RZ, R10 ;  /* 0x000000ffff097224 */ /* 0x000fce00078e000a */
[----:B------:R-:W-:Y:S05]  /*196c0*/  WARPSYNC.COLLECTIVE R6, `(.L_x_6612) ;  /* 0x0000000006087348 */ /* 0x000fea0003c00000 */
[----:B------:R0:W1:Y:S02]  /*196d0*/  SHFL.DOWN P0, R0, R9, R8, R7 ;  /* 0x0800000809007389 */ /* 0x0000640000000007 */
[----:B01----:R-:W-:Y:S05]  /*196e0*/  ENDCOLLECTIVE ;  /* 0x000000000000791b */ /* 0x003fea0003800000 */
.L_x_6612:
[----:B------:R-:W-:-:S05]  /*196f0*/  FMNMX R0, R10, R0, !PT ;  /* 0x000000000a007209 */ /* 0x000fca0007800000 */
[----:B------:R-:W-:Y:S02]  /*19700*/  IMAD.MOV.U32 R5, RZ, RZ, R0 ;  /* 0x000000ffff057224 */ /* 0x000fe400078e0000 */
[----:B------:R-:W-:-:S07]  /*19710*/  IMAD.MOV.U32 R0, RZ, RZ, 0x1f ;  /* 0x0000001fff007424 */ /* 0x000fce00078e00ff */
[----:B------:R-:W-:Y:S05]  /*19720*/  WARPSYNC.COLLECTIVE R6, `(.L_x_6613) ;  /* 0x0000000006087348 */ /* 0x000fea0003c00000 */
[----:B------:R0:W1:Y:S02]  /*19730*/  SHFL.IDX P0, R0, R5, R3, R0 ;  /* 0x0000000305007389 */ /* 0x0000640000000000 */
[----:B01----:R-:W-:Y:S05]  /*19740*/  ENDCOLLECTIVE ;  /* 0x000000000000791b */ /* 0x003fea0003800000 */
.L_x_6613:
[----:B------:R-:W-:Y:S01]  /*19750*/  IMAD.MOV.U32 R11, RZ, RZ, R0 ;  /* 0x000000ffff0b7224 */ /* 0x000fe200078e0000 */
[----:B------:R-:W-:Y:S06]  /*19760*/  BRA `(.L_x_6614) ;  /* 0xffffff5000f47947 */ /* 0x000fec000383ffff */
.L_x_6279:
[----:B------:R-:W-:Y:S01]  /*19770*/  BSSY B0, `(.L_x_6615) ;  /* 0x0000007000007945 */ /* 0x000fe20003800000 */
[----:B------:R-:W-:Y:S02]  /*19780*/  IMAD.MOV.U32 R8, RZ, RZ, 0x10 ;  /* 0x00000010ff087424 */ /* 0x000fe400078e00ff */
[----:B------:R-:W-:Y:S02]  /*19790*/  IMAD.MOV.U32 R7, RZ, RZ, 0x1f ;  /* 0x0000001fff077424 */ /* 0x000fe400078e00ff */
[----:B------:R-:W-:-:S07]  /*197a0*/  IMAD.MOV.U32 R6, RZ, RZ, -0x1 ;  /* 0xffffffffff067424 */ /* 0x000fce00078e00ff */
[----:B------:R-:W-:Y:S05]  /*197b0*/  WARPSYNC.COLLECTIVE R6, `(.L_x_6616) ;  /* 0x0000000006087348 */ /* 0x000fea0003c00000 */
[----:B------:R0:W1:Y:S02]  /*197c0*/  SHFL.DOWN P0, R0, R9, R8, R7 ;  /* 0x0800000809007389 */ /* 0x0000640000000007 */
[----:B01----:R-:W-:Y:S05]  /*197d0*/  ENDCOLLECTIVE ;  /* 0x000000000000791b */ /* 0x003fea0003800000 */
.L_x_6616:
[----:B------:R-:W-:Y:S05]  /*197e0*/  BSYNC B0 ;  /* 0x0000000000007941 */ /* 0x000fea0003800000 */
.L_x_6615:
[----:B------:R-:W-:Y:S01]  /*197f0*/  FMNMX R9, R9, R0, !PT ;  /* 0x0000000009097209 */ /* 0x000fe20007800000 */
[----:B------:R-:W-:Y:S02]  /*19800*/  IMAD.MOV.U32 R8, RZ, RZ, 0x8 ;  /* 0x00000008ff087424 */ /* 0x000fe400078e00ff */
[----:B------:R-:W-:Y:S02]  /*19810*/  IMAD.MOV.U32 R7, RZ, RZ, 0x1f ;  /* 0x0000001fff077424 */ /* 0x000fe400078e00ff */
[----:B------:R-:W-:-:S07]  /*19820*/  IMAD.MOV.U32 R6, RZ, RZ, -0x1 ;  /* 0xffffffffff067424 */ /* 0x000fce00078e00ff */
[----:B------:R-:W-:Y:S05]  /*19830*/  WARPSYNC.COLLECTIVE R6, `(.L_x_6617) ;  /* 0x0000000006087348 */ /* 0x000fea0003c00000 */
[----:B------:R0:W1:Y:S02]  /*19840*/  SHFL.DOWN P0, R0, R9, R8, R7 ;  /* 0x0800000809007389 */ /* 0x0000640000000007 */
[----:B01----:R-:W-:Y:S05]  /*19850*/  ENDCOLLECTIVE ;  /* 0x000000000000791b */ /* 0x003fea0003800000 */
.L_x_6617:
[----:B------:R-:W-:Y:S01]  /*19860*/  IMAD.MOV.U32 R8, RZ, RZ, 0x4 ;  /* 0x00000004ff087424 */ /* 0x000fe200078e00ff */
[----:B------:R-:W-:-:S05]  /*19870*/  FMNMX R3, R9, R0, !PT ;  /* 0x0000000009037209 */ /* 0x000fca0007800000 */
[----:B------:R-:W-:-:S07]  /*19880*/  IMAD.MOV.U32 R9, RZ, RZ, R3 ;  /* 0x000000ffff097224 */ /* 0x000fce00078e0003 */
[----:B------:R-:W-:Y:S05]  /*19890*/  WARPSYNC.COLLECTIVE R6, `(.L_x_6618) ;  /* 0x0000000006087348 */ /* 0x000fea0003c00000 */
[----:B------:R0:W1:Y:S02]  /*198a0*/  SHFL.DOWN P0, R0, R9, R8, R7 ;  /* 0x0800000809007389 */ /* 0x0000640000000007 */
[----:B01----:R-:W-:Y:S05]  /*198b0*/  ENDCOLLECTIVE ;  /* 0x000000000000791b */ /* 0x003fea0003800000 */
.L_x_6618:
[----:B------:R-:W-:Y:S01]  /*198c0*/  IMAD.MOV.U32 R8, RZ, RZ, 0x2 ;  /* 0x00000002ff087424 */ /* 0x000fe200078e00ff */
[----:B------:R-:W-:Y:S01]  /*198d0*/  FMNMX R5, R3, R0, !PT ;  /* 0x0000000003057209 */ /* 0x000fe20007800000 */
[----:B------:R-:W-:-:S04]  /*198e0*/  IMAD.MOV.U32 R3, RZ, RZ, RZ ;  /* 0x000000ffff037224 */ /* 0x000fc800078e00ff */
[----:B------:R-:W-:-:S07]  /*198f0*/  IMAD.MOV.U32 R9, RZ, RZ, R5 ;  /* 0x000000ffff097224 */ /* 0x000fce00078e0005 */
[----:B------:R-:W-:Y:S05]  /*19900*/  WARPSYNC.COLLECTIVE R6, `(.L_x_6619) ;  /* 0x0000000006087348 */ /* 0x000fea0003c00000 */
[----:B------:R0:W1:Y:S02]  /*19910*/  SHFL.DOWN P0, R0, R9, R8, R7 ;  /* 0x0800000809007389 */ /* 0x0000640000000007 */
[----:B01----:R-:W-:Y:S05]  /*19920*/  ENDCOLLECTIVE ;  /* 0x000000000000791b */ /* 0x003fea0003800000 */
.L_x_6619:
[----:B------:R-:W-:Y:S01]  /*19930*/  IMAD.MOV.U32 R8, RZ, RZ, 0x1 ;  /* 0x00000001ff087424 */ /* 0x000fe200078e00ff */
[----:B------:R-:W-:-:S05]  /*19940*/  FMNMX R10, R5, R0, !PT ;  /* 0x00000000050a7209 */ /* 0x000fca0007800000 */
[----:B------:R-:W-:-:S07]  /*19950*/  IMAD.MOV.U32 R9, RZ, RZ, R10 ;  /* 0x000000ffff097224 */ /* 0x000fce00078e000a */
[----:B------:R-:W-:Y:S05]  /*19960*/  WARPSYNC.COLLECTIVE R6, `(.L_x_6620) ;  /* 0x0000000006087348 */ /* 0x000fea0003c00000 */
[----:B------:R0:W1:Y:S02]  /*19970*/  SHFL.DOWN P0, R0, R9, R8, R7 ;  /* 0x0800000809007389 */ /* 0x0000640000000007 */
[----:B01----:R-:W-:Y:S05]  /*19980*/  ENDCOLLECTIVE ;  /* 0x000000000000791b */ /* 0x003fea0003800000 */
.L_x_6620:
[----:B------:R-:W-:-:S05]  /*19990*/  FMNMX R0, R10, R0, !PT ;  /* 0x000000000a007209 */ /* 0x000fca0007800000 */
[----:B------:R-:W-:Y:S02]  /*199a0*/  IMAD.MOV.U32 R5, RZ, RZ, R0 ;  /* 0x000000ffff057224 */ /* 0x000fe400078e0000 */
[----:B------:R-:W-:-:S07]  /*199b0*/  IMAD.MOV.U32 R0, RZ, RZ, 0x1f ;  /* 0x0000001fff007424 */ /* 0x000fce00078e00ff */
[----:B------:R-:W-:Y:S05]  /*199c0*/  WARPSYNC.COLLECTIVE R6, `(.L_x_6621) ;  /* 0x0000000006087348 */ /* 0x000fea0003c00000 */
[----:B------:R0:W1:Y:S02]  /*199d0*/  SHFL.IDX P0, R0, R5, R3, R0 ;  /* 0x0000000305007389 */ /* 0x0000640000000000 */
[----:B01----:R-:W-:Y:S05]  /*199e0*/  ENDCOLLECTIVE ;  /* 0x000000000000791b */ /* 0x003fea0003800000 */
.L_x_6621:
[----:B------:R-:W-:Y:S01]  /*199f0*/  IMAD.MOV.U32 R11, RZ, RZ, R0 ;  /* 0x000000ffff0b7224 */ /* 0x000fe200078e0000 */
[----:B------:R-:W-:Y:S06]  /*19a00*/  BRA `(.L_x_6622) ;  /* 0xffffff5400947947 */ /* 0x000fec000383ffff */
.L_x_6287:
[----:B------:R-:W-:Y:S01]  /*19a10*/  BSSY B0, `(.L_x_6623) ;  /* 0x0000007000007945 */ /* 0x000fe20003800000 */
[----:B------:R-:W-:Y:S02]  /*19a20*/  IMAD.MOV.U32 R8, RZ, RZ, 0x10 ;  /* 0x00000010ff087424 */ /* 0x000fe400078e00ff */
[----:B------:R-:W-:Y:S02]  /*19a30*/  IMAD.MOV.U32 R7, RZ, RZ, 0x1f ;  /* 0x0000001fff077424 */ /* 0x000fe400078e00ff */
[----:B------:R-:W-:-:S07]  /*19a40*/  IMAD.MOV.U32 R6, RZ, RZ, -0x1 ;  /* 0xffffffffff067424 */ /* 0x000fce00078e00ff */
[----:B------:R-:W-:Y:S05]  /*19a50*/  WARPSYNC.COLLECTIVE R6, `(.L_x_6624) ;  /* 0x0000000006087348 */ /* 0x000fea0003c00000 */
[----:B------:R0:W1:Y:S02]  /*19a60*/  SHFL.DOWN P0, R0, R9, R8, R7 ;  /* 0x0800000809007389 */ /* 0x0000640000000007 */
[----:B01----:R-:W-:Y:S05]  /*19a70*/  ENDCOLLECTIVE ;  /* 0x000000000000791b */ /* 0x003fea0003800000 */
.L_x_6624:
[----:B------:R-:W-:Y:S05]  /*19a80*/  BSYNC B0 ;  /* 0x0000000000007941 */ /* 0x000fea0003800000 */
.L_x_6623:
[----:B------:R-:W-:Y:S01]  /*19a90*/  FMNMX R9, R9, R0, !PT ;  /* 0x0000000009097209 */ /* 0x000fe20007800000 */
[----:B------:R-:W-:Y:S02]  /*19aa0*/  IMAD.MOV.U32 R8, RZ, RZ, 0x8 ;  /* 0x00000008ff087424 */ /* 0x000fe400078e00ff */
[----:B------:R-:W-:Y:S02]  /*19ab0*/  IMAD.MOV.U32 R7, RZ, RZ, 0x1f ;  /* 0x0000001fff077424 */ /* 0x000fe400078e00ff */
[----:B------:R-:W-:-:S07]  /*19ac0*/  IMAD.MOV.U32 R6, RZ, RZ, -0x1 ;  /* 0xffffffffff067424 */ /* 0x000fce00078e00ff */
[----:B------:R-:W-:Y:S05]  /*19ad0*/  WARPSYNC.COLLECTIVE R6, `(.L_x_6625) ;  /* 0x0000000006087348 */ /* 0x000fea0003c00000 */
[----:B------:R0:W1:Y:S02]  /*19ae0*/  SHFL.DOWN P0, R0, R9, R8, R7 ;  /* 0x0800000809007389 */ /* 0x0000640000000007 */
[----:B01----:R-:W-:Y:S05]  /*19af0*/  ENDCOLLECTIVE ;  /* 0x000000000000791b */ /* 0x003fea0003800000 */
.L_x_6625:
[----:B------:R-:W-:Y:S01]  /*19b00*/  IMAD.MOV.U32 R8, RZ, RZ, 0x4 ;  /* 0x00000004ff087424 */ /* 0x000fe200078e00ff */
[----:B------:R-:W-:-:S05]  /*19b10*/  FMNMX R3, R9, R0, !PT ;  /* 0x0000000009037209 */ /* 0x000fca0007800000 */
[----:B------:R-:W-:-:S07]  /*19b20*/  IMAD.MOV.U32 R9, RZ, RZ, R3 ;  /* 0x000000ffff097224 */ /* 0x000fce00078e0003 */
[----:B------:R-:W-:Y:S05]  /*19b30*/  WARPSYNC.COLLECTIVE R6, `(.L_x_6626) ;  /* 0x0000000006087348 */ /* 0x000fea0003c00000 */
[----:B------:R0:W1:Y:S02]  /*19b40*/  SHFL.DOWN P0, R0, R9, R8, R7 ;  /* 0x0800000809007389 */ /* 0x0000640000000007 */
[----:B01----:R-:W-:Y:S05]  /*19b50*/  ENDCOLLECTIVE ;  /* 0x000000000000791b */ /* 0x003fea0003800000 */
.L_x_6626:
[----:B------:R-:W-:Y:S01]  /*19b60*/  IMAD.MOV.U32 R8, RZ, RZ, 0x2 ;  /* 0x00000002ff087424 */ /* 0x000fe200078e00ff */
[----:B------:R-:W-:Y:S01]  /*19b70*/  FMNMX R5, R3, R0, !PT ;  /* 0x0000000003057209 */ /* 0x000fe20007800000 */
[----:B------:R-:W-:-:S04]  /*19b80*/  IMAD.MOV.U32 R3, RZ, RZ, RZ ;  /* 0x000000ffff037224 */ /* 0x000fc800078e00ff */
[----:B------:R-:W-:-:S07]  /*19b90*/  IMAD.MOV.U32 R9, RZ, RZ, R5 ;  /* 0x000000ffff097224 */ /* 0x000fce00078e0005 */
[----:B------:R-:W-:Y:S05]  /*19ba0*/  WARPSYNC.COLLECTIVE R6, `(.L_x_6627) ;  /* 0x0000000006087348 */ /* 0x000fea0003c00000 */
[----:B------:R0:W1:Y:S02]  /*19bb0*/  SHFL.DOWN P0, R0, R9, R8, R7 ;  /* 0x0800000809007389 */ /* 0x0000640000000007 */
[----:B01----:R-:W-:Y:S05]  /*19bc0*/  ENDCOLLECTIVE ;  /* 0x000000000000791b */ /* 0x003fea0003800000 */
.L_x_6627:
[----:B------:R-:W-:Y:S01]  /*19bd0*/  IMAD.MOV.U32 R8, RZ, RZ, 0x1 ;  /* 0x00000001ff087424 */ /* 0x000fe200078e00ff */
[----:B------:R-:W-:-:S05]  /*19be0*/  FMNMX R10, R5, R0, !PT ;  /* 0x00000000050a7209 */ /* 0x000fca0007800000 */
[----:B------:R-:W-:-:S07]  /*19bf0*/  IMAD.MOV.U32 R9, RZ, RZ, R10 ;  /* 0x000000ffff097224 */ /* 0x000fce00078e000a */
[----:B------:R-:W-:Y:S05]  /*19c00*/  WARPSYNC.COLLECTIVE R6, `(.L_x_6628) ;  /* 0x0000000006087348 */ /* 0x000fea0003c00000 */
[----:B------:R0:W1:Y:S02]  /*19c10*/  SHFL.DOWN P0, R0, R9, R8, R7 ;  /* 0x0800000809007389 */ /* 0x0000640000000007 */
[----:B01----:R-:W-:Y:S05]  /*19c20*/  ENDCOLLECTIVE ;  /* 0x000000000000791b */ /* 0x003fea0003800000 */
.L_x_6628:
[----:B------:R-:W-:-:S05]  /*19c30*/  FMNMX R0, R10, R0, !PT ;  /* 0x000000000a007209 */ /* 0x000fca0007800000 */
[----:B------:R-:W-:Y:S02]  /*19c40*/  IMAD.MOV.U32 R5, RZ, RZ, R0 ;  /* 0x000000ffff057224 */ /* 0x000fe400078e0000 */
[----:B------:R-:W-:-:S07]  /*19c50*/  IMAD.MOV.U32 R0, RZ, RZ, 0x1f ;  /* 0x0000001fff007424 */ /* 0x000fce00078e00ff */
[----:B------:R-:W-:Y:S05]  /*19c60*/  WARPSYNC.COLLECTIVE R6, `(.L_x_6629) ;  /* 0x0000000006087348 */ /* 0x000fea0003c00000 */
[----:B------:R0:W1:Y:S02]  /*19c70*/  SHFL.IDX P0, R0, R5, R3, R0 ;  /* 0x0000000305007389 */ /* 0x0000640000000000 */
[----:B01----:R-:W-:Y:S05]  /*19c80*/  ENDCOLLECTIVE ;  /* 0x000000000000791b */ /* 0x003fea0003800000 */
.L_x_6629:
[----:B------:R-:W-:Y:S01]  /*19c90*/  IMAD.MOV.U32 R11, RZ, RZ, R0 ;  /* 0x000000ffff0b7224 */ /* 0x000fe200078e0000 */
[----:B------:R-:W-:Y:S06]  /*19ca0*/  BRA `(.L_x_6630) ;  /* 0xffffff5800347947 */ /* 0x000fec000383ffff */
.L_x_6295:
[----:B------:R-:W-:Y:S01]  /*19cb0*/  BSSY B0, `(.L_x_6631) ;  /* 0x0000007000007945 */ /* 0x000fe20003800000 */
[----:B------:R-:W-:Y:S02]  /*19cc0*/  IMAD.MOV.U32 R8, RZ, RZ, 0x10 ;  /* 0x00000010ff087424 */ /* 0x000fe400078e00ff */
[----:B------:R-:W-:Y:S02]  /*19cd0*/  IMAD.MOV.U32 R7, RZ, RZ, 0x1f ;  /* 0x0000001fff077424 */ /* 0x000fe400078e00ff */
[----:B------:R-:W-:-:S07]  /*19ce0*/  IMAD.MOV.U32 R6, RZ, RZ, -0x1 ;  /* 0xffffffffff067424 */ /* 0x000fce00078e00ff */
[----:B------:R-:W-:Y:S05]  /*19cf0*/  WARPSYNC.COLLECTIVE R6, `(.L_x_6632) ;  /* 0x0000000006087348 */ /* 0x000fea0003c00000 */
[----:B------:R0:W1:Y:S02]  /*19d00*/  SHFL.DOWN P0, R0, R9, R8, R7 ;  /* 0x0800000809007389 */ /* 0x0000640000000007 */
[----:B01----:R-:W-:Y:S05]  /*19d10*/  ENDCOLLECTIVE ;  /* 0x000000000000791b */ /* 0x003fea0003800000 */
.L_x_6632:
[----:B------:R-:W-:Y:S05]  /*19d20*/  BSYNC B0 ;  /* 0x0000000000007941 */ /* 0x000fea0003800000 */
.L_x_6631:
[----:B------:R-:W-:Y:S01]  /*19d30*/  FMNMX R9, R9, R0, !PT ;  /* 0x0000000009097209 */ /* 0x000fe20007800000 */
[----:B------:R-:W-:Y:S02]  /*19d40*/  IMAD.MOV.U32 R8, RZ, RZ, 0x8 ;  /* 0x00000008ff087424 */ /* 0x000fe400078e00ff */
[----:B------:R-:W-:Y:S02]  /*19d50*/  IMAD.MOV.U32 R7, RZ, RZ, 0x1f ;  /* 0x0000001fff077424 */ /* 0x000fe400078e00ff */
[----:B------:R-:W-:-:S07]  /*19d60*/  IMAD.MOV.U32 R6, RZ, RZ, -0x1 ;  /* 0xffffffffff067424 */ /* 0x000fce00078e00ff */
[----:B------:R-:W-:Y:S05]  /*19d70*/  WARPSYNC.COLLECTIVE R6, `(.L_x_6633) ;  /* 0x0000000006087348 */ /* 0x000fea0003c00000 */
[----:B------:R0:W1:Y:S02]  /*19d80*/  SHFL.DOWN P0, R0, R9, R8, R7 ;  /* 0x0800000809007389 */ /* 0x0000640000000007 */
[----:B01----:R-:W-:Y:S05]  /*19d90*/  ENDCOLLECTIVE ;  /* 0x000000000000791b */ /* 0x003fea0003800000 */
.L_x_6633:
[----:B------:R-:W-:Y:S01]  /*19da0*/  IMAD.MOV.U32 R8, RZ, RZ, 0x4 ;  /* 0x00000004ff087424 */ /* 0x000fe200078e00ff */
[----:B------:R-:W-:-:S05]  /*19db0*/  FMNMX R3, R9, R0, !PT ;  /* 0x0000000009037209 */ /* 0x000fca0007800000 */
[----:B------:R-:W-:-:S07]  /*19dc0*/  IMAD.MOV.U32 R9, RZ, RZ, R3 ;  /* 0x000000ffff097224 */ /* 0x000fce00078e0003 */
[----:B------:R-:W-:Y:S05]  /*19dd0*/  WARPSYNC.COLLECTIVE R6, `(.L_x_6634) ;  /* 0x0000000006087348 */ /* 0x000fea0003c00000 */
[----:B------:R0:W1:Y:S02]  /*19de0*/  SHFL.DOWN P0, R0, R9, R8, R7 ;  /* 0x0800000809007389 */ /* 0x0000640000000007 */
[----:B01----:R-:W-:Y:S05]  /*19df0*/  ENDCOLLECTIVE ;  /* 0x000000000000791b */ /* 0x003fea0003800000 */
.L_x_6634:
[----:B------:R-:W-:Y:S01]  /*19e00*/  IMAD.MOV.U32 R8, RZ, RZ, 0x2 ;  /* 0x00000002ff087424 */ /* 0x000fe200078e00ff */
[----:B------:R-:W-:Y:S01]  /*19e10*/  FMNMX R5, R3, R0, !PT ;  /* 0x0000000003057209 */ /* 0x000fe20007800000 */
[----:B------:R-:W-:-:S04]  /*19e20*/  IMAD.MOV.U32 R3, RZ, RZ, RZ ;  /* 0x000000ffff037224 */ /* 0x000fc800078e00ff */
[----:B------:R-:W-:-:S07]  /*19e30*/  IMAD.MOV.U32 R9, RZ, RZ, R5 ;  /* 0x000000ffff097224 */ /* 0x000fce00078e0005 */
[----:B------:R-:W-:Y:S05]  /*19e40*/  WARPSYNC.COLLECTIVE R6, `(.L_x_6635) ;  /* 0x0000000006087348 */ /* 0x000fea0003c00000 */
[----:B------:R0:W1:Y:S02]  /*19e50*/  SHFL.DOWN P0, R0, R9, R8, R7 ;  /* 0x0800000809007389 */ /* 0x0000640000000007 */
[----:B01----:R-:W-:Y:S05]  /*19e60*/  ENDCOLLECTIVE ;  /* 0x000000000000791b */ /* 0x003fea0003800000 */
.L_x_6635:
[----:B------:R-:W-:Y:S01]  /*19e70*/  IMAD.MOV.U32 R8, RZ, RZ, 0x1 ;  /* 0x00000001ff087424 */ /* 0x000fe200078e00ff */
[----:B------:R-:W-:-:S05]  /*19e80*/  FMNMX R10, R5, R0, !PT ;  /* 0x00000000050a7209 */ /* 0x000fca0007800000 */
[----:B------:R-:W-:-:S07]  /*19e90*/  IMAD.MOV.U32 R9, RZ, RZ, R10 ;  /* 0x000000ffff097224 */ /* 0x000fce00078e000a */
[----:B------:R-:W-:Y:S05]  /*19ea0*/  WARPSYNC.COLLECTIVE R6, `(.L_x_6636) ;  /* 0x0000000006087348 */ /* 0x000fea0003c00000 */
[----:B------:R0:W1:Y:S02]  /*19eb0*/  SHFL.DOWN P0, R0, R9, R8, R7 ;  /* 0x0800000809007389 */ /* 0x0000640000000007 */
[----:B01----:R-:W-:Y:S05]  /*19ec0*/  ENDCOLLECTIVE ;  /* 0x000000000000791b */ /* 0x003fea0003800000 */
.L_x_6636:
[----:B------:R-:W-:-:S05]  /*19ed0*/  FMNMX R0, R10, R0, !PT ;  /* 0x000000000a007209 */ /* 0x000fca0007800000 */
[----:B------:R-:W-:Y:S02]  /*19ee0*/  IMAD.MOV.U32 R5, RZ, RZ, R0 ;  /* 0x000000ffff057224 */ /* 0x000fe400078e0000 */
[----:B------:R-:W-:-:S07]  /*19ef0*/  IMAD.MOV.U32 R0, RZ, RZ, 0x1f ;  /* 0x0000001fff007424 */ /* 0x000fce00078e00ff */
[----:B------:R-:W-:Y:S05]  /*19f00*/  WARPSYNC.COLLECTIVE R6, `(.L_x_6637) ;  /* 0x0000000006087348 */ /* 0x000fea0003c00000 */
[----:B------:R0:W1:Y:S02]  /*19f10*/  SHFL.IDX P0, R0, R5, R3, R0 ;  /* 0x0000000305007389 */ /* 0x0000640000000000 */
[----:B01----:R-:W-:Y:S05]  /*19f20*/  ENDCOLLECTIVE ;  /* 0x000000000000791b */ /* 0x003fea0003800000 */
.L_x_6637:
[----:B------:R-:W-:Y:S01]  /*19f30*/  IMAD.MOV.U32 R11, RZ, RZ, R0 ;  /* 0x000000ffff0b7224 */ /* 0x000fe200078e0000 */
[----:B------:R-:W-:Y:S06]  /*19f40*/  BRA `(.L_x_6638) ;  /* 0xffffff5800d47947 */ /* 0x000fec000383ffff */
.L_x_6303:
[----:B------:R-:W-:Y:S01]  /*19f50*/  BSSY B0, `(.L_x_6639) ;  /* 0x0000007000007945 */ /* 0x000fe20003800000 */
[----:B------:R-:W-:Y:S02]  /*19f60*/  IMAD.MOV.U32 R8, RZ, RZ, 0x10 ;  /* 0x00000010ff087424 */ /* 0x000fe400078e00ff */
[----:B------:R-:W-:Y:S02]  /*19f70*/  IMAD.MOV.U32 R7, RZ, RZ, 0x1f ;  /* 0x0000001fff077424 */ /* 0x000fe400078e00ff */
[----:B------:R-:W-:-:S07]  /*19f80*/  IMAD.MOV.U32 R6, RZ, RZ, -0x1 ;  /* 0xffffffffff067424 */ /* 0x000fce00078e00ff */
[----:B------:R-:W-:Y:S05]  /*19f90*/  WARPSYNC.COLLECTIVE R6, `(.L_x_6640) ;  /* 0x0000000006087348 */ /* 0x000fea0003c00000 */
[----:B------:R0:W1:Y:S02]  /*19fa0*/  SHFL.DOWN P0, R0, R9, R8, R7 ;  /* 0x0800000809007389 */ /* 0x0000640000000007 */
[----:B01----:R-:W-:Y:S05]  /*19fb0*/  ENDCOLLECTIVE ;  /* 0x000000000000791b */ /* 0x003fea0003800000 */
.L_x_6640:
[----:B------:R-:W-:Y:S05]  /*19fc0*/  BSYNC B0 ;  /* 0x0000000000007941 */ /* 0x000fea0003800000 */
.L_x_6639:
[----:B------:R-:W-:Y:S01]  /*19fd0*/  FMNMX R9, R9, R0, !PT ;  /* 0x0000000009097209 */ /* 0x000fe20007800000 */
[----:B------:R-:W-:Y:S02]  /*19fe0*/  IMAD.MOV.U32 R8, RZ, RZ, 0x8 ;  /* 0x00000008ff087424 */ /* 0x000fe400078e00ff */
[----:B------:R-:W-:Y:S02]  /*19ff0*/  IMAD.MOV.U32 R7, RZ, RZ, 0x1f ;  /* 0x0000001fff077424 */ /* 0x000fe400078e00ff */
[----:B------:R-:W-:-:S07]  /*1a000*/  IMAD.MOV.U32 R6, RZ, RZ, -0x1 ;  /* 0xffffffffff067424 */ /* 0x000fce00078e00ff */
[----:B------:R-:W-:Y:S05]  /*1a010*/  WARPSYNC.COLLECTIVE R6, `(.L_x_6641) ;  /* 0x0000000006087348 */ /* 0x000fea0003c00000 */
[----:B------:R0:W1:Y:S02]  /*1a020*/  SHFL.DOWN P0, R0, R9, R8, R7 ;  /* 0x0800000809007389 */ /* 0x0000640000000007 */
[----:B01----:R-:W-:Y:S05]  /*1a030*/  ENDCOLLECTIVE ;  /* 0x000000000000791b */ /* 0x003fea0003800000 */
.L_x_6641:
[----:B------:R-:W-:Y:S01]  /*1a040*/  IMAD.MOV.U32 R8, RZ, RZ, 0x4 ;  /* 0x00000004ff087424 */ /* 0x000fe200078e00ff */
[----:B------:R-:W-:-:S05]  /*1a050*/  FMNMX R3, R9, R0, !PT ;  /* 0x0000000009037209 */ /* 0x000fca0007800000 */
[----:B------:R-:W-:-:S07]  /*1a060*/  IMAD.MOV.U32 R9, RZ, RZ, R3 ;  /* 0x000000ffff097224 */ /* 0x000fce00078e0003 */
[----:B------:R-:W-:Y:S05]  /*1a070*/  WARPSYNC.COLLECTIVE R6, `(.L_x_6642) ;  /* 0x0000000006087348 */ /* 0x000fea0003c00000 */
[----:B------:R0:W1:Y:S02]  /*1a080*/  SHFL.DOWN P0, R0, R9, R8, R7 ;  /* 0x0800000809007389 */ /* 0x0000640000000007 */
[----:B01----:R-:W-:Y:S05]  /*1a090*/  ENDCOLLECTIVE ;  /* 0x000000000000791b */ /* 0x003fea0003800000 */
.L_x_6642:
[----:B------:R-:W-:Y:S01]  /*1a0a0*/  IMAD.MOV.U32 R8, RZ, RZ, 0x2 ;  /* 0x00000002ff087424 */ /* 0x000fe200078e00ff */
[----:B------:R-:W-:Y:S01]  /*1a0b0*/  FMNMX R5, R3, R0, !PT ;  /* 0x0000000003057209 */ /* 0x000fe20007800000 */
[----:B------:R-:W-:-:S04]  /*1a0c0*/  IMAD.MOV.U32 R3, RZ, RZ, RZ ;  /* 0x000000ffff037224 */ /* 0x000fc800078e00ff */
[----:B------:R-:W-:-:S07]  /*1a0d0*/  IMAD.MOV.U32 R9, RZ, RZ, R5 ;  /* 0x000000ffff097224 */ /* 0x000fce00078e0005 */
[----:B------:R-:W-:Y:S05]  /*1a0e0*/  WARPSYNC.COLLECTIVE R6, `(.L_x_6643) ;  /* 0x0000000006087348 */ /* 0x000fea0003c00000 */
[----:B------:R0:W1:Y:S02]  /*1a0f0*/  SHFL.DOWN P0, R0, R9, R8, R7 ;  /* 0x0800000809007389 */ /* 0x0000640000000007 */
[----:B01----:R-:W-:Y:S05]  /*1a100*/  ENDCOLLECTIVE ;  /* 0x000000000000791b */ /* 0x003fea0003800000 */
.L_x_6643:
[----:B------:R-:W-:Y:S01]  /*1a110*/  IMAD.MOV.U32 R8, RZ, RZ, 0x1 ;  /* 0x00000001ff087424 */ /* 0x000fe200078e00ff */
[----:B------:R-:W-:-:S05]  /*1a120*/  FMNMX R10, R5, R0, !PT ;  /* 0x00000000050a7209 */ /* 0x000fca0007800000 */
[----:B------:R-:W-:-:S07]  /*1a130*/  IMAD.MOV.U32 R9, RZ, RZ, R10 ;  /* 0x000000ffff097224 */ /* 0x000fce00078e000a */
[----:B------:R-:W-:Y:S05]  /*1a140*/  WARPSYNC.COLLECTIVE R6, `(.L_x_6644) ;  /* 0x0000000006087348 */ /* 0x000fea0003c00000 */
[----:B------:R0:W1:Y:S02]  /*1a150*/  SHFL.DOWN P0, R0, R9, R8, R7 ;  /* 0x0800000809007389 */ /* 0x0000640000000007 */
[----:B01----:R-:W-:Y:S05]  /*1a160*/  ENDCOLLECTIVE ;  /* 0x000000000000791b */ /* 0x003fea0003800000 */
.L_x_6644:
[----:B------:R-:W-:-:S05]  /*1a170*/  FMNMX R0, R10, R0, !PT ;  /* 0x000000000a007209 */ /* 0x000fca0007800000 */
[----:B------:R-:W-:Y:S02]  /*1a180*/  IMAD.MOV.U32 R5, RZ, RZ, R0 ;  /* 0x000000ffff057224 */ /* 0x000fe400078e0000 */
[----:B------:R-:W-:-:S07]  /*1a190*/  IMAD.MOV.U32 R0, RZ, RZ, 0x1f ;  /* 0x0000001fff007424 */ /* 0x000fce00078e00ff */
[----:B------:R-:W-:Y:S05]  /*1a1a0*/  WARPSYNC.COLLECTIVE R6, `(.L_x_6645) ;  /* 0x0000000006087348 */ /* 0x000fea0003c00000 */
[----:B------:R0:W1:Y:S02]  /*1a1b0*/  SHFL.IDX P0, R0, R5, R3, R0 ;  /* 0x0000000305007389 */ /* 0x0000640000000000 */
[----:B01----:R-:W-:Y:S05]  /*1a1c0*/  ENDCOLLECTIVE ;  /* 0x000000000000791b */ /* 0x003fea0003800000 */
.L_x_6645:
[----:B------:R-:W-:Y:S01]  /*1a1d0*/  IMAD.MOV.U32 R11, RZ, RZ, R0 ;  /* 0x000000ffff0b7224 */ /* 0x000fe200078e0000 */
[----:B------:R-:W-:Y:S06]  /*1a1e0*/  BRA `(.L_x_6646) ;  /* 0xffffff5c00747947 */ /* 0x000fec000383ffff */
.L_x_6311:
[----:B------:R-:W-:Y:S01]  /*1a1f0*/  BSSY B0, `(.L_x_6647) ;  /* 0x0000007000007945 */ /* 0x000fe20003800000 */
[----:B------:R-:W-:Y:S02]  /*1a200*/  IMAD.MOV.U32 R8, RZ, RZ, 0x10 ;  /* 0x00000010ff087424 */ /* 0x000fe400078e00ff */
[----:B------:R-:W-:Y:S02]  /*1a210*/  IMAD.MOV.U32 R7, RZ, RZ, 0x1f ;  /* 0x0000001fff077424 */ /* 0x000fe400078e00ff */
[----:B------:R-:W-:-:S07]  /*1a220*/  IMAD.MOV.U32 R6, RZ, RZ, -0x1 ;  /* 0xffffffffff067424 */ /* 0x000fce00078e00ff */
[----:B------:R-:W-:Y:S05]  /*1a230*/  WARPSYNC.COLLECTIVE R6, `(.L_x_6648) ;  /* 0x0000000006087348 */ /* 0x000fea0003c00000 */
[----:B------:R0:W1:Y:S02]  /*1a240*/  SHFL.DOWN P0, R0, R9, R8, R7 ;  /* 0x0800000809007389 */ /* 0x0000640000000007 */
[----:B01----:R-:W-:Y:S05]  /*1a250*/  ENDCOLLECTIVE ;  /* 0x000000000000791b */ /* 0x003fea0003800000 */
.L_x_6648:
[----:B------:R-:W-:Y:S05]  /*1a260*/  BSYNC B0 ;  /* 0x0000000000007941 */ /* 0x000fea0003800000 */
.L_x_6647:
[----:B------:R-:W-:Y:S01]  /*1a270*/  FMNMX R9, R9, R0, !PT ;  /* 0x0000000009097209 */ /* 0x000fe20007800000 */
[----:B------:R-:W-:Y:S02]  /*1a280*/  IMAD.MOV.U32 R8, RZ, RZ, 0x8 ;  /* 0x00000008ff087424 */ /* 0x000fe400078e00ff */
[----:B------:R-:W-:Y:S02]  /*1a290*/  IMAD.MOV.U32 R7, RZ, RZ, 0x1f ;  /* 0x0000001fff077424 */ /* 0x000fe400078e00ff */
[----:B------:R-:W-:-:S07]  /*1a2a0*/  IMAD.MOV.U32 R6, RZ, RZ, -0x1 ;  /* 0xffffffffff067424 */ /* 0x000fce00078e00ff */
[----:B------:R-:W-:Y:S05]  /*1a2b0*/  WARPSYNC.COLLECTIVE R6, `(.L_x_6649) ;  /* 0x0000000006087348 */ /* 0x000fea0003c00000 */
[----:B------:R0:W1:Y:S02]  /*1a2c0*/  SHFL.DOWN P0, R0, R9, R8, R7 ;  /* 0x0800000809007389 */ /* 0x0000640000000007 */
[----:B01----:R-:W-:Y:S05]  /*1a2d0*/  ENDCOLLECTIVE ;  /* 0x000000000000791b */ /* 0x003fea0003800000 */
.L_x_6649:
[----:B------:R-:W-:Y:S01]  /*1a2e0*/  IMAD.MOV.U32 R8, RZ, RZ, 0x4 ;  /* 0x00000004ff087424 */ /* 0x000fe200078e00ff */
[----:B------:R-:W-:-:S05]  /*1a2f0*/  FMNMX R3, R9, R0, !PT ;  /* 0x0000000009037209 */ /* 0x000fca0007800000 */
[----:B------:R-:W-:-:S07]  /*1a300*/  IMAD.MOV.U32 R9, RZ, RZ, R3 ;  /* 0x000000ffff097224 */ /* 0x000fce00078e0003 */
[----:B------:R-:W-:Y:S05]  /*1a310*/  WARPSYNC.COLLECTIVE R6, `(.L_x_6650) ;  /* 0x0000000006087348 */ /* 0x000fea0003c00000 */
[----:B------:R0:W1:Y:S02]  /*1a320*/  SHFL.DOWN P0, R0, R9, R8, R7 ;  /* 0x0800000809007389 */ /* 0x0000640000000007 */
[----:B01----:R-:W-:Y:S05]  /*1a330*/  ENDCOLLECTIVE ;  /* 0x000000000000791b */ /* 0x003fea0003800000 */
.L_x_6650:
[----:B------:R-:W-:Y:S01]  /*1a340*/  IMAD.MOV.U32 R8, RZ, RZ, 0x2 ;  /* 0x00000002ff087424 */ /* 0x000fe200078e00ff */
[----:B------:R-:W-:Y:S01]  /*1a350*/  FMNMX R5, R3, R0, !PT ;  /* 0x0000000003057209 */ /* 0x000fe20007800000 */
[----:B------:R-:W-:-:S04]  /*1a360*/  IMAD.MOV.U32 R3, RZ, RZ, RZ ;  /* 0x000000ffff037224 */ /* 0x000fc800078e00ff */
[----:B------:R-:W-:-:S07]  /*1a370*/  IMAD.MOV.U32 R9, RZ, RZ, R5 ;  /* 0x000000ffff097224 */ /* 0x000fce00078e0005 */
[----:B------:R-:W-:Y:S05]  /*1a380*/  WARPSYNC.COLLECTIVE R6, `(.L_x_6651) ;  /* 0x0000000006087348 */ /* 0x000fea0003c00000 */
[----:B------:R0:W1:Y:S02]  /*1a390*/  SHFL.DOWN P0, R0, R9, R8, R7 ;  /* 0x0800000809007389 */ /* 0x0000640000000007 */
[----:B01----:R-:W-:Y:S05]  /*1a3a0*/  ENDCOLLECTIVE ;  /* 0x000000000000791b */ /* 0x003fea0003800000 */
.L_x_6651:
[----:B------:R-:W-:Y:S01]  /*1a3b0*/  IMAD.MOV.U32 R8, RZ, RZ, 0x1 ;  /* 0x00000001ff087424 */ /* 0x000fe200078e00ff */
[----:B------:R-:W-:-:S05]  /*1a3c0*/  FMNMX R10, R5, R0, !PT ;  /* 0x00000000050a7209 */ /* 0x000fca0007800000 */
[----:B------:R-:W-:-:S07]  /*1a3d0*/  IMAD.MOV.U32 R9, RZ, RZ, R10 ;  /* 0x000000ffff097224 */ /* 0x000fce00078e000a */
[----:B------:R-:W-:Y:S05]  /*1a3e0*/  WARPSYNC.COLLECTIVE R6, `(.L_x_6652) ;  /* 0x0000000006087348 */ /* 0x000fea0003c00000 */
[----:B------:R0:W1:Y:S02]  /*1a3f0*/  SHFL.DOWN P0, R0, R9, R8, R7 ;  /* 0x0800000809007389 */ /* 0x0000640000000007 */
[----:B01----:R-:W-:Y:S05]  /*1a400*/  ENDCOLLECTIVE ;  /* 0x000000000000791b */ /* 0x003fea0003800000 */
.L_x_6652:
[----:B------:R-:W-:-:S05]  /*1a410*/  FMNMX R0, R10, R0, !PT ;  /* 0x000000000a007209 */ /* 0x000fca0007800000 */
[----:B------:R-:W-:Y:S02]  /*1a420*/  IMAD.MOV.U32 R5, RZ, RZ, R0 ;  /* 0x000000ffff057224 */ /* 0x000fe400078e0000 */
[----:B------:R-:W-:-:S07]  /*1a430*/  IMAD.MOV.U32 R0, RZ, RZ, 0x1f ;  /* 0x0000001fff007424 */ /* 0x000fce00078e00ff */
[----:B------:R-:W-:Y:S05]  /*1a440*/  WARPSYNC.COLLECTIVE R6, `(.L_x_6653) ;  /* 0x0000000006087348 */ /* 0x000fea0003c00000 */
[----:B------:R0:W1:Y:S02]  /*1a450*/  SHFL.IDX P0, R0, R5, R3, R0 ;  /* 0x0000000305007389 */ /* 0x0000640000000000 */
[----:B01----:R-:W-:Y:S05]  /*1a460*/  ENDCOLLECTIVE ;  /* 0x000000000000791b */ /* 0x003fea0003800000 */
.L_x_6653:
[----:B------:R-:W-:Y:S01]  /*1a470*/  IMAD.MOV.U32 R11, RZ, RZ, R0 ;  /* 0x000000ffff0b7224 */ /* 0x000fe200078e0000 */
[----:B------:R-:W-:Y:S06]  /*1a480*/  BRA `(.L_x_6654) ;  /* 0xffffff6000147947 */ /* 0x000fec000383ffff */
.L_x_6319:
[----:B------:R-:W-:Y:S01]  /*1a490*/  BSSY B0, `(.L_x_6655) ;  /* 0x0000007000007945 */ /* 0x000fe20003800000 */
[----:B------:R-:W-:Y:S02]  /*1a4a0*/  IMAD.MOV.U32 R8, RZ, RZ, 0x10 ;  /* 0x00000010ff087424 */ /* 0x000fe400078e00ff */
[----:B------:R-:W-:Y:S02]  /*1a4b0*/  IMAD.MOV.U32 R7, RZ, RZ, 0x1f ;  /* 0x0000001fff077424 */ /* 0x000fe400078e00ff */
[----:B------:R-:W-:-:S07]  /*1a4c0*/  IMAD.MOV.U32 R6, RZ, RZ, -0x1 ;  /* 0xffffffffff067424 */ /* 0x000fce00078e00ff */
[----:B------:R-:W-:Y:S05]  /*1a4d0*/  WARPSYNC.COLLECTIVE R6, `(.L_x_6656) ;  /* 0x0000000006087348 */ /* 0x000fea0003c00000 */
[----:B------:R0:W1:Y:S02]  /*1a4e0*/  SHFL.DOWN P0, R0, R9, R8, R7 ;  /* 0x0800000809007389 */ /* 0x0000640000000007 */
[----:B01----:R-:W-:Y:S05]  /*1a4f0*/  ENDCOLLECTIVE ;  /* 0x000000000000791b */ /* 0x003fea0003800000 */
.L_x_6656:
[----:B------:R-:W-:Y:S05]  /*1a500*/  BSYNC B0 ;  /* 0x0000000000007941 */ /* 0x000fea0003800000 */
.L_x_6655:
[----:B------:R-:W-:Y:S01]  /*1a510*/  FMNMX R9, R9, R0, !PT ;  /* 0x0000000009097209 */ /* 0x000fe20007800000 */
[----:B------:R-:W-:Y:S02]  /*1a520*/  IMAD.MOV.U32 R8, RZ, RZ, 0x8 ;  /* 0x00000008ff087424 */ /* 0x000fe400078e00ff */
[----:B------:R-:W-:Y:S02]  /*1a530*/  IMAD.MOV.U32 R7, RZ, RZ, 0x1f ;  /* 0x0000001fff077424 */ /* 0x000fe400078e00ff */
[----:B------:R-:W-:-:S07]  /*1a540*/  IMAD.MOV.U32 R6, RZ, RZ, -0x1 ;  /* 0xffffffffff067424 */ /* 0x000fce00078e00ff */
[----:B------:R-:W-:Y:S05]  /*1a550*/  WARPSYNC.COLLECTIVE R6, `(.L_x_6657) ;  /* 0x0000000006087348 */ /* 0x000fea0003c00000 */
[----:B------:R0:W1:Y:S02]  /*1a560*/  SHFL.DOWN P0, R0, R9, R8, R7 ;  /* 0x0800000809007389 */ /* 0x0000640000000007 */
[----:B01----:R-:W-:Y:S05]  /*1a570*/  ENDCOLLECTIVE ;  /* 0x000000000000791b */ /* 0x003fea0003800000 */
.L_x_6657:
[----:B------:R-:W-:Y:S01]  /*1a580*/  IMAD.MOV.U32 R8, RZ, RZ, 0x4 ;  /* 0x00000004ff087424 */ /* 0x000fe200078e00ff */
[----:B------:R-:W-:-:S05]  /*1a590*/  FMNMX R3, R9, R0, !PT ;  /* 0x0000000009037209 */ /* 0x000fca0007800000 */
[----:B------:R-:W-:-:S07]  /*1a5a0*/  IMAD.MOV.U32 R9, RZ, RZ, R3 ;  /* 0x000000ffff097224 */ /* 0x000fce00078e0003 */
[----:B------:R-:W-:Y:S05]  /*1a5b0*/  WARPSYNC.COLLECTIVE R6, `(.L_x_6658) ;  /* 0x0000000006087348 */ /* 0x000fea0003c00000 */
[----:B------:R0:W1:Y:S02]  /*1a5c0*/  SHFL.DOWN P0, R0, R9, R8, R7 ;  /* 0x0800000809007389 */ /* 0x0000640000000007 */
[----:B01----:R-:W-:Y:S05]  /*1a5d0*/  ENDCOLLECTIVE ;  /* 0x000000000000791b */ /* 0x003fea0003800000 */
.L_x_6658:
[----:B------:R-:W-:Y:S01]  /*1a5e0*/  IMAD.MOV.U32 R8, RZ, RZ, 0x2 ;  /* 0x00000002ff087424 */ /* 0x000fe200078e00ff */
[----:B------:R-:W-:Y:S01]  /*1a5f0*/  FMNMX R5, R3, R0, !PT ;  /* 0x0000000003057209 */ /* 0x000fe20007800000 */
[----:B------:R-:W-:-:S04]  /*1a600*/  IMAD.MOV.U32 R3, RZ, RZ, RZ ;  /* 0x000000ffff037224 */ /* 0x000fc800078e00ff */
[----:B------:R-:W-:-:S07]  /*1a610*/  IMAD.MOV.U32 R9, RZ, RZ, R5 ;  /* 0x000000ffff097224 */ /* 0x000fce00078e0005 */
[----:B------:R-:W-:Y:S05]  /*1a620*/  WARPSYNC.COLLECTIVE R6, `(.L_x_6659) ;  /* 0x0000000006087348 */ /* 0x000fea0003c00000 */
[----:B------:R0:W1:Y:S02]  /*1a630*/  SHFL.DOWN P0, R0, R9, R8, R7 ;  /* 0x0800000809007389 */ /* 0x0000640000000007 */
[----:B01----:R-:W-:Y:S05]  /*1a640*/  ENDCOLLECTIVE ;  /* 0x000000000000791b */ /* 0x003fea0003800000 */
.L_x_6659:
[----:B------:R-:W-:Y:S01]  /*1a650*/  IMAD.MOV.U32 R8, RZ, RZ, 0x1 ;  /* 0x00000001ff087424 */ /* 0x000fe200078e00ff */
[----:B------:R-:W-:-:S05]  /*1a660*/  FMNMX R10, R5, R0, !PT ;  /* 0x00000000050a7209 */ /* 0x000fca0007800000 */
[----:B------:R-:W-:-:S07]  /*1a670*/  IMAD.MOV.U32 R9, RZ, RZ, R10 ;  /* 0x000000ffff097224 */ /* 0x000fce00078e000a */
[----:B------:R-:W-:Y:S05]  /*1a680*/  WARPSYNC.COLLECTIVE R6, `(.L_x_6660) ;  /* 0x0000000006087348 */ /* 0x000fea0003c00000 */
[----:B------:R0:W1:Y:S02]  /*1a690*/  SHFL.DOWN P0, R0, R9, R8, R7 ;  /* 0x0800000809007389 */ /* 0x0000640000000007 */
[----:B01----:R-:W-:Y:S05]  /*1a6a0*/  ENDCOLLECTIVE ;  /* 0x000000000000791b */ /* 0x003fea0003800000 */
.L_x_6660:
[----:B------:R-:W-:-:S05]  /*1a6b0*/  FMNMX R0, R10, R0, !PT ;  /* 0x000000000a007209 */ /* 0x000fca0007800000 */
[----:B------:R-:W-:Y:S02]  /*1a6c0*/  IMAD.MOV.U32 R5, RZ, RZ, R0 ;  /* 0x000000ffff057224 */ /* 0x000fe400078e0000 */
[----:B------:R-:W-:-:S07]  /*1a6d0*/  IMAD.MOV.U32 R0, RZ, RZ, 0x1f ;  /* 0x0000001fff007424 */ /* 0x000fce00078e00ff */
[----:B------:R-:W-:Y:S05]  /*1a6e0*/  WARPSYNC.COLLECTIVE R6, `(.L_x_6661) ;  /* 0x0000000006087348 */ /* 0x000fea0003c00000 */
[----:B------:R0:W1:Y:S02]  /*1a6f0*/  SHFL.IDX P0, R0, R5, R3, R0 ;  /* 0x0000000305007389 */ /* 0x0000640000000000 */
[----:B01----:R-:W-:Y:S05]  /*1a700*/  ENDCOLLECTIVE ;  /* 0x000000000000791b */ /* 0x003fea0003800000 */
.L_x_6661:
[----:B------:R-:W-:Y:S01]  /*1a710*/  IMAD.MOV.U32 R11, RZ, RZ, R0 ;  /* 0x000000ffff0b7224 */ /* 0x000fe200078e0000 */
[----:B------:R-:W-:Y:S06]  /*1a720*/  BRA `(.L_x_6662) ;  /* 0xffffff6000b47947 */ /* 0x000fec000383ffff */
.L_x_6327:
[----:B------:R-:W-:Y:S01]  /*1a730*/  BSSY B0, `(.L_x_6663) ;  /* 0x0000007000007945 */ /* 0x000fe20003800000 */
[----:B------:R-:W-:Y:S02]  /*1a740*/  IMAD.MOV.U32 R8, RZ, RZ, 0x10 ;  /* 0x00000010ff087424 */ /* 0x000fe400078e00ff */
[----:B------:R-:W-:Y:S02]  /*1a750*/  IMAD.MOV.U32 R7, RZ, RZ, 0x1f ;  /* 0x0000001fff077424 */ /* 0x000fe400078e00ff */
[----:B------:R-:W-:-:S07]  /*1a760*/  IMAD.MOV.U32 R6, RZ, RZ, -0x1 ;  /* 0xffffffffff067424 */ /* 0x000fce00078e00ff */
[----:B------:R-:W-:Y:S05]  /*1a770*/  WARPSYNC.COLLECTIVE R6, `(.L_x_6664) ;  /* 0x0000000006087348 */ /* 0x000fea0003c00000 */
[----:B------:R0:W1:Y:S02]  /*1a780*/  SHFL.DOWN P0, R0, R9, R8, R7 ;  /* 0x0800000809007389 */ /* 0x0000640000000007 */
[----:B01----:R-:W-:Y:S05]  /*1a790*/  ENDCOLLECTIVE ;  /* 0x000000000000791b */ /* 0x003fea0003800000 */
.L_x_6664:
[----:B------:R-:W-:Y:S05]  /*1a7a0*/  BSYNC B0 ;  /* 0x0000000000007941 */ /* 0x000fea0003800000 */
.L_x_6663:
[----:B------:R-:W-:Y:S01]  /*1a7b0*/  FMNMX R9, R9, R0, !PT ;  /* 0x0000000009097209 */ /* 0x000fe20007800000 */
[----:B------:R-:W-:Y:S02]  /*1a7c0*/  IMAD.MOV.U32 R8, RZ, RZ, 0x8 ;  /* 0x00000008ff087424 */ /* 0x000fe400078e00ff */
[----:B------:R-:W-:Y:S02]  /*1a7d0*/  IMAD.MOV.U32 R7, RZ, RZ, 0x1f ;  /* 0x0000001fff077424 */ /* 0x000fe400078e00ff */
[----:B------:R-:W-:-:S07]  /*1a7e0*/  IMAD.MOV.U32 R6, RZ, RZ, -0x1 ;  /* 0xffffffffff067424 */ /* 0x000fce00078e00ff */
[----:B------:R-:W-:Y:S05]  /*1a7f0*/  WARPSYNC.COLLECTIVE R6, `(.L_x_6665) ;  /* 0x0000000006087348 */ /* 0x000fea0003c00000 */
[----:B------:R0:W1:Y:S02]  /*1a800*/  SHFL.DOWN P0, R0, R9, R8, R7 ;  /* 0x0800000809007389 */ /* 0x0000640000000007 */
[----:B01----:R-:W-:Y:S05]  /*1a810*/  ENDCOLLECTIVE ;  /* 0x000000000000791b */ /* 0x003fea0003800000 */
.L_x_6665:
[----:B------:R-:W-:Y:S01]  /*1a820*/  IMAD.MOV.U32 R8, RZ, RZ, 0x4 ;  /* 0x00000004ff087424 */ /* 0x000fe200078e00ff */
[----:B------:R-:W-:-:S05]  /*1a830*/  FMNMX R3, R9, R0, !PT ;  /* 0x0000000009037209 */ /* 0x000fca0007800000 */
[----:B------:R-:W-:-:S07]  /*1a840*/  IMAD.MOV.U32 R9, RZ, RZ, R3 ;  /* 0x000000ffff097224 */ /* 0x000fce00078e0003 */
[----:B------:R-:W-:Y:S05]  /*1a850*/  WARPSYNC.COLLECTIVE R6, `(.L_x_6666) ;  /* 0x0000000006087348 */ /* 0x000fea0003c00000 */
[----:B------:R0:W1:Y:S02]  /*1a860*/  SHFL.DOWN P0, R0, R9, R8, R7 ;  /* 0x0800000809007389 */ /* 0x0000640000000007 */
[----:B01----:R-:W-:Y:S05]  /*1a870*/  ENDCOLLECTIVE ;  /* 0x000000000000791b */ /* 0x003fea0003800000 */
.L_x_6666:
[----:B------:R-:W-:Y:S01]  /*1a880*/  IMAD.MOV.U32 R8, RZ, RZ, 0x2 ;  /* 0x00000002ff087424 */ /* 0x000fe200078e00ff */
[----:B------:R-:W-:Y:S01]  /*1a890*/  FMNMX R5, R3, R0, !PT ;  /* 0x0000000003057209 */ /* 0x000fe20007800000 */
[----:B------:R-:W-:-:S04]  /*1a8a0*/  IMAD.MOV.U32 R3, RZ, RZ, RZ ;  /* 0x000000ffff037224 */ /* 0x000fc800078e00ff */
[----:B------:R-:W-:-:S07]  /*1a8b0*/  IMAD.MOV.U32 R9, RZ, RZ, R5 ;  /* 0x000000ffff097224 */ /* 0x000fce00078e0005 */
[----:B------:R-:W-:Y:S05]  /*1a8c0*/  WARPSYNC.COLLECTIVE R6, `(.L_x_6667) ;  /* 0x0000000006087348 */ /* 0x000fea0003c00000 */
[----:B------:R0:W1:Y:S02]  /*1a8d0*/  SHFL.DOWN P0, R0, R9, R8, R7 ;  /* 0x0800000809007389 */ /* 0x0000640000000007 */
[----:B01----:R-:W-:Y:S05]  /*1a8e0*/  ENDCOLLECTIVE ;  /* 0x000000000000791b */ /* 0x003fea0003800000 */
.L_x_6667:
[----:B------:R-:W-:Y:S01]  /*1a8f0*/  IMAD.MOV.U32 R8, RZ, RZ, 0x1 ;  /* 0x00000001ff087424 */ /* 0x000fe200078e00ff */
[----:B------:R-:W-:-:S05]  /*1a900*/  FMNMX R10, R5, R0, !PT ;  /* 0x00000000050a7209 */ /* 0x000fca0007800000 */
[----:B------:R-:W-:-:S07]  /*1a910*/  IMAD.MOV.U32 R9, RZ, RZ, R10 ;  /* 0x000000ffff097224 */ /* 0x000fce00078e000a */
[----:B------:R-:W-:Y:S05]  /*1a920*/  WARPSYNC.COLLECTIVE R6, `(.L_x_6668) ;  /* 0x0000000006087348 */ /* 0x000fea0003c00000 */
[----:B------:R0:W1:Y:S02]  /*1a930*/  SHFL.DOWN P0, R0, R9, R8, R7 ;  /* 0x0800000809007389 */ /* 0x0000640000000007 */
[----:B01----:R-:W-:Y:S05]  /*1a940*/  ENDCOLLECTIVE ;  /* 0x000000000000791b */ /* 0x003fea0003800000 */
.L_x_6668:
[----:B------:R-:W-:-:S05]  /*1a950*/  FMNMX R0, R10, R0, !PT ;  /* 0x000000000a007209 */ /* 0x000fca0007800000 */
[----:B------:R-:W-:Y:S02]  /*1a960*/  IMAD.MOV.U32 R5, RZ, RZ, R0 ;  /* 0x000000ffff057224 */ /* 0x000fe400078e0000 */
[----:B------:R-:W-:-:S07]  /*1a970*/  IMAD.MOV.U32 R0, RZ, RZ, 0x1f ;  /* 0x0000001fff007424 */ /* 0x000fce00078e00ff */
[----:B------:R-:W-:Y:S05]  /*1a980*/  WARPSYNC.COLLECTIVE R6, `(.L_x_6669) ;  /* 0x0000000006087348 */ /* 0x000fea0003c00000 */
[----:B------:R0:W1:Y:S02]  /*1a990*/  SHFL.IDX P0, R0, R5, R3, R0 ;  /* 0x0000000305007389 */ /* 0x0000640000000000 */
[----:B01----:R-:W-:Y:S05]  /*1a9a0*/  ENDCOLLECTIVE ;  /* 0x000000000000791b */ /* 0x003fea0003800000 */
.L_x_6669:
[----:B------:R-:W-:Y:S01]  /*1a9b0*/  IMAD.MOV.U32 R11, RZ, RZ, R0 ;  /* 0x000000ffff0b7224 */ /* 0x000fe200078e0000 */
[----:B------:R-:W-:Y:S06]  /*1a9c0*/  BRA `(.L_x_6670) ;  /* 0xffffff6400547947 */ /* 0x000fec000383ffff */
.L_x_6335:
[----:B------:R-:W-:Y:S01]  /*1a9d0*/  BSSY B0, `(.L_x_6671) ;  /* 0x0000007000007945 */ /* 0x000fe20003800000 */
[----:B------:R-:W-:Y:S02]  /*1a9e0*/  IMAD.MOV.U32 R8, RZ, RZ, 0x10 ;  /* 0x00000010ff087424 */ /* 0x000fe400078e00ff */
[----:B------:R-:W-:Y:S02]  /*1a9f0*/  IMAD.MOV.U32 R7, RZ, RZ, 0x1f ;  /* 0x0000001fff077424 */ /* 0x000fe400078e00ff */
[----:B------:R-:W-:-:S07]  /*1aa00*/  IMAD.MOV.U32 R6, RZ, RZ, -0x1 ;  /* 0xffffffffff067424 */ /* 0x000fce00078e00ff */
[----:B------:R-:W-:Y:S05]  /*1aa10*/  WARPSYNC.COLLECTIVE R6, `(.L_x_6672) ;  /* 0x0000000006087348 */ /* 0x000fea0003c00000 */
[----:B------:R0:W1:Y:S02]  /*1aa20*/  SHFL.DOWN P0, R0, R9, R8, R7 ;  /* 0x0800000809007389 */ /* 0x0000640000000007 */
[----:B01----:R-:W-:Y:S05]  /*1aa30*/  ENDCOLLECTIVE ;  /* 0x000000000000791b */ /* 0x003fea0003800000 */
.L_x_6672:
[----:B------:R-:W-:Y:S05]  /*1aa40*/  BSYNC B0 ;  /* 0x0000000000007941 */ /* 0x000fea0003800000 */
.L_x_6671:
[----:B------:R-:W-:Y:S01]  /*1aa50*/  FMNMX R9, R9, R0, !PT ;  /* 0x0000000009097209 */ /* 0x000fe20007800000 */
[----:B------:R-:W-:Y:S02]  /*1aa60*/  IMAD.MOV.U32 R8, RZ, RZ, 0x8 ;  /* 0x00000008ff087424 */ /* 0x000fe400078e00ff */
[----:B------:R-:W-:Y:S02]  /*1aa70*/  IMAD.MOV.U32 R7, RZ, RZ, 0x1f ;  /* 0x0000001fff077424 */ /* 0x000fe400078e00ff */
[----:B------:R-:W-:-:S07]  /*1aa80*/  IMAD.MOV.U32 R6, RZ, RZ, -0x1 ;  /* 0xffffffffff067424 */ /* 0x000fce00078e00ff */
[----:B------:R-:W-:Y:S05]  /*1aa90*/  WARPSYNC.COLLECTIVE R6, `(.L_x_6673) ;  /* 0x0000000006087348 */ /* 0x000fea0003c00000 */
[----:B------:R0:W1:Y:S02]  /*1aaa0*/  SHFL.DOWN P0, R0, R9, R8, R7 ;  /* 0x0800000809007389 */ /* 0x0000640000000007 */
[----:B01----:R-:W-:Y:S05]  /*1aab0*/  ENDCOLLECTIVE ;  /* 0x000000000000791b */ /* 0x003fea0003800000 */
.L_x_6673:
[----:B------:R-:W-:Y:S01]  /*1aac0*/  IMAD.MOV.U32 R8, RZ, RZ, 0x4 ;  /* 0x00000004ff087424 */ /* 0x000fe200078e00ff */
[----:B------:R-:W-:-:S05]  /*1aad0*/  FMNMX R3, R9, R0, !PT ;  /* 0x0000000009037209 */ /* 0x000fca0007800000 */
[----:B------:R-:W-:-:S07]  /*1aae0*/  IMAD.MOV.U32 R9, RZ, RZ, R3 ;  /* 0x000000ffff097224 */ /* 0x000fce00078e0003 */
[----:B------:R-:W-:Y:S05]  /*1aaf0*/  WARPSYNC.COLLECTIVE R6, `(.L_x_6674) ;  /* 0x0000000006087348 */ /* 0x000fea0003c00000 */
[----:B------:R0:W1:Y:S02]  /*1ab00*/  SHFL.DOWN P0, R0, R9, R8, R7 ;  /* 0x0800000809007389 */ /* 0x0000640000000007 */
[----:B01----:R-:W-:Y:S05]  /*1ab10*/  ENDCOLLECTIVE ;  /* 0x000000000000791b */ /* 0x003fea0003800000 */
.L_x_6674:
[----:B------:R-:W-:Y:S01]  /*1ab20*/  IMAD.MOV.U32 R8, RZ, RZ, 0x2 ;  /* 0x00000002ff087424 */ /* 0x000fe200078e00ff */
[----:B------:R-:W-:Y:S01]  /*1ab30*/  FMNMX R5, R3, R0, !PT ;  /* 0x0000000003057209 */ /* 0x000fe20007800000 */
[----:B------:R-:W-:-:S04]  /*1ab40*/  IMAD.MOV.U32 R3, RZ, RZ, RZ ;  /* 0x000000ffff037224 */ /* 0x000fc800078e00ff */
[----:B------:R-:W-:-:S07]  /*1ab50*/  IMAD.MOV.U32 R9, RZ, RZ, R5 ;  /* 0x000000ffff097224 */ /* 0x000fce00078e0005 */
[----:B------:R-:W-:Y:S05]  /*1ab60*/  WARPSYNC.COLLECTIVE R6, `(.L_x_6675) ;  /* 0x0000000006087348 */ /* 0x000fea0003c00000 */
[----:B------:R0:W1:Y:S02]  /*1ab70*/  SHFL.DOWN P0, R0, R9, R8, R7 ;  /* 0x0800000809007389 */ /* 0x0000640000000007 */
[----:B01----:R-:W-:Y:S05]  /*1ab80*/  ENDCOLLECTIVE ;  /* 0x000000000000791b */ /* 0x003fea0003800000 */
.L_x_6675:
[----:B------:R-:W-:Y:S01]  /*1ab90*/  IMAD.MOV.U32 R8, RZ, RZ, 0x1 ;  /* 0x00000001ff087424 */ /* 0x000fe200078e00ff */
[----:B------:R-:W-:-:S05]  /*1aba0*/  FMNMX R10, R5, R0, !PT ;  /* 0x00000000050a7209 */ /* 0x000fca0007800000 */
[----:B------:R-:W-:-:S07]  /*1abb0*/  IMAD.MOV.U32 R9, RZ, RZ, R10 ;  /* 0x000000ffff097224 */ /* 0x000fce00078e000a */
[----:B------:R-:W-:Y:S05]  /*1abc0*/  WARPSYNC.COLLECTIVE R6, `(.L_x_6676) ;  /* 0x0000000006087348 */ /* 0x000fea0003c00000 */
[----:B------:R0:W1:Y:S02]  /*1abd0*/  SHFL.DOWN P0, R0, R9, R8, R7 ;  /* 0x0800000809007389 */ /* 0x0000640000000007 */
[----:B01----:R-:W-:Y:S05]  /*1abe0*/  ENDCOLLECTIVE ;  /* 0x000000000000791b */ /* 0x003fea0003800000 */
.L_x_6676:
[----:B------:R-:W-:-:S05]  /*1abf0*/  FMNMX R0, R10, R0, !PT ;  /* 0x000000000a007209 */ /* 0x000fca0007800000 */
[----:B------:R-:W-:Y:S02]  /*1ac00*/  IMAD.MOV.U32 R5, RZ, RZ, R0 ;  /* 0x000000ffff057224 */ /* 0x000fe400078e0000 */
[----:B------:R-:W-:-:S07]  /*1ac10*/  IMAD.MOV.U32 R0, RZ, RZ, 0x1f ;  /* 0x0000001fff007424 */ /* 0x000fce00078e00ff */
[----:B------:R-:W-:Y:S05]  /*1ac20*/  WARPSYNC.COLLECTIVE R6, `(.L_x_6677) ;  /* 0x0000000006087348 */ /* 0x000fea0003c00000 */
[----:B------:R0:W1:Y:S02]  /*1ac30*/  SHFL.IDX P0, R0, R5, R3, R0 ;  /* 0x0000000305007389 */ /* 0x0000640000000000 */
[----:B01----:R-:W-:Y:S05]  /*1ac40*/  ENDCOLLECTIVE ;  /* 0x000000000000791b */ /* 0x003fea0003800000 */
.L_x_6677:
[----:B------:R-:W-:Y:S01]  /*1ac50*/  IMAD.MOV.U32 R11, RZ, RZ, R0 ;  /* 0x000000ffff0b7224 */ /* 0x000fe200078e0000 */
[----:B------:R-:W-:Y:S06]  /*1ac60*/  BRA `(.L_x_6678) ;  /* 0xffffff6400f47947 */ /* 0x000fec000383ffff */
.L_x_6343:
[----:B------:R-:W-:Y:S01]  /*1ac70*/  BSSY B0, `(.L_x_6679) ;  /* 0x0000007000007945 */ /* 0x000fe20003800000 */
[----:B------:R-:W-:Y:S02]  /*1ac80*/  IMAD.MOV.U32 R8, RZ, RZ, 0x10 ;  /* 0x00000010ff087424 */ /* 0x000fe400078e00ff */
[----:B------:R-:W-:Y:S02]  /*1ac90*/  IMAD.MOV.U32 R7, RZ, RZ, 0x1f ;  /* 0x0000001fff077424 */ /* 0x000fe400078e00ff */
[----:B------:R-:W-:-:S07]  /*1aca0*/  IMAD.MOV.U32 R6, RZ, RZ, -0x1 ;  /* 0xffffffffff067424 */ /* 0x000fce00078e00ff */
[----:B------:R-:W-:Y:S05]  /*1acb0*/  WARPSYNC.COLLECTIVE R6, `(.L_x_6680) ;  /* 0x0000000006087348 */ /* 0x000fea0003c00000 */
[----:B------:R0:W1:Y:S02]  /*1acc0*/  SHFL.DOWN P0, R0, R9, R8, R7 ;  /* 0x0800000809007389 */ /* 0x0000640000000007 */
[----:B01----:R-:W-:Y:S05]  /*1acd0*/  ENDCOLLECTIVE ;  /* 0x000000000000791b */ /* 0x003fea0003800000 */
.L_x_6680:
[----:B------:R-:W-:Y:S05]  /*1ace0*/  BSYNC B0 ;  /* 0x0000000000007941 */ /* 0x000fea0003800000 */
.L_x_6679:
[----:B------:R-:W-:Y:S01]  /*1acf0*/  FMNMX R9, R9, R0, !PT ;  /* 0x0000000009097209 */ /* 0x000fe20007800000 */
[----:B------:R-:W-:Y:S02]  /*1ad00*/  IMAD.MOV.U32 R8, RZ, RZ, 0x8 ;  /* 0x00000008ff087424 */ /* 0x000fe400078e00ff */
[----:B------:R-:W-:Y:S02]  /*1ad10*/  IMAD.MOV.U32 R7, RZ, RZ, 0x1f ;  /* 0x0000001fff077424 */ /* 0x000fe400078e00ff */
[----:B------:R-:W-:-:S07]  /*1ad20*/  IMAD.MOV.U32 R6, RZ, RZ, -0x1 ;  /* 0xffffffffff067424 */ /* 0x000fce00078e00ff */
[----:B------:R-:W-:Y:S05]  /*1ad30*/  WARPSYNC.COLLECTIVE R6, `(.L_x_6681) ;  /* 0x0000000006087348 */ /* 0x000fea0003c00000 */
[----:B------:R0:W1:Y:S02]  /*1ad40*/  SHFL.DOWN P0, R0, R9, R8, R7 ;  /* 0x0800000809007389 */ /* 0x0000640000000007 */
[----:B01----:R-:W-:Y:S05]  /*1ad50*/  ENDCOLLECTIVE ;  /* 0x000000000000791b */ /* 0x003fea0003800000 */
.L_x_6681:
[----:B------:R-:W-:Y:S01]  /*1ad60*/  IMAD.MOV.U32 R8, RZ, RZ, 0x4 ;  /* 0x00000004ff087424 */ /* 0x000fe200078e00ff */
[----:B------:R-:W-:-:S05]  /*1ad70*/  FMNMX R3, R9, R0, !PT ;  /* 0x0000000009037209 */ /* 0x000fca0007800000 */
[----:B------:R-:W-:-:S07]  /*1ad80*/  IMAD.MOV.U32 R9, RZ, RZ, R3 ;  /* 0x000000ffff097224 */ /* 0x000fce00078e0003 */
[----:B------:R-:W-:Y:S05]  /*1ad90*/  WARPSYNC.COLLECTIVE R6, `(.L_x_6682) ;  /* 0x0000000006087348 */ /* 0x000fea0003c00000 */
[----:B------:R0:W1:Y:S02]  /*1ada0*/  SHFL.DOWN P0, R0, R9, R8, R7 ;  /* 0x0800000809007389 */ /* 0x0000640000000007 */
[----:B01----:R-:W-:Y:S05]  /*1adb0*/  ENDCOLLECTIVE ;  /* 0x000000000000791b */ /* 0x003fea0003800000 */
.L_x_6682:
[----:B------:R-:W-:Y:S01]  /*1adc0*/  IMAD.MOV.U32 R8, RZ, RZ, 0x2 ;  /* 0x00000002ff087424 */ /* 0x000fe200078e00ff */
[----:B------:R-:W-:Y:S01]  /*1add0*/  FMNMX R5, R3, R0, !PT ;  /* 0x0000000003057209 */ /* 0x000fe20007800000 */
[----:B------:R-:W-:-:S04]  /*1ade0*/  IMAD.MOV.U32 R3, RZ, RZ, RZ ;  /* 0x000000ffff037224 */ /* 0x000fc800078e00ff */
[----:B------:R-:W-:-:S07]  /*1adf0*/  IMAD.MOV.U32 R9, RZ, RZ, R5 ;  /* 0x000000ffff097224 */ /* 0x000fce00078e0005 */
[----:B------:R-:W-:Y:S05]  /*1ae00*/  WARPSYNC.COLLECTIVE R6, `(.L_x_6683) ;  /* 0x0000000006087348 */ /* 0x000fea0003c00000 */
[----:B------:R0:W1:Y:S02]  /*1ae10*/  SHFL.DOWN P0, R0, R9, R8, R7 ;  /* 0x0800000809007389 */ /* 0x0000640000000007 */
[----:B01----:R-:W-:Y:S05]  /*1ae20*/  ENDCOLLECTIVE ;  /* 0x000000000000791b */ /* 0x003fea0003800000 */
.L_x_6683:
[----:B------:R-:W-:Y:S01]  /*1ae30*/  IMAD.MOV.U32 R8, RZ, RZ, 0x1 ;  /* 0x00000001ff087424 */ /* 0x000fe200078e00ff */
[----:B------:R-:W-:-:S05]  /*1ae40*/  FMNMX R10, R5, R0, !PT ;  /* 0x00000000050a7209 */ /* 0x000fca0007800000 */
[----:B------:R-:W-:-:S07]  /*1ae50*/  IMAD.MOV.U32 R9, RZ, RZ, R10 ;  /* 0x000000ffff097224 */ /* 0x000fce00078e000a */
[----:B------:R-:W-:Y:S05]  /*1ae60*/  WARPSYNC.COLLECTIVE R6, `(.L_x_6684) ;  /* 0x0000000006087348 */ /* 0x000fea0003c00000 */
[----:B------:R0:W1:Y:S02]  /*1ae70*/  SHFL.DOWN P0, R0, R9, R8, R7 ;  /* 0x0800000809007389 */ /* 0x0000640000000007 */
[----:B01----:R-:W-:Y:S05]  /*1ae80*/  ENDCOLLECTIVE ;  /* 0x000000000000791b */ /* 0x003fea0003800000 */
.L_x_6684:
[----:B------:R-:W-:-:S05]  /*1ae90*/  FMNMX R0, R10, R0, !PT ;  /* 0x000000000a007209 */ /* 0x000fca0007800000 */
[----:B------:R-:W-:Y:S02]  /*1aea0*/  IMAD.MOV.U32 R5, RZ, RZ, R0 ;  /* 0x000000ffff057224 */ /* 0x000fe400078e0000 */
[----:B------:R-:W-:-:S07]  /*1aeb0*/  IMAD.MOV.U32 R0, RZ, RZ, 0x1f ;  /* 0x0000001fff007424 */ /* 0x000fce00078e00ff */
[----:B------:R-:W-:Y:S05]  /*1aec0*/  WARPSYNC.COLLECTIVE R6, `(.L_x_6685) ;  /* 0x0000000006087348 */ /* 0x000fea0003c00000 */
[----:B------:R0:W1:Y:S02]  /*1aed0*/  SHFL.IDX P0, R0, R5, R3, R0 ;  /* 0x0000000305007389 */ /* 0x0000640000000000 */
[----:B01----:R-:W-:Y:S05]  /*1aee0*/  ENDCOLLECTIVE ;  /* 0x000000000000791b */ /* 0x003fea0003800000 */
.L_x_6685:
[----:B------:R-:W-:Y:S01]  /*1aef0*/  IMAD.MOV.U32 R11, RZ, RZ, R0 ;  /* 0x000000ffff0b7224 */ /* 0x000fe200078e0000 */
[----:B------:R-:W-:Y:S06]  /*1af00*/  BRA `(.L_x_6686) ;  /* 0xffffff6800947947 */ /* 0x000fec000383ffff */
.L_x_6351:
[----:B------:R-:W-:Y:S01]  /*1af10*/  BSSY B0, `(.L_x_6687) ;  /* 0x0000007000007945 */ /* 0x000fe20003800000 */
[----:B------:R-:W-:Y:S02]  /*1af20*/  IMAD.MOV.U32 R8, RZ, RZ, 0x10 ;  /* 0x00000010ff087424 */ /* 0x000fe400078e00ff */
[----:B------:R-:W-:Y:S02]  /*1af30*/  IMAD.MOV.U32 R7, RZ, RZ, 0x1f ;  /* 0x0000001fff077424 */ /* 0x000fe400078e00ff */
[----:B------:R-:W-:-:S07]  /*1af40*/  IMAD.MOV.U32 R6, RZ, RZ, -0x1 ;  /* 0xffffffffff067424 */ /* 0x000fce00078e00ff */
[----:B------:R-:W-:Y:S05]  /*1af50*/  WARPSYNC.COLLECTIVE R6, `(.L_x_6688) ;  /* 0x0000000006087348 */ /* 0x000fea0003c00000 */
[----:B------:R0:W1:Y:S02]  /*1af60*/  SHFL.DOWN P0, R0, R9, R8, R7 ;  /* 0x0800000809007389 */ /* 0x0000640000000007 */
[----:B01----:R-:W-:Y:S05]  /*1af70*/  ENDCOLLECTIVE ;  /* 0x000000000000791b */ /* 0x003fea0003800000 */
.L_x_6688:
[----:B------:R-:W-:Y:S05]  /*1af80*/  BSYNC B0 ;  /* 0x0000000000007941 */ /* 0x000fea0003800000 */
.L_x_6687:
[----:B------:R-:W-:Y:S01]  /*1af90*/  FMNMX R9, R9, R0, !PT ;  /* 0x0000000009097209 */ /* 0x000fe20007800000 */
[----:B------:R-:W-:Y:S02]  /*1afa0*/  IMAD.MOV.U32 R8, RZ, RZ, 0x8 ;  /* 0x00000008ff087424 */ /* 0x000fe400078e00ff */
[----:B------:R-:W-:Y:S02]  /*1afb0*/  IMAD.MOV.U32 R7, RZ, RZ, 0x1f ;  /* 0x0000001fff077424 */ /* 0x000fe400078e00ff */
[----:B------:R-:W-:-:S07]  /*1afc0*/  IMAD.MOV.U32 R6, RZ, RZ, -0x1 ;  /* 0xffffffffff067424 */ /* 0x000fce00078e00ff */
[----:B------:R-:W-:Y:S05]  /*1afd0*/  WARPSYNC.COLLECTIVE R6, `(.L_x_6689) ;  /* 0x0000000006087348 */ /* 0x000fea0003c00000 */
[----:B------:R0:W1:Y:S02]  /*1afe0*/  SHFL.DOWN P0, R0, R9, R8, R7 ;  /* 0x0800000809007389 */ /* 0x0000640000000007 */
[----:B01----:R-:W-:Y:S05]  /*1aff0*/  ENDCOLLECTIVE ;  /* 0x000000000000791b */ /* 0x003fea0003800000 */
.L_x_6689:
[----:B------:R-:W-:Y:S01]  /*1b000*/  IMAD.MOV.U32 R8, RZ, RZ, 0x4 ;  /* 0x00000004ff087424 */ /* 0x000fe200078e00ff */
[----:B------:R-:W-:-:S05]  /*1b010*/  FMNMX R3, R9, R0, !PT ;  /* 0x0000000009037209 */ /* 0x000fca0007800000 */
[----:B------:R-:W-:-:S07]  /*1b020*/  IMAD.MOV.U32 R9, RZ, RZ, R3 ;  /* 0x000000ffff097224 */ /* 0x000fce00078e0003 */
[----:B------:R-:W-:Y:S05]  /*1b030*/  WARPSYNC.COLLECTIVE R6, `(.L_x_6690) ;  /* 0x0000000006087348 */ /* 0x000fea0003c00000 */
[----:B------:R0:W1:Y:S02]  /*1b040*/  SHFL.DOWN P0, R0, R9, R8, R7 ;  /* 0x0800000809007389 */ /* 0x0000640000000007 */
[----:B01----:R-:W-:Y:S05]  /*1b050*/  ENDCOLLECTIVE ;  /* 0x000000000000791b */ /* 0x003fea0003800000 */
.L_x_6690:
[----:B------:R-:W-:Y:S01]  /*1b060*/  IMAD.MOV.U32 R8, RZ, RZ, 0x2 ;  /* 0x00000002ff087424 */ /* 0x000fe200078e00ff */
[----:B------:R-:W-:Y:S01]  /*1b070*/  FMNMX R5, R3, R0, !PT ;  /* 0x0000000003057209 */ /* 0x000fe20007800000 */
[----:B------:R-:W-:-:S04]  /*1b080*/  IMAD.MOV.U32 R3, RZ, RZ, RZ ;  /* 0x000000ffff037224 */ /* 0x000fc800078e00ff */
[----:B------:R-:W-:-:S07]  /*1b090*/  IMAD.MOV.U32 R9, RZ, RZ, R5 ;  /* 0x000000ffff097224 */ /* 0x000fce00078e0005 */
[----:B------:R-:W-:Y:S05]  /*1b0a0*/  WARPSYNC.COLLECTIVE R6, `(.L_x_6691) ;  /* 0x0000000006087348 */ /* 0x000fea0003c00000 */
[----:B------:R0:W1:Y:S02]  /*1b0b0*/  SHFL.DOWN P0, R0, R9, R8, R7 ;  /* 0x0800000809007389 */ /* 0x0000640000000007 */
[----:B01----:R-:W-:Y:S05]  /*1b0c0*/  ENDCOLLECTIVE ;  /* 0x000000000000791b */ /* 0x003fea0003800000 */
.L_x_6691:
[----:B------:R-:W-:Y:S01]  /*1b0d0*/  IMAD.MOV.U32 R8, RZ, RZ, 0x1 ;  /* 0x00000001ff087424 */ /* 0x000fe200078e00ff */
[----:B------:R-:W-:-:S05]  /*1b0e0*/  FMNMX R10, R5, R0, !PT ;  /* 0x00000000050a7209 */ /* 0x000fca0007800000 */
[----:B------:R-:W-:-:S07]  /*1b0f0*/  IMAD.MOV.U32 R9, RZ, RZ, R10 ;  /* 0x000000ffff097224 */ /* 0x000fce00078e000a */
[----:B------:R-:W-:Y:S05]  /*1b100*/  WARPSYNC.COLLECTIVE R6, `(.L_x_6692) ;  /* 0x0000000006087348 */ /* 0x000fea0003c00000 */
[----:B------:R0:W1:Y:S02]  /*1b110*/  SHFL.DOWN P0, R0, R9, R8, R7 ;  /* 0x0800000809007389 */ /* 0x0000640000000007 */
[----:B01----:R-:W-:Y:S05]  /*1b120*/  ENDCOLLECTIVE ;  /* 0x000000000000791b */ /* 0x003fea0003800000 */
.L_x_6692:
[----:B------:R-:W-:-:S05]  /*1b130*/  FMNMX R0, R10, R0, !PT ;  /* 0x000000000a007209 */ /* 0x000fca0007800000 */
[----:B------:R-:W-:Y:S02]  /*1b140*/  IMAD.MOV.U32 R5, RZ, RZ, R0 ;  /* 0x000000ffff057224 */ /* 0x000fe400078e0000 */
[----:B------:R-:W-:-:S07]  /*1b150*/  IMAD.MOV.U32 R0, RZ, RZ, 0x1f ;  /* 0x0000001fff007424 */ /* 0x000fce00078e00ff */
[----:B------:R-:W-:Y:S05]  /*1b160*/  WARPSYNC.COLLECTIVE R6, `(.L_x_6693) ;  /* 0x0000000006087348 */ /* 0x000fea0003c00000 */
[----:B------:R0:W1:Y:S02]  /*1b170*/  SHFL.IDX P0, R0, R5, R3, R0 ;  /* 0x0000000305007389 */ /* 0x0000640000000000 */
[----:B01----:R-:W-:Y:S05]  /*1b180*/  ENDCOLLECTIVE ;  /* 0x000000000000791b */ /* 0x003fea0003800000 */
.L_x_6693:
[----:B------:R-:W-:Y:S01]  /*1b190*/  IMAD.MOV.U32 R11, RZ, RZ, R0 ;  /* 0x000000ffff0b7224 */ /* 0x000fe200078e0000 */
[----:B------:R-:W-:Y:S06]  /*1b1a0*/  BRA `(.L_x_6694) ;  /* 0xffffff6c00347947 */ /* 0x000fec000383ffff */
.L_x_6359:
[----:B------:R-:W-:Y:S01]  /*1b1b0*/  BSSY B0, `(.L_x_6695) ;  /* 0x0000007000007945 */ /* 0x000fe20003800000 */
[----:B------:R-:W-:Y:S02]  /*1b1c0*/  IMAD.MOV.U32 R8, RZ, RZ, 0x10 ;  /* 0x00000010ff087424 */ /* 0x000fe400078e00ff */
[----:B------:R-:W-:Y:S02]  /*1b1d0*/  IMAD.MOV.U32 R7, RZ, RZ, 0x1f ;  /* 0x0000001fff077424 */ /* 0x000fe400078e00ff */
[----:B------:R-:W-:-:S07]  /*1b1e0*/  IMAD.MOV.U32 R6, RZ, RZ, -0x1 ;  /* 0xffffffffff067424 */ /* 0x000fce00078e00ff */
[----:B------:R-:W-:Y:S05]  /*1b1f0*/  WARPSYNC.COLLECTIVE R6, `(.L_x_6696) ;  /* 0x0000000006087348 */ /* 0x000fea0003c00000 */
[----:B------:R0:W1:Y:S02]  /*1b200*/  SHFL.DOWN P0, R0, R9, R8, R7 ;  /* 0x0800000809007389 */ /* 0x0000640000000007 */
[----:B01----:R-:W-:Y:S05]  /*1b210*/  ENDCOLLECTIVE ;  /* 0x000000000000791b */ /* 0x003fea0003800000 */
.L_x_6696:
[----:B------:R-:W-:Y:S05]  /*1b220*/  BSYNC B0 ;  /* 0x0000000000007941 */ /* 0x000fea0003800000 */
.L_x_6695:
[----:B------:R-:W-:Y:S01]  /*1b230*/  FMNMX R9, R9, R0, !PT ;  /* 0x0000000009097209 */ /* 0x000fe20007800000 */
[----:B------:R-:W-:Y:S02]  /*1b240*/  IMAD.MOV.U32 R8, RZ, RZ, 0x8 ;  /* 0x00000008ff087424 */ /* 0x000fe400078e00ff */
[----:B------:R-:W-:Y:S02]  /*1b250*/  IMAD.MOV.U32 R7, RZ, RZ, 0x1f ;  /* 0x0000001fff077424 */ /* 0x000fe400078e00ff */
[----:B------:R-:W-:-:S07]  /*1b260*/  IMAD.MOV.U32 R6, RZ, RZ, -0x1 ;  /* 0xffffffffff067424 */ /* 0x000fce00078e00ff */
[----:B------:R-:W-:Y:S05]  /*1b270*/  WARPSYNC.COLLECTIVE R6, `(.L_x_6697) ;  /* 0x0000000006087348 */ /* 0x000fea0003c00000 */
[----:B------:R0:W1:Y:S02]  /*1b280*/  SHFL.DOWN P0, R0, R9, R8, R7 ;  /* 0x0800000809007389 */ /* 0x0000640000000007 */
[----:B01----:R-:W-:Y:S05]  /*1b290*/  ENDCOLLECTIVE ;  /* 0x000000000000791b */ /* 0x003fea0003800000 */
.L_x_6697:
[----:B------:R-:W-:Y:S01]  /*1b2a0*/  IMAD.MOV.U32 R8, RZ, RZ, 0x4 ;  /* 0x00000004ff087424 */ /* 0x000fe200078e00ff */
[----:B------:R-:W-:-:S05]  /*1b2b0*/  FMNMX R3, R9, R0, !PT ;  /* 0x0000000009037209 */ /* 0x000fca0007800000 */
[----:B------:R-:W-:-:S07]  /*1b2c0*/  IMAD.MOV.U32 R9, RZ, RZ, R3 ;  /* 0x000000ffff097224 */ /* 0x000fce00078e0003 */
[----:B------:R-:W-:Y:S05]  /*1b2d0*/  WARPSYNC.COLLECTIVE R6, `(.L_x_6698) ;  /* 0x0000000006087348 */ /* 0x000fea0003c00000 */
[----:B------:R0:W1:Y:S02]  /*1b2e0*/  SHFL.DOWN P0, R0, R9, R8, R7 ;  /* 0x0800000809007389 */ /* 0x0000640000000007 */
[----:B01----:R-:W-:Y:S05]  /*1b2f0*/  ENDCOLLECTIVE ;  /* 0x000000000000791b */ /* 0x003fea0003800000 */
.L_x_6698:
[----:B------:R-:W-:Y:S01]  /*1b300*/  IMAD.MOV.U32 R8, RZ, RZ, 0x2 ;  /* 0x00000002ff087424 */ /* 0x000fe200078e00ff */
[----:B------:R-:W-:Y:S01]  /*1b310*/  FMNMX R5, R3, R0, !PT ;  /* 0x0000000003057209 */ /* 0x000fe20007800000 */
[----:B------:R-:W-:-:S04]  /*1b320*/  IMAD.MOV.U32 R3, RZ, RZ, RZ ;  /* 0x000000ffff037224 */ /* 0x000fc800078e00ff */
[----:B------:R-:W-:-:S07]  /*1b330*/  IMAD.MOV.U32 R9, RZ, RZ, R5 ;  /* 0x000000ffff097224 */ /* 0x000fce00078e0005 */
[----:B------:R-:W-:Y:S05]  /*1b340*/  WARPSYNC.COLLECTIVE R6, `(.L_x_6699) ;  /* 0x0000000006087348 */ /* 0x000fea0003c00000 */
[----:B------:R0:W1:Y:S02]  /*1b350*/  SHFL.DOWN P0, R0, R9, R8, R7 ;  /* 0x0800000809007389 */ /* 0x0000640000000007 */
[----:B01----:R-:W-:Y:S05]  /*1b360*/  ENDCOLLECTIVE ;  /* 0x000000000000791b */ /* 0x003fea0003800000 */
.L_x_6699:
[----:B------:R-:W-:Y:S01]  /*1b370*/  IMAD.MOV.U32 R8, RZ, RZ, 0x1 ;  /* 0x00000001ff087424 */ /* 0x000fe200078e00ff */
[----:B------:R-:W-:-:S05]  /*1b380*/  FMNMX R10, R5, R0, !PT ;  /* 0x00000000050a7209 */ /* 0x000fca0007800000 */
[----:B------:R-:W-:-:S07]  /*1b390*/  IMAD.MOV.U32 R9, RZ, RZ, R10 ;  /* 0x000000ffff097224 */ /* 0x000fce00078e000a */
[----:B------:R-:W-:Y:S05]  /*1b3a0*/  WARPSYNC.COLLECTIVE R6, `(.L_x_6700) ;  /* 0x0000000006087348 */ /* 0x000fea0003c00000 */
[----:B------:R0:W1:Y:S02]  /*1b3b0*/  SHFL.DOWN P0, R0, R9, R8, R7 ;  /* 0x0800000809007389 */ /* 0x0000640000000007 */
[----:B01----:R-:W-:Y:S05]  /*1b3c0*/  ENDCOLLECTIVE ;  /* 0x000000000000791b */ /* 0x003fea0003800000 */
.L_x_6700:
[----:B------:R-:W-:-:S05]  /*1b3d0*/  FMNMX R0, R10, R0, !PT ;  /* 0x000000000a007209 */ /* 0x000fca0007800000 */
[----:B------:R-:W-:Y:S02]  /*1b3e0*/  IMAD.MOV.U32 R5, RZ, RZ, R0 ;  /* 0x000000ffff057224 */ /* 0x000fe400078e0000 */
[----:B------:R-:W-:-:S07]  /*1b3f0*/  IMAD.MOV.U32 R0, RZ, RZ, 0x1f ;  /* 0x0000001fff007424 */ /* 0x000fce00078e00ff */
[----:B------:R-:W-:Y:S05]  /*1b400*/  WARPSYNC.COLLECTIVE R6, `(.L_x_6701) ;  /* 0x0000000006087348 */ /* 0x000fea0003c00000 */
[----:B------:R0:W1:Y:S02]  /*1b410*/  SHFL.IDX P0, R0, R5, R3, R0 ;  /* 0x0000000305007389 */ /* 0x0000640000000000 */
[----:B01----:R-:W-:Y:S05]  /*1b420*/  ENDCOLLECTIVE ;  /* 0x000000000000791b */ /* 0x003fea0003800000 */
.L_x_6701:
[----:B------:R-:W-:Y:S01]  /*1b430*/  IMAD.MOV.U32 R11, RZ, RZ, R0 ;  /* 0x000000ffff0b7224 */ /* 0x000fe200078e0000 */
[----:B------:R-:W-:Y:S06]  /*1b440*/  BRA `(.L_x_6702) ;  /* 0xffffff6c00d47947 */ /* 0x000fec000383ffff */
.L_x_6367:
[----:B------:R-:W-:Y:S01]  /*1b450*/  BSSY B0, `(.L_x_6703) ;  /* 0x0000007000007945 */ /* 0x000fe20003800000 */
[----:B------:R-:W-:Y:S02]  /*1b460*/  IMAD.MOV.U32 R8, RZ, RZ, 0x10 ;  /* 0x00000010ff087424 */ /* 0x000fe400078e00ff */
[----:B------:R-:W-:Y:S02]  /*1b470*/  IMAD.MOV.U32 R7, RZ, RZ, 0x1f ;  /* 0x0000001fff077424 */ /* 0x000fe400078e00ff */
[----:B------:R-:W-:-:S07]  /*1b480*/  IMAD.MOV.U32 R6, RZ, RZ, -0x1 ;  /* 0xffffffffff067424 */ /* 0x000fce00078e00ff */
[----:B------:R-:W-:Y:S05]  /*1b490*/  WARPSYNC.COLLECTIVE R6, `(.L_x_6704) ;  /* 0x0000000006087348 */ /* 0x000fea0003c00000 */
[----:B------:R0:W1:Y:S02]  /*1b4a0*/  SHFL.DOWN P0, R0, R9, R8, R7 ;  /* 0x0800000809007389 */ /* 0x0000640000000007 */
[----:B01----:R-:W-:Y:S05]  /*1b4b0*/  ENDCOLLECTIVE ;  /* 0x000000000000791b */ /* 0x003fea0003800000 */
.L_x_6704:
[----:B------:R-:W-:Y:S05]  /*1b4c0*/  BSYNC B0 ;  /* 0x0000000000007941 */ /* 0x000fea0003800000 */
.L_x_6703:
[----:B------:R-:W-:Y:S01]  /*1b4d0*/  FMNMX R9, R9, R0, !PT ;  /* 0x0000000009097209 */ /* 0x000fe20007800000 */
[----:B------:R-:W-:Y:S02]  /*1b4e0*/  IMAD.MOV.U32 R8, RZ, RZ, 0x8 ;  /* 0x00000008ff087424 */ /* 0x000fe400078e00ff */
[----:B------:R-:W-:Y:S02]  /*1b4f0*/  IMAD.MOV.U32 R7, RZ, RZ, 0x1f ;  /* 0x0000001fff077424 */ /* 0x000fe400078e00ff */
[----:B------:R-:W-:-:S07]  /*1b500*/  IMAD.MOV.U32 R6, RZ, RZ, -0x1 ;  /* 0xffffffffff067424 */ /* 0x000fce00078e00ff */
[----:B------:R-:W-:Y:S05]  /*1b510*/  WARPSYNC.COLLECTIVE R6, `(.L_x_6705) ;  /* 0x0000000006087348 */ /* 0x000fea0003c00000 */
[----:B------:R0:W1:Y:S02]  /*1b520*/  SHFL.DOWN P0, R0, R9, R8, R7 ;  /* 0x0800000809007389 */ /* 0x0000640000000007 */
[----:B01----:R-:W-:Y:S05]  /*1b530*/  ENDCOLLECTIVE ;  /* 0x000000000000791b */ /* 0x003fea0003800000 */
.L_x_6705:
[----:B------:R-:W-:Y:S01]  /*1b540*/  IMAD.MOV.U32 R8, RZ, RZ, 0x4 ;  /* 0x00000004ff087424 */ /* 0x000fe200078e00ff */
[----:B------:R-:W-:-:S05]  /*1b550*/  FMNMX R3, R9, R0, !PT ;  /* 0x0000000009037209 */ /* 0x000fca0007800000 */
[----:B------:R-:W-:-:S07]  /*1b560*/  IMAD.MOV.U32 R9, RZ, RZ, R3 ;  /* 0x000000ffff097224 */ /* 0x000fce00078e0003 */
[----:B------:R-:W-:Y:S05]  /*1b570*/  WARPSYNC.COLLECTIVE R6, `(.L_x_6706) ;  /* 0x0000000006087348 */ /* 0x000fea0003c00000 */
[----:B------:R0:W1:Y:S02]  /*1b580*/  SHFL.DOWN P0, R0, R9, R8, R7 ;  /* 0x0800000809007389 */ /* 0x0000640000000007 */
[----:B01----:R-:W-:Y:S05]  /*1b590*/  ENDCOLLECTIVE ;  /* 0x000000000000791b */ /* 0x003fea0003800000 */
.L_x_6706:
[----:B------:R-:W-:Y:S01]  /*1b5a0*/  IMAD.MOV.U32 R8, RZ, RZ, 0x2 ;  /* 0x00000002ff087424 */ /* 0x000fe200078e00ff */
[----:B------:R-:W-:Y:S01]  /*1b5b0*/  FMNMX R5, R3, R0, !PT ;  /* 0x0000000003057209 */ /* 0x000fe20007800000 */
[----:B------:R-:W-:-:S04]  /*1b5c0*/  IMAD.MOV.U32 R3, RZ, RZ, RZ ;  /* 0x000000ffff037224 */ /* 0x000fc800078e00ff */
[----:B------:R-:W-:-:S07]  /*1b5d0*/  IMAD.MOV.U32 R9, RZ, RZ, R5 ;  /* 0x000000ffff097224 */ /* 0x000fce00078e0005 */
[----:B------:R-:W-:Y:S05]  /*1b5e0*/  WARPSYNC.COLLECTIVE R6, `(.L_x_6707) ;  /* 0x0000000006087348 */ /* 0x000fea0003c00000 */
[----:B------:R0:W1:Y:S02]  /*1b5f0*/  SHFL.DOWN P0, R0, R9, R8, R7 ;  /* 0x0800000809007389 */ /* 0x0000640000000007 */
[----:B01----:R-:W-:Y:S05]  /*1b600*/  ENDCOLLECTIVE ;  /* 0x000000000000791b */ /* 0x003fea0003800000 */
.L_x_6707:
[----:B------:R-:W-:Y:S01]  /*1b610*/  IMAD.MOV.U32 R8, RZ, RZ, 0x1 ;  /* 0x00000001ff087424 */ /* 0x000fe200078e00ff */
[----:B------:R-:W-:-:S05]  /*1b620*/  FMNMX R10, R5, R0, !PT ;  /* 0x00000000050a7209 */ /* 0x000fca0007800000 */
[----:B------:R-:W-:-:S07]  /*1b630*/  IMAD.MOV.U32 R9, RZ, RZ, R10 ;  /* 0x000000ffff097224 */ /* 0x000fce00078e000a */
[----:B------:R-:W-:Y:S05]  /*1b640*/  WARPSYNC.COLLECTIVE R6, `(.L_x_6708) ;  /* 0x0000000006087348 */ /* 0x000fea0003c00000 */
[----:B------:R0:W1:Y:S02]  /*1b650*/  SHFL.DOWN P0, R0, R9, R8, R7 ;  /* 0x0800000809007389 */ /* 0x0000640000000007 */
[----:B01----:R-:W-:Y:S05]  /*1b660*/  ENDCOLLECTIVE ;  /* 0x000000000000791b */ /* 0x003fea0003800000 */
.L_x_6708:
[----:B------:R-:W-:-:S05]  /*1b670*/  FMNMX R0, R10, R0, !PT ;  /* 0x000000000a007209 */ /* 0x000fca0007800000 */
[----:B------:R-:W-:Y:S02]  /*1b680*/  IMAD.MOV.U32 R5, RZ, RZ, R0 ;  /* 0x000000ffff057224 */ /* 0x000fe400078e0000 */
[----:B------:R-:W-:-:S07]  /*1b690*/  IMAD.MOV.U32 R0, RZ, RZ, 0x1f ;  /* 0x0000001fff007424 */ /* 0x000fce00078e00ff */
[----:B------:R-:W-:Y:S05]  /*1b6a0*/  WARPSYNC.COLLECTIVE R6, `(.L_x_6709) ;  /* 0x0000000006087348 */ /* 0x000fea0003c00000 */
[----:B------:R0:W1:Y:S02]  /*1b6b0*/  SHFL.IDX P0, R0, R5, R3, R0 ;  /* 0x0000000305007389 */ /* 0x0000640000000000 */
[----:B01----:R-:W-:Y:S05]  /*1b6c0*/  ENDCOLLECTIVE ;  /* 0x000000000000791b */ /* 0x003fea0003800000 */
.L_x_6709:
[----:B------:R-:W-:Y:S01]  /*1b6d0*/  IMAD.MOV.U32 R11, RZ, RZ, R0 ;  /* 0x000000ffff0b7224 */ /* 0x000fe200078e0000 */
[----:B------:R-:W-:Y:S06]  /*1b6e0*/  BRA `(.L_x_6710) ;  /* 0xffffff7000747947 */ /* 0x000fec000383ffff */
.L_x_6375:
[----:B------:R-:W-:Y:S01]  /*1b6f0*/  BSSY B0, `(.L_x_6711) ;  /* 0x0000007000007945 */ /* 0x000fe20003800000 */
[----:B------:R-:W-:Y:S02]  /*1b700*/  IMAD.MOV.U32 R8, RZ, RZ, 0x10 ;  /* 0x00000010ff087424 */ /* 0x000fe400078e00ff */
[----:B------:R-:W-:Y:S02]  /*1b710*/  IMAD.MOV.U32 R7, RZ, RZ, 0x1f ;  /* 0x0000001fff077424 */ /* 0x000fe400078e00ff */
[----:B------:R-:W-:-:S07]  /*1b720*/  IMAD.MOV.U32 R6, RZ, RZ, -0x1 ;  /* 0xffffffffff067424 */ /* 0x000fce00078e00ff */
[----:B------:R-:W-:Y:S05]  /*1b730*/  WARPSYNC.COLLECTIVE R6, `(.L_x_6712) ;  /* 0x0000000006087348 */ /* 0x000fea0003c00000 */
[----:B------:R0:W1:Y:S02]  /*1b740*/  SHFL.DOWN P0, R0, R9, R8, R7 ;  /* 0x0800000809007389 */ /* 0x0000640000000007 */
[----:B01----:R-:W-:Y:S05]  /*1b750*/  ENDCOLLECTIVE ;  /* 0x000000000000791b */ /* 0x003fea0003800000 */
.L_x_6712:
[----:B------:R-:W-:Y:S05]  /*1b760*/  BSYNC B0 ;  /* 0x0000000000007941 */ /* 0x000fea0003800000 */
.L_x_6711:
[----:B------:R-:W-:Y:S01]  /*1b770*/  FMNMX R9, R9, R0, !PT ;  /* 0x0000000009097209 */ /* 0x000fe20007800000 */
[----:B------:R-:W-:Y:S02]  /*1b780*/  IMAD.MOV.U32 R8, RZ, RZ, 0x8 ;  /* 0x00000008ff087424 */ /* 0x000fe400078e00ff */
[----:B------:R-:W-:Y:S02]  /*1b790*/  IMAD.MOV.U32 R7, RZ, RZ, 0x1f ;  /* 0x0000001fff077424 */ /* 0x000fe400078e00ff */
[----:B------:R-:W-:-:S07]  /*1b7a0*/  IMAD.MOV.U32 R6, RZ, RZ, -0x1 ;  /* 0xffffffffff067424 */ /* 0x000fce00078e00ff */
[----:B------:R-:W-:Y:S05]  /*1b7b0*/  WARPSYNC.COLLECTIVE R6, `(.L_x_6713) ;  /* 0x0000000006087348 */ /* 0x000fea0003c00000 */
[----:B------:R0:W1:Y:S02]  /*1b7c0*/  SHFL.DOWN P0, R0, R9, R8, R7 ;  /* 0x0800000809007389 */ /* 0x0000640000000007 */
[----:B01----:R-:W-:Y:S05]  /*1b7d0*/  ENDCOLLECTIVE ;  /* 0x000000000000791b */ /* 0x003fea0003800000 */
.L_x_6713:
[----:B------:R-:W-:Y:S01]  /*1b7e0*/  IMAD.MOV.U32 R8, RZ, RZ, 0x4 ;  /* 0x00000004ff087424 */ /* 0x000fe200078e00ff */
[----:B------:R-:W-:-:S05]  /*1b7f0*/  FMNMX R3, R9, R0, !PT ;  /* 0x0000000009037209 */ /* 0x000fca0007800000 */
[----:B------:R-:W-:-:S07]  /*1b800*/  IMAD.MOV.U32 R9, RZ, RZ, R3 ;  /* 0x000000ffff097224 */ /* 0x000fce00078e0003 */
[----:B------:R-:W-:Y:S05]  /*1b810*/  WARPSYNC.COLLECTIVE R6, `(.L_x_6714) ;  /* 0x0000000006087348 */ /* 0x000fea0003c00000 */
[----:B------:R0:W1:Y:S02]  /*1b820*/  SHFL.DOWN P0, R0, R9, R8, R7 ;  /* 0x0800000809007389 */ /* 0x0000640000000007 */
[----:B01----:R-:W-:Y:S05]  /*1b830*/  ENDCOLLECTIVE ;  /* 0x000000000000791b */ /* 0x003fea0003800000 */
.L_x_6714:
[----:B------:R-:W-:Y:S01]  /*1b840*/  IMAD.MOV.U32 R8, RZ, RZ, 0x2 ;  /* 0x00000002ff087424 */ /* 0x000fe200078e00ff */
[----:B------:R-:W-:Y:S01]  /*1b850*/  FMNMX R5, R3, R0, !PT ;  /* 0x0000000003057209 */ /* 0x000fe20007800000 */
[----:B------:R-:W-:-:S04]  /*1b860*/  IMAD.MOV.U32 R3, RZ, RZ, RZ ;  /* 0x000000ffff037224 */ /* 0x000fc800078e00ff */
[----:B------:R-:W-:-:S07]  /*1b870*/  IMAD.MOV.U32 R9, RZ, RZ, R5 ;  /* 0x000000ffff097224 */ /* 0x000fce00078e0005 */
[----:B------:R-:W-:Y:S05]  /*1b880*/  WARPSYNC.COLLECTIVE R6, `(.L_x_6715) ;  /* 0x0000000006087348 */ /* 0x000fea0003c00000 */
[----:B------:R0:W1:Y:S02]  /*1b890*/  SHFL.DOWN P0, R0, R9, R8, R7 ;  /* 0x0800000809007389 */ /* 0x0000640000000007 */
[----:B01----:R-:W-:Y:S05]  /*1b8a0*/  ENDCOLLECTIVE ;  /* 0x000000000000791b */ /* 0x003fea0003800000 */
.L_x_6715:
[----:B------:R-:W-:Y:S01]  /*1b8b0*/  IMAD.MOV.U32 R8, RZ, RZ, 0x1 ;  /* 0x00000001ff087424 */ /* 0x000fe200078e00ff */
[----:B------:R-:W-:-:S05]  /*1b8c0*/  FMNMX R10, R5, R0, !PT ;  /* 0x00000000050a7209 */ /* 0x000fca0007800000 */
[----:B------:R-:W-:-:S07]  /*1b8d0*/  IMAD.MOV.U32 R9, RZ, RZ, R10 ;  /* 0x000000ffff097224 */ /* 0x000fce00078e000a */
[----:B------:R-:W-:Y:S05]  /*1b8e0*/  WARPSYNC.COLLECTIVE R6, `(.L_x_6716) ;  /* 0x0000000006087348 */ /* 0x000fea0003c00000 */
[----:B------:R0:W1:Y:S02]  /*1b8f0*/  SHFL.DOWN P0, R0, R9, R8, R7 ;  /* 0x0800000809007389 */ /* 0x0000640000000007 */
[----:B01----:R-:W-:Y:S05]  /*1b900*/  ENDCOLLECTIVE ;  /* 0x000000000000791b */ /* 0x003fea0003800000 */
.L_x_6716:
[----:B------:R-:W-:-:S05]  /*1b910*/  FMNMX R0, R10, R0, !PT ;  /* 0x000000000a007209 */ /* 0x000fca0007800000 */
[----:B------:R-:W-:Y:S02]  /*1b920*/  IMAD.MOV.U32 R5, RZ, RZ, R0 ;  /* 0x000000ffff057224 */ /* 0x000fe400078e0000 */
[----:B------:R-:W-:-:S07]  /*1b930*/  IMAD.MOV.U32 R0, RZ, RZ, 0x1f ;  /* 0x0000001fff007424 */ /* 0x000fce00078e00ff */
[----:B------:R-:W-:Y:S05]  /*1b940*/  WARPSYNC.COLLECTIVE R6, `(.L_x_6717) ;  /* 0x0000000006087348 */ /* 0x000fea0003c00000 */
[----:B------:R0:W1:Y:S02]  /*1b950*/  SHFL.IDX P0, R0, R5, R3, R0 ;  /* 0x0000000305007389 */ /* 0x0000640000000000 */
[----:B01----:R-:W-:Y:S05]  /*1b960*/  ENDCOLLECTIVE ;  /* 0x000000000000791b */ /* 0x003fea0003800000 */
.L_x_6717:
[----:B------:R-:W-:Y:S01]  /*1b970*/  IMAD.MOV.U32 R11, RZ, RZ, R0 ;  /* 0x000000ffff0b7224 */ /* 0x000fe200078e0000 */
[----:B------:R-:W-:Y:S06]  /*1b980*/  BRA `(.L_x_6718) ;  /* 0xffffff7400147947 */ /* 0x000fec000383ffff */
        .weak           $__internal_16_$__cuda_sm20_rcp_rn_f32_slowpath
        .type           $__internal_16_$__cuda_sm20_rcp_rn_f32_slowpath,@function
        .size           $__internal_16_$__cuda_sm20_rcp_rn_f32_slowpath,($__internal_17_$__cuda_sm3x_div_rn_noftz_f32_slowpath - $__internal_16_$__cuda_sm20_rcp_rn_f32_slowpath)
$__internal_16_$__cuda_sm20_rcp_rn_f32_slowpath:
        /* <DEDUP_REMOVED lines=15> */
.L_x_6720:
[----:B------:R-:W-:-:S05]  /*1ba80*/  VIADD R5, R3, 0xffffff03 ;  /* 0xffffff0303057836 */ /* 0x000fca0000000000 */
[----:B------:R-:W-:-:S13]  /*1ba90*/  ISETP.GT.U32.AND P0, PT, R5, 0x1, PT ;  /* 0x000000010500780c */ /* 0x000fda0003f04070 */
[----:B------:R-:W-:Y:S05]  /*1baa0*/  @P0 BRA `(.L_x_6722) ;  /* 0x0000000000780947 */ /* 0x000fea0003800000 */
[----:B------:R-:W-:Y:S01]  /*1bab0*/  LOP3.LUT R76, R0, 0x7fffff, RZ, 0xc0, !PT ;  /* 0x007fffff004c7812 */ /* 0x000fe200078ec0ff */
[----:B------:R-:W-:Y:S02]  /*1bac0*/  IMAD.MOV.U32 R10, RZ, RZ, 0x3 ;  /* 0x00000003ff0a7424 */ /* 0x000fe400078e00ff */
[----:B------:R-:W-:Y:S01]  /*1bad0*/  VIADD R3, R3, 0xffffff04 ;  /* 0xffffff0403037836 */ /* 0x000fe20000000000 */
[----:B------:R-:W-:-:S04]  /*1bae0*/  LOP3.LUT R76, R76, 0x3f800000, RZ, 0xfc, !PT ;  /* 0x3f8000004c4c7812 */ /* 0x000fc800078efcff */
[----:B------:R-:W0:Y:S02]  /*1baf0*/  MUFU.RCP R7, R76 ;  /* 0x0000004c00077308 */ /* 0x000e240000001000 */
[----:B0-----:R-:W-:-:S04]  /*1bb00*/  FFMA R8, R76, R7, -1 ;  /* 0xbf8000004c087423 */ /* 0x001fc80000000007 */
[----:B------:R-:W-:-:S04]  /*1bb10*/  FADD.FTZ R8, -R8, -RZ ;  /* 0x800000ff08087221 */ /* 0x000fc80000010100 */
[CCC-:B------:R-:W-:Y:S01]  /*1bb20*/  FFMA.RM R9, R7.reuse, R8.reuse, R7.reuse ;  /* 0x0000000807097223 */ /* 0x1c0fe20000004007 */
[----:B------:R-:W-:Y:S01]  /*1bb30*/  FFMA.RP R8, R7, R8, R7 ;  /* 0x0000000807087223 */ /* 0x000fe20000008007 */
[----:B------:R-:W-:-:S04]  /*1bb40*/  SHF.L.U32 R7, R10, R5, RZ ;  /* 0x000000050a077219 */ /* 0x000fc800000006ff */
[C---:B------:R-:W-:Y:S02]  /*1bb50*/  FSETP.NEU.FTZ.AND P0, PT, R9.reuse, R8, PT ;  /* 0x000000080900720b */ /* 0x040fe40003f1d000 */
[----:B------:R-:W-:-:S04]  /*1bb60*/  LOP3.LUT R8, R9, 0x7fffff, RZ, 0xc0, !PT ;  /* 0x007fffff09087812 */ /* 0x000fc800078ec0ff */
[----:B------:R-:W-:-:S04]  /*1bb70*/  LOP3.LUT R8, R8, 0x800000, RZ, 0xfc, !PT ;  /* 0x0080000008087812 */ /* 0x000fc800078efcff */
[----:B------:R-:W-:Y:S02]  /*1bb80*/  LOP3.LUT R10, R7, R8, RZ, 0xc0, !PT ;  /* 0x00000008070a7212 */ /* 0x000fe400078ec0ff */
[----:B------:R-:W-:Y:S02]  /*1bb90*/  SEL R7, RZ, 0xffffffff, !P0 ;  /* 0xffffffffff077807 */ /* 0x000fe40004000000 */
[----:B------:R-:W-:Y:S02]  /*1bba0*/  SHF.R.U32.HI R10, RZ, R5, R10 ;  /* 0x00000005ff0a7219 */ /* 0x000fe4000001160a */
[----:B------:R-:W-:Y:S01]  /*1bbb0*/  SHF.R.U32.HI R3, RZ, R3, R8 ;  /* 0x00000003ff037219 */ /* 0x000fe20000011608 */
[----:B------:R-:W-:Y:S01]  /*1bbc0*/  IMAD.MOV R7, RZ, RZ, -R7 ;  /* 0x000000ffff077224 */ /* 0x000fe200078e0a07 */
[C---:B------:R-:W-:Y:S02]  /*1bbd0*/  LOP3.LUT P0, RZ, R10.reuse, 0x1, RZ, 0xc0, !PT ;  /* 0x000000010aff7812 */ /* 0x040fe4000780c0ff */
[----:B------:R-:W-:-:S02]  /*1bbe0*/  LOP3.LUT P2, RZ, R10, 0x2, RZ, 0xc0, !PT ;  /* 0x000000020aff7812 */ /* 0x000fc4000784c0ff */
[----:B------:R-:W-:-:S04]  /*1bbf0*/  LOP3.LUT P1, RZ, R7, R5, R8, 0xf8, !PT ;  /* 0x0000000507ff7212 */ /* 0x000fc8000782f808 */
[----:B------:R-:W-:Y:S02]  /*1bc00*/  PLOP3.LUT P0, PT, P0, P1, P2, 0xe0, 0x0 ;  /* 0x000000000000781c */ /* 0x000fe40000703c20 */
[----:B------:R-:W-:Y:S02]  /*1bc10*/  LOP3.LUT P1, RZ, R0, 0x7fffff, RZ, 0xc0, !PT ;  /* 0x007fffff00ff7812 */ /* 0x000fe4000782c0ff */
[----:B------:R-:W-:-:S05]  /*1bc20*/  SEL R5, RZ, 0x1, !P0 ;  /* 0x00000001ff057807 */ /* 0x000fca0004000000 */
[----:B------:R-:W-:-:S05]  /*1bc30*/  IMAD.MOV R5, RZ, RZ, -R5 ;  /* 0x000000ffff057224 */ /* 0x000fca00078e0a05 */
[----:B------:R-:W-:-:S13]  /*1bc40*/  ISETP.GE.AND P0, PT, R5, RZ, PT ;  /* 0x000000ff0500720c */ /* 0x000fda0003f06270 */
[----:B------:R-:W-:-:S04]  /*1bc50*/  @!P0 VIADD R3, R3, 0x1 ;  /* 0x0000000103038836 */ /* 0x000fc80000000000 */
[----:B------:R-:W-:-:S05]  /*1bc60*/  @!P1 IMAD.SHL.U32 R3, R3, 0x2, RZ ;  /* 0x0000000203039824 */ /* 0x000fca00078e00ff */
[----:B------:R-:W-:Y:S01]  /*1bc70*/  LOP3.LUT R5, R3, 0x80000000, R0, 0xf8, !PT ;  /* 0x8000000003057812 */ /* 0x000fe200078ef800 */
[----:B------:R-:W-:Y:S06]  /*1bc80*/  BRA `(.L_x_6721) ;  /* 0x0000000000047947 */ /* 0x000fec0003800000 */
.L_x_6722:
[----:B------:R0:W1:Y:S02]  /*1bc90*/  MUFU.RCP R5, R0 ;  /* 0x0000000000057308 */ /* 0x0000640000001000 */
.L_x_6721:
[----:B------:R-:W-:Y:S05]  /*1bca0*/  BSYNC.RECONVERGENT B0 ;  /* 0x0000000000007941 */ /* 0x000fea0003800200 */
.L_x_6719:
[----:B------:R-:W-:-:S04]  /*1bcb0*/  IMAD.MOV.U32 R7, RZ, RZ, 0x0 ;  /* 0x00000000ff077424 */ /* 0x000fc800078e00ff */
[----:B01----:R-:W-:Y:S05]  /*1bcc0*/  RET.REL.NODEC R6 `(_ZN18transformer_engine71_GLOBAL__N__fadcdbdc_38_quantize_transpose_vector_blockwise_cu_d4a478bd37block_scaled_1d_cast_transpose_kernelILb0Eff13__nv_fp8_e4m3EEvPKT1_PT2_S7_PT0_S9_mmmmmmfNS_6detail25FP8BlockwiseRowwiseOptionENSA_28FP8BlockwiseColumnwiseOptionEbPKf) ;  /* 0xfffffe4006cc7950 */ /* 0x003fea0003c3ffff */
        .weak           $__internal_17_$__cuda_sm3x_div_rn_noftz_f32_slowpath
        .type           $__internal_17_$__cuda_sm3x_div_rn_noftz_f32_slowpath,@function
        .size           $__internal_17_$__cuda_sm3x_div_rn_noftz_f32_slowpath,(.L_x_9018 - $__internal_17_$__cuda_sm3x_div_rn_noftz_f32_slowpath)
$__internal_17_$__cuda_sm3x_div_rn_noftz_f32_slowpath:
        /* <DEDUP_REMOVED lines=36> */
.L_x_6724:
        /* <DEDUP_REMOVED lines=10> */
[----:B------:R-:W-:Y:S02]  /*1bfb0*/  FFMA R10, R0, R11, RZ ;  /* 0x0000000b000a7223 */ /* 0x000fe400000000ff */
[----:B------:R-:W-:Y:S02]  /*1bfc0*/  IMAD.IADD R3, R8, 0x1, R3 ;  /* 0x0000000108037824 */ /* 0x000fe400078e0203 */
        /* <DEDUP_REMOVED lines=39> */
.L_x_6731:
[----:B------:R-:W-:-:S04]  /*1c240*/  LOP3.LUT R0, R0, 0x80000000, RZ, 0xc0, !PT ;  /* 0x8000000000007812 */ /* 0x000fc800078ec0ff */
[----:B------:R-:W-:Y:S01]  /*1c250*/  LOP3.LUT R0, R0, 0x7f800000, RZ, 0xfc, !PT ;  /* 0x7f80000000007812 */ /* 0x000fe200078efcff */
[----:B------:R-:W-:Y:S06]  /*1c260*/  BRA `(.L_x_6732) ;  /* 0x0000000000047947 */ /* 0x000fec0003800000 */
.L_x_6730:
[----:B------:R-:W-:-:S07]  /*1c270*/  IMAD R0, R3, 0x800000, R0 ;  /* 0x0080000003007824 */ /* 0x000fce00078e0200 */
.L_x_6732:
[----:B------:R-:W-:Y:S05]  /*1c280*/  BSYNC B1 ;  /* 0x0000000000017941 */ /* 0x000fea0003800000 */
.L_x_6729:
[----:B------:R-:W-:Y:S05]  /*1c290*/  BRA `(.L_x_6733) ;  /* 0x0000000000207947 */ /* 0x000fea0003800000 */
.L_x_6728:
[----:B------:R-:W-:-:S04]  /*1c2a0*/  LOP3.LUT R0, R0, 0x80000000, R7, 0x48, !PT ;  /* 0x8000000000007812 */ /* 0x000fc800078e4807 */
[----:B------:R-:W-:Y:S01]  /*1c2b0*/  LOP3.LUT R0, R0, 0x7f800000, RZ, 0xfc, !PT ;  /* 0x7f80000000007812 */ /* 0x000fe200078efcff */
[----:B------:R-:W-:Y:S06]  /*1c2c0*/  BRA `(.L_x_6733) ;  /* 0x0000000000147947 */ /* 0x000fec0003800000 */
.L_x_6727:
[----:B------:R-:W-:Y:S01]  /*1c2d0*/  LOP3.LUT R0, R0, 0x80000000, R7, 0x48, !PT ;  /* 0x8000000000007812 */ /* 0x000fe200078e4807 */
[----:B------:R-:W-:Y:S06]  /*1c2e0*/  BRA `(.L_x_6733) ;  /* 0x00000000000c7947 */ /* 0x000fec0003800000 */
.L_x_6726:
[----:B------:R-:W0:Y:S01]  /*1c2f0*/  MUFU.RSQ R0, -QNAN ;  /* 0xffc0000000007908 */ /* 0x000e220000001400 */
[----:B------:R-:W-:Y:S05]  /*1c300*/  BRA `(.L_x_6733) ;  /* 0x0000000000047947 */ /* 0x000fea0003800000 */
.L_x_6725:
[----:B------:R-:W-:-:S07]  /*1c310*/  FADD.FTZ R0, R3, R0 ;  /* 0x0000000003007221 */ /* 0x000fce0000010000 */
.L_x_6733:
[----:B------:R-:W-:Y:S05]  /*1c320*/  BSYNC B0 ;  /* 0x0000000000007941 */ /* 0x000fea0003800000 */
.L_x_6723:
[----:B------:R-:W-:-:S04]  /*1c330*/  IMAD.MOV.U32 R7, RZ, RZ, 0x0 ;  /* 0x00000000ff077424 */ /* 0x000fc800078e00ff */
[----:B0-----:R-:W-:Y:S05]  /*1c340*/  RET.REL.NODEC R6 `(_ZN18transformer_engine71_GLOBAL__N__fadcdbdc_38_quantize_transpose_vector_blockwise_cu_d4a478bd37block_scaled_1d_cast_transpose_kernelILb0Eff13__nv_fp8_e4m3EEvPKT1_PT2_S7_PT0_S9_mmmmmmfNS_6detail25FP8BlockwiseRowwiseOptionENSA_28FP8BlockwiseColumnwiseOptionEbPKf) ;  /* 0xfffffe3c062c7950 */ /* 0x001fea0003c3ffff */
.L_x_6734:
        /* <DEDUP_REMOVED lines=11> */
.L_x_9018:


//--------------------- .text._ZN18transformer_engine71_GLOBAL__N__fadcdbdc_38_quantize_transpose_vector_blockwise_cu_d4a478bd37block_scaled_1d_cast_transpose_kernelILb1Eff13__nv_fp8_e4m3EEvPKT1_PT2_S7_PT0_S9_mmmmmmfNS_6detail25FP8BlockwiseRowwiseOptionENSA_28FP8BlockwiseColumnwiseOptionEbPKf --------------------------
	.section	.text._ZN18transformer_engine71_GLOBAL__N__fadcdbdc_38_quantize_transpose_vector_blockwise_cu_d4a478bd37block_scaled_1d_cast_transpose_kernelILb1Eff13__nv_fp8_e4m3EEvPKT1_PT2_S7_PT0_S9_mmmmmmfNS_6detail25FP8BlockwiseRowwiseOptionENSA_28FP8BlockwiseColumnwiseOptionEbPKf,"ax",@progbits
	.align	128
.text._ZN18transformer_engine71_GLOBAL__N__fadcdbdc_38_quantize_transpose_vector_blockwise_cu_d4a478bd37block_scaled_1d_cast_transpose_kernelILb1Eff13__nv_fp8_e4m3EEvPKT1_PT2_S7_PT0_S9_mmmmmmfNS_6detail25FP8BlockwiseRowwiseOptionENSA_28FP8BlockwiseColumnwiseOptionEbPKf:
        .type           _ZN18transformer_engine71_GLOBAL__N__fadcdbdc_38_quantize_transpose_vector_blockwise_cu_d4a478bd37block_scaled_1d_cast_transpose_kernelILb1Eff13__nv_fp8_e4m3EEvPKT1_PT2_S7_PT0_S9_mmmmmmfNS_6detail25FP8BlockwiseRowwiseOptionENSA_28FP8BlockwiseColumnwiseOptionEbPKf,@function
        .size           _ZN18transformer_engine71_GLOBAL__N__fadcdbdc_38_quantize_transpose_vector_blockwise_cu_d4a478bd37block_scaled_1d_cast_transpose_kernelILb1Eff13__nv_fp8_e4m3EEvPKT1_PT2_S7_PT0_S9_mmmmmmfNS_6detail25FP8BlockwiseRowwiseOptionENSA_28FP8BlockwiseColumnwiseOptionEbPKf,(.L_x_9021 - _ZN18transformer_engine71_GLOBAL__N__fadcdbdc_38_quantize_transpose_vector_blockwise_cu_d4a478bd37block_scaled_1d_cast_transpose_kernelILb1Eff13__nv_fp8_e4m3EEvPKT1_PT2_S7_PT0_S9_mmmmmmfNS_6detail25FP8BlockwiseRowwiseOptionENSA_28FP8BlockwiseColumnwiseOptionEbPKf)
        .other          _ZN18transformer_engine71_GLOBAL__N__fadcdbdc_38_quantize_transpose_vector_blockwise_cu_d4a478bd37block_scaled_1d_cast_transpose_kernelILb1Eff13__nv_fp8_e4m3EEvPKT1_PT2_S7_PT0_S9_mmmmmmfNS_6detail25FP8BlockwiseRowwiseOptionENSA_28FP8BlockwiseColumnwiseOptionEbPKf,@"STO_CUDA_ENTRY STV_DEFAULT"
_ZN18transformer_engine71_GLOBAL__N__fadcdbdc_38_quantize_transpose_vector_blockwise_cu_d4a478bd37block_scaled_1d_cast_transpose_kernelILb1Eff13__nv_fp8_e4m3EEvPKT1_PT2_S7_PT0_S9_mmmmmmfNS_6detail25FP8BlockwiseRowwiseOptionENSA_28FP8BlockwiseColumnwiseOptionEbPKf:
        /* <DEDUP_REMOVED lines=10> */
.L_x_6735:
[----:B------:R-:W0:Y:S01]  /*00a0*/  S2R R37, SR_CTAID.X ;  /* 0x0000000000257919 */ /* 0x000e220000002500 */
[----:B------:R-:W1:Y:S01]  /*00b0*/  S2UR UR5, SR_CTAID.Y ;  /* 0x00000000000579c3 */ /* 0x000e620000002600 */
[----:B------:R-:W2:Y:S01]  /*00c0*/  LDCU.64 UR12, c[0x0][0x3a8] ;  /* 0x00007500ff0c77ac */ /* 0x000ea20008000a00 */
[----:B------:R-:W3:Y:S01]  /*00d0*/  S2R R4, SR_TID.X ;  /* 0x0000000000047919 */ /* 0x000ee20000002100 */
[----:B------:R-:W4:Y:S01]  /*00e0*/  LDCU.64 UR6, c[0x0][0x380] ;  /* 0x00007000ff0677ac */ /* 0x000f220008000a00 */
[----:B--2---:R-:W-:Y:S02]  /*00f0*/  USHF.L.U32 UR4, UR12, 0x6, URZ ;  /* 0x000000060c047899 */ /* 0x004fe400080006ff */
        /* <DEDUP_REMOVED lines=9> */
[----:B----4-:R-:W-:Y:S01]  /*0190*/  LEA R6, P0, R2, UR6, 0x2 ;  /* 0x0000000602067c11 */ /* 0x010fe2000f8010ff */
[----:B------:R-:W-:-:S03]  /*01a0*/  USHF.L.U64.HI UR6, UR12, 0x6, UR13 ;  /* 0x000000060c067899 */ /* 0x000fc6000801020d */
[----:B------:R-:W-:Y:S02]  /*01b0*/  LEA.HI.X R7, R2, UR7, R7, 0x2, P0 ;  /* 0x0000000702077c11 */ /* 0x000fe400080f1407 */
[----:B------:R-:W-:-:S03]  /*01c0*/  IADD3 R2, P0, PT, R6, UR4, RZ ;  /* 0x0000000406027c10 */ /* 0x000fc6000ff1e0ff */
[----:B------:R-:W2:Y:S01]  /*01d0*/  LDG.E.128 R8, desc[UR8][R6.64] ;  /* 0x0000000806087981 */ /* 0x000ea2000c1e1d00 */
[----:B------:R-:W-:Y:S02]  /*01e0*/  IADD3.X R3, PT, PT, R7, UR6, RZ, P0, !PT ;  /* 0x0000000607037c10 */ /* 0x000fe400087fe4ff */
[----:B------:R-:W-:Y:S01]  /*01f0*/  IADD3 R38, P0, PT, R2, UR4, RZ ;  /* 0x0000000402267c10 */ /* 0x000fe2000ff1e0ff */
[----:B------:R-:W3:Y:S03]  /*0200*/  LDG.E.128 R16, desc[UR8][R6.64+0x10] ;  /* 0x0000100806107981 */ /* 0x000ee6000c1e1d00 */
[----:B------:R-:W-:Y:S01]  /*0210*/  IADD3.X R39, PT, PT, R3, UR6, RZ, P0, !PT ;  /* 0x0000000603277c10 */ /* 0x000fe200087fe4ff */
[----:B------:R-:W4:Y:S01]  /*0220*/  LDG.E.128 R12, desc[UR8][R2.64] ;  /* 0x00000008020c7981 */ /* 0x000f22000c1e1d00 */
[----:B------:R-:W-:-:S03]  /*0230*/  IADD3 R72, P0, PT, R38, UR4, RZ ;  /* 0x0000000426487c10 */ /* 0x000fc6000ff1e0ff */
[----:B------:R0:W5:Y:S01]  /*0240*/  LDG.E.128 R24, desc[UR8][R2.64+0x10] ;  /* 0x0000100802187981 */ /* 0x000162000c1e1d00 */
[----:B------:R-:W-:Y:S02]  /*0250*/  IADD3.X R73, PT, PT, R39, UR6, RZ, P0, !PT ;  /* 0x0000000627497c10 */ /* 0x000fe400087fe4ff */
[----:B------:R-:W-:Y:S01]  /*0260*/  IADD3 R76, P0, PT, R72, UR4, RZ ;  /* 0x00000004484c7c10 */ /* 0x000fe2000ff1e0ff */
[----:B------:R-:W5:Y:S03]  /*0270*/  LDG.E.128 R20, desc[UR8][R38.64] ;  /* 0x0000000826147981 */ /* 0x000f66000c1e1d00 */
[----:B------:R-:W-:Y:S01]  /*0280*/  IADD3.X R77, PT, PT, R73, UR6, RZ, P0, !PT ;  /* 0x00000006494d7c10 */ /* 0x000fe200087fe4ff */
[----:B------:R-:W5:Y:S01]  /*0290*/  LDG.E.128 R32, desc[UR8][R72.64] ;  /* 0x0000000848207981 */ /* 0x000f62000c1e1d00 */
[----:B------:R-:W-:-:S03]  /*02a0*/  IADD3 R80, P0, PT, R76, UR4, RZ ;  /* 0x000000044c507c10 */ /* 0x000fc6000ff1e0ff */
[----:B------:R-:W5:Y:S01]  /*02b0*/  LDG.E.128 R40, desc[UR8][R72.64+0x10] ;  /* 0x0000100848287981 */ /* 0x000f62000c1e1d00 */
[----:B------:R-:W-:Y:S02]  /*02c0*/  IADD3.X R81, PT, PT, R77, UR6, RZ, P0, !PT ;  /* 0x000000064d517c10 */ /* 0x000fe400087fe4ff */
[----:B------:R-:W-:Y:S01]  /*02d0*/  IADD3 R82, P0, PT, R80, UR4, RZ ;  /* 0x0000000450527c10 */ /* 0x000fe2000ff1e0ff */
[----:B------:R-:W5:Y:S03]  /*02e0*/  LDG.E.128 R28, desc[UR8][R38.64+0x10] ;  /* 0x00001008261c7981 */ /* 0x000f66000c1e1d00 */
[----:B------:R-:W-:Y:S01]  /*02f0*/  IADD3.X R83, PT, PT, R81, UR6, RZ, P0, !PT ;  /* 0x0000000651537c10 */ /* 0x000fe200087fe4ff */
[----:B------:R-:W5:Y:S01]  /*0300*/  LDG.E.128 R44, desc[UR8][R76.64] ;  /* 0x000000084c2c7981 */ /* 0x000f62000c1e1d00 */
[----:B0-----:R-:W-:-:S03]  /*0310*/  IADD3 R2, P0, PT, R82, UR4, RZ ;  /* 0x0000000452027c10 */ /* 0x001fc6000ff1e0ff */
[----:B------:R-:W5:Y:S01]  /*0320*/  LDG.E.128 R48, desc[UR8][R76.64+0x10] ;  /* 0x000010084c307981 */ /* 0x000f62000c1e1d00 */
[----:B------:R-:W-:-:S03]  /*0330*/  IADD3.X R3, PT, PT, R83, UR6, RZ, P0, !PT ;  /* 0x0000000653037c10 */ /* 0x000fc600087fe4ff */
[----:B------:R-:W5:Y:S04]  /*0340*/  LDG.E.128 R52, desc[UR8][R80.64] ;  /* 0x0000000850347981 */ /* 0x000f68000c1e1d00 */
[----:B------:R-:W5:Y:S04]  /*0350*/  LDG.E.128 R56, desc[UR8][R80.64+0x10] ;  /* 0x0000100850387981 */ /* 0x000f68000c1e1d00 */
[----:B------:R-:W5:Y:S04]  /*0360*/  LDG.E.128 R60, desc[UR8][R82.64] ;  /* 0x00000008523c7981 */ /* 0x000f68000c1e1d00 */
[----:B------:R-:W5:Y:S04]  /*0370*/  LDG.E.128 R64, desc[UR8][R82.64+0x10] ;  /* 0x0000100852407981 */ /* 0x000f68000c1e1d00 */
[----:B------:R-:W5:Y:S04]  /*0380*/  LDG.E.128 R68, desc[UR8][R2.64] ;  /* 0x0000000802447981 */ /* 0x000f68000c1e1d00 */
[----:B------:R0:W5:Y:S01]  /*0390*/  LDG.E.128 R72, desc[UR8][R2.64+0x10] ;  /* 0x0000100802487981 */ /* 0x000162000c1e1d00 */
[----:B------:R-:W1:Y:S01]  /*03a0*/  S2UR UR6, SR_CgaCtaId ;  /* 0x00000000000679c3 */ /* 0x000e620000008800 */
[----:B------:R-:W-:Y:S01]  /*03b0*/  IMAD.SHL.U32 R0, R4, 0x4, RZ ;  /* 0x0000000404007824 */ /* 0x000fe200078e00ff */
[----:B------:R-:W-:-:S04]  /*03c0*/  UMOV UR4, 0x400 ;  /* 0x0000040000047882 */ /* 0x000fc80000000000 */
[----:B------:R-:W-:-:S05]  /*03d0*/  LOP3.LUT R0, R0, 0x3c, RZ, 0xc0, !PT ;  /* 0x0000003c00007812 */ /* 0x000fca00078ec0ff */
[----:B------:R-:W-:Y:S01]  /*03e0*/  IMAD R0, R5, 0x41, R0 ;  /* 0x0000004105007824 */ /* 0x000fe200078e0200 */
[----:B-1----:R-:W-:Y:S01]  /*03f0*/  ULEA UR4, UR6, UR4, 0x18 ;  /* 0x0000000406047291 */ /* 0x002fe2000f8ec0ff */
[----:B------:R-:W1:Y:S05]  /*0400*/  LDCU UR6, c[0x0][0x3dc] ;  /* 0x00007b80ff0677ac */ /* 0x000e6a0008000800 */
[----:B------:R-:W-:Y:S01]  /*0410*/  LEA R5, R0, UR4, 0x3 ;  /* 0x0000000400057c11 */ /* 0x000fe2000f8e18ff */
[----:B0-----:R-:W-:Y:S01]  /*0420*/  IMAD.MOV.U32 R2, RZ, RZ, 0x43e00000 ;  /* 0x43e00000ff027424 */ /* 0x001fe200078e00ff */
[----:B-1----:R-:W-:-:S03]  /*0430*/  UISETP.NE.AND UP0, UPT, UR6, URZ, UPT ;  /* 0x000000ff0600728c */ /* 0x002fc6000bf05270 */
[----:B--2---:R0:W-:Y:S04]  /*0440*/  STS.64 [R5], R8 ;  /* 0x0000000805007388 */ /* 0x0041e80000000a00 */
[----:B------:R0:W-:Y:S04]  /*0450*/  STS.64 [R5+0x8], R10 ;  /* 0x0000080a05007388 */ /* 0x0001e80000000a00 */
[----:B---3--:R0:W-:Y:S04]  /*0460*/  STS.64 [R5+0x10], R16 ;  /* 0x0000101005007388 */ /* 0x0081e80000000a00 */
[----:B------:R0:W-:Y:S04]  /*0470*/  STS.64 [R5+0x18], R18 ;  /* 0x0000181205007388 */ /* 0x0001e80000000a00 */
[----:B----4-:R0:W-:Y:S04]  /*0480*/  STS.64 [R5+0x2080], R12 ;  /* 0x0020800c05007388 */ /* 0x0101e80000000a00 */
[----:B------:R0:W-:Y:S04]  /*0490*/  STS.64 [R5+0x2088], R14 ;  /* 0x0020880e05007388 */ /* 0x0001e80000000a00 */
[----:B-----5:R0:W-:Y:S04]  /*04a0*/  STS.64 [R5+0x2090], R24 ;  /* 0x0020901805007388 */ /* 0x0201e80000000a00 */
[----:B------:R0:W-:Y:S04]  /*04b0*/  STS.64 [R5+0x2098], R26 ;  /* 0x0020981a05007388 */ /* 0x0001e80000000a00 */
        /* <DEDUP_REMOVED lines=23> */
[----:B------:R0:W-:Y:S01]  /*0630*/  STS.64 [R5+0xe398], R74 ;  /* 0x00e3984a05007388 */ /* 0x0001e20000000a00 */
[----:B------:R-:W-:Y:S06]  /*0640*/  BAR.SYNC.DEFER_BLOCKING 0x0 ;  /* 0x0000000000007b1d */ /* 0x000fec0000010000 */
[----:B------:R-:W-:Y:S05]  /*0650*/  BRA.U !UP0, `(.L_x_6736) ;  /* 0x0000002508b07547 */ /* 0x000fea000b800000 */
[----:B------:R-:W-:Y:S01]  /*0660*/  LOP3.LUT R85, R85, 0x38, RZ, 0xc0, !PT ;  /* 0x0000003855557812 */ /* 0x000fe200078ec0ff */
[----:B0-----:R-:W-:Y:S01]  /*0670*/  IMAD.MOV.U32 R30, RZ, RZ, 0xff ;  /* 0x000000ffff1e7424 */ /* 0x001fe200078e00ff */
[----:B------:R-:W-:Y:S01]  /*0680*/  SHF.R.U32.HI R0, RZ, 0x3, R4 ;  /* 0x00000003ff007819 */ /* 0x000fe20000011604 */
[C---:B------:R-:W-:Y:S01]  /*0690*/  IMAD.SHL.U32 R3, R4.reuse, 0x10, RZ ;  /* 0x0000001004037824 */ /* 0x040fe200078e00ff */
[C---:B------:R-:W-:Y:S01]  /*06a0*/  LOP3.LUT R31, R4.reuse, 0x18, RZ, 0xc0, !PT ;  /* 0x00000018041f7812 */ /* 0x040fe200078ec0ff */
[----:B------:R-:W0:Y:S01]  /*06b0*/  LDCU.64 UR6, c[0x0][0x388] ;  /* 0x00007100ff0677ac */ /* 0x000e220008000a00 */
[----:B------:R-:W-:Y:S01]  /*06c0*/  LOP3.LUT R28, R4, 0x7, RZ, 0xc0, !PT ;  /* 0x00000007041c7812 */ /* 0x000fe200078ec0ff */
[----:B------:R-:W-:Y:S01]  /*06d0*/  IMAD R32, R0, 0x41, R85 ;  /* 0x0000004100207824 */ /* 0x000fe200078e0255 */
[----:B------:R-:W-:Y:S01]  /*06e0*/  SHF.L.U32 R30, R30, R31, RZ ;  /* 0x0000001f1e1e7219 */ /* 0x000fe200000006ff */
[----:B------:R-:W1:Y:S01]  /*06f0*/  LDCU.64 UR14, c[0x0][0x3b8] ;  /* 0x00007700ff0e77ac */ /* 0x000e620008000a00 */
[----:B------:R-:W-:Y:S01]  /*0700*/  LOP3.LUT R3, R3, 0x70, RZ, 0xc0, !PT ;  /* 0x0000007003037812 */ /* 0x000fe200078ec0ff */
[----:B------:R-:W-:Y:S01]  /*0710*/  VIADD R29, R0, UR10 ;  /* 0x0000000a001d7c36 */ /* 0x000fe20008000000 */
[----:B------:R-:W-:Y:S01]  /*0720*/  LEA R32, R32, UR4, 0x3 ;  /* 0x0000000420207c11 */ /* 0x000fe2000f8e18ff */
[----:B------:R-:W2:Y:S08]  /*0730*/  MATCH.ANY R7, R30 ;  /* 0x000000001e0773a1 */ /* 0x000eb000000e8000 */
[----:B------:R-:W3:Y:S01]  /*0740*/  REDUX.OR UR11, R30 ;  /* 0x000000001e0b73c4 */ /* 0x000ee20000004000 */
[----:B------:R-:W-:Y:S01]  /*0750*/  IADD3 R40, P0, PT, R78, R3, RZ ;  /* 0x000000034e287210 */ /* 0x000fe20007f1e0ff */
[----:B------:R-:W-:Y:S01]  /*0760*/  VOTEU.ANY UR16, UPT, PT ;  /* 0x0000000000107886 */ /* 0x000fe200038e0100 */
[----:B------:R-:W4:Y:S03]  /*0770*/  LDS.64 R12, [R32] ;  /* 0x00000000200c7984 */ /* 0x000f260000000a00 */
[----:B------:R-:W-:Y:S01]  /*0780*/  IMAD.X R41, RZ, RZ, R79, P0 ;  /* 0x000000ffff297224 */ /* 0x000fe200000e064f */
[----:B------:R-:W5:Y:S01]  /*0790*/  LDS.64 R14, [R32+0x8] ;  /* 0x00000800200e7984 */ /* 0x000f620000000a00 */
[----:B------:R-:W-:-:S03]  /*07a0*/  IMAD.WIDE.U32 R40, R29, UR12, R40 ;  /* 0x0000000c1d287c25 */ /* 0x000fc6000f8e0028 */
[----:B------:R-:W3:Y:S01]  /*07b0*/  LDS.64 R16, [R32+0x10] ;  /* 0x0000100020107984 */ /* 0x000ee20000000a00 */
[----:B------:R-:W-:-:S03]  /*07c0*/  IMAD R0, R29, UR13, R41 ;  /* 0x0000000d1d007c24 */ /* 0x000fc6000f8e0229 */
[----:B------:R-:W3:Y:S01]  /*07d0*/  LDS.64 R18, [R32+0x18] ;  /* 0x0000180020127984 */ /* 0x000ee20000000a00 */
[C---:B-1----:R-:W-:Y:S01]  /*07e0*/  IMAD.WIDE.U32 R38, R37.reuse, UR14, RZ ;  /* 0x0000000e25267c25 */ /* 0x042fe2000f8e00ff */
[----:B0-----:R-:W-:Y:S02]  /*07f0*/  IADD3 R40, P0, PT, R40, UR6, RZ ;  /* 0x0000000628287c10 */ /* 0x001fe4000ff1e0ff */
[----:B------:R-:W0:Y:S01]  /*0800*/  LDS.64 R20, [R32+0x20] ;  /* 0x0000200020147984 */ /* 0x000e220000000a00 */
[----:B------:R-:W-:Y:S01]  /*0810*/  IMAD R37, R37, UR15, R39 ;  /* 0x0000000f25257c24 */ /* 0x000fe2000f8e0227 */
[----:B------:R-:W-:Y:S02]  /*0820*/  IADD3.X R41, PT, PT, R0, UR7, RZ, P0, !PT ;  /* 0x0000000700297c10 */ /* 0x000fe400087fe4ff */
[----:B------:R-:W1:Y:S01]  /*0830*/  LDS.64 R22, [R32+0x28] ;  /* 0x0000280020167984 */ /* 0x000e620000000a00 */
[----:B--2---:R-:W-:-:S03]  /*0840*/  LOP3.LUT P1, RZ, R30, UR16, R7, 0x40, !PT ;  /* 0x000000101eff7c12 */ /* 0x004fc6000f824007 */
[----:B------:R-:W2:Y:S04]  /*0850*/  LDS.64 R24, [R32+0x30] ;  /* 0x0000300020187984 */ /* 0x000ea80000000a00 */
[----:B------:R-:W2:Y:S01]  /*0860*/  LDS.64 R26, [R32+0x38] ;  /* 0x00003800201a7984 */ /* 0x000ea20000000a00 */
[----:B----4-:R-:W-:-:S04]  /*0870*/  FMNMX3 R5, |R12|, RZ, |R13|, !PT ;  /* 0x000000ff0c057276 */ /* 0x010fc8000780060d */
[----:B-----5:R-:W-:-:S04]  /*0880*/  FMNMX3 R5, R5, |R14|, |R15|, !PT ;  /* 0x4000000e05057276 */ /* 0x020fc8000780040f */
[----:B---3--:R-:W-:-:S04]  /*0890*/  FMNMX3 R5, R5, |R16|, |R17|, !PT ;  /* 0x4000001005057276 */ /* 0x008fc80007800411 */
[----:B------:R-:W-:-:S04]  /*08a0*/  FMNMX3 R5, R5, |R18|, |R19|, !PT ;  /* 0x4000001205057276 */ /* 0x000fc80007800413 */
[----:B0-----:R-:W-:-:S04]  /*08b0*/  FMNMX3 R5, R5, |R20|, |R21|, !PT ;  /* 0x4000001405057276 */ /* 0x001fc80007800415 */
[----:B-1----:R-:W-:-:S04]  /*08c0*/  FMNMX3 R5, R5, |R22|, |R23|, !PT ;  /* 0x4000001605057276 */ /* 0x002fc80007800417 */
[----:B--2---:R-:W-:-:S04]  /*08d0*/  FMNMX3 R5, R5, |R24|, |R25|, !PT ;  /* 0x4000001805057276 */ /* 0x004fc80007800419 */
        /* <DEDUP_REMOVED lines=9> */
.L_x_7123:
        /* <DEDUP_REMOVED lines=22> */
[----:B0-----:R-:W-:Y:S05]  /*0ad0*/  CALL.REL.NOINC `($__internal_19_$__cuda_sm3x_div_rn_noftz_f32_slowpath) ;  /* 0x00000188000c7944 */ /* 0x001fea0003c00000 */
.L_x_6741:
[----:B------:R-:W-:Y:S05]  /*0ae0*/  BSYNC.RECONVERGENT B3 ;  /* 0x0000000000037941 */ /* 0x000fea0003800200 */
.L_x_6740:
[----:B------:R-:W-:-:S04]  /*0af0*/  FSETP.NEU.AND P0, PT, |R0|, +INF , PT ;  /* 0x7f8000000000780b */ /* 0x000fc80003f0d200 */
[----:B------:R-:W-:-:S04]  /*0b00*/  FSEL R0, R0, 3.40282346638528859812e+38, P0 ;  /* 0x7f7fffff00007808 */ /* 0x000fc80000000000 */
[----:B------:R-:W-:-:S07]  /*0b10*/  @P2 LOP3.LUT R0, R0, 0xff800000, RZ, 0xc0, !PT ;  /* 0xff80000000002812 */ /* 0x000fce00078ec0ff */
.L_x_6739:
[----:B------:R-:W-:Y:S05]  /*0b20*/  BSYNC.RECONVERGENT B2 ;  /* 0x0000000000027941 */ /* 0x000fea0003800200 */
.L_x_6738:
        /* <DEDUP_REMOVED lines=9> */
[----:B0-----:R-:W-:Y:S05]  /*0bc0*/  CALL.REL.NOINC `($__internal_18_$__cuda_sm20_rcp_rn_f32_slowpath) ;  /* 0x0000018400007944 */ /* 0x001fea0003c00000 */
[----:B------:R-:W-:Y:S05]  /*0bd0*/  BRA `(.L_x_6746) ;  /* 0x0000000000107947 */ /* 0x000fea0003800000 */
.L_x_6745:
[----:B------:R-:W1:Y:S02]  /*0be0*/  MUFU.RCP R5, R0 ;  /* 0x0000000000057308 */ /* 0x000e640000001000 */
[----:B-1----:R-:W-:-:S04]  /*0bf0*/  FFMA R3, R5, R0, -1 ;  /* 0xbf80000005037423 */ /* 0x002fc80000000000 */
[----:B------:R-:W-:-:S04]  /*0c00*/  FADD.FTZ R6, -R3, -RZ ;  /* 0x800000ff03067221 */ /* 0x000fc80000010100 */
[----:B------:R-:W-:-:S07]  /*0c10*/  FFMA R5, R5, R6, R5 ;  /* 0x0000000605057223 */ /* 0x000fce0000000005 */
.L_x_6746:
[----:B------:R-:W-:Y:S05]  /*0c20*/  BSYNC.RECONVERGENT B2 ;  /* 0x0000000000027941 */ /* 0x000fea0003800200 */
.L_x_6744:
        /* <DEDUP_REMOVED lines=8> */
.L_x_6743:
[----:B------:R-:W-:Y:S05]  /*0cb0*/  BSYNC.RECONVERGENT B1 ;  /* 0x0000000000017941 */ /* 0x000fea0003800200 */
.L_x_6742:
[-C--:B------:R-:W-:Y:S01]  /*0cc0*/  FMUL R12, R12, R0.reuse ;  /* 0x000000000c0c7220 */ /* 0x080fe20000400000 */
[-C--:B------:R-:W-:Y:S01]  /*0cd0*/  FMUL R13, R13, R0.reuse ;  /* 0x000000000d0d7220 */ /* 0x080fe20000400000 */
[-C--:B------:R-:W-:Y:S01]  /*0ce0*/  FMUL R16, R16, R0.reuse ;  /* 0x0000000010107220 */ /* 0x080fe20000400000 */
[-C--:B------:R-:W-:Y:S01]  /*0cf0*/  FMUL R18, R18, R0.reuse ;  /* 0x0000000012127220 */ /* 0x080fe20000400000 */
[----:B------:R-:W-:Y:S01]  /*0d00*/  FMUL R17, R17, R0 ;  /* 0x0000000011117220 */ /* 0x000fe20000400000 */
[----:B------:R-:W-:Y:S01]  /*0d10*/  F2FP.SATFINITE.E4M3.F32.PACK_AB_MERGE_C R12, RZ, R12, RZ ;  /* 0x0000000cff0c723e */ /* 0x000fe200048070ff */
[-C--:B------:R-:W-:Y:S01]  /*0d20*/  FMUL R3, R14, R0.reuse ;  /* 0x000000000e037220 */ /* 0x080fe20000400000 */
[----:B------:R-:W-:Y:S01]  /*0d30*/  F2FP.SATFINITE.E4M3.F32.PACK_AB_MERGE_C R13, RZ, R13, RZ ;  /* 0x0000000dff0d723e */ /* 0x000fe200048070ff */
[-C--:B-1----:R-:W-:Y:S01]  /*0d40*/  FMUL R5, R15, R0.reuse ;  /* 0x000000000f057220 */ /* 0x082fe20000400000 */
[----:B------:R-:W-:Y:S01]  /*0d50*/  LOP3.LUT R12, R12, 0xff, RZ, 0xc0, !PT ;  /* 0x000000ff0c0c7812 */ /* 0x000fe200078ec0ff */
        /* <DEDUP_REMOVED lines=9> */
[----:B------:R-:W-:Y:S01]  /*0df0*/  FMUL R35, R27, R0 ;  /* 0x000000001b237220 */ /* 0x000fe20000400000 */
[----:B------:R-:W-:Y:S01]  /*0e00*/  IMAD R0, R13, 0x100, R12 ;  /* 0x000001000d007824 */ /* 0x000fe200078e020c */
[----:B------:R-:W-:Y:S01]  /*0e10*/  F2FP.SATFINITE.E4M3.F32.PACK_AB_MERGE_C R18, RZ, R18, RZ ;  /* 0x00000012ff12723e */ /* 0x000fe200048070ff */
[----:B------:R-:W1:Y:S01]  /*0e20*/  LDS.64 R12, [R32+0x4100] ;  /* 0x00410000200c7984 */ /* 0x000e620000000a00 */
[----:B------:R-:W-:Y:S01]  /*0e30*/  F2FP.SATFINITE.E4M3.F32.PACK_AB_MERGE_C R17, RZ, R17, RZ ;  /* 0x00000011ff11723e */ /* 0x000fe200048070ff */
[----:B------:R-:W2:Y:S01]  /*0e40*/  REDUX.OR UR6, R30 ;  /* 0x000000001e0673c4 */ /* 0x000ea20000004000 */
[----:B------:R-:W-:Y:S01]  /*0e50*/  LOP3.LUT R16, R16, 0xff, RZ, 0xc0, !PT ;  /* 0x000000ff10107812 */ /* 0x000fe200078ec0ff */
[----:B------:R-:W3:Y:S01]  /*0e60*/  LDS.64 R14, [R32+0x4108] ;  /* 0x00410800200e7984 */ /* 0x000ee20000000a00 */
[----:B------:R-:W-:Y:S01]  /*0e70*/  F2FP.SATFINITE.E4M3.F32.PACK_AB_MERGE_C R3, RZ, R3, RZ ;  /* 0x00000003ff03723e */ /* 0x000fe200048070ff */
[----:B------:R-:W-:Y:S01]  /*0e80*/  IMAD.U32 R18, R18, 0x10000, RZ ;  /* 0x0001000012127824 */ /* 0x000fe200078e00ff */
[----:B------:R-:W-:Y:S01]  /*0e90*/  F2FP.SATFINITE.E4M3.F32.PACK_AB_MERGE_C R20, RZ, R20, RZ ;  /* 0x00000014ff14723e */ /* 0x000fe200048070ff */
[----:B------:R-:W-:Y:S01]  /*0ea0*/  IMAD R6, R17, 0x100, R16 ;  /* 0x0000010011067824 */ /* 0x000fe200078e0210 */
[----:B------:R-:W-:Y:S01]  /*0eb0*/  F2FP.SATFINITE.E4M3.F32.PACK_AB_MERGE_C R21, RZ, R21, RZ ;  /* 0x00000015ff15723e */ /* 0x000fe200048070ff */
[----:B------:R-:W4:Y:S01]  /*0ec0*/  LDS.64 R16, [R32+0x4110] ;  /* 0x0041100020107984 */ /* 0x000f220000000a00 */
[----:B------:R-:W-:Y:S01]  /*0ed0*/  IMAD.U32 R3, R3, 0x10000, RZ ;  /* 0x0001000003037824 */ /* 0x000fe200078e00ff */
[----:B------:R-:W-:Y:S01]  /*0ee0*/  LOP3.LUT R20, R20, 0xff, RZ, 0xc0, !PT ;  /* 0x000000ff14147812 */ /* 0x000fe200078ec0ff */
[----:B------:R-:W-:Y:S01]  /*0ef0*/  VOTEU.ANY UR7, UPT, PT ;  /* 0x0000000000077886 */ /* 0x000fe200038e0100 */
[----:B------:R-:W-:-:S02]  /*0f00*/  LOP3.LUT R7, R18, 0xff0000, RZ, 0xc0, !PT ;  /* 0x00ff000012077812 */ /* 0x000fc400078ec0ff */
[----:B------:R-:W5:Y:S01]  /*0f10*/  LDS.64 R18, [R32+0x4118] ;  /* 0x0041180020127984 */ /* 0x000f620000000a00 */
[----:B------:R-:W-:Y:S01]  /*0f20*/  LOP3.LUT R3, R3, 0xff0000, RZ, 0xc0, !PT ;  /* 0x00ff000003037812 */ /* 0x000fe200078ec0ff */
[----:B------:R-:W-:Y:S01]  /*0f30*/  IMAD R9, R21, 0x100, R20 ;  /* 0x0000010015097824 */ /* 0x000fe200078e0214 */
[----:B------:R-:W-:Y:S01]  /*0f40*/  F2FP.SATFINITE.E4M3.F32.PACK_AB_MERGE_C R24, RZ, R24, RZ ;  /* 0x00000018ff18723e */ /* 0x000fe200048070ff */
[----:B------:R-:W0:Y:S01]  /*0f50*/  LDS.64 R20, [R32+0x4120] ;  /* 0x0041200020147984 */ /* 0x000e220000000a00 */
[----:B------:R-:W-:Y:S02]  /*0f60*/  LOP3.LUT R0, R3, 0xffff, R0, 0xf8, !PT ;  /* 0x0000ffff03007812 */ /* 0x000fe400078ef800 */
[----:B------:R-:W-:Y:S02]  /*0f70*/  F2FP.SATFINITE.E4M3.F32.PACK_AB_MERGE_C R26, RZ, R26, RZ ;  /* 0x0000001aff1a723e */ /* 0x000fe400048070ff */
[----:B------:R-:W-:Y:S02]  /*0f80*/  F2FP.SATFINITE.E4M3.F32.PACK_AB_MERGE_C R25, RZ, R25, RZ ;  /* 0x00000019ff19723e */ /* 0x000fe400048070ff */
[----:B------:R-:W-:Y:S01]  /*0f90*/  LOP3.LUT R24, R24, 0xff, RZ, 0xc0, !PT ;  /* 0x000000ff18187812 */ /* 0x000fe200078ec0ff */
[----:B------:R-:W-:Y:S01]  /*0fa0*/  IMAD.U32 R26, R26, 0x10000, RZ ;  /* 0x000100001a1a7824 */ /* 0x000fe200078e00ff */
[----:B------:R-:W-:-:S02]  /*0fb0*/  F2FP.SATFINITE.E4M3.F32.PACK_AB_MERGE_C R3, RZ, R22, RZ ;  /* 0x00000016ff03723e */ /* 0x000fc400048070ff */
[----:B------:R-:W2:Y:S01]  /*0fc0*/  LDS.64 R22, [R32+0x4128] ;  /* 0x0041280020167984 */ /* 0x000ea20000000a00 */
[----:B------:R-:W-:Y:S01]  /*0fd0*/  IMAD R33, R25, 0x100, R24 ;  /* 0x0000010019217824 */ /* 0x000fe200078e0218 */
[----:B------:R-:W-:Y:S01]  /*0fe0*/  F2FP.SATFINITE.E4M3.F32.PACK_AB_MERGE_C R5, RZ, R5, RZ ;  /* 0x00000005ff05723e */ /* 0x000fe200048070ff */
[----:B------:R-:W-:Y:S01]  /*0ff0*/  IMAD.U32 R3, R3, 0x10000, RZ ;  /* 0x0001000003037824 */ /* 0x000fe200078e00ff */
[----:B------:R-:W2:Y:S01]  /*1000*/  LDS.64 R24, [R32+0x4130] ;  /* 0x0041300020187984 */ /* 0x000ea20000000a00 */
[----:B------:R-:W-:Y:S02]  /*1010*/  LOP3.LUT R34, R26, 0xff0000, RZ, 0xc0, !PT ;  /* 0x00ff00001a227812 */ /* 0x000fe400078ec0ff */
[----:B------:R-:W-:Y:S01]  /*1020*/  LOP3.LUT R5, R5, 0xffff, RZ, 0xc0, !PT ;  /* 0x0000ffff05057812 */ /* 0x000fe200078ec0ff */
[----:B------:R-:W2:Y:S01]  /*1030*/  LDS.64 R26, [R32+0x4138] ;  /* 0x00413800201a7984 */ /* 0x000ea20000000a00 */
[----:B------:R-:W-:Y:S02]  /*1040*/  LOP3.LUT R6, R7, 0xffff, R6, 0xf8, !PT ;  /* 0x0000ffff07067812 */ /* 0x000fe400078ef806 */
[----:B------:R-:W-:Y:S01]  /*1050*/  LOP3.LUT R10, R3, 0xff0000, RZ, 0xc0, !PT ;  /* 0x00ff0000030a7812 */ /* 0x000fe200078ec0ff */
[----:B------:R-:W4:Y:S01]  /*1060*/  MATCH.ANY R7, R30 ;  /* 0x000000001e0773a1 */ /* 0x000f2200000e8000 */
[----:B------:R-:W-:Y:S01]  /*1070*/  F2FP.SATFINITE.E4M3.F32.PACK_AB_MERGE_C R11, RZ, R11, RZ ;  /* 0x0000000bff0b723e */ /* 0x000fe200048070ff */
[----:B------:R-:W-:Y:S01]  /*1080*/  IMAD.SHL.U32 R5, R5, 0x1000000, RZ ;  /* 0x0100000005057824 */ /* 0x000fe200078e00ff */
[----:B------:R-:W-:-:S02]  /*1090*/  F2FP.SATFINITE.E4M3.F32.PACK_AB_MERGE_C R3, RZ, R8, RZ ;  /* 0x00000008ff03723e */ /* 0x000fc400048070ff */
[----:B------:R-:W-:Y:S02]  /*10a0*/  F2FP.SATFINITE.E4M3.F32.PACK_AB_MERGE_C R35, RZ, R35, RZ ;  /* 0x00000023ff23723e */ /* 0x000fe400048070ff */
[----:B------:R-:W-:Y:S02]  /*10b0*/  LOP3.LUT R11, R11, 0xffff, RZ, 0xc0, !PT ;  /* 0x0000ffff0b0b7812 */ /* 0x000fe400078ec0ff */
[----:B------:R-:W-:Y:S02]  /*10c0*/  LOP3.LUT R3, R3, 0xffff, RZ, 0xc0, !PT ;  /* 0x0000ffff03037812 */ /* 0x000fe400078ec0ff */
[----:B------:R-:W-:Y:S01]  /*10d0*/  LOP3.LUT R35, R35, 0xffff, RZ, 0xc0, !PT ;  /* 0x0000ffff23237812 */ /* 0x000fe200078ec0ff */
[----:B------:R-:W-:Y:S01]  /*10e0*/  IMAD.SHL.U32 R11, R11, 0x1000000, RZ ;  /* 0x010000000b0b7824 */ /* 0x000fe200078e00ff */
[----:B------:R-:W-:Y:S01]  /*10f0*/  LOP3.LUT R8, R0, R5, RZ, 0xfc, !PT ;  /* 0x0000000500087212 */ /* 0x000fe200078efcff */
[----:B------:R-:W-:Y:S01]  /*1100*/  IMAD.SHL.U32 R3, R3, 0x1000000, RZ ;  /* 0x0100000003037824 */ /* 0x000fe200078e00ff */
[----:B------:R-:W-:Y:S01]  /*1110*/  LOP3.LUT R10, R10, 0xffff, R9, 0xf8, !PT ;  /* 0x0000ffff0a0a7812 */ /* 0x000fe200078ef809 */
[----:B------:R-:W-:Y:S01]  /*1120*/  IMAD.SHL.U32 R0, R35, 0x1000000, RZ ;  /* 0x0100000023007824 */ /* 0x000fe200078e00ff */
[----:B------:R-:W-:-:S02]  /*1130*/  LOP3.LUT R33, R34, 0xffff, R33, 0xf8, !PT ;  /* 0x0000ffff22217812 */ /* 0x000fc400078ef821 */
[----:B-1----:R-:W-:Y:S02]  /*1140*/  FMNMX3 R5, |R12|, RZ, |R13|, !PT ;  /* 0x000000ff0c057276 */ /* 0x002fe4000780060d */
[----:B------:R-:W-:Y:S02]  /*1150*/  LOP3.LUT R10, R10, R11, RZ, 0xfc, !PT ;  /* 0x0000000b0a0a7212 */ /* 0x000fe400078efcff */
[----:B------:R-:W-:Y:S02]  /*1160*/  LOP3.LUT R9, R6, R3, RZ, 0xfc, !PT ;  /* 0x0000000306097212 */ /* 0x000fe400078efcff */
[----:B------:R-:W-:Y:S02]  /*1170*/  LOP3.LUT R11, R33, R0, RZ, 0xfc, !PT ;  /* 0x00000000210b7212 */ /* 0x000fe400078efcff */
[----:B---3--:R-:W-:Y:S02]  /*1180*/  FMNMX3 R5, R5, |R14|, |R15|, !PT ;  /* 0x4000000e05057276 */ /* 0x008fe4000780040f */
[----:B----4-:R-:W-:Y:S01]  /*1190*/  LOP3.LUT P0, RZ, R30, UR7, R7, 0x40, !PT ;  /* 0x000000071eff7c12 */ /* 0x010fe2000f804007 */
[----:B------:R1:W-:Y:S01]  /*11a0*/  STG.E.128 desc[UR8][R40.64], R8 ;  /* 0x0000000828007986 */ /* 0x0003e2000c101d08 */
[----:B------:R-:W-:-:S04]  /*11b0*/  FMNMX3 R5, R5, |R16|, |R17|, !PT ;  /* 0x4000001005057276 */ /* 0x000fc80007800411 */
[----:B-----5:R-:W-:-:S04]  /*11c0*/  FMNMX3 R5, R5, |R18|, |R19|, !PT ;  /* 0x4000001205057276 */ /* 0x020fc80007800413 */
[----:B0-----:R-:W-:-:S04]  /*11d0*/  FMNMX3 R5, R5, |R20|, |R21|, !PT ;  /* 0x4000001405057276 */ /* 0x001fc80007800415 */
[----:B--2---:R-:W-:-:S04]  /*11e0*/  FMNMX3 R5, R5, |R22|, |R23|, !PT ;  /* 0x4000001605057276 */ /* 0x004fc80007800417 */
        /* <DEDUP_REMOVED lines=10> */
.L_x_7132:
        /* <DEDUP_REMOVED lines=23> */
.L_x_6751:
[----:B------:R-:W-:Y:S05]  /*1400*/  BSYNC.RECONVERGENT B3 ;  /* 0x0000000000037941 */ /* 0x000fea0003800200 */
.L_x_6750:
[----:B------:R-:W-:-:S04]  /*1410*/  FSETP.NEU.AND P0, PT, |R0|, +INF , PT ;  /* 0x7f8000000000780b */ /* 0x000fc80003f0d200 */
[----:B------:R-:W-:-:S04]  /*1420*/  FSEL R0, R0, 3.40282346638528859812e+38, P0 ;  /* 0x7f7fffff00007808 */ /* 0x000fc80000000000 */
[----:B------:R-:W-:-:S07]  /*1430*/  @P2 LOP3.LUT R0, R0, 0xff800000, RZ, 0xc0, !PT ;  /* 0xff80000000002812 */ /* 0x000fce00078ec0ff */
.L_x_6749:
[----:B------:R-:W-:Y:S05]  /*1440*/  BSYNC.RECONVERGENT B2 ;  /* 0x0000000000027941 */ /* 0x000fea0003800200 */
.L_x_6748:
[----:B------:R-:W1:Y:S01]  /*1450*/  LDC.64 R34, c[0x0][0x3a8] ;  /* 0x0000ea00ff227b82 */ /* 0x000e620000000a00 */
[----:B------:R-:W-:Y:S01]  /*1460*/  ISETP.NE.AND P0, PT, R28, RZ, PT ;  /* 0x000000ff1c00720c */ /* 0x000fe20003f05270 */
[----:B------:R-:W-:Y:S01]  /*1470*/  BSSY.RECONVERGENT B1, `(.L_x_6752) ;  /* 0x000001b000017945 */ /* 0x000fe20003800200 */
[C---:B-1----:R-:W-:Y:S01]  /*1480*/  SHF.L.U64.HI R33, R34.reuse, 0x5, R35 ;  /* 0x0000000522217819 */ /* 0x042fe20000010223 */
[----:B------:R-:W-:-:S10]  /*1490*/  IMAD.SHL.U32 R34, R34, 0x20, RZ ;  /* 0x0000002022227824 */ /* 0x000fd400078e00ff */
        /* <DEDUP_REMOVED lines=9> */
.L_x_6755:
[----:B------:R-:W1:Y:S02]  /*1530*/  MUFU.RCP R5, R0 ;  /* 0x0000000000057308 */ /* 0x000e640000001000 */
[----:B-1----:R-:W-:-:S04]  /*1540*/  FFMA R3, R5, R0, -1 ;  /* 0xbf80000005037423 */ /* 0x002fc80000000000 */
[----:B------:R-:W-:-:S04]  /*1550*/  FADD.FTZ R6, -R3, -RZ ;  /* 0x800000ff03067221 */ /* 0x000fc80000010100 */
[----:B------:R-:W-:-:S07]  /*1560*/  FFMA R5, R5, R6, R5 ;  /* 0x0000000605057223 */ /* 0x000fce0000000005 */
.L_x_6756:
[----:B------:R-:W-:Y:S05]  /*1570*/  BSYNC.RECONVERGENT B2 ;  /* 0x0000000000027941 */ /* 0x000fea0003800200 */
.L_x_6754:
        /* <DEDUP_REMOVED lines=10> */
.L_x_6753:
[----:B------:R-:W-:Y:S05]  /*1620*/  BSYNC.RECONVERGENT B1 ;  /* 0x0000000000017941 */ /* 0x000fea0003800200 */
.L_x_6752:
[-C--:B------:R-:W-:Y:S01]  /*1630*/  FMUL R12, R12, R0.reuse ;  /* 0x000000000c0c7220 */ /* 0x080fe20000400000 */
[-C--:B------:R-:W-:Y:S01]  /*1640*/  FMUL R13, R13, R0.reuse ;  /* 0x000000000d0d7220 */ /* 0x080fe20000400000 */
[-C--:B------:R-:W-:Y:S01]  /*1650*/  FMUL R16, R16, R0.reuse ;  /* 0x0000000010107220 */ /* 0x080fe20000400000 */
[-C--:B------:R-:W-:Y:S01]  /*1660*/  FMUL R17, R17, R0.reuse ;  /* 0x0000000011117220 */ /* 0x080fe20000400000 */
[----:B------:R-:W-:Y:S01]  /*1670*/  FMUL R14, R14, R0 ;  /* 0x000000000e0e7220 */ /* 0x000fe20000400000 */
[----:B------:R-:W-:Y:S01]  /*1680*/  F2FP.SATFINITE.E4M3.F32.PACK_AB_MERGE_C R12, RZ, R12, RZ ;  /* 0x0000000cff0c723e */ /* 0x000fe200048070ff */
[-C--:B-1----:R-:W-:Y:S01]  /*1690*/  FMUL R5, R15, R0.reuse ;  /* 0x000000000f057220 */ /* 0x082fe20000400000 */
[----:B------:R-:W-:Y:S01]  /*16a0*/  F2FP.SATFINITE.E4M3.F32.PACK_AB_MERGE_C R13, RZ, R13, RZ ;  /* 0x0000000dff0d723e */ /* 0x000fe200048070ff */
[-C--:B------:R-:W-:Y:S01]  /*16b0*/  FMUL R18, R18, R0.reuse ;  /* 0x0000000012127220 */ /* 0x080fe20000400000 */
        /* <DEDUP_REMOVED lines=14> */
[----:B------:R-:W-:Y:S01]  /*17a0*/  LOP3.LUT R16, R16, 0xff, RZ, 0xc0, !PT ;  /* 0x000000ff10107812 */ /* 0x000fe200078ec0ff */
[----:B------:R-:W2:Y:S01]  /*17b0*/  REDUX.OR UR6, R30 ;  /* 0x000000001e0673c4 */ /* 0x000ea20000004000 */
[----:B------:R-:W-:Y:S01]  /*17c0*/  F2FP.SATFINITE.E4M3.F32.PACK_AB_MERGE_C R3, RZ, R14, RZ ;  /* 0x0000000eff03723e */ /* 0x000fe200048070ff */
[----:B------:R-:W-:Y:S01]  /*17d0*/  VOTEU.ANY UR7, UPT, PT ;  /* 0x0000000000077886 */ /* 0x000fe200038e0100 */
[----:B------:R-:W3:Y:S01]  /*17e0*/  LDS.64 R14, [R32+0x8208] ;  /* 0x00820800200e7984 */ /* 0x000ee20000000a00 */
[----:B------:R-:W-:Y:S01]  /*17f0*/  F2FP.SATFINITE.E4M3.F32.PACK_AB_MERGE_C R22, RZ, R22, RZ ;  /* 0x00000016ff16723e */ /* 0x000fe200048070ff */
[----:B------:R-:W-:Y:S01]  /*1800*/  IMAD R6, R17, 0x100, R16 ;  /* 0x0000010011067824 */ /* 0x000fe200078e0210 */
[----:B------:R-:W-:Y:S01]  /*1810*/  F2FP.SATFINITE.E4M3.F32.PACK_AB_MERGE_C R20, RZ, R20, RZ ;  /* 0x00000014ff14723e */ /* 0x000fe200048070ff */
[----:B------:R-:W4:Y:S01]  /*1820*/  LDS.64 R16, [R32+0x8210] ;  /* 0x0082100020107984 */ /* 0x000f220000000a00 */
[----:B------:R-:W-:Y:S01]  /*1830*/  F2FP.SATFINITE.E4M3.F32.PACK_AB_MERGE_C R18, RZ, R18, RZ ;  /* 0x00000012ff12723e */ /* 0x000fe200048070ff */
[----:B------:R-:W-:Y:S01]  /*1840*/  IMAD.U32 R22, R22, 0x10000, RZ ;  /* 0x0001000016167824 */ /* 0x000fe200078e00ff */
[----:B------:R-:W-:Y:S01]  /*1850*/  F2FP.SATFINITE.E4M3.F32.PACK_AB_MERGE_C R21, RZ, R21, RZ ;  /* 0x00000015ff15723e */ /* 0x000fe200048070ff */
[----:B------:R-:W-:Y:S01]  /*1860*/  IMAD.U32 R3, R3, 0x10000, RZ ;  /* 0x0001000003037824 */ /* 0x000fe200078e00ff */
[----:B------:R-:W-:Y:S01]  /*1870*/  LOP3.LUT R20, R20, 0xff, RZ, 0xc0, !PT ;  /* 0x000000ff14147812 */ /* 0x000fe200078ec0ff */
[----:B------:R-:W-:Y:S01]  /*1880*/  IMAD.U32 R7, R18, 0x10000, RZ ;  /* 0x0001000012077824 */ /* 0x000fe200078e00ff */
[----:B------:R-:W-:Y:S01]  /*1890*/  F2FP.SATFINITE.E4M3.F32.PACK_AB_MERGE_C R24, RZ, R24, RZ ;  /* 0x00000018ff18723e */ /* 0x000fe200048070ff */
[----:B------:R-:W5:Y:S01]  /*18a0*/  LDS.64 R18, [R32+0x8218] ;  /* 0x0082180020127984 */ /* 0x000f620000000a00 */
[----:B------:R-:W-:Y:S01]  /*18b0*/  LOP3.LUT R22, R22, 0xff0000, RZ, 0xc0, !PT ;  /* 0x00ff000016167812 */ /* 0x000fe200078ec0ff */
[----:B------:R-:W-:Y:S01]  /*18c0*/  IMAD R9, R21, 0x100, R20 ;  /* 0x0000010015097824 */ /* 0x000fe200078e0214 */
[----:B------:R-:W-:Y:S01]  /*18d0*/  F2FP.SATFINITE.E4M3.F32.PACK_AB_MERGE_C R5, RZ, R5, RZ ;  /* 0x00000005ff05723e */ /* 0x000fe200048070ff */
[----:B------:R-:W0:Y:S01]  /*18e0*/  LDS.64 R20, [R32+0x8220] ;  /* 0x0082200020147984 */ /* 0x000e220000000a00 */
[----:B------:R-:W-:-:S02]  /*18f0*/  F2FP.SATFINITE.E4M3.F32.PACK_AB_MERGE_C R26, RZ, R26, RZ ;  /* 0x0000001aff1a723e */ /* 0x000fc400048070ff */
[----:B------:R-:W-:Y:S02]  /*1900*/  F2FP.SATFINITE.E4M3.F32.PACK_AB_MERGE_C R25, RZ, R25, RZ ;  /* 0x00000019ff19723e */ /* 0x000fe400048070ff */
[----:B------:R-:W-:Y:S01]  /*1910*/  LOP3.LUT R24, R24, 0xff, RZ, 0xc0, !PT ;  /* 0x000000ff18187812 */ /* 0x000fe200078ec0ff */
[----:B------:R-:W-:Y:S01]  /*1920*/  IMAD.U32 R26, R26, 0x10000, RZ ;  /* 0x000100001a1a7824 */ /* 0x000fe200078e00ff */
[----:B------:R-:W-:Y:S02]  /*1930*/  F2FP.SATFINITE.E4M3.F32.PACK_AB_MERGE_C R8, RZ, R8, RZ ;  /* 0x00000008ff08723e */ /* 0x000fe400048070ff */
[----:B------:R-:W-:Y:S01]  /*1940*/  LOP3.LUT R5, R5, 0xffff, RZ, 0xc0, !PT ;  /* 0x0000ffff05057812 */ /* 0x000fe200078ec0ff */
[----:B------:R-:W-:Y:S01]  /*1950*/  IMAD R35, R25, 0x100, R24 ;  /* 0x0000010019237824 */ /* 0x000fe200078e0218 */
[----:B------:R-:W-:Y:S01]  /*1960*/  LOP3.LUT R10, R22, 0xffff, R9, 0xf8, !PT ;  /* 0x0000ffff160a7812 */ /* 0x000fe200078ef809 */
[----:B------:R-:W-:Y:S01]  /*1970*/  LDS.64 R24, [R32+0x8230] ;  /* 0x0082300020187984 */ /* 0x000fe20000000a00 */
[----:B------:R-:W-:Y:S01]  /*1980*/  LOP3.LUT R3, R3, 0xff0000, RZ, 0xc0, !PT ;  /* 0x00ff000003037812 */ /* 0x000fe200078ec0ff */
[----:B------:R-:W-:Y:S01]  /*1990*/  IMAD.SHL.U32 R5, R5, 0x1000000, RZ ;  /* 0x0100000005057824 */ /* 0x000fe200078e00ff */
[----:B------:R-:W-:Y:S01]  /*19a0*/  LOP3.LUT R8, R8, 0xffff, RZ, 0xc0, !PT ;  /* 0x0000ffff08087812 */ /* 0x000fe200078ec0ff */
[----:B------:R-:W2:Y:S01]  /*19b0*/  LDS.64 R22, [R32+0x8228] ;  /* 0x0082280020167984 */ /* 0x000ea20000000a00 */
[----:B------:R-:W-:-:S02]  /*19c0*/  LOP3.LUT R0, R3, 0xffff, R0, 0xf8, !PT ;  /* 0x0000ffff03007812 */ /* 0x000fc400078ef800 */
[----:B------:R-:W-:Y:S01]  /*19d0*/  LOP3.LUT R42, R26, 0xff0000, RZ, 0xc0, !PT ;  /* 0x00ff00001a2a7812 */ /* 0x000fe200078ec0ff */
[----:B------:R-:W-:Y:S01]  /*19e0*/  IMAD.SHL.U32 R9, R8, 0x1000000, RZ ;  /* 0x0100000008097824 */ /* 0x000fe200078e00ff */
[----:B------:R-:W2:Y:S01]  /*19f0*/  LDS.64 R26, [R32+0x8238] ;  /* 0x00823800201a7984 */ /* 0x000ea20000000a00 */
[----:B------:R-:W-:Y:S02]  /*1a00*/  F2FP.SATFINITE.E4M3.F32.PACK_AB_MERGE_C R11, RZ, R11, RZ ;  /* 0x0000000bff0b723e */ /* 0x000fe400048070ff */
[----:B------:R-:W-:Y:S02]  /*1a10*/  LOP3.LUT R8, R0, R5, RZ, 0xfc, !PT ;  /* 0x0000000500087212 */ /* 0x000fe400078efcff */
[----:B------:R-:W-:Y:S01]  /*1a20*/  F2FP.SATFINITE.E4M3.F32.PACK_AB_MERGE_C R43, RZ, R43, RZ ;  /* 0x0000002bff2b723e */ /* 0x000fe200048070ff */
[----:B------:R-:W5:Y:S01]  /*1a30*/  MATCH.ANY R5, R30 ;  /* 0x000000001e0573a1 */ /* 0x000f6200000e8000 */
[----:B------:R-:W-:Y:S02]  /*1a40*/  LOP3.LUT R11, R11, 0xffff, RZ, 0xc0, !PT ;  /* 0x0000ffff0b0b7812 */ /* 0x000fe400078ec0ff */
[----:B------:R-:W-:-:S02]  /*1a50*/  LOP3.LUT R43, R43, 0xffff, RZ, 0xc0, !PT ;  /* 0x0000ffff2b2b7812 */ /* 0x000fc400078ec0ff */
[----:B------:R-:W-:Y:S01]  /*1a60*/  LOP3.LUT R7, R7, 0xff0000, RZ, 0xc0, !PT ;  /* 0x00ff000007077812 */ /* 0x000fe200078ec0ff */
[----:B------:R-:W-:Y:S01]  /*1a70*/  IMAD.SHL.U32 R11, R11, 0x1000000, RZ ;  /* 0x010000000b0b7824 */ /* 0x000fe200078e00ff */
[----:B------:R-:W-:Y:S01]  /*1a80*/  IADD3 R40, P0, PT, R34, R40, RZ ;  /* 0x0000002822287210 */ /* 0x000fe20007f1e0ff */
[----:B------:R-:W-:Y:S01]  /*1a90*/  IMAD.SHL.U32 R0, R43, 0x1000000, RZ ;  /* 0x010000002b007824 */ /* 0x000fe200078e00ff */
[----:B------:R-:W-:Y:S02]  /*1aa0*/  LOP3.LUT R6, R7, 0xffff, R6, 0xf8, !PT ;  /* 0x0000ffff07067812 */ /* 0x000fe400078ef806 */
[----:B------:R-:W-:Y:S01]  /*1ab0*/  LOP3.LUT R35, R42, 0xffff, R35, 0xf8, !PT ;  /* 0x0000ffff2a237812 */ /* 0x000fe200078ef823 */
[----:B------:R-:W-:Y:S01]  /*1ac0*/  IMAD.X R41, R33, 0x1, R41, P0 ;  /* 0x0000000121297824 */ /* 0x000fe200000e0629 */
[----:B-1----:R-:W-:Y:S02]  /*1ad0*/  FMNMX3 R3, |R12|, RZ, |R13|, !PT ;  /* 0x000000ff0c037276 */ /* 0x002fe4000780060d */
[----:B------:R-:W-:-:S02]  /*1ae0*/  LOP3.LUT R10, R10, R11, RZ, 0xfc, !PT ;  /* 0x0000000b0a0a7212 */ /* 0x000fc400078efcff */
[----:B------:R-:W-:Y:S02]  /*1af0*/  LOP3.LUT R9, R6, R9, RZ, 0xfc, !PT ;  /* 0x0000000906097212 */ /* 0x000fe400078efcff */
[----:B------:R-:W-:Y:S02]  /*1b00*/  LOP3.LUT R11, R35, R0, RZ, 0xfc, !PT ;  /* 0x00000000230b7212 */ /* 0x000fe400078efcff */
[----:B---3--:R-:W-:-:S03]  /*1b10*/  FMNMX3 R3, R3, |R14|, |R15|, !PT ;  /* 0x4000000e03037276 */ /* 0x008fc6000780040f */
[----:B------:R1:W-:Y:S01]  /*1b20*/  STG.E.128 desc[UR8][R40.64], R8 ;  /* 0x0000000828007986 */ /* 0x0003e2000c101d08 */
[----:B----4-:R-:W-:Y:S02]  /*1b30*/  FMNMX3 R3, R3, |R16|, |R17|, !PT ;  /* 0x4000001003037276 */ /* 0x010fe40007800411 */
[----:B-----5:R-:W-:Y:S02]  /*1b40*/  LOP3.LUT P0, RZ, R30, UR7, R5, 0x40, !PT ;  /* 0x000000071eff7c12 */ /* 0x020fe4000f804005 */
[----:B------:R-:W-:-:S04]  /*1b50*/  FMNMX3 R3, R3, |R18|, |R19|, !PT ;  /* 0x4000001203037276 */ /* 0x000fc80007800413 */
        /* <DEDUP_REMOVED lines=12> */
.L_x_7141:
        /* <DEDUP_REMOVED lines=23> */
.L_x_6761:
[----:B------:R-:W-:Y:S05]  /*1d90*/  BSYNC.RECONVERGENT B3 ;  /* 0x0000000000037941 */ /* 0x000fea0003800200 */
.L_x_6760:
[----:B------:R-:W-:-:S04]  /*1da0*/  FSETP.NEU.AND P0, PT, |R0|, +INF , PT ;  /* 0x7f8000000000780b */ /* 0x000fc80003f0d200 */
[----:B------:R-:W-:-:S04]  /*1db0*/  FSEL R0, R0, 3.40282346638528859812e+38, P0 ;  /* 0x7f7fffff00007808 */ /* 0x000fc80000000000 */
[----:B------:R-:W-:-:S07]  /*1dc0*/  @P2 LOP3.LUT R0, R0, 0xff800000, RZ, 0xc0, !PT ;  /* 0xff80000000002812 */ /* 0x000fce00078ec0ff */
.L_x_6759:
[----:B------:R-:W-:Y:S05]  /*1dd0*/  BSYNC.RECONVERGENT B2 ;  /* 0x0000000000027941 */ /* 0x000fea0003800200 */
.L_x_6758:
        /* <DEDUP_REMOVED lines=11> */
.L_x_6765:
[----:B------:R-:W1:Y:S02]  /*1e90*/  MUFU.RCP R5, R0 ;  /* 0x0000000000057308 */ /* 0x000e640000001000 */
[----:B-1----:R-:W-:-:S04]  /*1ea0*/  FFMA R3, R5, R0, -1 ;  /* 0xbf80000005037423 */ /* 0x002fc80000000000 */
[----:B------:R-:W-:-:S04]  /*1eb0*/  FADD.FTZ R6, -R3, -RZ ;  /* 0x800000ff03067221 */ /* 0x000fc80000010100 */
[----:B------:R-:W-:-:S07]  /*1ec0*/  FFMA R5, R5, R6, R5 ;  /* 0x0000000605057223 */ /* 0x000fce0000000005 */
.L_x_6766:
[----:B------:R-:W-:Y:S05]  /*1ed0*/  BSYNC.RECONVERGENT B2 ;  /* 0x0000000000027941 */ /* 0x000fea0003800200 */
.L_x_6764:
        /* <DEDUP_REMOVED lines=10> */
.L_x_6763:
[----:B------:R-:W-:Y:S05]  /*1f80*/  BSYNC.RECONVERGENT B1 ;  /* 0x0000000000017941 */ /* 0x000fea0003800200 */
.L_x_6762:
        /* <DEDUP_REMOVED lines=63> */
[----:B------:R-:W-:Y:S01]  /*2380*/  LOP3.LUT R7, R7, 0xff0000, RZ, 0xc0, !PT ;  /* 0x00ff000007077812 */ /* 0x000fe200078ec0ff */
[----:B------:R-:W5:Y:S01]  /*2390*/  MATCH.ANY R5, R30 ;  /* 0x000000001e0573a1 */ /* 0x000f6200000e8000 */
[----:B------:R-:W-:Y:S02]  /*23a0*/  F2FP.SATFINITE.E4M3.F32.PACK_AB_MERGE_C R43, RZ, R43, RZ ;  /* 0x0000002bff2b723e */ /* 0x000fe400048070ff */
[----:B------:R-:W-:-:S02]  /*23b0*/  LOP3.LUT R11, R11, 0xffff, RZ, 0xc0, !PT ;  /* 0x0000ffff0b0b7812 */ /* 0x000fc400078ec0ff */
[----:B------:R-:W-:Y:S02]  /*23c0*/  LOP3.LUT R6, R7, 0xffff, R6, 0xf8, !PT ;  /* 0x0000ffff07067812 */ /* 0x000fe400078ef806 */
[----:B------:R-:W-:Y:S01]  /*23d0*/  LOP3.LUT R43, R43, 0xffff, RZ, 0xc0, !PT ;  /* 0x0000ffff2b2b7812 */ /* 0x000fe200078ec0ff */
[----:B------:R-:W-:Y:S01]  /*23e0*/  IMAD.SHL.U32 R11, R11, 0x1000000, RZ ;  /* 0x010000000b0b7824 */ /* 0x000fe200078e00ff */
[----:B------:R-:W-:Y:S02]  /*23f0*/  LOP3.LUT R9, R6, R9, RZ, 0xfc, !PT ;  /* 0x0000000906097212 */ /* 0x000fe400078efcff */
[----:B------:R-:W-:Y:S01]  /*2400*/  IADD3 R6, P0, PT, R34, R40, RZ ;  /* 0x0000002822067210 */ /* 0x000fe20007f1e0ff */
[----:B------:R-:W-:Y:S01]  /*2410*/  IMAD.SHL.U32 R0, R43, 0x1000000, RZ ;  /* 0x010000002b007824 */ /* 0x000fe200078e00ff */
[----:B------:R-:W-:Y:S02]  /*2420*/  LOP3.LUT R35, R42, 0xffff, R35, 0xf8, !PT ;  /* 0x0000ffff2a237812 */ /* 0x000fe400078ef823 */
[----:B-1----:R-:W-:Y:S01]  /*2430*/  FMNMX3 R3, |R12|, RZ, |R13|, !PT ;  /* 0x000000ff0c037276 */ /* 0x002fe2000780060d */
[----:B------:R-:W-:Y:S01]  /*2440*/  IMAD.X R7, R33, 0x1, R41, P0 ;  /* 0x0000000121077824 */ /* 0x000fe200000e0629 */
[----:B------:R-:W-:-:S02]  /*2450*/  LOP3.LUT R10, R10, R11, RZ, 0xfc, !PT ;  /* 0x0000000b0a0a7212 */ /* 0x000fc400078efcff */
[----:B------:R-:W-:Y:S02]  /*2460*/  LOP3.LUT R11, R35, R0, RZ, 0xfc, !PT ;  /* 0x00000000230b7212 */ /* 0x000fe400078efcff */
[----:B---3--:R-:W-:Y:S02]  /*2470*/  FMNMX3 R3, R3, |R14|, |R15|, !PT ;  /* 0x4000000e03037276 */ /* 0x008fe4000780040f */
[----:B------:R-:W-:Y:S01]  /*2480*/  IADD3 R34, P0, PT, R34, R6, RZ ;  /* 0x0000000622227210 */ /* 0x000fe20007f1e0ff */
[----:B------:R1:W-:Y:S01]  /*2490*/  STG.E.128 desc[UR8][R6.64], R8 ;  /* 0x0000000806007986 */ /* 0x0003e2000c101d08 */
[----:B----4-:R-:W-:Y:S02]  /*24a0*/  FMNMX3 R3, R3, |R16|, |R17|, !PT ;  /* 0x4000001003037276 */ /* 0x010fe40007800411 */
[----:B-----5:R-:W-:Y:S01]  /*24b0*/  LOP3.LUT P1, RZ, R30, UR7, R5, 0x40, !PT ;  /* 0x000000071eff7c12 */ /* 0x020fe2000f824005 */
[----:B------:R-:W-:Y:S01]  /*24c0*/  IMAD.X R35, R33, 0x1, R7, P0 ;  /* 0x0000000121237824 */ /* 0x000fe200000e0607 */
        /* <DEDUP_REMOVED lines=13> */
.L_x_7150:
        /* <DEDUP_REMOVED lines=23> */
.L_x_6771:
[----:B------:R-:W-:Y:S05]  /*2710*/  BSYNC.RECONVERGENT B3 ;  /* 0x0000000000037941 */ /* 0x000fea0003800200 */
.L_x_6770:
[----:B------:R-:W-:-:S04]  /*2720*/  FSETP.NEU.AND P0, PT, |R0|, +INF , PT ;  /* 0x7f8000000000780b */ /* 0x000fc80003f0d200 */
[----:B------:R-:W-:-:S04]  /*2730*/  FSEL R0, R0, 3.40282346638528859812e+38, P0 ;  /* 0x7f7fffff00007808 */ /* 0x000fc80000000000 */
[----:B------:R-:W-:-:S07]  /*2740*/  @P2 LOP3.LUT R0, R0, 0xff800000, RZ, 0xc0, !PT ;  /* 0xff80000000002812 */ /* 0x000fce00078ec0ff */
.L_x_6769:
[----:B------:R-:W-:Y:S05]  /*2750*/  BSYNC.RECONVERGENT B2 ;  /* 0x0000000000027941 */ /* 0x000fea0003800200 */
.L_x_6768:
        /* <DEDUP_REMOVED lines=11> */
.L_x_6775:
[----:B------:R-:W1:Y:S02]  /*2810*/  MUFU.RCP R5, R0 ;  /* 0x0000000000057308 */ /* 0x000e640000001000 */
[----:B-1----:R-:W-:-:S04]  /*2820*/  FFMA R3, R5, R0, -1 ;  /* 0xbf80000005037423 */ /* 0x002fc80000000000 */
[----:B------:R-:W-:-:S04]  /*2830*/  FADD.FTZ R6, -R3, -RZ ;  /* 0x800000ff03067221 */ /* 0x000fc80000010100 */
[----:B------:R-:W-:-:S07]  /*2840*/  FFMA R5, R5, R6, R5 ;  /* 0x0000000605057223 */ /* 0x000fce0000000005 */
.L_x_6776:
[----:B------:R-:W-:Y:S05]  /*2850*/  BSYNC.RECONVERGENT B2 ;  /* 0x0000000000027941 */ /* 0x000fea0003800200 */
.L_x_6774:
        /* <DEDUP_REMOVED lines=10> */
.L_x_6773:
[----:B------:R-:W-:Y:S05]  /*2900*/  BSYNC.RECONVERGENT B1 ;  /* 0x0000000000017941 */ /* 0x000fea0003800200 */
.L_x_6772:
        /* <DEDUP_REMOVED lines=23> */
[----:B------:R-:W-:Y:S02]  /*2a80*/  F2FP.SATFINITE.E4M3.F32.PACK_AB_MERGE_C R22, RZ, R22, RZ ;  /* 0x00000016ff16723e */ /* 0x000fe400048070ff */
[----:B------:R-:W-:Y:S01]  /*2a90*/  F2FP.SATFINITE.E4M3.F32.PACK_AB_MERGE_C R26, RZ, R26, RZ ;  /* 0x0000001aff1a723e */ /* 0x000fe200048070ff */
[----:B------:R-:W-:Y:S01]  /*2aa0*/  IMAD.U32 R18, R18, 0x10000, RZ ;  /* 0x0001000012127824 */ /* 0x000fe200078e00ff */
        /* <DEDUP_REMOVED lines=22> */
[----:B-1----:R-:W-:Y:S01]  /*2c10*/  LOP3.LUT R8, R0, 0xffff, RZ, 0xc0, !PT ;  /* 0x0000ffff00087812 */ /* 0x002fe200078ec0ff */
[----:B------:R-:W-:Y:S01]  /*2c20*/  IMAD.SHL.U32 R0, R15, 0x1000000, RZ ;  /* 0x010000000f007824 */ /* 0x000fe200078e00ff */
[----:B------:R-:W-:Y:S01]  /*2c30*/  LOP3.LUT R5, R18, 0xff0000, RZ, 0xc0, !PT ;  /* 0x00ff000012057812 */ /* 0x000fe200078ec0ff */
[----:B------:R-:W-:Y:S01]  /*2c40*/  IMAD.SHL.U32 R6, R19, 0x1000000, RZ ;  /* 0x0100000013067824 */ /* 0x000fe200078e00ff */
[----:B------:R-:W-:Y:S01]  /*2c50*/  LOP3.LUT R7, R22, 0xff0000, RZ, 0xc0, !PT ;  /* 0x00ff000016077812 */ /* 0x000fe200078ec0ff */
[----:B------:R-:W-:Y:S01]  /*2c60*/  IMAD.SHL.U32 R10, R23, 0x1000000, RZ ;  /* 0x01000000170a7824 */ /* 0x000fe200078e00ff */
[----:B------:R-:W-:-:S02]  /*2c70*/  LOP3.LUT R9, R26, 0xff0000, RZ, 0xc0, !PT ;  /* 0x00ff00001a097812 */ /* 0x000fc400078ec0ff */
[----:B------:R-:W-:Y:S01]  /*2c80*/  LOP3.LUT R3, R3, 0xffff, R12, 0xf8, !PT ;  /* 0x0000ffff03037812 */ /* 0x000fe200078ef80c */
[----:B------:R-:W-:Y:S01]  /*2c90*/  IMAD.SHL.U32 R12, R8, 0x1000000, RZ ;  /* 0x01000000080c7824 */ /* 0x000fe200078e00ff */
[----:B------:R-:W-:Y:S02]  /*2ca0*/  LOP3.LUT R5, R5, 0xffff, R16, 0xf8, !PT ;  /* 0x0000ffff05057812 */ /* 0x000fe400078ef810 */
[----:B------:R-:W-:Y:S02]  /*2cb0*/  LOP3.LUT R7, R7, 0xffff, R20, 0xf8, !PT ;  /* 0x0000ffff07077812 */ /* 0x000fe400078ef814 */
[----:B------:R-:W-:Y:S02]  /*2cc0*/  LOP3.LUT R11, R9, 0xffff, R24, 0xf8, !PT ;  /* 0x0000ffff090b7812 */ /* 0x000fe400078ef818 */
[----:B------:R-:W-:Y:S02]  /*2cd0*/  LOP3.LUT R8, R3, R0, RZ, 0xfc, !PT ;  /* 0x0000000003087212 */ /* 0x000fe400078efcff */
[----:B------:R-:W-:-:S02]  /*2ce0*/  LOP3.LUT R9, R5, R6, RZ, 0xfc, !PT ;  /* 0x0000000605097212 */ /* 0x000fc400078efcff */
[----:B------:R-:W-:Y:S02]  /*2cf0*/  LOP3.LUT R10, R7, R10, RZ, 0xfc, !PT ;  /* 0x0000000a070a7212 */ /* 0x000fe400078efcff */
[----:B------:R-:W-:-:S05]  /*2d00*/  LOP3.LUT R11, R11, R12, RZ, 0xfc, !PT ;  /* 0x0000000c0b0b7212 */ /* 0x000fca00078efcff */
[----:B------:R1:W-:Y:S02]  /*2d10*/  STG.E.128 desc[UR8][R34.64], R8 ;  /* 0x0000000822007986 */ /* 0x0003e4000c101d08 */
.L_x_6736:
[----:B------:R-:W2:Y:S02]  /*2d20*/  LDC R0, c[0x0][0x3e0] ;  /* 0x0000f800ff007b82 */ /* 0x000ea40000000800 */
[----:B--2---:R-:W-:-:S13]  /*2d30*/  ISETP.NE.AND P0, PT, R0, 0x2, PT ;  /* 0x000000020000780c */ /* 0x004fda0003f05270 */
[----:B------:R-:W-:Y:S05]  /*2d40*/  @!P0 BRA `(.L_x_6777) ;  /* 0x0000004c002c8947 */ /* 0x000fea0003800000 */
[----:B------:R-:W-:-:S13]  /*2d50*/  ISETP.NE.AND P0, PT, R0, 0x1, PT ;  /* 0x000000010000780c */ /* 0x000fda0003f05270 */
[----:B------:R-:W-:Y:S05]  /*2d60*/  @P0 EXIT ;  /* 0x000000000000094d */ /* 0x000fea0003800000 */
[----:B0-----:R-:W0:Y:S01]  /*2d70*/  LDC.64 R48, c[0x0][0x3b0] ;  /* 0x0000ec00ff307b82 */ /* 0x001e220000000a00 */
[----:B------:R-:W2:Y:S01]  /*2d80*/  LDCU.U8 UR6, c[0x0][0x3e4] ;  /* 0x00007c80ff0677ac */ /* 0x000ea20008000000 */
[C---:B------:R-:W-:Y:S01]  /*2d90*/  IMAD.SHL.U32 R0, R4.reuse, 0x10, RZ ;  /* 0x0000001004007824 */ /* 0x040fe200078e00ff */
[----:B-1----:R-:W-:Y:S01]  /*2da0*/  SHF.R.U32.HI R8, RZ, 0x3, R4 ;  /* 0x00000003ff087819 */ /* 0x002fe20000011604 */
[----:B------:R-:W-:Y:S01]  /*2db0*/  IMAD.MOV.U32 R7, RZ, RZ, RZ ;  /* 0x000000ffff077224 */ /* 0x000fe200078e00ff */
[----:B------:R-:W1:Y:S01]  /*2dc0*/  LDCU.64 UR12, c[0x0][0x390] ;  /* 0x00007200ff0c77ac */ /* 0x000e620008000a00 */
[----:B------:R-:W-:Y:S02]  /*2dd0*/  LOP3.LUT R50, R4, 0x18, RZ, 0xc0, !PT ;  /* 0x0000001804327812 */ /* 0x000fe400078ec0ff */
[----:B------:R-:W3:Y:S01]  /*2de0*/  LDC.64 R54, c[0x0][0x3c8] ;  /* 0x0000f200ff367b82 */ /* 0x000ee20000000a00 */
[----:B------:R-:W-:Y:S02]  /*2df0*/  LEA R46, P0, R8, R78, 0x1 ;  /* 0x0000004e082e7211 */ /* 0x000fe400078008ff */
[----:B------:R-:W-:-:S02]  /*2e00*/  LOP3.LUT R51, R0, 0x70, RZ, 0xc0, !PT ;  /* 0x0000007000337812 */ /* 0x000fc400078ec0ff */
[----:B------:R-:W-:Y:S01]  /*2e10*/  LOP3.LUT R44, R4, 0x7, RZ, 0xc0, !PT ;  /* 0x00000007042c7812 */ /* 0x000fe200078ec0ff */
[----:B------:R-:W-:Y:S02]  /*2e20*/  IMAD.X R45, RZ, RZ, R79, P0 ;  /* 0x000000ffff2d7224 */ /* 0x000fe400000e064f */
[----:B------:R-:W-:Y:S01]  /*2e30*/  VIADD R6, R51, UR10 ;  /* 0x0000000a33067c36 */ /* 0x000fe20008000000 */
[----:B--2---:R-:W-:-:S04]  /*2e40*/  UPRMT UR6, UR6, 0x8880, URZ ;  /* 0x0000888006067896 */ /* 0x004fc800080000ff */
[----:B------:R-:W-:Y:S01]  /*2e50*/  UISETP.NE.AND UP0, UPT, UR6, URZ, UPT ;  /* 0x000000ff0600728c */ /* 0x000fe2000bf05270 */
[-C--:B0-----:R-:W-:Y:S01]  /*2e60*/  IMAD R0, R45, R48.reuse, RZ ;  /* 0x000000302d007224 */ /* 0x081fe200078e02ff */
[----:B------:R-:W-:Y:S01]  /*2e70*/  SHF.L.U64.HI R47, R48, 0x6, R49 ;  /* 0x00000006302f7819 */ /* 0x000fe20000010231 */
[----:B------:R-:W-:-:S04]  /*2e80*/  IMAD.WIDE.U32 R6, R46, R48, R6 ;  /* 0x000000302e067225 */ /* 0x000fc800078e0006 */
[----:B------:R-:W-:Y:S01]  /*2e90*/  IMAD R3, R46, R49, R0 ;  /* 0x000000312e037224 */ /* 0x000fe200078e0200 */
[----:B-1----:R-:W-:Y:S01]  /*2ea0*/  IADD3 R52, P0, PT, R6, UR12, RZ ;  /* 0x0000000c06347c10 */ /* 0x002fe2000ff1e0ff */
[----:B------:R-:W-:Y:S02]  /*2eb0*/  IMAD.MOV.U32 R49, RZ, RZ, 0xff ;  /* 0x000000ffff317424 */ /* 0x000fe400078e00ff */
[----:B---3--:R-:W-:Y:S01]  /*2ec0*/  IMAD.WIDE.U32 R56, R54, UR5, RZ ;  /* 0x0000000536387c25 */ /* 0x008fe2000f8e00ff */
[----:B------:R-:W-:Y:S02]  /*2ed0*/  IADD3.X R53, PT, PT, R7, UR13, R3, P0, !PT ;  /* 0x0000000d07357c10 */ /* 0x000fe400087fe403 */
[----:B------:R-:W-:Y:S01]  /*2ee0*/  SHF.L.U32 R49, R49, R50, RZ ;  /* 0x0000003231317219 */ /* 0x000fe200000006ff */
[----:B------:R-:W-:Y:S02]  /*2ef0*/  IMAD.SHL.U32 R48, R48, 0x40, RZ ;  /* 0x0000004030307824 */ /* 0x000fe400078e00ff */
[----:B------:R-:W-:Y:S01]  /*2f00*/  IMAD R55, R55, UR5, R57 ;  /* 0x0000000537377c24 */ /* 0x000fe2000f8e0239 */
[----:B------:R-:W-:Y:S06]  /*2f10*/  BRA.U UP0, `(.L_x_6778) ;  /* 0x00000025004c7547 */ /* 0x000fec000b800000 */
[----:B------:R-:W-:Y:S01]  /*2f20*/  IMAD R51, R51, 0x41, R8 ;  /* 0x0000004133337824 */ /* 0x000fe200078e0208 */
[----:B------:R-:W0:Y:S08]  /*2f30*/  MATCH.ANY R0, R49 ;  /* 0x00000000310073a1 */ /* 0x000e3000000e8000 */
[----:B------:R-:W1:Y:S01]  /*2f40*/  REDUX.OR UR6, R49 ;  /* 0x00000000310673c4 */ /* 0x000e620000004000 */
[----:B------:R-:W-:Y:S01]  /*2f50*/  VOTEU.ANY UR7, UPT, PT ;  /* 0x0000000000077886 */ /* 0x000fe200038e0100 */
[----:B------:R-:W-:-:S05]  /*2f60*/  LEA R51, R51, UR4, 0x3 ;  /* 0x0000000433337c11 */ /* 0x000fca000f8e18ff */
[----:B------:R-:W-:Y:S04]  /*2f70*/  LDS.64 R12, [R51] ;  /* 0x00000000330c7984 */ /* 0x000fe80000000a00 */
[----:B------:R-:W2:Y:S04]  /*2f80*/  LDS.64 R14, [R51+0x208] ;  /* 0x00020800330e7984 */ /* 0x000ea80000000a00 */
[----:B------:R-:W-:Y:S04]  /*2f90*/  LDS.64 R16, [R51+0x410] ;  /* 0x0004100033107984 */ /* 0x000fe80000000a00 */
[----:B------:R-:W3:Y:S01]  /*2fa0*/  LDS.64 R18, [R51+0x618] ;  /* 0x0006180033127984 */ /* 0x000ee20000000a00 */
[----:B0-----:R-:W-:-:S03]  /*2fb0*/  LOP3.LUT P0, RZ, R49, UR7, R0, 0x40, !PT ;  /* 0x0000000731ff7c12 */ /* 0x001fc6000f804000 */
[----:B------:R-:W-:Y:S04]  /*2fc0*/  LDS.64 R20, [R51+0x820] ;  /* 0x0008200033147984 */ /* 0x000fe80000000a00 */
[----:B------:R-:W0:Y:S04]  /*2fd0*/  LDS.64 R22, [R51+0xa28] ;  /* 0x000a280033167984 */ /* 0x000e280000000a00 */
[----:B------:R-:W-:Y:S04]  /*2fe0*/  LDS.64 R24, [R51+0xc30] ;  /* 0x000c300033187984 */ /* 0x000fe80000000a00 */
[----:B------:R-:W4:Y:S04]  /*2ff0*/  LDS.64 R26, [R51+0xe38] ;  /* 0x000e3800331a7984 */ /* 0x000f280000000a00 */
[----:B------:R-:W-:Y:S04]  /*3000*/  LDS.64 R28, [R51+0x1040] ;  /* 0x00104000331c7984 */ /* 0x000fe80000000a00 */
[----:B------:R-:W5:Y:S04]  /*3010*/  LDS.64 R30, [R51+0x1248] ;  /* 0x00124800331e7984 */ /* 0x000f680000000a00 */
[----:B------:R-:W-:Y:S04]  /*3020*/  LDS.64 R32, [R51+0x1450] ;  /* 0x0014500033207984 */ /* 0x000fe80000000a00 */
[----:B------:R-:W1:Y:S01]  /*3030*/  LDS.64 R34, [R51+0x1658] ;  /* 0x0016580033227984 */ /* 0x000e620000000a00 */
[----:B--2---:R-:W-:-:S03]  /*3040*/  FMNMX3 R3, |R12|, RZ, |R14|, !PT ;  /* 0x000000ff0c037276 */ /* 0x004fc6000780060e */
[----:B------:R-:W-:Y:S04]  /*3050*/  LDS.64 R36, [R51+0x1860] ;  /* 0x0018600033247984 */ /* 0x000fe80000000a00 */
[----:B------:R-:W2:Y:S01]  /*3060*/  LDS.64 R38, [R51+0x1a68] ;  /* 0x001a680033267984 */ /* 0x000ea20000000a00 */
[----:B---3--:R-:W-:-:S03]  /*3070*/  FMNMX3 R3, R3, |R16|, |R18|, !PT ;  /* 0x4000001003037276 */ /* 0x008fc60007800412 */
[----:B------:R-:W-:Y:S04]  /*3080*/  LDS.64 R40, [R51+0x1c70] ;  /* 0x001c700033287984 */ /* 0x000fe80000000a00 */
[----:B------:R-:W3:Y:S01]  /*3090*/  LDS.64 R42, [R51+0x1e78] ;  /* 0x001e7800332a7984 */ /* 0x000ee20000000a00 */
[----:B0-----:R-:W-:-:S04]  /*30a0*/  FMNMX3 R3, R3, |R20|, |R22|, !PT ;  /* 0x4000001403037276 */ /* 0x001fc80007800416 */
[----:B----4-:R-:W-:-:S04]  /*30b0*/  FMNMX3 R3, R3, |R24|, |R26|, !PT ;  /* 0x4000001803037276 */ /* 0x010fc8000780041a */
[----:B-----5:R-:W-:-:S04]  /*30c0*/  FMNMX3 R3, R3, |R28|, |R30|, !PT ;  /* 0x4000001c03037276 */ /* 0x020fc8000780041e */
[----:B-1----:R-:W-:-:S04]  /*30d0*/  FMNMX3 R3, R3, |R32|, |R34|, !PT ;  /* 0x4000002003037276 */ /* 0x002fc80007800422 */
[----:B--2---:R-:W-:-:S04]  /*30e0*/  FMNMX3 R3, R3, |R36|, |R38|, !PT ;  /* 0x4000002403037276 */ /* 0x004fc80007800426 */
[----:B---3--:R-:W-:Y:S01]  /*30f0*/  FMNMX3 R9, R3, |R40|, |R42|, !PT ;  /* 0x4000002803097276 */ /* 0x008fe2000780042a */
        /* <DEDUP_REMOVED lines=8> */
.L_x_7159:
        /* <DEDUP_REMOVED lines=8> */
[----:B------:R-:W0:Y:S01]  /*3200*/  MUFU.RCP R0, R3 ;  /* 0x0000000300007308 */ /* 0x000e220000001000 */
[----:B------:R-:W-:Y:S07]  /*3210*/  BSSY.RECONVERGENT B3, `(.L_x_6782) ;  /* 0x000000b000037945 */ /* 0x000fee0003800200 */
        /* <DEDUP_REMOVED lines=9> */
[----:B------:R-:W-:Y:S05]  /*32b0*/  CALL.REL.NOINC `($__internal_19_$__cuda_sm3x_div_rn_noftz_f32_slowpath) ;  /* 0x0000016000147944 */ /* 0x000fea0003c00000 */
.L_x_6783:
[----:B------:R-:W-:Y:S05]  /*32c0*/  BSYNC.RECONVERGENT B3 ;  /* 0x0000000000037941 */ /* 0x000fea0003800200 */
.L_x_6782:
[----:B------:R-:W-:-:S04]  /*32d0*/  FSETP.NEU.AND P0, PT, |R0|, +INF , PT ;  /* 0x7f8000000000780b */ /* 0x000fc80003f0d200 */
[----:B------:R-:W-:-:S09]  /*32e0*/  FSEL R11, R0, 3.40282346638528859812e+38, P0 ;  /* 0x7f7fffff000b7808 */ /* 0x000fd20000000000 */
.L_x_6781:
[----:B------:R-:W-:Y:S05]  /*32f0*/  BSYNC.RECONVERGENT B2 ;  /* 0x0000000000027941 */ /* 0x000fea0003800200 */
.L_x_6780:
        /* <DEDUP_REMOVED lines=10> */
[----:B0-----:R-:W-:Y:S05]  /*33a0*/  CALL.REL.NOINC `($__internal_18_$__cuda_sm20_rcp_rn_f32_slowpath) ;  /* 0x0000015c00087944 */ /* 0x001fea0003c00000 */
[----:B------:R-:W-:Y:S05]  /*33b0*/  BRA `(.L_x_6788) ;  /* 0x0000000000107947 */ /* 0x000fea0003800000 */
.L_x_6787:
[----:B------:R-:W1:Y:S02]  /*33c0*/  MUFU.RCP R0, R11 ;  /* 0x0000000b00007308 */ /* 0x000e640000001000 */
[----:B-1----:R-:W-:-:S04]  /*33d0*/  FFMA R3, R0, R11, -1 ;  /* 0xbf80000000037423 */ /* 0x002fc8000000000b */
[----:B------:R-:W-:-:S04]  /*33e0*/  FADD.FTZ R3, -R3, -RZ ;  /* 0x800000ff03037221 */ /* 0x000fc80000010100 */
[----:B0-----:R-:W-:-:S07]  /*33f0*/  FFMA R5, R0, R3, R0 ;  /* 0x0000000300057223 */ /* 0x001fce0000000000 */
.L_x_6788:
[----:B------:R-:W-:Y:S05]  /*3400*/  BSYNC.RECONVERGENT B2 ;  /* 0x0000000000027941 */ /* 0x000fea0003800200 */
.L_x_6786:
        /* <DEDUP_REMOVED lines=10> */
.L_x_6785:
[----:B------:R-:W-:Y:S05]  /*34b0*/  BSYNC.RECONVERGENT B1 ;  /* 0x0000000000017941 */ /* 0x000fea0003800200 */
.L_x_6784:
        /* <DEDUP_REMOVED lines=37> */
[----:B01----:R-:W-:Y:S02]  /*3710*/  LOP3.LUT R5, R20, 0xff, RZ, 0xc0, !PT ;  /* 0x000000ff14057812 */ /* 0x003fe400078ec0ff */
        /* <DEDUP_REMOVED lines=20> */
[----:B------:R-:W-:Y:S02]  /*3860*/  LOP3.LUT R40, R40, 0xff0000, RZ, 0xc0, !PT ;  /* 0x00ff000028287812 */ /* 0x000fe400078ec0ff */
[----:B------:R-:W-:Y:S02]  /*3870*/  LOP3.LUT R3, R16, 0xffff, R3, 0xf8, !PT ;  /* 0x0000ffff10037812 */ /* 0x000fe400078ef803 */
[----:B------:R-:W-:Y:S02]  /*3880*/  LOP3.LUT R5, R24, 0xffff, R5, 0xf8, !PT ;  /* 0x0000ffff18057812 */ /* 0x000fe400078ef805 */
[----:B------:R-:W-:Y:S02]  /*3890*/  LOP3.LUT R7, R32, 0xffff, R7, 0xf8, !PT ;  /* 0x0000ffff20077812 */ /* 0x000fe400078ef807 */
[----:B------:R-:W-:Y:S02]  /*38a0*/  LOP3.LUT R11, R40, 0xffff, R9, 0xf8, !PT ;  /* 0x0000ffff280b7812 */ /* 0x000fe400078ef809 */
[----:B------:R-:W-:-:S02]  /*38b0*/  FMNMX3 R0, |R13|, RZ, |R15|, !PT ;  /* 0x000000ff0d007276 */ /* 0x000fc4000780060f */
[----:B------:R-:W-:Y:S02]  /*38c0*/  LOP3.LUT R8, R3, R8, RZ, 0xfc, !PT ;  /* 0x0000000803087212 */ /* 0x000fe400078efcff */
[----:B------:R-:W-:Y:S02]  /*38d0*/  LOP3.LUT R9, R5, R26, RZ, 0xfc, !PT ;  /* 0x0000001a05097212 */ /* 0x000fe400078efcff */
[----:B------:R-:W-:Y:S02]  /*38e0*/  LOP3.LUT R10, R7, R10, RZ, 0xfc, !PT ;  /* 0x0000000a070a7212 */ /* 0x000fe400078efcff */
[----:B------:R-:W-:Y:S02]  /*38f0*/  LOP3.LUT R11, R11, R42, RZ, 0xfc, !PT ;  /* 0x0000002a0b0b7212 */ /* 0x000fe400078efcff */
[----:B------:R-:W-:Y:S02]  /*3900*/  FMNMX3 R0, R0, |R17|, |R19|, !PT ;  /* 0x4000001100007276 */ /* 0x000fe40007800413 */
[----:B--2---:R-:W-:Y:S01]  /*3910*/  LOP3.LUT P0, RZ, R49, UR7, R6, 0x40, !PT ;  /* 0x0000000731ff7c12 */ /* 0x004fe2000f804006 */
[----:B------:R0:W-:Y:S01]  /*3920*/  STG.E.128 desc[UR8][R52.64], R8 ;  /* 0x0000000834007986 */ /* 0x0001e2000c101d08 */
[----:B------:R-:W-:-:S04]  /*3930*/  FMNMX3 R0, R0, |R21|, |R23|, !PT ;  /* 0x4000001500007276 */ /* 0x000fc80007800417 */
[----:B------:R-:W-:-:S04]  /*3940*/  FMNMX3 R0, R0, |R25|, |R27|, !PT ;  /* 0x4000001900007276 */ /* 0x000fc8000780041b */
[----:B------:R-:W-:-:S04]  /*3950*/  FMNMX3 R0, R0, |R29|, |R31|, !PT ;  /* 0x4000001d00007276 */ /* 0x000fc8000780041f */
[----:B------:R-:W-:-:S04]  /*3960*/  FMNMX3 R0, R0, |R33|, |R35|, !PT ;  /* 0x4000002100007276 */ /* 0x000fc80007800423 */
[----:B------:R-:W-:-:S04]  /*3970*/  FMNMX3 R0, R0, |R37|, |R39|, !PT ;  /* 0x4000002500007276 */ /* 0x000fc80007800427 */
[----:B------:R-:W-:Y:S01]  /*3980*/  FMNMX3 R12, R0, |R41|, |R43|, !PT ;  /* 0x40000029000c7276 */ /* 0x000fe2000780042b */
[----:B0--3--:R-:W-:Y:S06]  /*3990*/  @!P0 BRA.DIV UR6, `(.L_x_6789) ;  /* 0x000000f206cc8947 */ /* 0x009fec000b800000 */
[----:B------:R-:W0:Y:S02]  /*39a0*/  SHFL.DOWN PT, R0, R12, 0x4, 0x1f ;  /* 0x08801f000c007f89 */ /* 0x000e2400000e0000 */
[----:B0-----:R-:W-:-:S05]  /*39b0*/  FMNMX R9, R12, R0, !PT ;  /* 0x000000000c097209 */ /* 0x001fca0007800000 */
[----:B------:R-:W0:Y:S02]  /*39c0*/  SHFL.DOWN PT, R0, R9, 0x2, 0x1f ;  /* 0x08401f0009007f89 */ /* 0x000e2400000e0000 */
[----:B0-----:R-:W-:-:S05]  /*39d0*/  FMNMX R10, R9, R0, !PT ;  /* 0x00000000090a7209 */ /* 0x001fca0007800000 */
[----:B------:R-:W0:Y:S02]  /*39e0*/  SHFL.DOWN PT, R0, R10, 0x1, 0x1f ;  /* 0x08201f000a007f89 */ /* 0x000e2400000e0000 */
[----:B0-----:R-:W-:-:S05]  /*39f0*/  FMNMX R5, R10, R0, !PT ;  /* 0x000000000a057209 */ /* 0x001fca0007800000 */
[----:B------:R0:W1:Y:S02]  /*3a00*/  SHFL.IDX PT, R0, R5, R50, 0x1f ;  /* 0x00001f3205007589 */ /* 0x00006400000e0000 */
.L_x_7168:
        /* <DEDUP_REMOVED lines=20> */
.L_x_6793:
[----:B------:R-:W-:Y:S05]  /*3b50*/  BSYNC.RECONVERGENT B3 ;  /* 0x0000000000037941 */ /* 0x000fea0003800200 */
.L_x_6792:
[----:B------:R-:W-:-:S04]  /*3b60*/  FSETP.NEU.AND P0, PT, |R0|, +INF , PT ;  /* 0x7f8000000000780b */ /* 0x000fc80003f0d200 */
[----:B------:R-:W-:-:S09]  /*3b70*/  FSEL R0, R0, 3.40282346638528859812e+38, P0 ;  /* 0x7f7fffff00007808 */ /* 0x000fd20000000000 */
.L_x_6791:
[----:B------:R-:W-:Y:S05]  /*3b80*/  BSYNC.RECONVERGENT B2 ;  /* 0x0000000000027941 */ /* 0x000fea0003800200 */
.L_x_6790:
        /* <DEDUP_REMOVED lines=11> */
.L_x_6797:
[----:B0-----:R-:W0:Y:S02]  /*3c40*/  MUFU.RCP R5, R0 ;  /* 0x0000000000057308 */ /* 0x001e240000001000 */
[----:B0-----:R-:W-:-:S04]  /*3c50*/  FFMA R3, R5, R0, -1 ;  /* 0xbf80000005037423 */ /* 0x001fc80000000000 */
[----:B------:R-:W-:-:S04]  /*3c60*/  FADD.FTZ R6, -R3, -RZ ;  /* 0x800000ff03067221 */ /* 0x000fc80000010100 */
[----:B------:R-:W-:-:S07]  /*3c70*/  FFMA R5, R5, R6, R5 ;  /* 0x0000000605057223 */ /* 0x000fce0000000005 */
.L_x_6798:
[----:B------:R-:W-:Y:S05]  /*3c80*/  BSYNC.RECONVERGENT B2 ;  /* 0x0000000000027941 */ /* 0x000fea0003800200 */
.L_x_6796:
[----:B------:R-:W0:Y:S01]  /*3c90*/  LDC.64 R6, c[0x0][0x3d0] ;  /* 0x0000f400ff067b82 */ /* 0x000e220000000a00 */
[----:B------:R-:W1:Y:S01]  /*3ca0*/  LDCU.64 UR6, c[0x0][0x3d0] ;  /* 0x00007a00ff0677ac */ /* 0x000e620008000a00 */
[----:B------:R-:W2:Y:S01]  /*3cb0*/  LDCU.64 UR12, c[0x0][0x3a0] ;  /* 0x00007400ff0c77ac */ /* 0x000ea20008000a00 */
[----:B-1----:R-:W-:-:S04]  /*3cc0*/  IMAD R3, R45, UR6, RZ ;  /* 0x000000062d037c24 */ /* 0x002fc8000f8e02ff */
[C---:B------:R-:W-:Y:S02]  /*3cd0*/  IMAD R9, R46.reuse, UR7, R3 ;  /* 0x000000072e097c24 */ /* 0x040fe4000f8e0203 */
[----:B0-----:R-:W-:-:S03]  /*3ce0*/  IMAD.WIDE.U32 R6, R46, UR6, R6 ;  /* 0x000000062e067c25 */ /* 0x001fc6000f8e0006 */
[----:B------:R-:W-:-:S04]  /*3cf0*/  IADD3 R3, P0, PT, R56, R6, RZ ;  /* 0x0000000638037210 */ /* 0x000fc80007f1e0ff */
[----:B------:R-:W-:Y:S02]  /*3d00*/  IADD3.X R8, PT, PT, R55, R9, R7, P0, !PT ;  /* 0x0000000937087210 */ /* 0x000fe400007fe407 */
[----:B--2---:R-:W-:-:S04]  /*3d10*/  LEA R6, P0, R3, UR12, 0x2 ;  /* 0x0000000c03067c11 */ /* 0x004fc8000f8010ff */
[----:B------:R-:W-:-:S05]  /*3d20*/  LEA.HI.X R7, R3, UR13, R8, 0x2, P0 ;  /* 0x0000000d03077c11 */ /* 0x000fca00080f1408 */
[----:B------:R1:W-:Y:S04]  /*3d30*/  STG.E desc[UR8][R6.64], R5 ;  /* 0x0000000506007986 */ /* 0x0003e8000c101908 */
.L_x_6795:
[----:B------:R-:W-:Y:S05]  /*3d40*/  BSYNC.RECONVERGENT B1 ;  /* 0x0000000000017941 */ /* 0x000fea0003800200 */
.L_x_6794:
        /* <DEDUP_REMOVED lines=10> */
[----:B------:R-:W-:Y:S01]  /*3df0*/  IMAD.U32 R17, R17, 0x10000, RZ ;  /* 0x0001000011117824 */ /* 0x000fe200078e00ff */
[----:B-1----:R-:W-:Y:S01]  /*3e00*/  LOP3.LUT R6, R13, 0xff, RZ, 0xc0, !PT ;  /* 0x000000ff0d067812 */ /* 0x002fe200078ec0ff */
[-C--:B------:R-:W-:Y:S01]  /*3e10*/  FMUL R33, R33, R0.reuse ;  /* 0x0000000021217220 */ /* 0x080fe20000400000 */
[----:B------:R-:W-:Y:S01]  /*3e20*/  F2FP.SATFINITE.E4M3.F32.PACK_AB_MERGE_C R25, RZ, R25, RZ ;  /* 0x00000019ff19723e */ /* 0x000fe200048070ff */
[-C--:B------:R-:W-:Y:S01]  /*3e30*/  FMUL R3, R19, R0.reuse ;  /* 0x0000000013037220 */ /* 0x080fe20000400000 */
[----:B------:R-:W-:Y:S01]  /*3e40*/  F2FP.SATFINITE.E4M3.F32.PACK_AB_MERGE_C R21, RZ, R21, RZ ;  /* 0x00000015ff15723e */ /* 0x000fe200048070ff */
[----:B------:R-:W-:Y:S01]  /*3e50*/  IMAD R6, R15, 0x100, R6 ;  /* 0x000001000f067824 */ /* 0x000fe200078e0206 */
[----:B------:R-:W-:Y:S01]  /*3e60*/  LOP3.LUT R17, R17, 0xff0000, RZ, 0xc0, !PT ;  /* 0x00ff000011117812 */ /* 0x000fe200078ec0ff */
[-C--:B0-----:R-:W-:Y:S01]  /*3e70*/  FMUL R5, R27, R0.reuse ;  /* 0x000000001b057220 */ /* 0x081fe20000400000 */
[-C--:B------:R-:W-:Y:S01]  /*3e80*/  FMUL R31, R31, R0.reuse ;  /* 0x000000001f1f7220 */ /* 0x080fe20000400000 */
[-C--:B------:R-:W-:Y:S01]  /*3e90*/  FMUL R7, R35, R0.reuse ;  /* 0x0000000023077220 */ /* 0x080fe20000400000 */
[-C--:B------:R-:W-:Y:S01]  /*3ea0*/  FMUL R37, R37, R0.reuse ;  /* 0x0000000025257220 */ /* 0x080fe20000400000 */
[-C--:B------:R-:W-:Y:S01]  /*3eb0*/  FMUL R39, R39, R0.reuse ;  /* 0x0000000027277220 */ /* 0x080fe20000400000 */
[-C--:B------:R-:W-:Y:S01]  /*3ec0*/  FMUL R41, R41, R0.reuse ;  /* 0x0000000029297220 */ /* 0x080fe20000400000 */
[----:B------:R-:W-:Y:S01]  /*3ed0*/  FMUL R60, R43, R0 ;  /* 0x000000002b3c7220 */ /* 0x000fe20000400000 */
[----:B------:R-:W-:Y:S01]  /*3ee0*/  LDS.64 R12, [R51+0x100] ;  /* 0x00010000330c7984 */ /* 0x000fe20000000a00 */
[----:B------:R-:W-:Y:S01]  /*3ef0*/  F2FP.SATFINITE.E4M3.F32.PACK_AB_MERGE_C R23, RZ, R23, RZ ;  /* 0x00000017ff17723e */ /* 0x000fe200048070ff */
[----:B------:R-:W-:Y:S01]  /*3f00*/  IMAD.U32 R25, R25, 0x10000, RZ ;  /* 0x0001000019197824 */ /* 0x000fe200078e00ff */
[----:B------:R-:W-:Y:S01]  /*3f10*/  LOP3.LUT R0, R21, 0xff, RZ, 0xc0, !PT ;  /* 0x000000ff15007812 */ /* 0x000fe200078ec0ff */
[----:B------:R-:W0:Y:S01]  /*3f20*/  LDS.64 R14, [R51+0x308] ;  /* 0x00030800330e7984 */ /* 0x000e220000000a00 */
[----:B------:R-:W-:Y:S01]  /*3f30*/  F2FP.SATFINITE.E4M3.F32.PACK_AB_MERGE_C R29, RZ, R29, RZ ;  /* 0x0000001dff1d723e */ /* 0x000fe200048070ff */
[----:B------:R-:W1:Y:S01]  /*3f40*/  LDCU.64 UR6, c[0x0][0x3b0] ;  /* 0x00007600ff0677ac */ /* 0x000e620008000a00 */
[----:B------:R-:W-:Y:S01]  /*3f50*/  LOP3.LUT R6, R17, 0xffff, R6, 0xf8, !PT ;  /* 0x0000ffff11067812 */ /* 0x000fe200078ef806 */
[----:B------:R-:W-:Y:S01]  /*3f60*/  LDS.64 R18, [R51+0x718] ;  /* 0x0007180033127984 */ /* 0x000fe20000000a00 */
[----:B------:R-:W-:Y:S01]  /*3f70*/  F2FP.SATFINITE.E4M3.F32.PACK_AB_MERGE_C R33, RZ, R33, RZ ;  /* 0x00000021ff21723e */ /* 0x000fe200048070ff */
[----:B------:R-:W-:Y:S01]  /*3f80*/  IMAD R0, R23, 0x100, R0 ;  /* 0x0000010017007824 */ /* 0x000fe200078e0200 */
[----:B------:R-:W-:Y:S01]  /*3f90*/  LOP3.LUT R25, R25, 0xff0000, RZ, 0xc0, !PT ;  /* 0x00ff000019197812 */ /* 0x000fe200078ec0ff */
[----:B------:R-:W2:Y:S01]  /*3fa0*/  LDS.64 R16, [R51+0x510] ;  /* 0x0005100033107984 */ /* 0x000ea20000000a00 */
[----:B------:R-:W-:Y:S01]  /*3fb0*/  F2FP.SATFINITE.E4M3.F32.PACK_AB_MERGE_C R31, RZ, R31, RZ ;  /* 0x0000001fff1f723e */ /* 0x000fe200048070ff */
[----:B------:R-:W-:Y:S01]  /*3fc0*/  IMAD.U32 R33, R33, 0x10000, RZ ;  /* 0x0001000021217824 */ /* 0x000fe200078e00ff */
[----:B------:R-:W-:Y:S01]  /*3fd0*/  F2FP.SATFINITE.E4M3.F32.PACK_AB_MERGE_C R37, RZ, R37, RZ ;  /* 0x00000025ff25723e */ /* 0x000fe200048070ff */
[----:B------:R-:W-:Y:S01]  /*3fe0*/  LDS.64 R20, [R51+0x920] ;  /* 0x0009200033147984 */ /* 0x000fe20000000a00 */
[----:B------:R-:W-:-:S02]  /*3ff0*/  LOP3.LUT R8, R29, 0xff, RZ, 0xc0, !PT ;  /* 0x000000ff1d087812 */ /* 0x000fc400078ec0ff */
[----:B------:R-:W-:Y:S01]  /*4000*/  F2FP.SATFINITE.E4M3.F32.PACK_AB_MERGE_C R39, RZ, R39, RZ ;  /* 0x00000027ff27723e */ /* 0x000fe200048070ff */
[----:B------:R-:W3:Y:S01]  /*4010*/  LDS.64 R22, [R51+0xb28] ;  /* 0x000b280033167984 */ /* 0x000ee20000000a00 */
[----:B------:R-:W-:Y:S01]  /*4020*/  LOP3.LUT R10, R37, 0xff, RZ, 0xc0, !PT ;  /* 0x000000ff250a7812 */ /* 0x000fe200078ec0ff */
[----:B------:R-:W-:Y:S01]  /*4030*/  IMAD R8, R31, 0x100, R8 ;  /* 0x000001001f087824 */ /* 0x000fe200078e0208 */
[----:B------:R-:W-:Y:S01]  /*4040*/  LOP3.LUT R0, R25, 0xffff, R0, 0xf8, !PT ;  /* 0x0000ffff19007812 */ /* 0x000fe200078ef800 */
[----:B------:R-:W-:Y:S01]  /*4050*/  LDS.64 R26, [R51+0xf38] ;  /* 0x000f3800331a7984 */ /* 0x000fe20000000a00 */
[----:B------:R-:W-:Y:S01]  /*4060*/  LOP3.LUT R33, R33, 0xff0000, RZ, 0xc0, !PT ;  /* 0x00ff000021217812 */ /* 0x000fe200078ec0ff */
[----:B------:R-:W-:Y:S01]  /*4070*/  IMAD R9, R39, 0x100, R10 ;  /* 0x0000010027097824 */ /* 0x000fe200078e020a */
[----:B------:R-:W-:Y:S01]  /*4080*/  F2FP.SATFINITE.E4M3.F32.PACK_AB_MERGE_C R41, RZ, R41, RZ ;  /* 0x00000029ff29723e */ /* 0x000fe200048070ff */
[----:B------:R-:W4:Y:S01]  /*4090*/  LDS.64 R24, [R51+0xd30] ;  /* 0x000d300033187984 */ /* 0x000f220000000a00 */
[----:B------:R-:W-:-:S02]  /*40a0*/  F2FP.SATFINITE.E4M3.F32.PACK_AB_MERGE_C R3, RZ, R3, RZ ;  /* 0x00000003ff03723e */ /* 0x000fc400048070ff */
[----:B------:R-:W-:Y:S01]  /*40b0*/  LOP3.LUT R10, R33, 0xffff, R8, 0xf8, !PT ;  /* 0x0000ffff210a7812 */ /* 0x000fe200078ef808 */
[----:B------:R-:W-:Y:S01]  /*40c0*/  LDS.64 R28, [R51+0x1140] ;  /* 0x00114000331c7984 */ /* 0x000fe20000000a00 */
[----:B------:R-:W-:Y:S01]  /*40d0*/  IMAD.U32 R8, R41, 0x10000, RZ ;  /* 0x0001000029087824 */ /* 0x000fe200078e00ff */
[----:B------:R-:W-:Y:S02]  /*40e0*/  LOP3.LUT R3, R3, 0xffff, RZ, 0xc0, !PT ;  /* 0x0000ffff03037812 */ /* 0x000fe400078ec0ff */
[----:B------:R-:W5:Y:S01]  /*40f0*/  LDS.64 R30, [R51+0x1348] ;  /* 0x00134800331e7984 */ /* 0x000f620000000a00 */
[----:B------:R-:W-:Y:S02]  /*4100*/  F2FP.SATFINITE.E4M3.F32.PACK_AB_MERGE_C R5, RZ, R5, RZ ;  /* 0x00000005ff05723e */ /* 0x000fe400048070ff */
[----:B------:R-:W-:Y:S01]  /*4110*/  LOP3.LUT R8, R8, 0xff0000, RZ, 0xc0, !PT ;  /* 0x00ff000008087812 */ /* 0x000fe200078ec0ff */
[----:B------:R-:W-:Y:S01]  /*4120*/  LDS.64 R32, [R51+0x1550] ;  /* 0x0015500033207984 */ /* 0x000fe20000000a00 */
[----:B------:R-:W-:Y:S01]  /*4130*/  IMAD.SHL.U32 R3, R3, 0x1000000, RZ ;  /* 0x0100000003037824 */ /* 0x000fe200078e00ff */
[----:B------:R-:W-:-:S02]  /*4140*/  F2FP.SATFINITE.E4M3.F32.PACK_AB_MERGE_C R7, RZ, R7, RZ ;  /* 0x00000007ff07723e */ /* 0x000fc400048070ff */
[----:B------:R-:W5:Y:S01]  /*4150*/  LDS.64 R34, [R51+0x1758] ;  /* 0x0017580033227984 */ /* 0x000f620000000a00 */
[----:B------:R-:W-:Y:S02]  /*4160*/  LOP3.LUT R11, R8, 0xffff, R9, 0xf8, !PT ;  /* 0x0000ffff080b7812 */ /* 0x000fe400078ef809 */
[----:B------:R-:W-:Y:S01]  /*4170*/  LOP3.LUT R8, R6, R3, RZ, 0xfc, !PT ;  /* 0x0000000306087212 */ /* 0x000fe200078efcff */
[----:B------:R-:W-:Y:S01]  /*4180*/  LDS.64 R36, [R51+0x1960] ;  /* 0x0019600033247984 */ /* 0x000fe20000000a00 */
[----:B------:R-:W-:Y:S01]  /*4190*/  F2FP.SATFINITE.E4M3.F32.PACK_AB_MERGE_C R60, RZ, R60, RZ ;  /* 0x0000003cff3c723e */ /* 0x000fe200048070ff */
[----:B------:R-:W3:Y:S01]  /*41a0*/  MATCH.ANY R6, R49 ;  /* 0x00000000310673a1 */ /* 0x000ee200000e8000 */
[----:B------:R-:W-:Y:S01]  /*41b0*/  LOP3.LUT R5, R5, 0xffff, RZ, 0xc0, !PT ;  /* 0x0000ffff05057812 */ /* 0x000fe200078ec0ff */
[----:B------:R-:W5:Y:S01]  /*41c0*/  LDS.64 R38, [R51+0x1b68] ;  /* 0x001b680033267984 */ /* 0x000f620000000a00 */
[----:B------:R-:W-:Y:S02]  /*41d0*/  LOP3.LUT R7, R7, 0xffff, RZ, 0xc0, !PT ;  /* 0x0000ffff07077812 */ /* 0x000fe400078ec0ff */
[----:B------:R-:W-:Y:S01]  /*41e0*/  LOP3.LUT R60, R60, 0xffff, RZ, 0xc0, !PT ;  /* 0x0000ffff3c3c7812 */ /* 0x000fe200078ec0ff */
[----:B------:R-:W-:Y:S01]  /*41f0*/  LDS.64 R40, [R51+0x1d70] ;  /* 0x001d700033287984 */ /* 0x000fe20000000a00 */
[----:B------:R-:W-:Y:S01]  /*4200*/  IMAD.SHL.U32 R5, R5, 0x1000000, RZ ;  /* 0x0100000005057824 */ /* 0x000fe200078e00ff */
[----:B-1----:R-:W-:Y:S01]  /*4210*/  IADD3 R58, P0, PT, R52, UR6, RZ ;  /* 0x00000006343a7c10 */ /* 0x002fe2000ff1e0ff */
[----:B------:R-:W-:Y:S01]  /*4220*/  IMAD.SHL.U32 R7, R7, 0x1000000, RZ ;  /* 0x0100000007077824 */ /* 0x000fe200078e00ff */
[----:B------:R-:W1:Y:S01]  /*4230*/  LDS.64 R42, [R51+0x1f78] ;  /* 0x001f7800332a7984 */ /* 0x000e620000000a00 */
[----:B------:R-:W-:Y:S01]  /*4240*/  IMAD.SHL.U32 R60, R60, 0x1000000, RZ ;  /* 0x010000003c3c7824 */ /* 0x000fe200078e00ff */
[----:B0-----:R-:W-:Y:S01]  /*4250*/  FMNMX3 R3, |R12|, RZ, |R14|, !PT ;  /* 0x000000ff0c037276 */ /* 0x001fe2000780060e */
[----:B------:R-:W0:Y:S01]  /*4260*/  REDUX.OR UR6, R49 ;  /* 0x00000000310673c4 */ /* 0x000e220000004000 */
[----:B------:R-:W-:Y:S01]  /*4270*/  IADD3.X R59, PT, PT, R53, UR7, RZ, P0, !PT ;  /* 0x00000007353b7c10 */ /* 0x000fe200087fe4ff */
[----:B------:R-:W-:Y:S01]  /*4280*/  VOTEU.ANY UR7, UPT, PT ;  /* 0x0000000000077886 */ /* 0x000fe200038e0100 */
[----:B------:R-:W-:-:S02]  /*4290*/  LOP3.LUT R9, R0, R5, RZ, 0xfc, !PT ;  /* 0x0000000500097212 */ /* 0x000fc400078efcff */
[----:B------:R-:W-:Y:S02]  /*42a0*/  LOP3.LUT R10, R10, R7, RZ, 0xfc, !PT ;  /* 0x000000070a0a7212 */ /* 0x000fe400078efcff */
[----:B------:R-:W-:Y:S02]  /*42b0*/  LOP3.LUT R11, R11, R60, RZ, 0xfc, !PT ;  /* 0x0000003c0b0b7212 */ /* 0x000fe400078efcff */
[----:B--2---:R-:W-:Y:S02]  /*42c0*/  FMNMX3 R3, R3, |R16|, |R18|, !PT ;  /* 0x4000001003037276 */ /* 0x004fe40007800412 */
[----:B---3--:R-:W-:Y:S01]  /*42d0*/  LOP3.LUT P0, RZ, R49, UR7, R6, 0x40, !PT ;  /* 0x0000000731ff7c12 */ /* 0x008fe2000f804006 */
[----:B------:R2:W-:Y:S01]  /*42e0*/  STG.E.128 desc[UR8][R58.64], R8 ;  /* 0x000000083a007986 */ /* 0x0005e2000c101d08 */
[----:B------:R-:W-:-:S04]  /*42f0*/  FMNMX3 R3, R3, |R20|, |R22|, !PT ;  /* 0x4000001403037276 */ /* 0x000fc80007800416 */
[----:B----4-:R-:W-:-:S04]  /*4300*/  FMNMX3 R3, R3, |R24|, |R26|, !PT ;  /* 0x4000001803037276 */ /* 0x010fc8000780041a */
[----:B-----5:R-:W-:-:S04]  /*4310*/  FMNMX3 R3, R3, |R28|, |R30|, !PT ;  /* 0x4000001c03037276 */ /* 0x020fc8000780041e */
[----:B------:R-:W-:-:S04]  /*4320*/  FMNMX3 R3, R3, |R32|, |R34|, !PT ;  /* 0x4000002003037276 */ /* 0x000fc80007800422 */
[----:B------:R-:W-:-:S04]  /*4330*/  FMNMX3 R3, R3, |R36|, |R38|, !PT ;  /* 0x4000002403037276 */ /* 0x000fc80007800426 */
[----:B-1----:R-:W-:Y:S01]  /*4340*/  FMNMX3 R60, R3, |R40|, |R42|, !PT ;  /* 0x40000028033c7276 */ /* 0x002fe2000780042a */
[----:B0-2---:R-:W-:Y:S06]  /*4350*/  @!P0 BRA.DIV UR6, `(.L_x_6799) ;  /* 0x000000ea06f48947 */ /* 0x005fec000b800000 */
[----:B------:R-:W0:Y:S02]  /*4360*/  SHFL.DOWN PT, R0, R60, 0x4, 0x1f ;  /* 0x08801f003c007f89 */ /* 0x000e2400000e0000 */
[----:B0-----:R-:W-:-:S05]  /*4370*/  FMNMX R9, R60, R0, !PT ;  /* 0x000000003c097209 */ /* 0x001fca0007800000 */
[----:B------:R-:W0:Y:S02]  /*4380*/  SHFL.DOWN PT, R0, R9, 0x2, 0x1f ;  /* 0x08401f0009007f89 */ /* 0x000e2400000e0000 */
[----:B0-----:R-:W-:-:S05]  /*4390*/  FMNMX R10, R9, R0, !PT ;  /* 0x00000000090a7209 */ /* 0x001fca0007800000 */
[----:B------:R-:W0:Y:S02]  /*43a0*/  SHFL.DOWN PT, R0, R10, 0x1, 0x1f ;  /* 0x08201f000a007f89 */ /* 0x000e2400000e0000 */
[----:B0-----:R-:W-:-:S05]  /*43b0*/  FMNMX R5, R10, R0, !PT ;  /* 0x000000000a057209 */ /* 0x001fca0007800000 */
[----:B------:R0:W1:Y:S02]  /*43c0*/  SHFL.IDX PT, R0, R5, R50, 0x1f ;  /* 0x00001f3205007589 */ /* 0x00006400000e0000 */
.L_x_7177:
        /* <DEDUP_REMOVED lines=20> */
.L_x_6803:
[----:B------:R-:W-:Y:S05]  /*4510*/  BSYNC.RECONVERGENT B3 ;  /* 0x0000000000037941 */ /* 0x000fea0003800200 */
.L_x_6802:
[----:B------:R-:W-:-:S04]  /*4520*/  FSETP.NEU.AND P0, PT, |R0|, +INF , PT ;  /* 0x7f8000000000780b */ /* 0x000fc80003f0d200 */
[----:B------:R-:W-:-:S09]  /*4530*/  FSEL R11, R0, 3.40282346638528859812e+38, P0 ;  /* 0x7f7fffff000b7808 */ /* 0x000fd20000000000 */
.L_x_6801:
[----:B------:R-:W-:Y:S05]  /*4540*/  BSYNC.RECONVERGENT B2 ;  /* 0x0000000000027941 */ /* 0x000fea0003800200 */
.L_x_6800:
        /* <DEDUP_REMOVED lines=12> */
.L_x_6807:
[----:B------:R-:W1:Y:S02]  /*4610*/  MUFU.RCP R0, R11 ;  /* 0x0000000b00007308 */ /* 0x000e640000001000 */
[----:B-1----:R-:W-:-:S04]  /*4620*/  FFMA R3, R0, R11, -1 ;  /* 0xbf80000000037423 */ /* 0x002fc8000000000b */
[----:B------:R-:W-:-:S04]  /*4630*/  FADD.FTZ R3, -R3, -RZ ;  /* 0x800000ff03037221 */ /* 0x000fc80000010100 */
[----:B0-----:R-:W-:-:S07]  /*4640*/  FFMA R5, R0, R3, R0 ;  /* 0x0000000300057223 */ /* 0x001fce0000000000 */
.L_x_6808:
[----:B------:R-:W-:Y:S05]  /*4650*/  BSYNC.RECONVERGENT B2 ;  /* 0x0000000000027941 */ /* 0x000fea0003800200 */
.L_x_6806:
[----:B------:R-:W0:Y:S01]  /*4660*/  LDCU.64 UR6, c[0x0][0x3d0] ;  /* 0x00007a00ff0677ac */ /* 0x000e220008000a00 */
[----:B------:R-:W-:Y:S01]  /*4670*/  IADD3 R3, P0, PT, R46, 0x40, RZ ;  /* 0x000000402e037810 */ /* 0x000fe20007f1e0ff */
[----:B------:R-:W-:Y:S01]  /*4680*/  IMAD.MOV.U32 R6, RZ, RZ, R56 ;  /* 0x000000ffff067224 */ /* 0x000fe200078e0038 */
[----:B------:R-:W1:Y:S01]  /*4690*/  LDCU.64 UR12, c[0x0][0x3a0] ;  /* 0x00007400ff0c77ac */ /* 0x000e620008000a00 */
[----:B------:R-:W-:Y:S02]  /*46a0*/  IMAD.MOV.U32 R7, RZ, RZ, R55 ;  /* 0x000000ffff077224 */ /* 0x000fe400078e0037 */
        /* <DEDUP_REMOVED lines=8> */
.L_x_6805:
[----:B------:R-:W-:Y:S05]  /*4730*/  BSYNC.RECONVERGENT B1 ;  /* 0x0000000000017941 */ /* 0x000fea0003800200 */
.L_x_6804:
        /* <DEDUP_REMOVED lines=18> */
[----:B------:R-:W2:Y:S01]  /*4860*/  REDUX.OR UR6, R49 ;  /* 0x00000000310673c4 */ /* 0x000ea20000004000 */
[----:B------:R-:W-:Y:S01]  /*4870*/  F2FP.SATFINITE.E4M3.F32.PACK_AB_MERGE_C R32, RZ, R32, RZ ;  /* 0x00000020ff20723e */ /* 0x000fe200048070ff */
[----:B------:R-:W-:Y:S01]  /*4880*/  VOTEU.ANY UR7, UPT, PT ;  /* 0x0000000000077886 */ /* 0x000fe200038e0100 */
        /* <DEDUP_REMOVED lines=8> */
[----:B------:R-:W-:Y:S02]  /*4910*/  LOP3.LUT R3, R12, 0xff, RZ, 0xc0, !PT ;  /* 0x000000ff0c037812 */ /* 0x000fe400078ec0ff */
[----:B------:R-:W-:Y:S01]  /*4920*/  F2FP.SATFINITE.E4M3.F32.PACK_AB_MERGE_C R30, RZ, R30, RZ ;  /* 0x0000001eff1e723e */ /* 0x000fe200048070ff */
[----:B------:R-:W3:Y:S01]  /*4930*/  MATCH.ANY R12, R49 ;  /* 0x00000000310c73a1 */ /* 0x000ee200000e8000 */
[----:B------:R-:W-:Y:S01]  /*4940*/  LOP3.LUT R7, R28, 0xff, RZ, 0xc0, !PT ;  /* 0x000000ff1c077812 */ /* 0x000fe200078ec0ff */
[----:B------:R-:W-:Y:S01]  /*4950*/  IMAD.U32 R40, R40, 0x10000, RZ ;  /* 0x0001000028287824 */ /* 0x000fe200078e00ff */
[----:B------:R-:W-:-:S02]  /*4960*/  F2FP.SATFINITE.E4M3.F32.PACK_AB_MERGE_C R34, RZ, R34, RZ ;  /* 0x00000022ff22723e */ /* 0x000fc400048070ff */
[----:B------:R-:W-:Y:S01]  /*4970*/  F2FP.SATFINITE.E4M3.F32.PACK_AB_MERGE_C R14, RZ, R14, RZ ;  /* 0x0000000eff0e723e */ /* 0x000fe200048070ff */
[----:B------:R-:W-:Y:S01]  /*4980*/  IMAD R7, R30, 0x100, R7 ;  /* 0x000001001e077824 */ /* 0x000fe200078e0207 */
[----:B------:R-:W-:Y:S02]  /*4990*/  F2FP.SATFINITE.E4M3.F32.PACK_AB_MERGE_C R22, RZ, R22, RZ ;  /* 0x00000016ff16723e */ /* 0x000fe400048070ff */
[----:B01----:R-:W-:Y:S01]  /*49a0*/  LOP3.LUT R5, R20, 0xff, RZ, 0xc0, !PT ;  /* 0x000000ff14057812 */ /* 0x003fe200078ec0ff */
[----:B------:R-:W-:Y:S01]  /*49b0*/  IMAD R3, R14, 0x100, R3 ;  /* 0x000001000e037824 */ /* 0x000fe200078e0203 */
[----:B------:R-:W-:Y:S02]  /*49c0*/  F2FP.SATFINITE.E4M3.F32.PACK_AB_MERGE_C R38, RZ, R38, RZ ;  /* 0x00000026ff26723e */ /* 0x000fe400048070ff */
[----:B------:R-:W-:Y:S01]  /*49d0*/  LOP3.LUT R9, R36, 0xff, RZ, 0xc0, !PT ;  /* 0x000000ff24097812 */ /* 0x000fe200078ec0ff */
[----:B------:R-:W-:Y:S01]  /*49e0*/  IMAD R5, R22, 0x100, R5 ;  /* 0x0000010016057824 */ /* 0x000fe200078e0205 */
[----:B------:R-:W-:-:S02]  /*49f0*/  F2FP.SATFINITE.E4M3.F32.PACK_AB_MERGE_C R18, RZ, R18, RZ ;  /* 0x00000012ff12723e */ /* 0x000fc400048070ff */
[----:B------:R-:W-:Y:S01]  /*4a00*/  F2FP.SATFINITE.E4M3.F32.PACK_AB_MERGE_C R26, RZ, R26, RZ ;  /* 0x0000001aff1a723e */ /* 0x000fe200048070ff */
[----:B------:R-:W-:Y:S01]  /*4a10*/  IMAD R9, R38, 0x100, R9 ;  /* 0x0000010026097824 */ /* 0x000fe200078e0209 */
        /* <DEDUP_REMOVED lines=14> */
[----:B------:R-:W-:Y:S02]  /*4b00*/  IADD3 R6, P0, PT, R52, R48, RZ ;  /* 0x0000003034067210 */ /* 0x000fe40007f1e0ff */
[----:B------:R-:W-:Y:S02]  /*4b10*/  LOP3.LUT R3, R16, 0xffff, R3, 0xf8, !PT ;  /* 0x0000ffff10037812 */ /* 0x000fe400078ef803 */
[----:B------:R-:W-:Y:S02]  /*4b20*/  LOP3.LUT R5, R24, 0xffff, R5, 0xf8, !PT ;  /* 0x0000ffff18057812 */ /* 0x000fe400078ef805 */
[----:B------:R-:W-:-:S02]  /*4b30*/  LOP3.LUT R11, R40, 0xffff, R9, 0xf8, !PT ;  /* 0x0000ffff280b7812 */ /* 0x000fc400078ef809 */
[----:B------:R-:W-:Y:S02]  /*4b40*/  FMNMX3 R0, |R13|, RZ, |R15|, !PT ;  /* 0x000000ff0d007276 */ /* 0x000fe4000780060f */
[----:B------:R-:W-:Y:S01]  /*4b50*/  LOP3.LUT R10, R7, R10, RZ, 0xfc, !PT ;  /* 0x0000000a070a7212 */ /* 0x000fe200078efcff */
[----:B------:R-:W-:Y:S01]  /*4b60*/  IMAD.X R7, R53, 0x1, R47, P0 ;  /* 0x0000000135077824 */ /* 0x000fe200000e062f */
[----:B------:R-:W-:Y:S02]  /*4b70*/  LOP3.LUT R8, R3, R8, RZ, 0xfc, !PT ;  /* 0x0000000803087212 */ /* 0x000fe400078efcff */
[----:B------:R-:W-:Y:S02]  /*4b80*/  LOP3.LUT R9, R5, R26, RZ, 0xfc, !PT ;  /* 0x0000001a05097212 */ /* 0x000fe400078efcff */
[----:B------:R-:W-:Y:S02]  /*4b90*/  LOP3.LUT R11, R11, R42, RZ, 0xfc, !PT ;  /* 0x0000002a0b0b7212 */ /* 0x000fe400078efcff */
[----:B------:R-:W-:-:S02]  /*4ba0*/  FMNMX3 R0, R0, |R17|, |R19|, !PT ;  /* 0x4000001100007276 */ /* 0x000fc40007800413 */
[----:B---3--:R-:W-:Y:S01]  /*4bb0*/  LOP3.LUT P0, RZ, R49, UR7, R12, 0x40, !PT ;  /* 0x0000000731ff7c12 */ /* 0x008fe2000f80400c */
[----:B------:R0:W-:Y:S01]  /*4bc0*/  STG.E.128 desc[UR8][R6.64], R8 ;  /* 0x0000000806007986 */ /* 0x0001e2000c101d08 */
[----:B------:R-:W-:-:S04]  /*4bd0*/  FMNMX3 R0, R0, |R21|, |R23|, !PT ;  /* 0x4000001500007276 */ /* 0x000fc80007800417 */
[----:B------:R-:W-:-:S04]  /*4be0*/  FMNMX3 R0, R0, |R25|, |R27|, !PT ;  /* 0x4000001900007276 */ /* 0x000fc8000780041b */
[----:B------:R-:W-:-:S04]  /*4bf0*/  FMNMX3 R0, R0, |R29|, |R31|, !PT ;  /* 0x4000001d00007276 */ /* 0x000fc8000780041f */
[----:B------:R-:W-:-:S04]  /*4c00*/  FMNMX3 R0, R0, |R33|, |R35|, !PT ;  /* 0x4000002100007276 */ /* 0x000fc80007800423 */
[----:B------:R-:W-:-:S04]  /*4c10*/  FMNMX3 R0, R0, |R37|, |R39|, !PT ;  /* 0x4000002500007276 */ /* 0x000fc80007800427 */
[----:B------:R-:W-:Y:S01]  /*4c20*/  FMNMX3 R12, R0, |R41|, |R43|, !PT ;  /* 0x40000029000c7276 */ /* 0x000fe2000780042b */
        /* <DEDUP_REMOVED lines=8> */
.L_x_7186:
        /* <DEDUP_REMOVED lines=20> */
.L_x_6813:
[----:B------:R-:W-:Y:S05]  /*4df0*/  BSYNC.RECONVERGENT B3 ;  /* 0x0000000000037941 */ /* 0x000fea0003800200 */
.L_x_6812:
[----:B------:R-:W-:-:S04]  /*4e00*/  FSETP.NEU.AND P0, PT, |R0|, +INF , PT ;  /* 0x7f8000000000780b */ /* 0x000fc80003f0d200 */
[----:B------:R-:W-:-:S09]  /*4e10*/  FSEL R0, R0, 3.40282346638528859812e+38, P0 ;  /* 0x7f7fffff00007808 */ /* 0x000fd20000000000 */
.L_x_6811:
[----:B------:R-:W-:Y:S05]  /*4e20*/  BSYNC.RECONVERGENT B2 ;  /* 0x0000000000027941 */ /* 0x000fea0003800200 */
.L_x_6810:
        /* <DEDUP_REMOVED lines=11> */
.L_x_6817:
[----:B0-----:R-:W0:Y:S02]  /*4ee0*/  MUFU.RCP R5, R0 ;  /* 0x0000000000057308 */ /* 0x001e240000001000 */
[----:B0-----:R-:W-:-:S04]  /*4ef0*/  FFMA R3, R5, R0, -1 ;  /* 0xbf80000005037423 */ /* 0x001fc80000000000 */
[----:B------:R-:W-:-:S04]  /*4f00*/  FADD.FTZ R6, -R3, -RZ ;  /* 0x800000ff03067221 */ /* 0x000fc80000010100 */
[----:B------:R-:W-:-:S07]  /*4f10*/  FFMA R5, R5, R6, R5 ;  /* 0x0000000605057223 */ /* 0x000fce0000000005 */
.L_x_6818:
[----:B------:R-:W-:Y:S05]  /*4f20*/  BSYNC.RECONVERGENT B2 ;  /* 0x0000000000027941 */ /* 0x000fea0003800200 */
.L_x_6816:
        /* <DEDUP_REMOVED lines=13> */
.L_x_6815:
[----:B------:R-:W-:Y:S05]  /*5000*/  BSYNC.RECONVERGENT B1 ;  /* 0x0000000000017941 */ /* 0x000fea0003800200 */
.L_x_6814:
        /* <DEDUP_REMOVED lines=36> */
[----:B-1----:R-:W-:Y:S01]  /*5250*/  LOP3.LUT R8, R29, 0xff, RZ, 0xc0, !PT ;  /* 0x000000ff1d087812 */ /* 0x002fe200078ec0ff */
        /* <DEDUP_REMOVED lines=18> */
[----:B------:R-:W-:Y:S01]  /*5380*/  LOP3.LUT R11, R12, 0xffff, R39, 0xf8, !PT ;  /* 0x0000ffff0c0b7812 */ /* 0x000fe200078ef827 */
[----:B------:R-:W-:Y:S01]  /*5390*/  IMAD.SHL.U32 R12, R43, 0x1000000, RZ ;  /* 0x010000002b0c7824 */ /* 0x000fe200078e00ff */
[----:B------:R-:W-:Y:S02]  /*53a0*/  IADD3 R48, P0, PT, R58, R48, RZ ;  /* 0x000000303a307210 */ /* 0x000fe40007f1e0ff */
[----:B------:R-:W-:Y:S02]  /*53b0*/  LOP3.LUT R0, R17, 0xffff, R0, 0xf8, !PT ;  /* 0x0000ffff11007812 */ /* 0x000fe400078ef800 */
[----:B------:R-:W-:Y:S01]  /*53c0*/  LOP3.LUT R6, R25, 0xffff, R6, 0xf8, !PT ;  /* 0x0000ffff19067812 */ /* 0x000fe200078ef806 */
[----:B------:R-:W-:Y:S01]  /*53d0*/  IMAD.X R49, R59, 0x1, R47, P0 ;  /* 0x000000013b317824 */ /* 0x000fe200000e062f */
[----:B------:R-:W-:-:S02]  /*53e0*/  LOP3.LUT R10, R33, 0xffff, R8, 0xf8, !PT ;  /* 0x0000ffff210a7812 */ /* 0x000fc400078ef808 */
[----:B------:R-:W-:Y:S02]  /*53f0*/  LOP3.LUT R8, R0, R19, RZ, 0xfc, !PT ;  /* 0x0000001300087212 */ /* 0x000fe400078efcff */
[----:B------:R-:W-:Y:S02]  /*5400*/  LOP3.LUT R9, R6, R9, RZ, 0xfc, !PT ;  /* 0x0000000906097212 */ /* 0x000fe400078efcff */
[----:B------:R-:W-:Y:S02]  /*5410*/  LOP3.LUT R10, R10, R35, RZ, 0xfc, !PT ;  /* 0x000000230a0a7212 */ /* 0x000fe400078efcff */
[----:B------:R-:W-:-:S05]  /*5420*/  LOP3.LUT R11, R11, R12, RZ, 0xfc, !PT ;  /* 0x0000000c0b0b7212 */ /* 0x000fca00078efcff */
[----:B------:R2:W-:Y:S01]  /*5430*/  STG.E.128 desc[UR8][R48.64], R8 ;  /* 0x0000000830007986 */ /* 0x0005e2000c101d08 */
[----:B------:R-:W-:Y:S05]  /*5440*/  BRA `(.L_x_6819) ;  /* 0x0000002400607947 */ /* 0x000fea0003800000 */
.L_x_6778:
        /* <DEDUP_REMOVED lines=38> */
.L_x_7195:
        /* <DEDUP_REMOVED lines=20> */
.L_x_6824:
[----:B------:R-:W-:Y:S05]  /*57f0*/  BSYNC.RECONVERGENT B3 ;  /* 0x0000000000037941 */ /* 0x000fea0003800200 */
.L_x_6823:
[----:B------:R-:W-:-:S04]  /*5800*/  FSETP.NEU.AND P0, PT, |R0|, +INF , PT ;  /* 0x7f8000000000780b */ /* 0x000fc80003f0d200 */
[----:B------:R-:W-:-:S04]  /*5810*/  FSEL R0, R0, 3.40282346638528859812e+38, P0 ;  /* 0x7f7fffff00007808 */ /* 0x000fc80000000000 */
[----:B------:R-:W-:-:S07]  /*5820*/  LOP3.LUT R11, R0, 0xff800000, RZ, 0xc0, !PT ;  /* 0xff800000000b7812 */ /* 0x000fce00078ec0ff */
.L_x_6822:
[----:B------:R-:W-:Y:S05]  /*5830*/  BSYNC.RECONVERGENT B2 ;  /* 0x0000000000027941 */ /* 0x000fea0003800200 */
.L_x_6821:
        /* <DEDUP_REMOVED lines=12> */
.L_x_6828:
[----:B------:R-:W1:Y:S02]  /*5900*/  MUFU.RCP R0, R11 ;  /* 0x0000000b00007308 */ /* 0x000e640000001000 */
[----:B-1----:R-:W-:-:S04]  /*5910*/  FFMA R3, R0, R11, -1 ;  /* 0xbf80000000037423 */ /* 0x002fc8000000000b */
[----:B------:R-:W-:-:S04]  /*5920*/  FADD.FTZ R3, -R3, -RZ ;  /* 0x800000ff03037221 */ /* 0x000fc80000010100 */
[----:B0-----:R-:W-:-:S07]  /*5930*/  FFMA R5, R0, R3, R0 ;  /* 0x0000000300057223 */ /* 0x001fce0000000000 */
.L_x_6829:
[----:B------:R-:W-:Y:S05]  /*5940*/  BSYNC.RECONVERGENT B2 ;  /* 0x0000000000027941 */ /* 0x000fea0003800200 */
.L_x_6827:
        /* <DEDUP_REMOVED lines=11> */
.L_x_6826:
[----:B------:R-:W-:Y:S05]  /*5a00*/  BSYNC.RECONVERGENT B1 ;  /* 0x0000000000017941 */ /* 0x000fea0003800200 */
.L_x_6825:
        /* <DEDUP_REMOVED lines=20> */
[----:B------:R-:W-:Y:S01]  /*5b50*/  IMAD.MOV.U32 R6, RZ, RZ, R52 ;  /* 0x000000ffff067224 */ /* 0x000fe200078e0034 */
[----:B------:R-:W-:Y:S01]  /*5b60*/  F2FP.SATFINITE.E4M3.F32.PACK_AB_MERGE_C R16, RZ, R16, RZ ;  /* 0x00000010ff10723e */ /* 0x000fe200048070ff */
[----:B------:R-:W-:Y:S01]  /*5b70*/  VOTEU.ANY UR7, UPT, PT ;  /* 0x0000000000077886 */ /* 0x000fe200038e0100 */
[----:B------:R-:W-:Y:S01]  /*5b80*/  F2FP.SATFINITE.E4M3.F32.PACK_AB_MERGE_C R20, RZ, R20, RZ ;  /* 0x00000014ff14723e */ /* 0x000fe200048070ff */
[----:B------:R-:W-:Y:S01]  /*5b90*/  IMAD.U32 R32, R32, 0x10000, RZ ;  /* 0x0001000020207824 */ /* 0x000fe200078e00ff */
[----:B------:R-:W-:Y:S01]  /*5ba0*/  F2FP.SATFINITE.E4M3.F32.PACK_AB_MERGE_C R36, RZ, R36, RZ ;  /* 0x00000024ff24723e */ /* 0x000fe200048070ff */
[----:B------:R-:W-:Y:S01]  /*5bb0*/  IMAD.U32 R16, R16, 0x10000, RZ ;  /* 0x0001000010107824 */ /* 0x000fe200078e00ff */
[----:B------:R-:W-:-:S02]  /*5bc0*/  F2FP.SATFINITE.E4M3.F32.PACK_AB_MERGE_C R24, RZ, R24, RZ ;  /* 0x00000018ff18723e */ /* 0x000fc400048070ff */
[----:B------:R-:W-:Y:S02]  /*5bd0*/  F2FP.SATFINITE.E4M3.F32.PACK_AB_MERGE_C R40, RZ, R40, RZ ;  /* 0x00000028ff28723e */ /* 0x000fe400048070ff */
[----:B------:R-:W-:Y:S01]  /*5be0*/  LOP3.LUT R3, R12, 0xff, RZ, 0xc0, !PT ;  /* 0x000000ff0c037812 */ /* 0x000fe200078ec0ff */
[----:B------:R-:W-:Y:S01]  /*5bf0*/  IMAD.U32 R24, R24, 0x10000, RZ ;  /* 0x0001000018187824 */ /* 0x000fe200078e00ff */
[----:B------:R-:W-:Y:S01]  /*5c00*/  F2FP.SATFINITE.E4M3.F32.PACK_AB_MERGE_C R30, RZ, R30, RZ ;  /* 0x0000001eff1e723e */ /* 0x000fe200048070ff */
[----:B------:R-:W3:Y:S01]  /*5c10*/  MATCH.ANY R12, R49 ;  /* 0x00000000310c73a1 */ /* 0x000ee200000e8000 */
[----:B------:R-:W-:Y:S01]  /*5c20*/  LOP3.LUT R7, R28, 0xff, RZ, 0xc0, !PT ;  /* 0x000000ff1c077812 */ /* 0x000fe200078ec0ff */
[----:B------:R-:W-:Y:S01]  /*5c30*/  IMAD.U32 R40, R40, 0x10000, RZ ;  /* 0x0001000028287824 */ /* 0x000fe200078e00ff */
[----:B------:R-:W-:Y:S02]  /*5c40*/  F2FP.SATFINITE.E4M3.F32.PACK_AB_MERGE_C R34, RZ, R34, RZ ;  /* 0x00000022ff22723e */ /* 0x000fe400048070ff */
[----:B------:R-:W-:Y:S01]  /*5c50*/  F2FP.SATFINITE.E4M3.F32.PACK_AB_MERGE_C R14, RZ, R14, RZ ;  /* 0x0000000eff0e723e */ /* 0x000fe200048070ff */
[----:B------:R-:W-:Y:S01]  /*5c60*/  IMAD R7, R30, 0x100, R7 ;  /* 0x000001001e077824 */ /* 0x000fe200078e0207 */
[----:B------:R-:W-:-:S02]  /*5c70*/  F2FP.SATFINITE.E4M3.F32.PACK_AB_MERGE_C R22, RZ, R22, RZ ;  /* 0x00000016ff16723e */ /* 0x000fc400048070ff */
[----:B------:R-:W-:Y:S01]  /*5c80*/  F2FP.SATFINITE.E4M3.F32.PACK_AB_MERGE_C R38, RZ, R38, RZ ;  /* 0x00000026ff26723e */ /* 0x000fe200048070ff */
[----:B------:R-:W-:Y:S01]  /*5c90*/  IMAD R3, R14, 0x100, R3 ;  /* 0x000001000e037824 */ /* 0x000fe200078e0203 */
[----:B01----:R-:W-:Y:S02]  /*5ca0*/  LOP3.LUT R5, R20, 0xff, RZ, 0xc0, !PT ;  /* 0x000000ff14057812 */ /* 0x003fe400078ec0ff */
[----:B------:R-:W-:Y:S02]  /*5cb0*/  LOP3.LUT R9, R36, 0xff, RZ, 0xc0, !PT ;  /* 0x000000ff24097812 */ /* 0x000fe400078ec0ff */
[----:B------:R-:W-:Y:S01]  /*5cc0*/  F2FP.SATFINITE.E4M3.F32.PACK_AB_MERGE_C R18, RZ, R18, RZ ;  /* 0x00000012ff12723e */ /* 0x000fe200048070ff */
[----:B------:R-:W-:Y:S01]  /*5cd0*/  IMAD R5, R22, 0x100, R5 ;  /* 0x0000010016057824 */ /* 0x000fe200078e0205 */
[----:B------:R-:W-:Y:S01]  /*5ce0*/  F2FP.SATFINITE.E4M3.F32.PACK_AB_MERGE_C R26, RZ, R26, RZ ;  /* 0x0000001aff1a723e */ /* 0x000fe200048070ff */
[----:B------:R-:W-:Y:S01]  /*5cf0*/  IMAD R9, R38, 0x100, R9 ;  /* 0x0000010026097824 */ /* 0x000fe200078e0209 */
[----:B------:R-:W-:-:S02]  /*5d00*/  F2FP.SATFINITE.E4M3.F32.PACK_AB_MERGE_C R42, RZ, R42, RZ ;  /* 0x0000002aff2a723e */ /* 0x000fc400048070ff */
        /* <DEDUP_REMOVED lines=17> */
[----:B------:R-:W-:Y:S01]  /*5e20*/  LOP3.LUT R10, R7, R10, RZ, 0xfc, !PT ;  /* 0x0000000a070a7212 */ /* 0x000fe200078efcff */
[----:B------:R-:W-:Y:S01]  /*5e30*/  IMAD.MOV.U32 R7, RZ, RZ, R53 ;  /* 0x000000ffff077224 */ /* 0x000fe200078e0035 */
[----:B------:R-:W-:Y:S02]  /*5e40*/  LOP3.LUT R8, R3, R8, RZ, 0xfc, !PT ;  /* 0x0000000803087212 */ /* 0x000fe400078efcff */
[----:B------:R-:W-:Y:S02]  /*5e50*/  LOP3.LUT R9, R5, R26, RZ, 0xfc, !PT ;  /* 0x0000001a05097212 */ /* 0x000fe400078efcff */
[----:B------:R-:W-:Y:S02]  /*5e60*/  LOP3.LUT R11, R11, R42, RZ, 0xfc, !PT ;  /* 0x0000002a0b0b7212 */ /* 0x000fe400078efcff */
[----:B------:R-:W-:Y:S02]  /*5e70*/  FMNMX3 R0, R0, |R17|, |R19|, !PT ;  /* 0x4000001100007276 */ /* 0x000fe40007800413 */
        /* <DEDUP_REMOVED lines=16> */
.L_x_7204:
        /* <DEDUP_REMOVED lines=20> */
.L_x_6834:
[----:B------:R-:W-:Y:S05]  /*60c0*/  BSYNC.RECONVERGENT B3 ;  /* 0x0000000000037941 */ /* 0x000fea0003800200 */
.L_x_6833:
[----:B------:R-:W-:-:S04]  /*60d0*/  FSETP.NEU.AND P0, PT, |R0|, +INF , PT ;  /* 0x7f8000000000780b */ /* 0x000fc80003f0d200 */
[----:B------:R-:W-:-:S04]  /*60e0*/  FSEL R0, R0, 3.40282346638528859812e+38, P0 ;  /* 0x7f7fffff00007808 */ /* 0x000fc80000000000 */
[----:B------:R-:W-:-:S07]  /*60f0*/  LOP3.LUT R0, R0, 0xff800000, RZ, 0xc0, !PT ;  /* 0xff80000000007812 */ /* 0x000fce00078ec0ff */
.L_x_6832:
[----:B------:R-:W-:Y:S05]  /*6100*/  BSYNC.RECONVERGENT B2 ;  /* 0x0000000000027941 */ /* 0x000fea0003800200 */
.L_x_6831:
        /* <DEDUP_REMOVED lines=11> */
.L_x_6838:
[----:B0-----:R-:W0:Y:S02]  /*61c0*/  MUFU.RCP R5, R0 ;  /* 0x0000000000057308 */ /* 0x001e240000001000 */
[----:B0-----:R-:W-:-:S04]  /*61d0*/  FFMA R3, R5, R0, -1 ;  /* 0xbf80000005037423 */ /* 0x001fc80000000000 */
[----:B------:R-:W-:-:S04]  /*61e0*/  FADD.FTZ R6, -R3, -RZ ;  /* 0x800000ff03067221 */ /* 0x000fc80000010100 */
[----:B------:R-:W-:-:S07]  /*61f0*/  FFMA R5, R5, R6, R5 ;  /* 0x0000000605057223 */ /* 0x000fce0000000005 */
.L_x_6839:
[----:B------:R-:W-:Y:S05]  /*6200*/  BSYNC.RECONVERGENT B2 ;  /* 0x0000000000027941 */ /* 0x000fea0003800200 */
.L_x_6837:
        /* <DEDUP_REMOVED lines=11> */
.L_x_6836:
[----:B------:R-:W-:Y:S05]  /*62c0*/  BSYNC.RECONVERGENT B1 ;  /* 0x0000000000017941 */ /* 0x000fea0003800200 */
.L_x_6835:
        /* <DEDUP_REMOVED lines=104> */
.L_x_7213:
        /* <DEDUP_REMOVED lines=20> */
.L_x_6844:
[----:B------:R-:W-:Y:S05]  /*6a90*/  BSYNC.RECONVERGENT B3 ;  /* 0x0000000000037941 */ /* 0x000fea0003800200 */
.L_x_6843:
[----:B------:R-:W-:-:S04]  /*6aa0*/  FSETP.NEU.AND P0, PT, |R0|, +INF , PT ;  /* 0x7f8000000000780b */ /* 0x000fc80003f0d200 */
[----:B------:R-:W-:-:S04]  /*6ab0*/  FSEL R0, R0, 3.40282346638528859812e+38, P0 ;  /* 0x7f7fffff00007808 */ /* 0x000fc80000000000 */
[----:B------:R-:W-:-:S07]  /*6ac0*/  LOP3.LUT R11, R0, 0xff800000, RZ, 0xc0, !PT ;  /* 0xff800000000b7812 */ /* 0x000fce00078ec0ff */
.L_x_6842:
[----:B------:R-:W-:Y:S05]  /*6ad0*/  BSYNC.RECONVERGENT B2 ;  /* 0x0000000000027941 */ /* 0x000fea0003800200 */
.L_x_6841:
        /* <DEDUP_REMOVED lines=12> */
.L_x_6848:
[----:B------:R-:W1:Y:S02]  /*6ba0*/  MUFU.RCP R0, R11 ;  /* 0x0000000b00007308 */ /* 0x000e640000001000 */
[----:B-1----:R-:W-:-:S04]  /*6bb0*/  FFMA R3, R0, R11, -1 ;  /* 0xbf80000000037423 */ /* 0x002fc8000000000b */
[----:B------:R-:W-:-:S04]  /*6bc0*/  FADD.FTZ R3, -R3, -RZ ;  /* 0x800000ff03037221 */ /* 0x000fc80000010100 */
[----:B0-----:R-:W-:-:S07]  /*6bd0*/  FFMA R5, R0, R3, R0 ;  /* 0x0000000300057223 */ /* 0x001fce0000000000 */
.L_x_6849:
[----:B------:R-:W-:Y:S05]  /*6be0*/  BSYNC.RECONVERGENT B2 ;  /* 0x0000000000027941 */ /* 0x000fea0003800200 */
.L_x_6847:
        /* <DEDUP_REMOVED lines=13> */
.L_x_6846:
[----:B------:R-:W-:Y:S05]  /*6cc0*/  BSYNC.RECONVERGENT B1 ;  /* 0x0000000000017941 */ /* 0x000fea0003800200 */
.L_x_6845:
        /* <DEDUP_REMOVED lines=87> */
.L_x_7222:
        /* <DEDUP_REMOVED lines=20> */
.L_x_6854:
[----:B------:R-:W-:Y:S05]  /*7380*/  BSYNC.RECONVERGENT B3 ;  /* 0x0000000000037941 */ /* 0x000fea0003800200 */
.L_x_6853:
[----:B------:R-:W-:-:S04]  /*7390*/  FSETP.NEU.AND P0, PT, |R0|, +INF , PT ;  /* 0x7f8000000000780b */ /* 0x000fc80003f0d200 */
[----:B------:R-:W-:-:S04]  /*73a0*/  FSEL R0, R0, 3.40282346638528859812e+38, P0 ;  /* 0x7f7fffff00007808 */ /* 0x000fc80000000000 */
[----:B------:R-:W-:-:S07]  /*73b0*/  LOP3.LUT R0, R0, 0xff800000, RZ, 0xc0, !PT ;  /* 0xff80000000007812 */ /* 0x000fce00078ec0ff */
.L_x_6852:
[----:B------:R-:W-:Y:S05]  /*73c0*/  BSYNC.RECONVERGENT B2 ;  /* 0x0000000000027941 */ /* 0x000fea0003800200 */
.L_x_6851:
        /* <DEDUP_REMOVED lines=11> */
.L_x_6858:
[----:B0-----:R-:W0:Y:S02]  /*7480*/  MUFU.RCP R5, R0 ;  /* 0x0000000000057308 */ /* 0x001e240000001000 */
[----:B0-----:R-:W-:-:S04]  /*7490*/  FFMA R3, R5, R0, -1 ;  /* 0xbf80000005037423 */ /* 0x001fc80000000000 */
[----:B------:R-:W-:-:S04]  /*74a0*/  FADD.FTZ R6, -R3, -RZ ;  /* 0x800000ff03067221 */ /* 0x000fc80000010100 */
[----:B------:R-:W-:-:S07]  /*74b0*/  FFMA R5, R5, R6, R5 ;  /* 0x0000000605057223 */ /* 0x000fce0000000005 */
.L_x_6859:
[----:B------:R-:W-:Y:S05]  /*74c0*/  BSYNC.RECONVERGENT B2 ;  /* 0x0000000000027941 */ /* 0x000fea0003800200 */
.L_x_6857:
        /* <DEDUP_REMOVED lines=12> */
.L_x_6856:
[----:B------:R-:W-:Y:S05]  /*7590*/  BSYNC.RECONVERGENT B1 ;  /* 0x0000000000017941 */ /* 0x000fea0003800200 */
.L_x_6855:
        /* <DEDUP_REMOVED lines=35> */
[----:B-1----:R-:W-:Y:S02]  /*77d0*/  LOP3.LUT R6, R21, 0xff, RZ, 0xc0, !PT ;  /* 0x000000ff15067812 */ /* 0x002fe400078ec0ff */
        /* <DEDUP_REMOVED lines=30> */
[----:B------:R1:W-:Y:S02]  /*79c0*/  STG.E.128 desc[UR8][R48.64], R8 ;  /* 0x0000000830007986 */ /* 0x0003e4000c101d08 */
.L_x_6819:
[----:B------:R-:W3:Y:S02]  /*79d0*/  LDC R0, c[0x0][0x3e0] ;  /* 0x0000f800ff007b82 */ /* 0x000ee40000000800 */
[----:B---3--:R-:W-:-:S13]  /*79e0*/  ISETP.NE.AND P0, PT, R0, 0x2, PT ;  /* 0x000000020000780c */ /* 0x008fda0003f05270 */
[----:B------:R-:W-:Y:S05]  /*79f0*/  @P0 EXIT ;  /* 0x000000000000094d */ /* 0x000fea0003800000 */
.L_x_6777:
[----:B------:R-:W-:Y:S01]  /*7a00*/  SHF.R.U32.HI R0, RZ, 0x2, R4 ;  /* 0x00000002ff007819 */ /* 0x000fe20000011604 */
[----:B------:R-:W3:Y:S01]  /*7a10*/  LDCU.U8 UR6, c[0x0][0x3e4] ;  /* 0x00007c80ff0677ac */ /* 0x000ee20008000000 */
[----:B------:R-:W-:Y:S01]  /*7a20*/  LOP3.LUT R80, R4, 0x1f, RZ, 0xc0, !PT ;  /* 0x0000001f04507812 */ /* 0x000fe200078ec0ff */
[----:B------:R-:W-:Y:S01]  /*7a30*/  BSSY B2, `(.L_x_6860) ;  /* 0x000094e000027945 */ /* 0x000fe20003800000 */
[----:B------:R-:W-:-:S05]  /*7a40*/  LOP3.LUT R3, R0, 0x38, RZ, 0xc0, !PT ;  /* 0x0000003800037812 */ /* 0x000fca00078ec0ff */
[----:B------:R-:W-:-:S05]  /*7a50*/  IMAD R3, R80, 0x104, R3 ;  /* 0x0000010450037824 */ /* 0x000fca00078e0203 */
[----:B------:R-:W-:Y:S02]  /*7a60*/  LEA R0, R3, UR4, 0x3 ;  /* 0x0000000403007c11 */ /* 0x000fe4000f8e18ff */
[----:B------:R-:W-:-:S03]  /*7a70*/  SHF.R.U32.HI R3, RZ, 0x1, R4 ;  /* 0x00000001ff037819 */ /* 0x000fc60000011604 */
[----:B0-----:R0:W4:Y:S01]  /*7a80*/  LDS.64 R68, [R0+0x208] ;  /* 0x0002080000447984 */ /* 0x0011220000000a00 */
[----:B---3--:R-:W-:Y:S01]  /*7a90*/  UPRMT UR6, UR6, 0x8880, URZ ;  /* 0x0000888006067896 */ /* 0x008fe200080000ff */
[----:B------:R-:W-:Y:S02]  /*7aa0*/  LOP3.LUT R4, R78, 0x70, R3, 0xf8, !PT ;  /* 0x000000704e047812 */ /* 0x000fe400078ef803 */
[----:B------:R0:W3:Y:S01]  /*7ab0*/  LDS.64 R70, [R0+0x240] ;  /* 0x0002400000467984 */ /* 0x0000e20000000a00 */
[----:B------:R-:W-:-:S03]  /*7ac0*/  UISETP.NE.AND UP0, UPT, UR6, URZ, UPT ;  /* 0x000000ff0600728c */ /* 0x000fc6000bf05270 */
[----:B------:R0:W0:Y:S04]  /*7ad0*/  LDS.64 R72, [R0+0x618] ;  /* 0x0006180000487984 */ /* 0x0000280000000a00 */
[----:B------:R0:W0:Y:S04]  /*7ae0*/  LDS.64 R74, [R0+0x650] ;  /* 0x00065000004a7984 */ /* 0x0000280000000a00 */
[----:B------:R0:W0:Y:S04]  /*7af0*/  LDS.128 R12, [R0] ;  /* 0x00000000000c7984 */ /* 0x0000280000000c00 */
[----:B------:R0:W0:Y:S04]  /*7b00*/  LDS.128 R16, [R0+0x10] ;  /* 0x0000100000107984 */ /* 0x0000280000000c00 */
[----:B------:R0:W0:Y:S04]  /*7b10*/  LDS.128 R20, [R0+0x20] ;  /* 0x0000200000147984 */ /* 0x0000280000000c00 */
[----:B------:R0:W0:Y:S04]  /*7b20*/  LDS.128 R24, [R0+0x30] ;  /* 0x0000300000187984 */ /* 0x0000280000000c00 */
[----:B------:R0:W0:Y:S04]  /*7b30*/  LDS.128 R28, [R0+0x210] ;  /* 0x00021000001c7984 */ /* 0x0000280000000c00 */
[----:B-1----:R1:W0:Y:S04]  /*7b40*/  LDS.128 R32, [R0+0x220] ;  /* 0x0002200000207984 */ /* 0x0022280000000c00 */
[----:B------:R1:W0:Y:S04]  /*7b50*/  LDS.128 R36, [R0+0x230] ;  /* 0x0002300000247984 */ /* 0x0002280000000c00 */
[----:B------:R1:W0:Y:S04]  /*7b60*/  LDS.128 R40, [R0+0x410] ;  /* 0x0004100000287984 */ /* 0x0002280000000c00 */
[----:B------:R1:W0:Y:S04]  /*7b70*/  LDS.128 R44, [R0+0x420] ;  /* 0x00042000002c7984 */ /* 0x0002280000000c00 */
[----:B--2---:R1:W2:Y:S04]  /*7b80*/  LDS.128 R48, [R0+0x430] ;  /* 0x0004300000307984 */ /* 0x0042a80000000c00 */
[----:B------:R1:W0:Y:S04]  /*7b90*/  LDS.128 R52, [R0+0x440] ;  /* 0x0004400000347984 */ /* 0x0002280000000c00 */
[----:B------:R1:W0:Y:S04]  /*7ba0*/  LDS.128 R56, [R0+0x620] ;  /* 0x0006200000387984 */ /* 0x0002280000000c00 */
[----:B------:R1:W0:Y:S04]  /*7bb0*/  LDS.128 R60, [R0+0x630] ;  /* 0x00063000003c7984 */ /* 0x0002280000000c00 */
[----:B------:R1:W0:Y:S01]  /*7bc0*/  LDS.128 R64, [R0+0x640] ;  /* 0x0006400000407984 */ /* 0x0002220000000c00 */
[----:B---34-:R-:W-:Y:S05]  /*7bd0*/  BRA.U UP0, `(.L_x_6861) ;  /* 0x0000004900487547 */ /* 0x018fea000b800000 */
[----:B------:R-:W-:Y:S01]  /*7be0*/  UMOV UR6, 0xffffffff ;  /* 0xffffffff00067882 */ /* 0x000fe20000000000 */
[----:B0-----:R-:W-:-:S04]  /*7bf0*/  FMNMX3 R3, |R12|, RZ, |R68|, !PT ;  /* 0x000000ff0c037276 */ /* 0x001fc80007800644 */
[----:B------:R-:W-:Y:S01]  /*7c00*/  FMNMX3 R9, R3, |R40|, |R72|, !PT ;  /* 0x4000002803097276 */ /* 0x000fe20007800448 */
[----:B------:R-:W-:Y:S06]  /*7c10*/  BRA.DIV UR6, `(.L_x_6862) ;  /* 0x000000c206547947 */ /* 0x000fec000b800000 */
[----:B-1----:R-:W0:Y:S02]  /*7c20*/  SHFL.DOWN PT, R0, R9, 0x10, 0x1f ;  /* 0x0a001f0009007f89 */ /* 0x002e2400000e0000 */
        /* <DEDUP_REMOVED lines=10> */
.L_x_7230:
        /* <DEDUP_REMOVED lines=17> */
[----:B--2---:R-:W-:Y:S05]  /*7de0*/  CALL.REL.NOINC `($__internal_19_$__cuda_sm3x_div_rn_noftz_f32_slowpath) ;  /* 0x0000011400487944 */ /* 0x004fea0003c00000 */
.L_x_6864:
[----:B------:R-:W-:-:S04]  /*7df0*/  FSETP.NEU.AND P0, PT, |R0|, +INF , PT ;  /* 0x7f8000000000780b */ /* 0x000fc80003f0d200 */
[----:B------:R-:W-:-:S09]  /*7e00*/  FSEL R77, R0, 3.40282346638528859812e+38, P0 ;  /* 0x7f7fffff004d7808 */ /* 0x000fd20000000000 */
.L_x_6863:
[----:B------:R-:W-:Y:S01]  /*7e10*/  ISETP.NE.AND P0, PT, R80, RZ, PT ;  /* 0x000000ff5000720c */ /* 0x000fe20003f05270 */
[----:B------:R-:W-:-:S12]  /*7e20*/  BSSY.RECONVERGENT B1, `(.L_x_6865) ;  /* 0x000001e000017945 */ /* 0x000fd80003800200 */
[----:B------:R-:W-:Y:S05]  /*7e30*/  @P0 BRA `(.L_x_6866) ;  /* 0x0000000000700947 */ /* 0x000fea0003800000 */
[----:B0-----:R-:W-:Y:S01]  /*7e40*/  VIADD R0, R77, 0x1800000 ;  /* 0x018000004d007836 */ /* 0x001fe20000000000 */
[----:B------:R-:W-:Y:S04]  /*7e50*/  BSSY.RECONVERGENT B3, `(.L_x_6867) ;  /* 0x000000d000037945 */ /* 0x000fe80003800200 */
[----:B------:R-:W-:-:S04]  /*7e60*/  LOP3.LUT R0, R0, 0x7f800000, RZ, 0xc0, !PT ;  /* 0x7f80000000007812 */ /* 0x000fc800078ec0ff */
[----:B------:R-:W-:-:S13]  /*7e70*/  ISETP.GT.U32.AND P0, PT, R0, 0x1ffffff, PT ;  /* 0x01ffffff0000780c */ /* 0x000fda0003f04070 */
[----:B------:R-:W-:Y:S05]  /*7e80*/  @P0 BRA `(.L_x_6868) ;  /* 0x0000000000140947 */ /* 0x000fea0003800000 */
[----:B------:R-:W-:Y:S01]  /*7e90*/  IMAD.MOV.U32 R0, RZ, RZ, R77 ;  /* 0x000000ffff007224 */ /* 0x000fe200078e004d */
[----:B------:R-:W-:-:S07]  /*7ea0*/  MOV R6, 0x7ec0 ;  /* 0x00007ec000067802 */ /* 0x000fce0000000f00 */
[----:B--2---:R-:W-:Y:S05]  /*7eb0*/  CALL.REL.NOINC `($__internal_18_$__cuda_sm20_rcp_rn_f32_slowpath) ;  /* 0x0000011000447944 */ /* 0x004fea0003c00000 */
[----:B------:R-:W-:Y:S01]  /*7ec0*/  IMAD.MOV.U32 R3, RZ, RZ, R5 ;  /* 0x000000ffff037224 */ /* 0x000fe200078e0005 */
[----:B------:R-:W-:Y:S06]  /*7ed0*/  BRA `(.L_x_6869) ;  /* 0x0000000000107947 */ /* 0x000fec0003800000 */
.L_x_6868:
[----:B------:R-:W0:Y:S02]  /*7ee0*/  MUFU.RCP R0, R77 ;  /* 0x0000004d00007308 */ /* 0x000e240000001000 */
[----:B0-----:R-:W-:-:S04]  /*7ef0*/  FFMA R3, R77, R0, -1 ;  /* 0xbf8000004d037423 */ /* 0x001fc80000000000 */
[----:B------:R-:W-:-:S04]  /*7f00*/  FADD.FTZ R3, -R3, -RZ ;  /* 0x800000ff03037221 */ /* 0x000fc80000010100 */
[----:B------:R-:W-:-:S07]  /*7f10*/  FFMA R3, R0, R3, R0 ;  /* 0x0000000300037223 */ /* 0x000fce0000000000 */
.L_x_6869:
[----:B------:R-:W-:Y:S05]  /*7f20*/  BSYNC.RECONVERGENT B3 ;  /* 0x0000000000037941 */ /* 0x000fea0003800200 */
.L_x_6867:
[----:B------:R-:W0:Y:S01]  /*7f30*/  S2UR UR11, SR_CTAID.Y ;  /* 0x00000000000b79c3 */ /* 0x000e220000002600 */
[----:B------:R-:W0:Y:S01]  /*7f40*/  LDCU.64 UR12, c[0x0][0x3d0] ;  /* 0x00007a00ff0c77ac */ /* 0x000e220008000a00 */
[----:B------:R-:W1:Y:S06]  /*7f50*/  LDCU.64 UR14, c[0x0][0x3a0] ;  /* 0x00007400ff0e77ac */ /* 0x000e6c0008000a00 */
[----:B------:R-:W3:Y:S01]  /*7f60*/  LDC.64 R6, c[0x0][0x3c8] ;  /* 0x0000f200ff067b82 */ /* 0x000ee20000000a00 */
[----:B0-----:R-:W-:-:S04]  /*7f70*/  UIMAD.WIDE.U32 UR6, UR11, UR12, URZ ;  /* 0x0000000c0b0672a5 */ /* 0x001fc8000f8e00ff */
[----:B------:R-:W-:Y:S01]  /*7f80*/  UIMAD UR7, UR11, UR13, UR7 ;  /* 0x0000000d0b0772a4 */ /* 0x000fe2000f8e0207 */
[----:B---3--:R-:W-:-:S04]  /*7f90*/  IMAD R78, R79, R6, RZ ;  /* 0x000000064f4e7224 */ /* 0x008fc800078e02ff */
[C---:B------:R-:W-:Y:S02]  /*7fa0*/  IMAD R7, R4.reuse, R7, R78 ;  /* 0x0000000704077224 */ /* 0x040fe400078e024e */
[----:B------:R-:W-:-:S04]  /*7fb0*/  IMAD.WIDE.U32 R4, R4, R6, UR6 ;  /* 0x0000000604047e25 */ /* 0x000fc8000f8e0006 */
[----:B------:R-:W-:Y:S01]  /*7fc0*/  IMAD.IADD R5, R5, 0x1, R7 ;  /* 0x0000000105057824 */ /* 0x000fe200078e0207 */
[----:B-1----:R-:W-:-:S04]  /*7fd0*/  LEA R6, P0, R4, UR14, 0x2 ;  /* 0x0000000e04067c11 */ /* 0x002fc8000f8010ff */
[----:B------:R-:W-:-:S05]  /*7fe0*/  LEA.HI.X R7, R4, UR15, R5, 0x2, P0 ;  /* 0x0000000f04077c11 */ /* 0x000fca00080f1405 */
[----:B------:R1:W-:Y:S04]  /*7ff0*/  STG.E desc[UR8][R6.64], R3 ;  /* 0x0000000306007986 */ /* 0x0003e8000c101908 */
.L_x_6866:
[----:B------:R-:W-:Y:S05]  /*8000*/  BSYNC.RECONVERGENT B1 ;  /* 0x0000000000017941 */ /* 0x000fea0003800200 */
.L_x_6865:
[----:B------:R-:W-:Y:S01]  /*8010*/  UMOV UR6, 0xffffffff ;  /* 0xffffffff00067882 */ /* 0x000fe20000000000 */
[----:B0-----:R-:W-:-:S04]  /*8020*/  FMNMX3 R0, |R13|, RZ, |R69|, !PT ;  /* 0x000000ff0d007276 */ /* 0x001fc80007800645 */
[----:B------:R-:W-:Y:S01]  /*8030*/  FMNMX3 R9, R0, |R41|, |R73|, !PT ;  /* 0x4000002900097276 */ /* 0x000fe20007800449 */
[----:B------:R-:W-:Y:S06]  /*8040*/  BRA.DIV UR6, `(.L_x_6870) ;  /* 0x000000be06f07947 */ /* 0x000fec000b800000 */
[----:B------:R-:W0:Y:S02]  /*8050*/  SHFL.DOWN PT, R0, R9, 0x10, 0x1f ;  /* 0x0a001f0009007f89 */ /* 0x000e2400000e0000 */
[----:B0-----:R-:W-:-:S05]  /*8060*/  FMNMX R9, R9, R0, !PT ;  /* 0x0000000009097209 */ /* 0x001fca0007800000 */
        /* <DEDUP_REMOVED lines=9> */
.L_x_7238:
[----:B------:R-:W1:Y:S01]  /*8100*/  LDCU UR6, c[0x0][0x3d8] ;  /* 0x00007b00ff0677ac */ /* 0x000e620008000800 */
[----:B------:R-:W-:Y:S01]  /*8110*/  IMAD.MOV.U32 R88, RZ, RZ, 0x3f800000 ;  /* 0x3f800000ff587424 */ /* 0x000fe200078e00ff */
        /* <DEDUP_REMOVED lines=16> */
.L_x_6872:
[----:B------:R-:W-:-:S04]  /*8220*/  FSETP.NEU.AND P0, PT, |R0|, +INF , PT ;  /* 0x7f8000000000780b */ /* 0x000fc80003f0d200 */
[----:B------:R-:W-:-:S09]  /*8230*/  FSEL R88, R0, 3.40282346638528859812e+38, P0 ;  /* 0x7f7fffff00587808 */ /* 0x000fd20000000000 */
.L_x_6871:
        /* <DEDUP_REMOVED lines=11> */
[----:B0-2---:R-:W-:Y:S05]  /*82f0*/  CALL.REL.NOINC `($__internal_18_$__cuda_sm20_rcp_rn_f32_slowpath) ;  /* 0x0000010c00347944 */ /* 0x005fea0003c00000 */
[----:B------:R-:W-:Y:S01]  /*8300*/  IMAD.MOV.U32 R3, RZ, RZ, R5 ;  /* 0x000000ffff037224 */ /* 0x000fe200078e0005 */
[----:B------:R-:W-:Y:S06]  /*8310*/  BRA `(.L_x_6877) ;  /* 0x0000000000107947 */ /* 0x000fec0003800000 */
.L_x_6876:
[----:B------:R-:W1:Y:S02]  /*8320*/  MUFU.RCP R3, R88 ;  /* 0x0000005800037308 */ /* 0x000e640000001000 */
[----:B-1----:R-:W-:-:S04]  /*8330*/  FFMA R0, R88, R3, -1 ;  /* 0xbf80000058007423 */ /* 0x002fc80000000003 */
[----:B------:R-:W-:-:S04]  /*8340*/  FADD.FTZ R0, -R0, -RZ ;  /* 0x800000ff00007221 */ /* 0x000fc80000010100 */
[----:B------:R-:W-:-:S07]  /*8350*/  FFMA R3, R3, R0, R3 ;  /* 0x0000000003037223 */ /* 0x000fce0000000003 */
.L_x_6877:
[----:B------:R-:W-:Y:S05]  /*8360*/  BSYNC.RECONVERGENT B3 ;  /* 0x0000000000037941 */ /* 0x000fea0003800200 */
.L_x_6875:
[----:B------:R-:W1:Y:S01]  /*8370*/  S2R R6, SR_CTAID.X ;  /* 0x0000000000067919 */ /* 0x000e620000002500 */
[----:B0-----:R-:W0:Y:S01]  /*8380*/  LDC.64 R4, c[0x0][0x3c8] ;  /* 0x0000f200ff047b82 */ /* 0x001e220000000a00 */
        /* <DEDUP_REMOVED lines=9> */
[----:B0-----:R-:W-:-:S04]  /*8420*/  IMAD.WIDE.U32 R4, R11, UR6, R4 ;  /* 0x000000060b047c25 */ /* 0x001fc8000f8e0004 */
[----:B------:R-:W-:Y:S02]  /*8430*/  IMAD.IADD R5, R7, 0x1, R5 ;  /* 0x0000000107057824 */ /* 0x000fe400078e0205 */
[----:B-----5:R-:W-:-:S04]  /*8440*/  IMAD.WIDE.U32 R4, R8, UR11, R4 ;  /* 0x0000000b08047c25 */ /* 0x020fc8000f8e0004 */
[----:B------:R-:W-:Y:S01]  /*8450*/  IMAD R5, R9, UR11, R5 ;  /* 0x0000000b09057c24 */ /* 0x000fe2000f8e0205 */
[----:B----4-:R-:W-:-:S04]  /*8460*/  LEA R6, P0, R4, UR12, 0x2 ;  /* 0x0000000c04067c11 */ /* 0x010fc8000f8010ff */
[----:B------:R-:W-:-:S05]  /*8470*/  LEA.HI.X R7, R4, UR13, R5, 0x2, P0 ;  /* 0x0000000d04077c11 */ /* 0x000fca00080f1405 */
[----:B------:R1:W-:Y:S04]  /*8480*/  STG.E desc[UR8][R6.64], R3 ;  /* 0x0000000306007986 */ /* 0x0003e8000c101908 */
.L_x_6874:
[----:B------:R-:W-:Y:S05]  /*8490*/  BSYNC.RECONVERGENT B1 ;  /* 0x0000000000017941 */ /* 0x000fea0003800200 */
.L_x_6873:
[----:B------:R-:W-:Y:S01]  /*84a0*/  UMOV UR6, 0xffffffff ;  /* 0xffffffff00067882 */ /* 0x000fe20000000000 */
[----:B-1----:R-:W-:-:S04]  /*84b0*/  FMNMX3 R3, |R14|, RZ, |R28|, !PT ;  /* 0x000000ff0e037276 */ /* 0x002fc8000780061c */
        /* <DEDUP_REMOVED lines=13> */
.L_x_7246:
        /* <DEDUP_REMOVED lines=18> */
.L_x_6880:
[----:B------:R-:W-:-:S04]  /*86b0*/  FSETP.NEU.AND P0, PT, |R0|, +INF , PT ;  /* 0x7f8000000000780b */ /* 0x000fc80003f0d200 */
[----:B------:R-:W-:-:S09]  /*86c0*/  FSEL R91, R0, 3.40282346638528859812e+38, P0 ;  /* 0x7f7fffff005b7808 */ /* 0x000fd20000000000 */
.L_x_6879:
        /* <DEDUP_REMOVED lines=14> */
.L_x_6884:
[----:B------:R-:W1:Y:S02]  /*87b0*/  MUFU.RCP R0, R91 ;  /* 0x0000005b00007308 */ /* 0x000e640000001000 */
[----:B-1----:R-:W-:-:S04]  /*87c0*/  FFMA R3, R91, R0, -1 ;  /* 0xbf8000005b037423 */ /* 0x002fc80000000000 */
[----:B------:R-:W-:-:S04]  /*87d0*/  FADD.FTZ R3, -R3, -RZ ;  /* 0x800000ff03037221 */ /* 0x000fc80000010100 */
[----:B------:R-:W-:-:S07]  /*87e0*/  FFMA R3, R0, R3, R0 ;  /* 0x0000000300037223 */ /* 0x000fce0000000000 */
.L_x_6885:
[----:B------:R-:W-:Y:S05]  /*87f0*/  BSYNC.RECONVERGENT B3 ;  /* 0x0000000000037941 */ /* 0x000fea0003800200 */
.L_x_6883:
[----:B------:R-:W0:Y:S01]  /*8800*/  S2R R4, SR_CTAID.X ;  /* 0x0000000000047919 */ /* 0x000e220000002500 */
[----:B------:R-:W1:Y:S01]  /*8810*/  S2UR UR11, SR_CTAID.Y ;  /* 0x00000000000b79c3 */ /* 0x000e620000002600 */
[----:B------:R-:W1:Y:S01]  /*8820*/  LDCU.64 UR12, c[0x0][0x3d0] ;  /* 0x00007a00ff0c77ac */ /* 0x000e620008000a00 */
[----:B------:R-:W3:Y:S01]  /*8830*/  S2R R0, SR_TID.X ;  /* 0x0000000000007919 */ /* 0x000ee20000002100 */
[----:B------:R-:W4:Y:S05]  /*8840*/  LDCU.64 UR14, c[0x0][0x3a0] ;  /* 0x00007400ff0e77ac */ /* 0x000f2a0008000a00 */
[----:B------:R-:W5:Y:S01]  /*8850*/  LDC.64 R8, c[0x0][0x3c8] ;  /* 0x0000f200ff087b82 */ /* 0x000f620000000a00 */
[----:B-1----:R-:W-:-:S04]  /*8860*/  UIMAD.WIDE.U32 UR6, UR11, UR12, URZ ;  /* 0x0000000c0b0672a5 */ /* 0x002fc8000f8e00ff */
[----:B------:R-:W-:Y:S01]  /*8870*/  UIMAD UR7, UR11, UR13, UR7 ;  /* 0x0000000d0b0772a4 */ /* 0x000fe2000f8e0207 */
[----:B0-----:R-:W-:Y:S01]  /*8880*/  IMAD.WIDE.U32 R4, R4, 0x80, RZ ;  /* 0x0000008004047825 */ /* 0x001fe200078e00ff */
        /* <DEDUP_REMOVED lines=10> */
.L_x_6882:
[----:B------:R-:W-:Y:S05]  /*8930*/  BSYNC.RECONVERGENT B1 ;  /* 0x0000000000017941 */ /* 0x000fea0003800200 */
.L_x_6881:
[----:B------:R-:W-:Y:S01]  /*8940*/  UMOV UR6, 0xffffffff ;  /* 0xffffffff00067882 */ /* 0x000fe20000000000 */
[----:B------:R-:W-:-:S04]  /*8950*/  FMNMX3 R0, |R15|, RZ, |R29|, !PT ;  /* 0x000000ff0f007276 */ /* 0x000fc8000780061d */
[----:B------:R-:W-:Y:S01]  /*8960*/  FMNMX3 R9, R0, |R43|, |R57|, !PT ;  /* 0x4000002b00097276 */ /* 0x000fe20007800439 */
[----:B------:R-:W-:Y:S06]  /*8970*/  BRA.DIV UR6, `(.L_x_6886) ;  /* 0x000000ba06ec7947 */ /* 0x000fec000b800000 */
[----:B------:R-:W3:Y:S02]  /*8980*/  SHFL.DOWN PT, R0, R9, 0x10, 0x1f ;  /* 0x0a001f0009007f89 */ /* 0x000ee400000e0000 */
[----:B---3--:R-:W-:-:S05]  /*8990*/  FMNMX R9, R9, R0, !PT ;  /* 0x0000000009097209 */ /* 0x008fca0007800000 */
        /* <DEDUP_REMOVED lines=9> */
.L_x_7254:
        /* <DEDUP_REMOVED lines=18> */
.L_x_6888:
[----:B------:R-:W-:-:S04]  /*8b50*/  FSETP.NEU.AND P0, PT, |R0|, +INF , PT ;  /* 0x7f8000000000780b */ /* 0x000fc80003f0d200 */
[----:B------:R-:W-:-:S09]  /*8b60*/  FSEL R86, R0, 3.40282346638528859812e+38, P0 ;  /* 0x7f7fffff00567808 */ /* 0x000fd20000000000 */
.L_x_6887:
        /* <DEDUP_REMOVED lines=14> */
.L_x_6892:
[----:B------:R-:W1:Y:S02]  /*8c50*/  MUFU.RCP R3, R86 ;  /* 0x0000005600037308 */ /* 0x000e640000001000 */
[----:B-1----:R-:W-:-:S04]  /*8c60*/  FFMA R0, R86, R3, -1 ;  /* 0xbf80000056007423 */ /* 0x002fc80000000003 */
[----:B------:R-:W-:-:S04]  /*8c70*/  FADD.FTZ R0, -R0, -RZ ;  /* 0x800000ff00007221 */ /* 0x000fc80000010100 */
[----:B------:R-:W-:-:S07]  /*8c80*/  FFMA R3, R3, R0, R3 ;  /* 0x0000000003037223 */ /* 0x000fce0000000003 */
.L_x_6893:
[----:B------:R-:W-:Y:S05]  /*8c90*/  BSYNC.RECONVERGENT B3 ;  /* 0x0000000000037941 */ /* 0x000fea0003800200 */
.L_x_6891:
        /* <DEDUP_REMOVED lines=19> */
.L_x_6890:
[----:B------:R-:W-:Y:S05]  /*8dd0*/  BSYNC.RECONVERGENT B1 ;  /* 0x0000000000017941 */ /* 0x000fea0003800200 */
.L_x_6889:
        /* <DEDUP_REMOVED lines=15> */
.L_x_7262:
        /* <DEDUP_REMOVED lines=18> */
.L_x_6896:
[----:B------:R-:W-:-:S04]  /*8ff0*/  FSETP.NEU.AND P0, PT, |R0|, +INF , PT ;  /* 0x7f8000000000780b */ /* 0x000fc80003f0d200 */
[----:B------:R-:W-:-:S09]  /*9000*/  FSEL R89, R0, 3.40282346638528859812e+38, P0 ;  /* 0x7f7fffff00597808 */ /* 0x000fd20000000000 */
.L_x_6895:
        /* <DEDUP_REMOVED lines=14> */
.L_x_6900:
[----:B------:R-:W1:Y:S02]  /*90f0*/  MUFU.RCP R0, R89 ;  /* 0x0000005900007308 */ /* 0x000e640000001000 */
[----:B-1----:R-:W-:-:S04]  /*9100*/  FFMA R3, R89, R0, -1 ;  /* 0xbf80000059037423 */ /* 0x002fc80000000000 */
[----:B------:R-:W-:-:S04]  /*9110*/  FADD.FTZ R3, -R3, -RZ ;  /* 0x800000ff03037221 */ /* 0x000fc80000010100 */
[----:B------:R-:W-:-:S07]  /*9120*/  FFMA R3, R0, R3, R0 ;  /* 0x0000000300037223 */ /* 0x000fce0000000000 */
.L_x_6901:
[----:B------:R-:W-:Y:S05]  /*9130*/  BSYNC.RECONVERGENT B3 ;  /* 0x0000000000037941 */ /* 0x000fea0003800200 */
.L_x_6899:
        /* <DEDUP_REMOVED lines=19> */
.L_x_6898:
[----:B------:R-:W-:Y:S05]  /*9270*/  BSYNC.RECONVERGENT B1 ;  /* 0x0000000000017941 */ /* 0x000fea0003800200 */
.L_x_6897:
        /* <DEDUP_REMOVED lines=15> */
.L_x_7270:
        /* <DEDUP_REMOVED lines=18> */
.L_x_6904:
[----:B------:R-:W-:-:S04]  /*9490*/  FSETP.NEU.AND P0, PT, |R0|, +INF , PT ;  /* 0x7f8000000000780b */ /* 0x000fc80003f0d200 */
[----:B------:R-:W-:-:S09]  /*94a0*/  FSEL R84, R0, 3.40282346638528859812e+38, P0 ;  /* 0x7f7fffff00547808 */ /* 0x000fd20000000000 */
.L_x_6903:
        /* <DEDUP_REMOVED lines=14> */
.L_x_6908:
[----:B------:R-:W1:Y:S02]  /*9590*/  MUFU.RCP R3, R84 ;  /* 0x0000005400037308 */ /* 0x000e640000001000 */
[----:B-1----:R-:W-:-:S04]  /*95a0*/  FFMA R0, R84, R3, -1 ;  /* 0xbf80000054007423 */ /* 0x002fc80000000003 */
[----:B------:R-:W-:-:S04]  /*95b0*/  FADD.FTZ R0, -R0, -RZ ;  /* 0x800000ff00007221 */ /* 0x000fc80000010100 */
[----:B------:R-:W-:-:S07]  /*95c0*/  FFMA R3, R3, R0, R3 ;  /* 0x0000000003037223 */ /* 0x000fce0000000003 */
.L_x_6909:
[----:B------:R-:W-:Y:S05]  /*95d0*/  BSYNC.RECONVERGENT B3 ;  /* 0x0000000000037941 */ /* 0x000fea0003800200 */
.L_x_6907:
        /* <DEDUP_REMOVED lines=19> */
.L_x_6906:
[----:B------:R-:W-:Y:S05]  /*9710*/  BSYNC.RECONVERGENT B1 ;  /* 0x0000000000017941 */ /* 0x000fea0003800200 */
.L_x_6905:
        /* <DEDUP_REMOVED lines=15> */
.L_x_7278:
        /* <DEDUP_REMOVED lines=18> */
.L_x_6912:
[----:B------:R-:W-:-:S04]  /*9930*/  FSETP.NEU.AND P0, PT, |R0|, +INF , PT ;  /* 0x7f8000000000780b */ /* 0x000fc80003f0d200 */
[----:B------:R-:W-:-:S09]  /*9940*/  FSEL R87, R0, 3.40282346638528859812e+38, P0 ;  /* 0x7f7fffff00577808 */ /* 0x000fd20000000000 */
.L_x_6911:
        /* <DEDUP_REMOVED lines=14> */
.L_x_6916:
[----:B------:R-:W1:Y:S02]  /*9a30*/  MUFU.RCP R0, R87 ;  /* 0x0000005700007308 */ /* 0x000e640000001000 */
[----:B-1----:R-:W-:-:S04]  /*9a40*/  FFMA R3, R87, R0, -1 ;  /* 0xbf80000057037423 */ /* 0x002fc80000000000 */
[----:B------:R-:W-:-:S04]  /*9a50*/  FADD.FTZ R3, -R3, -RZ ;  /* 0x800000ff03037221 */ /* 0x000fc80000010100 */
[----:B------:R-:W-:-:S07]  /*9a60*/  FFMA R3, R0, R3, R0 ;  /* 0x0000000300037223 */ /* 0x000fce0000000000 */
.L_x_6917:
[----:B------:R-:W-:Y:S05]  /*9a70*/  BSYNC.RECONVERGENT B3 ;  /* 0x0000000000037941 */ /* 0x000fea0003800200 */
.L_x_6915:
        /* <DEDUP_REMOVED lines=19> */
.L_x_6914:
[----:B------:R-:W-:Y:S05]  /*9bb0*/  BSYNC.RECONVERGENT B1 ;  /* 0x0000000000017941 */ /* 0x000fea0003800200 */
.L_x_6913:
        /* <DEDUP_REMOVED lines=15> */
.L_x_7286:
        /* <DEDUP_REMOVED lines=18> */
.L_x_6920:
[----:B------:R-:W-:-:S04]  /*9dd0*/  FSETP.NEU.AND P0, PT, |R0|, +INF , PT ;  /* 0x7f8000000000780b */ /* 0x000fc80003f0d200 */
[----:B------:R-:W-:-:S09]  /*9de0*/  FSEL R82, R0, 3.40282346638528859812e+38, P0 ;  /* 0x7f7fffff00527808 */ /* 0x000fd20000000000 */
.L_x_6919:
        /* <DEDUP_REMOVED lines=14> */
.L_x_6924:
[----:B------:R-:W1:Y:S02]  /*9ed0*/  MUFU.RCP R3, R82 ;  /* 0x0000005200037308 */ /* 0x000e640000001000 */
[----:B-1----:R-:W-:-:S04]  /*9ee0*/  FFMA R0, R82, R3, -1 ;  /* 0xbf80000052007423 */ /* 0x002fc80000000003 */
[----:B------:R-:W-:-:S04]  /*9ef0*/  FADD.FTZ R0, -R0, -RZ ;  /* 0x800000ff00007221 */ /* 0x000fc80000010100 */
[----:B------:R-:W-:-:S07]  /*9f00*/  FFMA R3, R3, R0, R3 ;  /* 0x0000000003037223 */ /* 0x000fce0000000003 */
.L_x_6925:
[----:B------:R-:W-:Y:S05]  /*9f10*/  BSYNC.RECONVERGENT B3 ;  /* 0x0000000000037941 */ /* 0x000fea0003800200 */
.L_x_6923:
        /* <DEDUP_REMOVED lines=19> */
.L_x_6922:
[----:B------:R-:W-:Y:S05]  /*a050*/  BSYNC.RECONVERGENT B1 ;  /* 0x0000000000017941 */ /* 0x000fea0003800200 */
.L_x_6921:
[----:B------:R-:W-:Y:S01]  /*a060*/  UMOV UR6, 0xffffffff ;  /* 0xffffffff00067882 */ /* 0x000fe20000000000 */
[----:B-1----:R-:W-:-:S04]  /*a070*/  FMNMX3 R3, |R20|, RZ, |R34|, !PT ;  /* 0x000000ff14037276 */ /* 0x002fc80007800622 */
[----:B--2---:R-:W-:Y:S01]  /*a080*/  FMNMX3 R9, R3, |R48|, |R62|, !PT ;  /* 0x4000003003097276 */ /* 0x004fe2000780043e */
        /* <DEDUP_REMOVED lines=12> */
.L_x_7294:
        /* <DEDUP_REMOVED lines=18> */
.L_x_6928:
[----:B------:R-:W-:-:S04]  /*a270*/  FSETP.NEU.AND P0, PT, |R0|, +INF , PT ;  /* 0x7f8000000000780b */ /* 0x000fc80003f0d200 */
[----:B------:R-:W-:-:S09]  /*a280*/  FSEL R85, R0, 3.40282346638528859812e+38, P0 ;  /* 0x7f7fffff00557808 */ /* 0x000fd20000000000 */
.L_x_6927:
        /* <DEDUP_REMOVED lines=12> */
[----:B------:R-:W-:Y:S01]  /*a350*/  IMAD.MOV.U32 R3, RZ, RZ, R5 ;  /* 0x000000ffff037224 */ /* 0x000fe200078e0005 */
[----:B------:R-:W-:Y:S06]  /*a360*/  BRA `(.L_x_6933) ;  /* 0x0000000000107947 */ /* 0x000fec0003800000 */
.L_x_6932:
[----:B------:R-:W1:Y:S02]  /*a370*/  MUFU.RCP R0, R85 ;  /* 0x0000005500007308 */ /* 0x000e640000001000 */
[----:B-1----:R-:W-:-:S04]  /*a380*/  FFMA R3, R85, R0, -1 ;  /* 0xbf80000055037423 */ /* 0x002fc80000000000 */
[----:B------:R-:W-:-:S04]  /*a390*/  FADD.FTZ R3, -R3, -RZ ;  /* 0x800000ff03037221 */ /* 0x000fc80000010100 */
[----:B------:R-:W-:-:S07]  /*a3a0*/  FFMA R3, R0, R3, R0 ;  /* 0x0000000300037223 */ /* 0x000fce0000000000 */
.L_x_6933:
[----:B------:R-:W-:Y:S05]  /*a3b0*/  BSYNC.RECONVERGENT B3 ;  /* 0x0000000000037941 */ /* 0x000fea0003800200 */
.L_x_6931:
        /* <DEDUP_REMOVED lines=19> */
.L_x_6930:
[----:B------:R-:W-:Y:S05]  /*a4f0*/  BSYNC.RECONVERGENT B1 ;  /* 0x0000000000017941 */ /* 0x000fea0003800200 */
.L_x_6929:
[----:B------:R-:W-:Y:S01]  /*a500*/  UMOV UR6, 0xffffffff ;  /* 0xffffffff00067882 */ /* 0x000fe20000000000 */
[----:B------:R-:W-:-:S04]  /*a510*/  FMNMX3 R0, |R21|, RZ, |R35|, !PT ;  /* 0x000000ff15007276 */ /* 0x000fc80007800623 */
[----:B------:R-:W-:Y:S01]  /*a520*/  FMNMX3 R9, R0, |R49|, |R63|, !PT ;  /* 0x4000003100097276 */ /* 0x000fe2000780043f */
[----:B------:R-:W-:Y:S06]  /*a530*/  BRA.DIV UR6, `(.L_x_6934) ;  /* 0x000000ae06d47947 */ /* 0x000fec000b800000 */
[----:B------:R-:W2:Y:S02]  /*a540*/  SHFL.DOWN PT, R0, R9, 0x10, 0x1f ;  /* 0x0a001f0009007f89 */ /* 0x000ea400000e0000 */
[----:B--2---:R-:W-:-:S05]  /*a550*/  FMNMX R9, R9, R0, !PT ;  /* 0x0000000009097209 */ /* 0x004fca0007800000 */
        /* <DEDUP_REMOVED lines=9> */
.L_x_7302:
        /* <DEDUP_REMOVED lines=18> */
.L_x_6936:
[----:B------:R-:W-:-:S04]  /*a710*/  FSETP.NEU.AND P0, PT, |R0|, +INF , PT ;  /* 0x7f8000000000780b */ /* 0x000fc80003f0d200 */
[----:B------:R-:W-:-:S09]  /*a720*/  FSEL R80, R0, 3.40282346638528859812e+38, P0 ;  /* 0x7f7fffff00507808 */ /* 0x000fd20000000000 */
.L_x_6935:
        /* <DEDUP_REMOVED lines=14> */
.L_x_6940:
[----:B------:R-:W1:Y:S02]  /*a810*/  MUFU.RCP R3, R80 ;  /* 0x0000005000037308 */ /* 0x000e640000001000 */
[----:B-1----:R-:W-:-:S04]  /*a820*/  FFMA R0, R80, R3, -1 ;  /* 0xbf80000050007423 */ /* 0x002fc80000000003 */
[----:B------:R-:W-:-:S04]  /*a830*/  FADD.FTZ R0, -R0, -RZ ;  /* 0x800000ff00007221 */ /* 0x000fc80000010100 */
[----:B------:R-:W-:-:S07]  /*a840*/  FFMA R3, R3, R0, R3 ;  /* 0x0000000003037223 */ /* 0x000fce0000000003 */
.L_x_6941:
[----:B------:R-:W-:Y:S05]  /*a850*/  BSYNC.RECONVERGENT B3 ;  /* 0x0000000000037941 */ /* 0x000fea0003800200 */
.L_x_6939:
        /* <DEDUP_REMOVED lines=19> */
.L_x_6938:
[----:B------:R-:W-:Y:S05]  /*a990*/  BSYNC.RECONVERGENT B1 ;  /* 0x0000000000017941 */ /* 0x000fea0003800200 */
.L_x_6937:
        /* <DEDUP_REMOVED lines=15> */
.L_x_7310:
        /* <DEDUP_REMOVED lines=18> */
.L_x_6944:
[----:B------:R-:W-:-:S04]  /*abb0*/  FSETP.NEU.AND P0, PT, |R0|, +INF , PT ;  /* 0x7f8000000000780b */ /* 0x000fc80003f0d200 */
[----:B------:R-:W-:-:S09]  /*abc0*/  FSEL R83, R0, 3.40282346638528859812e+38, P0 ;  /* 0x7f7fffff00537808 */ /* 0x000fd20000000000 */
.L_x_6943:
        /* <DEDUP_REMOVED lines=14> */
.L_x_6948:
[----:B------:R-:W1:Y:S02]  /*acb0*/  MUFU.RCP R0, R83 ;  /* 0x0000005300007308 */ /* 0x000e640000001000 */
[----:B-1----:R-:W-:-:S04]  /*acc0*/  FFMA R3, R83, R0, -1 ;  /* 0xbf80000053037423 */ /* 0x002fc80000000000 */
[----:B------:R-:W-:-:S04]  /*acd0*/  FADD.FTZ R3, -R3, -RZ ;  /* 0x800000ff03037221 */ /* 0x000fc80000010100 */
[----:B------:R-:W-:-:S07]  /*ace0*/  FFMA R3, R0, R3, R0 ;  /* 0x0000000300037223 */ /* 0x000fce0000000000 */
.L_x_6949:
[----:B------:R-:W-:Y:S05]  /*acf0*/  BSYNC.RECONVERGENT B3 ;  /* 0x0000000000037941 */ /* 0x000fea0003800200 */
.L_x_6947:
        /* <DEDUP_REMOVED lines=19> */
.L_x_6946:
[----:B------:R-:W-:Y:S05]  /*ae30*/  BSYNC.RECONVERGENT B1 ;  /* 0x0000000000017941 */ /* 0x000fea0003800200 */
.L_x_6945:
        /* <DEDUP_REMOVED lines=15> */
.L_x_7318:
        /* <DEDUP_REMOVED lines=18> */
.L_x_6952:
[----:B------:R-:W-:-:S04]  /*b050*/  FSETP.NEU.AND P0, PT, |R0|, +INF , PT ;  /* 0x7f8000000000780b */ /* 0x000fc80003f0d200 */
[----:B------:R-:W-:-:S09]  /*b060*/  FSEL R78, R0, 3.40282346638528859812e+38, P0 ;  /* 0x7f7fffff004e7808 */ /* 0x000fd20000000000 */
.L_x_6951:
        /* <DEDUP_REMOVED lines=14> */
.L_x_6956:
[----:B------:R-:W1:Y:S02]  /*b150*/  MUFU.RCP R3, R78 ;  /* 0x0000004e00037308 */ /* 0x000e640000001000 */
[----:B-1----:R-:W-:-:S04]  /*b160*/  FFMA R0, R78, R3, -1 ;  /* 0xbf8000004e007423 */ /* 0x002fc80000000003 */
[----:B------:R-:W-:-:S04]  /*b170*/  FADD.FTZ R0, -R0, -RZ ;  /* 0x800000ff00007221 */ /* 0x000fc80000010100 */
[----:B------:R-:W-:-:S07]  /*b180*/  FFMA R3, R3, R0, R3 ;  /* 0x0000000003037223 */ /* 0x000fce0000000003 */
.L_x_6957:
[----:B------:R-:W-:Y:S05]  /*b190*/  BSYNC.RECONVERGENT B3 ;  /* 0x0000000000037941 */ /* 0x000fea0003800200 */
.L_x_6955:
        /* <DEDUP_REMOVED lines=19> */
.L_x_6954:
[----:B------:R-:W-:Y:S05]  /*b2d0*/  BSYNC.RECONVERGENT B1 ;  /* 0x0000000000017941 */ /* 0x000fea0003800200 */
.L_x_6953:
        /* <DEDUP_REMOVED lines=15> */
.L_x_7326:
        /* <DEDUP_REMOVED lines=18> */
.L_x_6960:
[----:B------:R-:W-:-:S04]  /*b4f0*/  FSETP.NEU.AND P0, PT, |R0|, +INF , PT ;  /* 0x7f8000000000780b */ /* 0x000fc80003f0d200 */
[----:B------:R-:W-:-:S09]  /*b500*/  FSEL R81, R0, 3.40282346638528859812e+38, P0 ;  /* 0x7f7fffff00517808 */ /* 0x000fd20000000000 */
.L_x_6959:
        /* <DEDUP_REMOVED lines=14> */
.L_x_6964:
[----:B------:R-:W1:Y:S02]  /*b5f0*/  MUFU.RCP R0, R81 ;  /* 0x0000005100007308 */ /* 0x000e640000001000 */
[----:B-1----:R-:W-:-:S04]  /*b600*/  FFMA R3, R81, R0, -1 ;  /* 0xbf80000051037423 */ /* 0x002fc80000000000 */
[----:B------:R-:W-:-:S04]  /*b610*/  FADD.FTZ R3, -R3, -RZ ;  /* 0x800000ff03037221 */ /* 0x000fc80000010100 */
[----:B------:R-:W-:-:S07]  /*b620*/  FFMA R3, R0, R3, R0 ;  /* 0x0000000300037223 */ /* 0x000fce0000000000 */
.L_x_6965:
[----:B------:R-:W-:Y:S05]  /*b630*/  BSYNC.RECONVERGENT B3 ;  /* 0x0000000000037941 */ /* 0x000fea0003800200 */
.L_x_6963:
        /* <DEDUP_REMOVED lines=19> */
.L_x_6962:
[----:B------:R-:W-:Y:S05]  /*b770*/  BSYNC.RECONVERGENT B1 ;  /* 0x0000000000017941 */ /* 0x000fea0003800200 */
.L_x_6961:
        /* <DEDUP_REMOVED lines=15> */
.L_x_7334:
        /* <DEDUP_REMOVED lines=18> */
.L_x_6968:
[----:B------:R-:W-:-:S04]  /*b990*/  FSETP.NEU.AND P0, PT, |R0|, +INF , PT ;  /* 0x7f8000000000780b */ /* 0x000fc80003f0d200 */
[----:B------:R-:W-:-:S09]  /*b9a0*/  FSEL R4, R0, 3.40282346638528859812e+38, P0 ;  /* 0x7f7fffff00047808 */ /* 0x000fd20000000000 */
.L_x_6967:
        /* <DEDUP_REMOVED lines=13> */
.L_x_6972:
[----:B0-----:R-:W0:Y:S02]  /*ba80*/  MUFU.RCP R5, R4 ;  /* 0x0000000400057308 */ /* 0x001e240000001000 */
[----:B0-----:R-:W-:-:S04]  /*ba90*/  FFMA R0, R4, R5, -1 ;  /* 0xbf80000004007423 */ /* 0x001fc80000000005 */
[----:B------:R-:W-:-:S04]  /*baa0*/  FADD.FTZ R0, -R0, -RZ ;  /* 0x800000ff00007221 */ /* 0x000fc80000010100 */
[----:B------:R-:W-:-:S07]  /*bab0*/  FFMA R5, R5, R0, R5 ;  /* 0x0000000005057223 */ /* 0x000fce0000000005 */
.L_x_6973:
[----:B------:R-:W-:Y:S05]  /*bac0*/  BSYNC.RECONVERGENT B3 ;  /* 0x0000000000037941 */ /* 0x000fea0003800200 */
.L_x_6971:
        /* <DEDUP_REMOVED lines=19> */
.L_x_6970:
[----:B------:R-:W-:Y:S05]  /*bc00*/  BSYNC.RECONVERGENT B1 ;  /* 0x0000000000017941 */ /* 0x000fea0003800200 */
.L_x_6969:
[----:B------:R-:W-:Y:S01]  /*bc10*/  UMOV UR6, 0xffffffff ;  /* 0xffffffff00067882 */ /* 0x000fe20000000000 */
[----:B------:R-:W-:-:S04]  /*bc20*/  FMNMX3 R3, |R26|, RZ, |R70|, !PT ;  /* 0x000000ff1a037276 */ /* 0x000fc80007800646 */
[----:B-1----:R-:W-:Y:S01]  /*bc30*/  FMNMX3 R9, R3, |R54|, |R74|, !PT ;  /* 0x4000003603097276 */ /* 0x002fe2000780044a */
        /* <DEDUP_REMOVED lines=12> */
.L_x_7342:
        /* <DEDUP_REMOVED lines=18> */
.L_x_6976:
[----:B------:R-:W-:-:S04]  /*be20*/  FSETP.NEU.AND P0, PT, |R0|, +INF , PT ;  /* 0x7f8000000000780b */ /* 0x000fc80003f0d200 */
[----:B------:R-:W-:-:S09]  /*be30*/  FSEL R79, R0, 3.40282346638528859812e+38, P0 ;  /* 0x7f7fffff004f7808 */ /* 0x000fd20000000000 */
.L_x_6975:
[----:B0-----:R-:W0:Y:S01]  /*be40*/  S2R R0, SR_TID.X ;  /* 0x0000000000007919 */ /* 0x001e220000002100 */
[----:B------:R-:W-:Y:S01]  /*be50*/  BSSY.RECONVERGENT B1, `(.L_x_6977) ;  /* 0x0000024000017945 */ /* 0x000fe20003800200 */
[----:B0-----:R-:W-:-:S13]  /*be60*/  LOP3.LUT P0, RZ, R0, 0x1f, RZ, 0xc0, !PT ;  /* 0x0000001f00ff7812 */ /* 0x001fda000780c0ff */
        /* <DEDUP_REMOVED lines=8> */
[----:B------:R-:W-:Y:S05]  /*bef0*/  CALL.REL.NOINC `($__internal_18_$__cuda_sm20_rcp_rn_f32_slowpath) ;  /* 0x000000d000347944 */ /* 0x000fea0003c00000 */
[----:B------:R-:W-:Y:S05]  /*bf00*/  BRA `(.L_x_6981) ;  /* 0x0000000000107947 */ /* 0x000fea0003800000 */
.L_x_6980:
[----:B------:R-:W0:Y:S02]  /*bf10*/  MUFU.RCP R0, R79 ;  /* 0x0000004f00007308 */ /* 0x000e240000001000 */
[----:B0-----:R-:W-:-:S04]  /*bf20*/  FFMA R3, R79, R0, -1 ;  /* 0xbf8000004f037423 */ /* 0x001fc80000000000 */
[----:B------:R-:W-:-:S04]  /*bf30*/  FADD.FTZ R3, -R3, -RZ ;  /* 0x800000ff03037221 */ /* 0x000fc80000010100 */
[----:B------:R-:W-:-:S07]  /*bf40*/  FFMA R5, R0, R3, R0 ;  /* 0x0000000300057223 */ /* 0x000fce0000000000 */
.L_x_6981:
[----:B------:R-:W-:Y:S05]  /*bf50*/  BSYNC.RECONVERGENT B3 ;  /* 0x0000000000037941 */ /* 0x000fea0003800200 */
.L_x_6979:
        /* <DEDUP_REMOVED lines=19> */
.L_x_6978:
[----:B------:R-:W-:Y:S05]  /*c090*/  BSYNC.RECONVERGENT B1 ;  /* 0x0000000000017941 */ /* 0x000fea0003800200 */
.L_x_6977:
        /* <DEDUP_REMOVED lines=15> */
.L_x_7350:
        /* <DEDUP_REMOVED lines=18> */
.L_x_6984:
[----:B------:R-:W-:-:S04]  /*c2b0*/  FSETP.NEU.AND P0, PT, |R0|, +INF , PT ;  /* 0x7f8000000000780b */ /* 0x000fc80003f0d200 */
[----:B------:R-:W-:-:S09]  /*c2c0*/  FSEL R0, R0, 3.40282346638528859812e+38, P0 ;  /* 0x7f7fffff00007808 */ /* 0x000fd20000000000 */
.L_x_6983:
[----:B------:R-:W0:Y:S02]  /*c2d0*/  S2R R2, SR_TID.X ;  /* 0x0000000000027919 */ /* 0x000e240000002100 */
[----:B0-----:R-:W-:-:S13]  /*c2e0*/  LOP3.LUT P0, RZ, R2, 0x1f, RZ, 0xc0, !PT ;  /* 0x0000001f02ff7812 */ /* 0x001fda000780c0ff */
[----:B------:R-:W-:Y:S05]  /*c2f0*/  @P0 BRA `(.L_x_6985) ;  /* 0x0000004c00040947 */ /* 0x000fea0003800000 */
[----:B------:R-:W-:Y:S01]  /*c300*/  VIADD R2, R0, 0x1800000 ;  /* 0x0180000000027836 */ /* 0x000fe20000000000 */
[----:B------:R-:W-:Y:S04]  /*c310*/  BSSY.RECONVERGENT B1, `(.L_x_6986) ;  /* 0x000000b000017945 */ /* 0x000fe80003800200 */
[----:B------:R-:W-:-:S04]  /*c320*/  LOP3.LUT R2, R2, 0x7f800000, RZ, 0xc0, !PT ;  /* 0x7f80000002027812 */ /* 0x000fc800078ec0ff */
[----:B------:R-:W-:-:S13]  /*c330*/  ISETP.GT.U32.AND P0, PT, R2, 0x1ffffff, PT ;  /* 0x01ffffff0200780c */ /* 0x000fda0003f04070 */
[----:B------:R-:W-:Y:S05]  /*c340*/  @P0 BRA `(.L_x_6987) ;  /* 0x00000000000c0947 */ /* 0x000fea0003800000 */
[----:B------:R-:W-:-:S07]  /*c350*/  MOV R6, 0xc370 ;  /* 0x0000c37000067802 */ /* 0x000fce0000000f00 */
[----:B------:R-:W-:Y:S05]  /*c360*/  CALL.REL.NOINC `($__internal_18_$__cuda_sm20_rcp_rn_f32_slowpath) ;  /* 0x000000cc00187944 */ /* 0x000fea0003c00000 */
[----:B------:R-:W-:Y:S05]  /*c370*/  BRA `(.L_x_6988) ;  /* 0x0000000000107947 */ /* 0x000fea0003800000 */
.L_x_6987:
[----:B------:R-:W0:Y:S02]  /*c380*/  MUFU.RCP R5, R0 ;  /* 0x0000000000057308 */ /* 0x000e240000001000 */
[----:B0-----:R-:W-:-:S04]  /*c390*/  FFMA R2, R0, R5, -1 ;  /* 0xbf80000000027423 */ /* 0x001fc80000000005 */
[----:B------:R-:W-:-:S04]  /*c3a0*/  FADD.FTZ R2, -R2, -RZ ;  /* 0x800000ff02027221 */ /* 0x000fc80000010100 */
[----:B------:R-:W-:-:S07]  /*c3b0*/  FFMA R5, R5, R2, R5 ;  /* 0x0000000205057223 */ /* 0x000fce0000000005 */
.L_x_6988:
[----:B------:R-:W-:Y:S05]  /*c3c0*/  BSYNC.RECONVERGENT B1 ;  /* 0x0000000000017941 */ /* 0x000fea0003800200 */
.L_x_6986:
        /* <DEDUP_REMOVED lines=19> */
.L_x_6861:
        /* <DEDUP_REMOVED lines=15> */
.L_x_7358:
        /* <DEDUP_REMOVED lines=18> */
.L_x_6991:
[----:B------:R-:W-:-:S04]  /*c710*/  FSETP.NEU.AND P0, PT, |R0|, +INF , PT ;  /* 0x7f8000000000780b */ /* 0x000fc80003f0d200 */
[----:B------:R-:W-:-:S04]  /*c720*/  FSEL R0, R0, 3.40282346638528859812e+38, P0 ;  /* 0x7f7fffff00007808 */ /* 0x000fc80000000000 */
[----:B------:R-:W-:-:S07]  /*c730*/  LOP3.LUT R77, R0, 0xff800000, RZ, 0xc0, !PT ;  /* 0xff800000004d7812 */ /* 0x000fce00078ec0ff */
.L_x_6990:
        /* <DEDUP_REMOVED lines=13> */
.L_x_6995:
[----:B------:R-:W0:Y:S02]  /*c810*/  MUFU.RCP R0, R77 ;  /* 0x0000004d00007308 */ /* 0x000e240000001000 */
[----:B0-----:R-:W-:-:S04]  /*c820*/  FFMA R3, R77, R0, -1 ;  /* 0xbf8000004d037423 */ /* 0x001fc80000000000 */
[----:B------:R-:W-:-:S04]  /*c830*/  FADD.FTZ R3, -R3, -RZ ;  /* 0x800000ff03037221 */ /* 0x000fc80000010100 */
[----:B------:R-:W-:-:S07]  /*c840*/  FFMA R3, R0, R3, R0 ;  /* 0x0000000300037223 */ /* 0x000fce0000000000 */
.L_x_6996:
[----:B------:R-:W-:Y:S05]  /*c850*/  BSYNC.RECONVERGENT B3 ;  /* 0x0000000000037941 */ /* 0x000fea0003800200 */
.L_x_6994:
        /* <DEDUP_REMOVED lines=13> */
.L_x_6993:
[----:B------:R-:W-:Y:S05]  /*c930*/  BSYNC.RECONVERGENT B1 ;  /* 0x0000000000017941 */ /* 0x000fea0003800200 */
.L_x_6992:
        /* <DEDUP_REMOVED lines=15> */
.L_x_7366:
        /* <DEDUP_REMOVED lines=18> */
.L_x_6999:
[----:B------:R-:W-:-:S04]  /*cb50*/  FSETP.NEU.AND P0, PT, |R0|, +INF , PT ;  /* 0x7f8000000000780b */ /* 0x000fc80003f0d200 */
[----:B------:R-:W-:-:S04]  /*cb60*/  FSEL R0, R0, 3.40282346638528859812e+38, P0 ;  /* 0x7f7fffff00007808 */ /* 0x000fc80000000000 */
[----:B------:R-:W-:-:S07]  /*cb70*/  LOP3.LUT R88, R0, 0xff800000, RZ, 0xc0, !PT ;  /* 0xff80000000587812 */ /* 0x000fce00078ec0ff */
.L_x_6998:
        /* <DEDUP_REMOVED lines=14> */
.L_x_7003:
[----:B------:R-:W1:Y:S02]  /*cc60*/  MUFU.RCP R3, R88 ;  /* 0x0000005800037308 */ /* 0x000e640000001000 */
[----:B-1----:R-:W-:-:S04]  /*cc70*/  FFMA R0, R88, R3, -1 ;  /* 0xbf80000058007423 */ /* 0x002fc80000000003 */
[----:B------:R-:W-:-:S04]  /*cc80*/  FADD.FTZ R0, -R0, -RZ ;  /* 0x800000ff00007221 */ /* 0x000fc80000010100 */
[----:B------:R-:W-:-:S07]  /*cc90*/  FFMA R3, R3, R0, R3 ;  /* 0x0000000003037223 */ /* 0x000fce0000000003 */
.L_x_7004:
[----:B------:R-:W-:Y:S05]  /*cca0*/  BSYNC.RECONVERGENT B3 ;  /* 0x0000000000037941 */ /* 0x000fea0003800200 */
.L_x_7002:
[----:B------:R-:W0:Y:S01]  /*ccb0*/  S2R R4, SR_CTAID.X ;  /* 0x0000000000047919 */ /* 0x000e220000002500 */
[----:B------:R-:W1:Y:S01]  /*ccc0*/  LDC.64 R6, c[0x0][0x3c8] ;  /* 0x0000f200ff067b82 */ /* 0x000e620000000a00 */
[----:B------:R-:W3:Y:S01]  /*ccd0*/  LDCU.64 UR6, c[0x0][0x3c8] ;  /* 0x00007900ff0677ac */ /* 0x000ee20008000a00 */
[----:B------:R-:W-:Y:S01]  /*cce0*/  SHF.R.U32.HI R11, RZ, 0x1, R11 ;  /* 0x00000001ff0b7819 */ /* 0x000fe2000001160b */
[----:B------:R-:W4:Y:S05]  /*ccf0*/  LDCU.64 UR12, c[0x0][0x3a0] ;  /* 0x00007400ff0c77ac */ /* 0x000f2a0008000a00 */
[----:B------:R-:W5:Y:S08]  /*cd00*/  S2UR UR11, SR_CTAID.Y ;  /* 0x00000000000b79c3 */ /* 0x000f700000002600 */
[----:B------:R-:W5:Y:S01]  /*cd10*/  LDC.64 R8, c[0x0][0x3d0] ;  /* 0x0000f400ff087b82 */ /* 0x000f620000000a00 */
[----:B0-----:R-:W-:-:S03]  /*cd20*/  IMAD.WIDE.U32 R4, R4, 0x80, RZ ;  /* 0x0000008004047825 */ /* 0x001fc600078e00ff */
[----:B------:R-:W-:Y:S01]  /*cd30*/  LOP3.LUT R11, R4, 0x70, R11, 0xf8, !PT ;  /* 0x00000070040b7812 */ /* 0x000fe200078ef80b */
[----:B---3--:R-:W-:-:S04]  /*cd40*/  IMAD R4, R5, UR6, RZ ;  /* 0x0000000605047c24 */ /* 0x008fc8000f8e02ff */
        /* <DEDUP_REMOVED lines=8> */
.L_x_7001:
[----:B------:R-:W-:Y:S05]  /*cdd0*/  BSYNC.RECONVERGENT B1 ;  /* 0x0000000000017941 */ /* 0x000fea0003800200 */
.L_x_7000:
        /* <DEDUP_REMOVED lines=15> */
.L_x_7374:
        /* <DEDUP_REMOVED lines=18> */
.L_x_7007:
[----:B------:R-:W-:-:S04]  /*cff0*/  FSETP.NEU.AND P0, PT, |R0|, +INF , PT ;  /* 0x7f8000000000780b */ /* 0x000fc80003f0d200 */
[----:B------:R-:W-:-:S04]  /*d000*/  FSEL R0, R0, 3.40282346638528859812e+38, P0 ;  /* 0x7f7fffff00007808 */ /* 0x000fc80000000000 */
[----:B------:R-:W-:-:S07]  /*d010*/  LOP3.LUT R91, R0, 0xff800000, RZ, 0xc0, !PT ;  /* 0xff800000005b7812 */ /* 0x000fce00078ec0ff */
.L_x_7006:
        /* <DEDUP_REMOVED lines=14> */
.L_x_7011:
[----:B------:R-:W1:Y:S02]  /*d100*/  MUFU.RCP R0, R91 ;  /* 0x0000005b00007308 */ /* 0x000e640000001000 */
[----:B-1----:R-:W-:-:S04]  /*d110*/  FFMA R3, R91, R0, -1 ;  /* 0xbf8000005b037423 */ /* 0x002fc80000000000 */
[----:B------:R-:W-:-:S04]  /*d120*/  FADD.FTZ R3, -R3, -RZ ;  /* 0x800000ff03037221 */ /* 0x000fc80000010100 */
[----:B------:R-:W-:-:S07]  /*d130*/  FFMA R3, R0, R3, R0 ;  /* 0x0000000300037223 */ /* 0x000fce0000000000 */
.L_x_7012:
[----:B------:R-:W-:Y:S05]  /*d140*/  BSYNC.RECONVERGENT B3 ;  /* 0x0000000000037941 */ /* 0x000fea0003800200 */
.L_x_7010:
        /* <DEDUP_REMOVED lines=19> */
.L_x_7009:
[----:B------:R-:W-:Y:S05]  /*d280*/  BSYNC.RECONVERGENT B1 ;  /* 0x0000000000017941 */ /* 0x000fea0003800200 */
.L_x_7008:
        /* <DEDUP_REMOVED lines=15> */
.L_x_7382:
        /* <DEDUP_REMOVED lines=18> */
.L_x_7015:
[----:B------:R-:W-:-:S04]  /*d4a0*/  FSETP.NEU.AND P0, PT, |R0|, +INF , PT ;  /* 0x7f8000000000780b */ /* 0x000fc80003f0d200 */
[----:B------:R-:W-:-:S04]  /*d4b0*/  FSEL R0, R0, 3.40282346638528859812e+38, P0 ;  /* 0x7f7fffff00007808 */ /* 0x000fc80000000000 */
[----:B------:R-:W-:-:S07]  /*d4c0*/  LOP3.LUT R86, R0, 0xff800000, RZ, 0xc0, !PT ;  /* 0xff80000000567812 */ /* 0x000fce00078ec0ff */
.L_x_7014:
        /* <DEDUP_REMOVED lines=14> */
.L_x_7019:
[----:B------:R-:W1:Y:S02]  /*d5b0*/  MUFU.RCP R3, R86 ;  /* 0x0000005600037308 */ /* 0x000e640000001000 */
[----:B-1----:R-:W-:-:S04]  /*d5c0*/  FFMA R0, R86, R3, -1 ;  /* 0xbf80000056007423 */ /* 0x002fc80000000003 */
[----:B------:R-:W-:-:S04]  /*d5d0*/  FADD.FTZ R0, -R0, -RZ ;  /* 0x800000ff00007221 */ /* 0x000fc80000010100 */
[----:B------:R-:W-:-:S07]  /*d5e0*/  FFMA R3, R3, R0, R3 ;  /* 0x0000000003037223 */ /* 0x000fce0000000003 */
.L_x_7020:
[----:B------:R-:W-:Y:S05]  /*d5f0*/  BSYNC.RECONVERGENT B3 ;  /* 0x0000000000037941 */ /* 0x000fea0003800200 */
.L_x_7018:
        /* <DEDUP_REMOVED lines=19> */
.L_x_7017:
[----:B------:R-:W-:Y:S05]  /*d730*/  BSYNC.RECONVERGENT B1 ;  /* 0x0000000000017941 */ /* 0x000fea0003800200 */
.L_x_7016:
        /* <DEDUP_REMOVED lines=15> */
.L_x_7390:
        /* <DEDUP_REMOVED lines=18> */
.L_x_7023:
[----:B------:R-:W-:-:S04]  /*d950*/  FSETP.NEU.AND P0, PT, |R0|, +INF , PT ;  /* 0x7f8000000000780b */ /* 0x000fc80003f0d200 */
[----:B------:R-:W-:-:S04]  /*d960*/  FSEL R0, R0, 3.40282346638528859812e+38, P0 ;  /* 0x7f7fffff00007808 */ /* 0x000fc80000000000 */
[----:B------:R-:W-:-:S07]  /*d970*/  LOP3.LUT R89, R0, 0xff800000, RZ, 0xc0, !PT ;  /* 0xff80000000597812 */ /* 0x000fce00078ec0ff */
.L_x_7022:
        /* <DEDUP_REMOVED lines=14> */
.L_x_7027:
[----:B------:R-:W1:Y:S02]  /*da60*/  MUFU.RCP R0, R89 ;  /* 0x0000005900007308 */ /* 0x000e640000001000 */
[----:B-1----:R-:W-:-:S04]  /*da70*/  FFMA R3, R89, R0, -1 ;  /* 0xbf80000059037423 */ /* 0x002fc80000000000 */
[----:B------:R-:W-:-:S04]  /*da80*/  FADD.FTZ R3, -R3, -RZ ;  /* 0x800000ff03037221 */ /* 0x000fc80000010100 */
[----:B------:R-:W-:-:S07]  /*da90*/  FFMA R3, R0, R3, R0 ;  /* 0x0000000300037223 */ /* 0x000fce0000000000 */
.L_x_7028:
[----:B------:R-:W-:Y:S05]  /*daa0*/  BSYNC.RECONVERGENT B3 ;  /* 0x0000000000037941 */ /* 0x000fea0003800200 */
.L_x_7026:
        /* <DEDUP_REMOVED lines=19> */
.L_x_7025:
[----:B------:R-:W-:Y:S05]  /*dbe0*/  BSYNC.RECONVERGENT B1 ;  /* 0x0000000000017941 */ /* 0x000fea0003800200 */
.L_x_7024:
        /* <DEDUP_REMOVED lines=15> */
.L_x_7398:
        /* <DEDUP_REMOVED lines=18> */
.L_x_7031:
[----:B------:R-:W-:-:S04]  /*de00*/  FSETP.NEU.AND P0, PT, |R0|, +INF , PT ;  /* 0x7f8000000000780b */ /* 0x000fc80003f0d200 */
[----:B------:R-:W-:-:S04]  /*de10*/  FSEL R0, R0, 3.40282346638528859812e+38, P0 ;  /* 0x7f7fffff00007808 */ /* 0x000fc80000000000 */
[----:B------:R-:W-:-:S07]  /*de20*/  LOP3.LUT R84, R0, 0xff800000, RZ, 0xc0, !PT ;  /* 0xff80000000547812 */ /* 0x000fce00078ec0ff */
.L_x_7030:
        /* <DEDUP_REMOVED lines=14> */
.L_x_7035:
[----:B------:R-:W1:Y:S02]  /*df10*/  MUFU.RCP R3, R84 ;  /* 0x0000005400037308 */ /* 0x000e640000001000 */
[----:B-1----:R-:W-:-:S04]  /*df20*/  FFMA R0, R84, R3, -1 ;  /* 0xbf80000054007423 */ /* 0x002fc80000000003 */
[----:B------:R-:W-:-:S04]  /*df30*/  FADD.FTZ R0, -R0, -RZ ;  /* 0x800000ff00007221 */ /* 0x000fc80000010100 */
[----:B------:R-:W-:-:S07]  /*df40*/  FFMA R3, R3, R0, R3 ;  /* 0x0000000003037223 */ /* 0x000fce0000000003 */
.L_x_7036:
[----:B------:R-:W-:Y:S05]  /*df50*/  BSYNC.RECONVERGENT B3 ;  /* 0x0000000000037941 */ /* 0x000fea0003800200 */
.L_x_7034:
        /* <DEDUP_REMOVED lines=19> */
.L_x_7033:
[----:B------:R-:W-:Y:S05]  /*e090*/  BSYNC.RECONVERGENT B1 ;  /* 0x0000000000017941 */ /* 0x000fea0003800200 */
.L_x_7032:
        /* <DEDUP_REMOVED lines=15> */
.L_x_7406:
        /* <DEDUP_REMOVED lines=18> */
.L_x_7039:
[----:B------:R-:W-:-:S04]  /*e2b0*/  FSETP.NEU.AND P0, PT, |R0|, +INF , PT ;  /* 0x7f8000000000780b */ /* 0x000fc80003f0d200 */
[----:B------:R-:W-:-:S04]  /*e2c0*/  FSEL R0, R0, 3.40282346638528859812e+38, P0 ;  /* 0x7f7fffff00007808 */ /* 0x000fc80000000000 */
[----:B------:R-:W-:-:S07]  /*e2d0*/  LOP3.LUT R87, R0, 0xff800000, RZ, 0xc0, !PT ;  /* 0xff80000000577812 */ /* 0x000fce00078ec0ff */
.L_x_7038:
        /* <DEDUP_REMOVED lines=14> */
.L_x_7043:
[----:B------:R-:W1:Y:S02]  /*e3c0*/  MUFU.RCP R0, R87 ;  /* 0x0000005700007308 */ /* 0x000e640000001000 */
[----:B-1----:R-:W-:-:S04]  /*e3d0*/  FFMA R3, R87, R0, -1 ;  /* 0xbf80000057037423 */ /* 0x002fc80000000000 */
[----:B------:R-:W-:-:S04]  /*e3e0*/  FADD.FTZ R3, -R3, -RZ ;  /* 0x800000ff03037221 */ /* 0x000fc80000010100 */
[----:B------:R-:W-:-:S07]  /*e3f0*/  FFMA R3, R0, R3, R0 ;  /* 0x0000000300037223 */ /* 0x000fce0000000000 */
.L_x_7044:
[----:B------:R-:W-:Y:S05]  /*e400*/  BSYNC.RECONVERGENT B3 ;  /* 0x0000000000037941 */ /* 0x000fea0003800200 */
.L_x_7042:
        /* <DEDUP_REMOVED lines=19> */
.L_x_7041:
[----:B------:R-:W-:Y:S05]  /*e540*/  BSYNC.RECONVERGENT B1 ;  /* 0x0000000000017941 */ /* 0x000fea0003800200 */
.L_x_7040:
        /* <DEDUP_REMOVED lines=15> */
.L_x_7414:
        /* <DEDUP_REMOVED lines=18> */
.L_x_7047:
[----:B------:R-:W-:-:S04]  /*e760*/  FSETP.NEU.AND P0, PT, |R0|, +INF , PT ;  /* 0x7f8000000000780b */ /* 0x000fc80003f0d200 */
[----:B------:R-:W-:-:S04]  /*e770*/  FSEL R0, R0, 3.40282346638528859812e+38, P0 ;  /* 0x7f7fffff00007808 */ /* 0x000fc80000000000 */
[----:B------:R-:W-:-:S07]  /*e780*/  LOP3.LUT R82, R0, 0xff800000, RZ, 0xc0, !PT ;  /* 0xff80000000527812 */ /* 0x000fce00078ec0ff */
.L_x_7046:
        /* <DEDUP_REMOVED lines=14> */
.L_x_7051:
[----:B------:R-:W1:Y:S02]  /*e870*/  MUFU.RCP R3, R82 ;  /* 0x0000005200037308 */ /* 0x000e640000001000 */
[----:B-1----:R-:W-:-:S04]  /*e880*/  FFMA R0, R82, R3, -1 ;  /* 0xbf80000052007423 */ /* 0x002fc80000000003 */
[----:B------:R-:W-:-:S04]  /*e890*/  FADD.FTZ R0, -R0, -RZ ;  /* 0x800000ff00007221 */ /* 0x000fc80000010100 */
[----:B------:R-:W-:-:S07]  /*e8a0*/  FFMA R3, R3, R0, R3 ;  /* 0x0000000003037223 */ /* 0x000fce0000000003 */
.L_x_7052:
[----:B------:R-:W-:Y:S05]  /*e8b0*/  BSYNC.RECONVERGENT B3 ;  /* 0x0000000000037941 */ /* 0x000fea0003800200 */
.L_x_7050:
        /* <DEDUP_REMOVED lines=19> */
.L_x_7049:
[----:B------:R-:W-:Y:S05]  /*e9f0*/  BSYNC.RECONVERGENT B1 ;  /* 0x0000000000017941 */ /* 0x000fea0003800200 */
.L_x_7048:
        /* <DEDUP_REMOVED lines=15> */
.L_x_7422:
        /* <DEDUP_REMOVED lines=18> */
.L_x_7055:
[----:B------:R-:W-:-:S04]  /*ec10*/  FSETP.NEU.AND P0, PT, |R0|, +INF , PT ;  /* 0x7f8000000000780b */ /* 0x000fc80003f0d200 */
[----:B------:R-:W-:-:S04]  /*ec20*/  FSEL R0, R0, 3.40282346638528859812e+38, P0 ;  /* 0x7f7fffff00007808 */ /* 0x000fc80000000000 */
[----:B------:R-:W-:-:S07]  /*ec30*/  LOP3.LUT R85, R0, 0xff800000, RZ, 0xc0, !PT ;  /* 0xff80000000557812 */ /* 0x000fce00078ec0ff */
.L_x_7054:
        /* <DEDUP_REMOVED lines=14> */
.L_x_7059:
[----:B------:R-:W1:Y:S02]  /*ed20*/  MUFU.RCP R0, R85 ;  /* 0x0000005500007308 */ /* 0x000e640000001000 */
[----:B-1----:R-:W-:-:S04]  /*ed30*/  FFMA R3, R85, R0, -1 ;  /* 0xbf80000055037423 */ /* 0x002fc80000000000 */
[----:B------:R-:W-:-:S04]  /*ed40*/  FADD.FTZ R3, -R3, -RZ ;  /* 0x800000ff03037221 */ /* 0x000fc80000010100 */
[----:B------:R-:W-:-:S07]  /*ed50*/  FFMA R3, R0, R3, R0 ;  /* 0x0000000300037223 */ /* 0x000fce0000000000 */
.L_x_7060:
[----:B------:R-:W-:Y:S05]  /*ed60*/  BSYNC.RECONVERGENT B3 ;  /* 0x0000000000037941 */ /* 0x000fea0003800200 */
.L_x_7058:
        /* <DEDUP_REMOVED lines=19> */
.L_x_7057:
[----:B------:R-:W-:Y:S05]  /*eea0*/  BSYNC.RECONVERGENT B1 ;  /* 0x0000000000017941 */ /* 0x000fea0003800200 */
.L_x_7056:
        /* <DEDUP_REMOVED lines=15> */
.L_x_7430:
        /* <DEDUP_REMOVED lines=18> */
.L_x_7063:
[----:B------:R-:W-:-:S04]  /*f0c0*/  FSETP.NEU.AND P0, PT, |R0|, +INF , PT ;  /* 0x7f8000000000780b */ /* 0x000fc80003f0d200 */
[----:B------:R-:W-:-:S04]  /*f0d0*/  FSEL R0, R0, 3.40282346638528859812e+38, P0 ;  /* 0x7f7fffff00007808 */ /* 0x000fc80000000000 */
[----:B------:R-:W-:-:S07]  /*f0e0*/  LOP3.LUT R80, R0, 0xff800000, RZ, 0xc0, !PT ;  /* 0xff80000000507812 */ /* 0x000fce00078ec0ff */
.L_x_7062:
        /* <DEDUP_REMOVED lines=14> */
.L_x_7067:
[----:B------:R-:W1:Y:S02]  /*f1d0*/  MUFU.RCP R3, R80 ;  /* 0x0000005000037308 */ /* 0x000e640000001000 */
[----:B-1----:R-:W-:-:S04]  /*f1e0*/  FFMA R0, R80, R3, -1 ;  /* 0xbf80000050007423 */ /* 0x002fc80000000003 */
[----:B------:R-:W-:-:S04]  /*f1f0*/  FADD.FTZ R0, -R0, -RZ ;  /* 0x800000ff00007221 */ /* 0x000fc80000010100 */
[----:B------:R-:W-:-:S07]  /*f200*/  FFMA R3, R3, R0, R3 ;  /* 0x0000000003037223 */ /* 0x000fce0000000003 */
.L_x_7068:
[----:B------:R-:W-:Y:S05]  /*f210*/  BSYNC.RECONVERGENT B3 ;  /* 0x0000000000037941 */ /* 0x000fea0003800200 */
.L_x_7066:
        /* <DEDUP_REMOVED lines=19> */
.L_x_7065:
[----:B------:R-:W-:Y:S05]  /*f350*/  BSYNC.RECONVERGENT B1 ;  /* 0x0000000000017941 */ /* 0x000fea0003800200 */
.L_x_7064:
        /* <DEDUP_REMOVED lines=15> */
.L_x_7438:
        /* <DEDUP_REMOVED lines=18> */
.L_x_7071:
[----:B------:R-:W-:-:S04]  /*f570*/  FSETP.NEU.AND P0, PT, |R0|, +INF , PT ;  /* 0x7f8000000000780b */ /* 0x000fc80003f0d200 */
[----:B------:R-:W-:-:S04]  /*f580*/  FSEL R0, R0, 3.40282346638528859812e+38, P0 ;  /* 0x7f7fffff00007808 */ /* 0x000fc80000000000 */
[----:B------:R-:W-:-:S07]  /*f590*/  LOP3.LUT R83, R0, 0xff800000, RZ, 0xc0, !PT ;  /* 0xff80000000537812 */ /* 0x000fce00078ec0ff */
.L_x_7070:
        /* <DEDUP_REMOVED lines=14> */
.L_x_7075:
[----:B------:R-:W1:Y:S02]  /*f680*/  MUFU.RCP R0, R83 ;  /* 0x0000005300007308 */ /* 0x000e640000001000 */
[----:B-1----:R-:W-:-:S04]  /*f690*/  FFMA R3, R83, R0, -1 ;  /* 0xbf80000053037423 */ /* 0x002fc80000000000 */
[----:B------:R-:W-:-:S04]  /*f6a0*/  FADD.FTZ R3, -R3, -RZ ;  /* 0x800000ff03037221 */ /* 0x000fc80000010100 */
[----:B------:R-:W-:-:S07]  /*f6b0*/  FFMA R3, R0, R3, R0 ;  /* 0x0000000300037223 */ /* 0x000fce0000000000 */
.L_x_7076:
[----:B------:R-:W-:Y:S05]  /*f6c0*/  BSYNC.RECONVERGENT B3 ;  /* 0x0000000000037941 */ /* 0x000fea0003800200 */
.L_x_7074:
        /* <DEDUP_REMOVED lines=19> */
.L_x_7073:
[----:B------:R-:W-:Y:S05]  /*f800*/  BSYNC.RECONVERGENT B1 ;  /* 0x0000000000017941 */ /* 0x000fea0003800200 */
.L_x_7072:
        /* <DEDUP_REMOVED lines=15> */
.L_x_7446:
        /* <DEDUP_REMOVED lines=18> */
.L_x_7079:
[----:B------:R-:W-:-:S04]  /*fa20*/  FSETP.NEU.AND P0, PT, |R0|, +INF , PT ;  /* 0x7f8000000000780b */ /* 0x000fc80003f0d200 */
[----:B------:R-:W-:-:S04]  /*fa30*/  FSEL R0, R0, 3.40282346638528859812e+38, P0 ;  /* 0x7f7fffff00007808 */ /* 0x000fc80000000000 */
[----:B------:R-:W-:-:S07]  /*fa40*/  LOP3.LUT R78, R0, 0xff800000, RZ, 0xc0, !PT ;  /* 0xff800000004e7812 */ /* 0x000fce00078ec0ff */
.L_x_7078:
        /* <DEDUP_REMOVED lines=14> */
.L_x_7083:
[----:B------:R-:W1:Y:S02]  /*fb30*/  MUFU.RCP R3, R78 ;  /* 0x0000004e00037308 */ /* 0x000e640000001000 */
[----:B-1----:R-:W-:-:S04]  /*fb40*/  FFMA R0, R78, R3, -1 ;  /* 0xbf8000004e007423 */ /* 0x002fc80000000003 */
[----:B------:R-:W-:-:S04]  /*fb50*/  FADD.FTZ R0, -R0, -RZ ;  /* 0x800000ff00007221 */ /* 0x000fc80000010100 */
[----:B------:R-:W-:-:S07]  /*fb60*/  FFMA R3, R3, R0, R3 ;  /* 0x0000000003037223 */ /* 0x000fce0000000003 */
.L_x_7084:
[----:B------:R-:W-:Y:S05]  /*fb70*/  BSYNC.RECONVERGENT B3 ;  /* 0x0000000000037941 */ /* 0x000fea0003800200 */
.L_x_7082:
        /* <DEDUP_REMOVED lines=19> */
.L_x_7081:
[----:B------:R-:W-:Y:S05]  /*fcb0*/  BSYNC.RECONVERGENT B1 ;  /* 0x0000000000017941 */ /* 0x000fea0003800200 */
.L_x_7080:
        /* <DEDUP_REMOVED lines=15> */
.L_x_7454:
        /* <DEDUP_REMOVED lines=18> */
.L_x_7087:
[----:B------:R-:W-:-:S04]  /*fed0*/  FSETP.NEU.AND P0, PT, |R0|, +INF , PT ;  /* 0x7f8000000000780b */ /* 0x000fc80003f0d200 */
[----:B------:R-:W-:-:S04]  /*fee0*/  FSEL R0, R0, 3.40282346638528859812e+38, P0 ;  /* 0x7f7fffff00007808 */ /* 0x000fc80000000000 */
[----:B------:R-:W-:-:S07]  /*fef0*/  LOP3.LUT R81, R0, 0xff800000, RZ, 0xc0, !PT ;  /* 0xff80000000517812 */ /* 0x000fce00078ec0ff */
.L_x_7086:
        /* <DEDUP_REMOVED lines=14> */
.L_x_7091:
[----:B------:R-:W1:Y:S02]  /*ffe0*/  MUFU.RCP R0, R81 ;  /* 0x0000005100007308 */ /* 0x000e640000001000 */
[----:B-1----:R-:W-:-:S04]  /*fff0*/  FFMA R3, R81, R0, -1 ;  /* 0xbf80000051037423 */ /* 0x002fc80000000000 */
[----:B------:R-:W-:-:S04]  /*10000*/  FADD.FTZ R3, -R3, -RZ ;  /* 0x800000ff03037221 */ /* 0x000fc80000010100 */
[----:B------:R-:W-:-:S07]  /*10010*/  FFMA R3, R0, R3, R0 ;  /* 0x0000000300037223 */ /* 0x000fce0000000000 */
.L_x_7092:
[----:B------:R-:W-:Y:S05]  /*10020*/  BSYNC.RECONVERGENT B3 ;  /* 0x0000000000037941 */ /* 0x000fea0003800200 */
.L_x_7090:
        /* <DEDUP_REMOVED lines=19> */
.L_x_7089:
[----:B------:R-:W-:Y:S05]  /*10160*/  BSYNC.RECONVERGENT B1 ;  /* 0x0000000000017941 */ /* 0x000fea0003800200 */
.L_x_7088:
        /* <DEDUP_REMOVED lines=15> */
.L_x_7462:
        /* <DEDUP_REMOVED lines=18> */
.L_x_7095:
[----:B------:R-:W-:-:S04]  /*10380*/  FSETP.NEU.AND P0, PT, |R0|, +INF , PT ;  /* 0x7f8000000000780b */ /* 0x000fc80003f0d200 */
[----:B------:R-:W-:-:S04]  /*10390*/  FSEL R0, R0, 3.40282346638528859812e+38, P0 ;  /* 0x7f7fffff00007808 */ /* 0x000fc80000000000 */
[----:B------:R-:W-:-:S07]  /*103a0*/  LOP3.LUT R4, R0, 0xff800000, RZ, 0xc0, !PT ;  /* 0xff80000000047812 */ /* 0x000fce00078ec0ff */
.L_x_7094:
        /* <DEDUP_REMOVED lines=13> */
.L_x_7099:
[----:B0-----:R-:W0:Y:S02]  /*10480*/  MUFU.RCP R5, R4 ;  /* 0x0000000400057308 */ /* 0x001e240000001000 */
[----:B0-----:R-:W-:-:S04]  /*10490*/  FFMA R0, R4, R5, -1 ;  /* 0xbf80000004007423 */ /* 0x001fc80000000005 */
[----:B------:R-:W-:-:S04]  /*104a0*/  FADD.FTZ R0, -R0, -RZ ;  /* 0x800000ff00007221 */ /* 0x000fc80000010100 */
[----:B------:R-:W-:-:S07]  /*104b0*/  FFMA R5, R5, R0, R5 ;  /* 0x0000000005057223 */ /* 0x000fce0000000005 */
.L_x_7100:
[----:B------:R-:W-:Y:S05]  /*104c0*/  BSYNC.RECONVERGENT B3 ;  /* 0x0000000000037941 */ /* 0x000fea0003800200 */
.L_x_7098:
        /* <DEDUP_REMOVED lines=19> */
.L_x_7097:
[----:B------:R-:W-:Y:S05]  /*10600*/  BSYNC.RECONVERGENT B1 ;  /* 0x0000000000017941 */ /* 0x000fea0003800200 */
.L_x_7096:
        /* <DEDUP_REMOVED lines=15> */
.L_x_7470:
        /* <DEDUP_REMOVED lines=18> */
.L_x_7103:
[----:B------:R-:W-:-:S04]  /*10820*/  FSETP.NEU.AND P0, PT, |R0|, +INF , PT ;  /* 0x7f8000000000780b */ /* 0x000fc80003f0d200 */
[----:B------:R-:W-:-:S04]  /*10830*/  FSEL R0, R0, 3.40282346638528859812e+38, P0 ;  /* 0x7f7fffff00007808 */ /* 0x000fc80000000000 */
[----:B------:R-:W-:-:S07]  /*10840*/  LOP3.LUT R79, R0, 0xff800000, RZ, 0xc0, !PT ;  /* 0xff800000004f7812 */ /* 0x000fce00078ec0ff */
.L_x_7102:
        /* <DEDUP_REMOVED lines=13> */
.L_x_7107:
[----:B------:R-:W0:Y:S02]  /*10920*/  MUFU.RCP R0, R79 ;  /* 0x0000004f00007308 */ /* 0x000e240000001000 */
[----:B0-----:R-:W-:-:S04]  /*10930*/  FFMA R3, R79, R0, -1 ;  /* 0xbf8000004f037423 */ /* 0x001fc80000000000 */
[----:B------:R-:W-:-:S04]  /*10940*/  FADD.FTZ R3, -R3, -RZ ;  /* 0x800000ff03037221 */ /* 0x000fc80000010100 */
[----:B------:R-:W-:-:S07]  /*10950*/  FFMA R5, R0, R3, R0 ;  /* 0x0000000300057223 */ /* 0x000fce0000000000 */
.L_x_7108:
[----:B------:R-:W-:Y:S05]  /*10960*/  BSYNC.RECONVERGENT B3 ;  /* 0x0000000000037941 */ /* 0x000fea0003800200 */
.L_x_7106:
        /* <DEDUP_REMOVED lines=19> */
.L_x_7105:
[----:B------:R-:W-:Y:S05]  /*10aa0*/  BSYNC.RECONVERGENT B1 ;  /* 0x0000000000017941 */ /* 0x000fea0003800200 */
.L_x_7104:
        /* <DEDUP_REMOVED lines=15> */
.L_x_7478:
        /* <DEDUP_REMOVED lines=18> */
.L_x_7111:
[----:B------:R-:W-:-:S04]  /*10cc0*/  FSETP.NEU.AND P0, PT, |R0|, +INF , PT ;  /* 0x7f8000000000780b */ /* 0x000fc80003f0d200 */
[----:B------:R-:W-:-:S04]  /*10cd0*/  FSEL R0, R0, 3.40282346638528859812e+38, P0 ;  /* 0x7f7fffff00007808 */ /* 0x000fc80000000000 */
[----:B------:R-:W-:-:S07]  /*10ce0*/  LOP3.LUT R0, R0, 0xff800000, RZ, 0xc0, !PT ;  /* 0xff80000000007812 */ /* 0x000fce00078ec0ff */
.L_x_7110:
        /* <DEDUP_REMOVED lines=11> */
.L_x_7113:
[----:B------:R-:W0:Y:S02]  /*10da0*/  MUFU.RCP R5, R0 ;  /* 0x0000000000057308 */ /* 0x000e240000001000 */
[----:B0-----:R-:W-:-:S04]  /*10db0*/  FFMA R2, R0, R5, -1 ;  /* 0xbf80000000027423 */ /* 0x001fc80000000005 */
[----:B------:R-:W-:-:S04]  /*10dc0*/  FADD.FTZ R2, -R2, -RZ ;  /* 0x800000ff02027221 */ /* 0x000fc80000010100 */
[----:B------:R-:W-:-:S07]  /*10dd0*/  FFMA R5, R5, R2, R5 ;  /* 0x0000000205057223 */ /* 0x000fce0000000005 */
.L_x_7114:
[----:B------:R-:W-:Y:S05]  /*10de0*/  BSYNC.RECONVERGENT B1 ;  /* 0x0000000000017941 */ /* 0x000fea0003800200 */
.L_x_7112:
        /* <DEDUP_REMOVED lines=18> */
.L_x_6985:
[----:B------:R-:W-:Y:S05]  /*10f10*/  BSYNC B2 ;  /* 0x0000000000027941 */ /* 0x000fea0003800000 */
.L_x_6860:
[----:B------:R-:W2:Y:S01]  /*10f20*/  S2R R11, SR_CTAID.X ;  /* 0x00000000000b7919 */ /* 0x000ea20000002500 */
[----:B------:R-:W-:Y:S01]  /*10f30*/  FMUL R16, R16, R89 ;  /* 0x0000005910107220 */ /* 0x000fe20000400000 */
[----:B------:R-:W-:Y:S01]  /*10f40*/  FMUL R17, R17, R84 ;  /* 0x0000005411117220 */ /* 0x000fe20000400000 */
[----:B------:R-:W-:Y:S01]  /*10f50*/  FMUL R12, R12, R77 ;  /* 0x0000004d0c0c7220 */ /* 0x000fe20000400000 */
[----:B------:R-:W3:Y:S01]  /*10f60*/  S2R R10, SR_CTAID.Y ;  /* 0x00000000000a7919 */ /* 0x000ee20000002600 */
[----:B------:R-:W-:Y:S01]  /*10f70*/  FMUL R13, R13, R88 ;  /* 0x000000580d0d7220 */ /* 0x000fe20000400000 */
[----:B------:R-:W-:Y:S01]  /*10f80*/  F2FP.SATFINITE.E4M3.F32.PACK_AB_MERGE_C R16, RZ, R16, RZ ;  /* 0x00000010ff10723e */ /* 0x000fe200048070ff */
[----:B------:R-:W-:Y:S01]  /*10f90*/  FMUL R30, R30, R89 ;  /* 0x000000591e1e7220 */ /* 0x000fe20000400000 */
[----:B01----:R-:W-:Y:S01]  /*10fa0*/  F2FP.SATFINITE.E4M3.F32.PACK_AB_MERGE_C R8, RZ, R17, RZ ;  /* 0x00000011ff08723e */ /* 0x003fe200048070ff */
[----:B------:R-:W-:Y:S01]  /*10fb0*/  IMAD.SHL.U32 R5, R2, 0x4, RZ ;  /* 0x0000000402057824 */ /* 0x000fe200078e00ff */
[----:B------:R-:W-:Y:S01]  /*10fc0*/  LOP3.LUT R3, R16, 0xff, RZ, 0xc0, !PT ;  /* 0x000000ff10037812 */ /* 0x000fe200078ec0ff */
[----:B------:R-:W-:Y:S01]  /*10fd0*/  FMUL R31, R31, R84 ;  /* 0x000000541f1f7220 */ /* 0x000fe20000400000 */
[----:B------:R-:W-:Y:S01]  /*10fe0*/  F2FP.SATFINITE.E4M3.F32.PACK_AB_MERGE_C R12, RZ, R12, RZ ;  /* 0x0000000cff0c723e */ /* 0x000fe200048070ff */
[----:B------:R-:W-:Y:S01]  /*10ff0*/  FMUL R18, R18, R87 ;  /* 0x0000005712127220 */ /* 0x000fe20000400000 */
[----:B------:R-:W-:Y:S01]  /*11000*/  F2FP.SATFINITE.E4M3.F32.PACK_AB_MERGE_C R7, RZ, R13, RZ ;  /* 0x0000000dff07723e */ /* 0x000fe200048070ff */
[----:B------:R-:W-:Y:S01]  /*11010*/  IMAD R8, R8, 0x100, R3 ;  /* 0x0000010008087824 */ /* 0x000fe200078e0203 */
[----:B------:R-:W-:Y:S01]  /*11020*/  SHF.R.U32.HI R13, RZ, 0x1, R2 ;  /* 0x00000001ff0d7819 */ /* 0x000fe20000011602 */
[----:B------:R-:W-:Y:S01]  /*11030*/  FMUL R66, R66, R81 ;  /* 0x0000005142427220 */ /* 0x000fe20000400000 */
[----:B------:R-:W-:Y:S01]  /*11040*/  LOP3.LUT R12, R12, 0xff, RZ, 0xc0, !PT ;  /* 0x000000ff0c0c7812 */ /* 0x000fe200078ec0ff */
[----:B------:R-:W-:Y:S01]  /*11050*/  FMUL R14, R14, R91 ;  /* 0x0000005b0e0e7220 */ /* 0x000fe20000400000 */
[----:B------:R-:W-:Y:S01]  /*11060*/  F2FP.SATFINITE.E4M3.F32.PACK_AB_MERGE_C R30, RZ, R30, RZ ;  /* 0x0000001eff1e723e */ /* 0x000fe200048070ff */
[----:B------:R-:W-:Y:S01]  /*11070*/  FMUL R20, R20, R85 ;  /* 0x0000005514147220 */ /* 0x000fe20000400000 */
[----:B------:R-:W-:Y:S01]  /*11080*/  FMUL R39, R39, R4 ;  /* 0x0000000427277220 */ /* 0x000fe20000400000 */
[----:B------:R-:W-:-:S02]  /*11090*/  IMAD R7, R7, 0x100, R12 ;  /* 0x0000010007077824 */ /* 0x000fc400078e020c */
[-C--:B------:R-:W-:Y:S01]  /*110a0*/  FMUL R25, R25, R4.reuse ;  /* 0x0000000419197220 */ /* 0x080fe20000400000 */
[-C--:B------:R-:W-:Y:S01]  /*110b0*/  FMUL R53, R53, R4.reuse ;  /* 0x0000000435357220 */ /* 0x080fe20000400000 */
[----:B------:R-:W-:Y:S01]  /*110c0*/  F2FP.SATFINITE.E4M3.F32.PACK_AB_MERGE_C R12, RZ, R31, RZ ;  /* 0x0000001fff0c723e */ /* 0x000fe200048070ff */
[----:B------:R-:W-:Y:S01]  /*110d0*/  FMUL R4, R67, R4 ;  /* 0x0000000443047220 */ /* 0x000fe20000400000 */
[----:B------:R-:W-:Y:S01]  /*110e0*/  FMUL R21, R21, R80 ;  /* 0x0000005015157220 */ /* 0x000fe20000400000 */
[----:B------:R-:W-:Y:S01]  /*110f0*/  FMUL R38, R38, R81 ;  /* 0x0000005126267220 */ /* 0x000fe20000400000 */
[----:B------:R-:W-:Y:S01]  /*11100*/  FMUL R70, R70, R79 ;  /* 0x0000004f46467220 */ /* 0x000fe20000400000 */
[----:B------:R-:W-:Y:S01]  /*11110*/  F2FP.SATFINITE.E4M3.F32.PACK_AB_MERGE_C R18, RZ, R18, RZ ;  /* 0x00000012ff12723e */ /* 0x000fe200048070ff */
[----:B--2---:R-:W-:Y:S01]  /*11120*/  IMAD.WIDE.U32 R2, R11, 0x80, RZ ;  /* 0x000000800b027825 */ /* 0x004fe200078e00ff */
[----:B------:R-:W-:-:S03]  /*11130*/  F2FP.SATFINITE.E4M3.F32.PACK_AB_MERGE_C R66, RZ, R66, RZ ;  /* 0x00000042ff42723e */ /* 0x000fc600048070ff */
[----:B------:R-:W-:Y:S01]  /*11140*/  FMUL R22, R22, R83 ;  /* 0x0000005316167220 */ /* 0x000fe20000400000 */
[----:B------:R-:W-:Y:S01]  /*11150*/  F2FP.SATFINITE.E4M3.F32.PACK_AB_MERGE_C R20, RZ, R20, RZ ;  /* 0x00000014ff14723e */ /* 0x000fe200048070ff */
[----:B------:R-:W0:Y:S01]  /*11160*/  LDCU.64 UR6, c[0x0][0x3a8] ;  /* 0x00007500ff0677ac */ /* 0x000e220008000a00 */
[----:B------:R-:W-:Y:S01]  /*11170*/  LOP3.LUT R2, R2, 0x70, R13, 0xf8, !PT ;  /* 0x0000007002027812 */ /* 0x000fe200078ef80d */
[----:B------:R-:W-:Y:S01]  /*11180*/  FMUL R24, R24, R81 ;  /* 0x0000005118187220 */ /* 0x000fe20000400000 */
[----:B------:R-:W-:Y:S01]  /*11190*/  LOP3.LUT R13, R30, 0xff, RZ, 0xc0, !PT ;  /* 0x000000ff1e0d7812 */ /* 0x000fe200078ec0ff */
[----:B------:R-:W-:Y:S01]  /*111a0*/  FMUL R26, R26, R79 ;  /* 0x0000004f1a1a7220 */ /* 0x000fe20000400000 */
[----:B------:R-:W-:Y:S01]  /*111b0*/  F2FP.SATFINITE.E4M3.F32.PACK_AB_MERGE_C R14, RZ, R14, RZ ;  /* 0x0000000eff0e723e */ /* 0x000fe200048070ff */
[----:B------:R-:W-:Y:S01]  /*111c0*/  FMUL R44, R44, R89 ;  /* 0x000000592c2c7220 */ /* 0x000fe20000400000 */
[----:B------:R-:W-:Y:S01]  /*111d0*/  LOP3.LUT R5, R5, 0x7c, RZ, 0xc0, !PT ;  /* 0x0000007c05057812 */ /* 0x000fe200078ec0ff */
[----:B------:R-:W-:Y:S01]  /*111e0*/  IMAD R12, R12, 0x100, R13 ;  /* 0x000001000c0c7824 */ /* 0x000fe200078e020d */
[----:B------:R-:W-:Y:S01]  /*111f0*/  F2FP.SATFINITE.E4M3.F32.PACK_AB_MERGE_C R4, RZ, R4, RZ ;  /* 0x00000004ff04723e */ /* 0x000fe200048070ff */
[----:B------:R-:W-:Y:S01]  /*11200*/  FMUL R46, R46, R87 ;  /* 0x000000572e2e7220 */ /* 0x000fe20000400000 */
[----:B------:R-:W-:Y:S01]  /*11210*/  LOP3.LUT R13, R66, 0xff, RZ, 0xc0, !PT ;  /* 0x000000ff420d7812 */ /* 0x000fe200078ec0ff */
[----:B------:R-:W-:Y:S01]  /*11220*/  IMAD.U32 R18, R18, 0x10000, RZ ;  /* 0x0001000012127824 */ /* 0x000fe200078e00ff */
[----:B------:R-:W-:Y:S01]  /*11230*/  F2FP.SATFINITE.E4M3.F32.PACK_AB_MERGE_C R6, RZ, R21, RZ ;  /* 0x00000015ff06723e */ /* 0x000fe200048070ff */
[----:B------:R-:W-:Y:S01]  /*11240*/  IMAD.U32 R14, R14, 0x10000, RZ ;  /* 0x000100000e0e7824 */ /* 0x000fe200078e00ff */
[----:B------:R-:W-:Y:S01]  /*11250*/  LOP3.LUT R9, R20, 0xff, RZ, 0xc0, !PT ;  /* 0x000000ff14097812 */ /* 0x000fe200078ec0ff */
[----:B------:R-:W1:Y:S01]  /*11260*/  LDCU.64 UR12, c[0x0][0x390] ;  /* 0x00007200ff0c77ac */ /* 0x000e620008000a00 */
[----:B------:R-:W-:Y:S01]  /*11270*/  F2FP.SATFINITE.E4M3.F32.PACK_AB_MERGE_C R38, RZ, R38, RZ ;  /* 0x00000026ff26723e */ /* 0x000fe200048070ff */
[----:B------:R-:W-:Y:S01]  /*11280*/  FMUL R32, R32, R87 ;  /* 0x0000005720207220 */ /* 0x000fe20000400000 */
[----:B------:R-:W-:Y:S01]  /*11290*/  F2FP.SATFINITE.E4M3.F32.PACK_AB_MERGE_C R70, RZ, R70, RZ ;  /* 0x00000046ff46723e */ /* 0x000fe200048070ff */
[----:B---3--:R-:W-:Y:S01]  /*112a0*/  IMAD R5, R10, 0x80, R5 ;  /* 0x000000800a057824 */ /* 0x008fe200078e0205 */
[----:B------:R-:W-:Y:S01]  /*112b0*/  F2FP.SATFINITE.E4M3.F32.PACK_AB_MERGE_C R22, RZ, R22, RZ ;  /* 0x00000016ff16723e */ /* 0x000fe200048070ff */
[----:B------:R-:W-:Y:S01]  /*112c0*/  FMUL R45, R45, R84 ;  /* 0x000000542d2d7220 */ /* 0x000fe20000400000 */
[----:B------:R-:W-:Y:S01]  /*112d0*/  F2FP.SATFINITE.E4M3.F32.PACK_AB_MERGE_C R24, RZ, R24, RZ ;  /* 0x00000018ff18723e */ /* 0x000fe200048070ff */
[----:B------:R-:W-:Y:S01]  /*112e0*/  IMAD R10, R4, 0x100, R13 ;  /* 0x00000100040a7824 */ /* 0x000fe200078e020d */
[----:B------:R-:W-:Y:S01]  /*112f0*/  F2FP.SATFINITE.E4M3.F32.PACK_AB_MERGE_C R26, RZ, R26, RZ ;  /* 0x0000001aff1a723e */ /* 0x000fe200048070ff */
[----:B------:R-:W-:Y:S01]  /*11300*/  FMUL R52, R52, R81 ;  /* 0x0000005134347220 */ /* 0x000fe20000400000 */
[----:B------:R-:W-:Y:S01]  /*11310*/  F2FP.SATFINITE.E4M3.F32.PACK_AB_MERGE_C R39, RZ, R39, RZ ;  /* 0x00000027ff27723e */ /* 0x000fe200048070ff */
[----:B------:R-:W-:Y:S01]  /*11320*/  FMUL R54, R54, R79 ;  /* 0x0000004f36367220 */ /* 0x000fe20000400000 */
[----:B------:R-:W-:Y:S01]  /*11330*/  LOP3.LUT R38, R38, 0xff, RZ, 0xc0, !PT ;  /* 0x000000ff26267812 */ /* 0x000fe200078ec0ff */
[----:B------:R-:W-:Y:S01]  /*11340*/  IMAD R6, R6, 0x100, R9 ;  /* 0x0000010006067824 */ /* 0x000fe200078e0209 */
[----:B------:R-:W-:Y:S01]  /*11350*/  F2FP.SATFINITE.E4M3.F32.PACK_AB_MERGE_C R44, RZ, R44, RZ ;  /* 0x0000002cff2c723e */ /* 0x000fe200048070ff */
[----:B------:R-:W-:Y:S01]  /*11360*/  IMAD.U32 R70, R70, 0x10000, RZ ;  /* 0x0001000046467824 */ /* 0x000fe200078e00ff */
[----:B------:R-:W-:Y:S01]  /*11370*/  LOP3.LUT R13, R18, 0xff0000, RZ, 0xc0, !PT ;  /* 0x00ff0000120d7812 */ /* 0x000fe200078ec0ff */
[----:B------:R-:W-:Y:S01]  /*11380*/  IMAD.U32 R22, R22, 0x10000, RZ ;  /* 0x0001000016167824 */ /* 0x000fe200078e00ff */
[----:B------:R-:W-:Y:S01]  /*11390*/  F2FP.SATFINITE.E4M3.F32.PACK_AB_MERGE_C R46, RZ, R46, RZ ;  /* 0x0000002eff2e723e */ /* 0x000fe200048070ff */
[----:B------:R-:W-:Y:S01]  /*113a0*/  FMUL R34, R34, R85 ;  /* 0x0000005522227220 */ /* 0x000fe20000400000 */
[----:B------:R-:W-:Y:S01]  /*113b0*/  F2FP.SATFINITE.E4M3.F32.PACK_AB_MERGE_C R9, RZ, R25, RZ ;  /* 0x00000019ff09723e */ /* 0x000fe200048070ff */
[----:B------:R-:W-:Y:S01]  /*113c0*/  FMUL R36, R36, R83 ;  /* 0x0000005324247220 */ /* 0x000fe20000400000 */
[----:B------:R-:W-:Y:S01]  /*113d0*/  LOP3.LUT R24, R24, 0xff, RZ, 0xc0, !PT ;  /* 0x000000ff18187812 */ /* 0x000fe200078ec0ff */
[----:B------:R-:W-:Y:S01]  /*113e0*/  IMAD.U32 R26, R26, 0x10000, RZ ;  /* 0x000100001a1a7824 */ /* 0x000fe200078e00ff */
[----:B------:R-:W-:Y:S01]  /*113f0*/  LOP3.LUT R14, R14, 0xff0000, RZ, 0xc0, !PT ;  /* 0x00ff00000e0e7812 */ /* 0x000fe200078ec0ff */
[----:B------:R-:W-:Y:S01]  /*11400*/  FMUL R15, R15, R86 ;  /* 0x000000560f0f7220 */ /* 0x000fe20000400000 */
[----:B------:R-:W-:Y:S01]  /*11410*/  F2FP.SATFINITE.E4M3.F32.PACK_AB_MERGE_C R32, RZ, R32, RZ ;  /* 0x00000020ff20723e */ /* 0x000fe200048070ff */
[----:B------:R-:W-:Y:S01]  /*11420*/  IMAD R38, R39, 0x100, R38 ;  /* 0x0000010027267824 */ /* 0x000fe200078e0226 */
[----:B------:R-:W-:Y:S01]  /*11430*/  F2FP.SATFINITE.E4M3.F32.PACK_AB_MERGE_C R45, RZ, R45, RZ ;  /* 0x0000002dff2d723e */ /* 0x000fe200048070ff */
[----:B------:R-:W-:Y:S01]  /*11440*/  FMUL R19, R19, R82 ;  /* 0x0000005213137220 */ /* 0x000fe20000400000 */
[----:B------:R-:W-:Y:S01]  /*11450*/  LOP3.LUT R44, R44, 0xff, RZ, 0xc0, !PT ;  /* 0x000000ff2c2c7812 */ /* 0x000fe200078ec0ff */
[----:B------:R-:W-:Y:S01]  /*11460*/  FMUL R23, R23, R78 ;  /* 0x0000004e17177220 */ /* 0x000fe20000400000 */
[----:B------:R-:W-:Y:S01]  /*11470*/  LOP3.LUT R8, R13, 0xffff, R8, 0xf8, !PT ;  /* 0x0000ffff0d087812 */ /* 0x000fe200078ef808 */
[----:B------:R-:W-:Y:S01]  /*11480*/  FMUL R74, R74, R79 ;  /* 0x0000004f4a4a7220 */ /* 0x000fe20000400000 */
[----:B------:R-:W-:Y:S01]  /*11490*/  FMUL R27, R27, R0 ;  /* 0x000000001b1b7220 */ /* 0x000fe20000400000 */
[----:B------:R-:W-:Y:S01]  /*114a0*/  F2FP.SATFINITE.E4M3.F32.PACK_AB_MERGE_C R52, RZ, R52, RZ ;  /* 0x00000034ff34723e */ /* 0x000fe200048070ff */
[----:B------:R-:W-:Y:S01]  /*114b0*/  IMAD.U32 R46, R46, 0x10000, RZ ;  /* 0x000100002e2e7824 */ /* 0x000fe200078e00ff */
[----:B------:R-:W-:Y:S01]  /*114c0*/  LOP3.LUT R4, R14, 0xffff, R7, 0xf8, !PT ;  /* 0x0000ffff0e047812 */ /* 0x000fe200078ef807 */
[----:B------:R-:W-:Y:S01]  /*114d0*/  FMUL R35, R35, R80 ;  /* 0x0000005023237220 */ /* 0x000fe20000400000 */
[----:B------:R-:W-:Y:S01]  /*114e0*/  LOP3.LUT R13, R70, 0xff0000, RZ, 0xc0, !PT ;  /* 0x00ff0000460d7812 */ /* 0x000fe200078ec0ff */
[----:B------:R-:W-:Y:S01]  /*114f0*/  IMAD R9, R9, 0x100, R24 ;  /* 0x0000010009097824 */ /* 0x000fe200078e0218 */
[----:B------:R-:W-:Y:S01]  /*11500*/  F2FP.SATFINITE.E4M3.F32.PACK_AB_MERGE_C R54, RZ, R54, RZ ;  /* 0x00000036ff36723e */ /* 0x000fe200048070ff */
[-C--:B------:R-:W-:Y:S01]  /*11510*/  FMUL R40, R40, R77.reuse ;  /* 0x0000004d28287220 */ /* 0x080fe20000400000 */
[----:B------:R-:W-:Y:S01]  /*11520*/  LOP3.LUT R7, R22, 0xff0000, RZ, 0xc0, !PT ;  /* 0x00ff000016077812 */ /* 0x000fe200078ec0ff */
[----:B------:R-:W-:Y:S01]  /*11530*/  FMUL R68, R68, R77 ;  /* 0x0000004d44447220 */ /* 0x000fe20000400000 */
[-C--:B------:R-:W-:Y:S01]  /*11540*/  FMUL R28, R28, R91.reuse ;  /* 0x0000005b1c1c7220 */ /* 0x080fe20000400000 */
[----:B------:R-:W-:Y:S01]  /*11550*/  FMUL R42, R42, R91 ;  /* 0x0000005b2a2a7220 */ /* 0x000fe20000400000 */
[----:B------:R-:W-:Y:S01]  /*11560*/  F2FP.SATFINITE.E4M3.F32.PACK_AB_MERGE_C R34, RZ, R34, RZ ;  /* 0x00000022ff22723e */ /* 0x000fe200048070ff */
[----:B------:R-:W-:Y:S01]  /*11570*/  IMAD.U32 R32, R32, 0x10000, RZ ;  /* 0x0001000020207824 */ /* 0x000fe200078e00ff */
[----:B------:R-:W-:Y:S01]  /*11580*/  LOP3.LUT R26, R26, 0xff0000, RZ, 0xc0, !PT ;  /* 0x00ff00001a1a7812 */ /* 0x000fe200078ec0ff */
[----:B------:R-:W-:Y:S01]  /*11590*/  IMAD R44, R45, 0x100, R44 ;  /* 0x000001002d2c7824 */ /* 0x000fe200078e022c */
[----:B------:R-:W-:Y:S01]  /*115a0*/  F2FP.SATFINITE.E4M3.F32.PACK_AB_MERGE_C R36, RZ, R36, RZ ;  /* 0x00000024ff24723e */ /* 0x000fe200048070ff */
[----:B0-----:R-:W-:Y:S01]  /*115b0*/  IMAD.WIDE.U32 R2, R5, UR6, R2 ;  /* 0x0000000605027c25 */ /* 0x001fe2000f8e0002 */
[----:B------:R-:W-:-:S03]  /*115c0*/  F2FP.SATFINITE.E4M3.F32.PACK_AB_MERGE_C R15, RZ, R15, RZ ;  /* 0x0000000fff0f723e */ /* 0x000fc600048070ff */
[-C--:B------:R-:W-:Y:S01]  /*115d0*/  FMUL R69, R69, R88.reuse ;  /* 0x0000005845457220 */ /* 0x080fe20000400000 */
[----:B------:R-:W-:Y:S01]  /*115e0*/  F2FP.SATFINITE.E4M3.F32.PACK_AB_MERGE_C R53, RZ, R53, RZ ;  /* 0x00000035ff35723e */ /* 0x000fe200048070ff */
[----:B------:R-:W-:Y:S01]  /*115f0*/  IMAD.U32 R54, R54, 0x10000, RZ ;  /* 0x0001000036367824 */ /* 0x000fe200078e00ff */
[----:B------:R-:W-:Y:S01]  /*11600*/  LOP3.LUT R52, R52, 0xff, RZ, 0xc0, !PT ;  /* 0x000000ff34347812 */ /* 0x000fe200078ec0ff */
[----:B------:R-:W-:Y:S01]  /*11610*/  FMUL R41, R41, R88 ;  /* 0x0000005829297220 */ /* 0x000fe20000400000 */
[----:B------:R-:W-:Y:S01]  /*11620*/  LOP3.LUT R38, R13, 0xffff, R38, 0xf8, !PT ;  /* 0x0000ffff0d267812 */ /* 0x000fe200078ef826 */
[----:B------:R-:W-:Y:S01]  /*11630*/  FMUL R29, R29, R86 ;  /* 0x000000561d1d7220 */ /* 0x000fe20000400000 */
[----:B------:R-:W-:Y:S01]  /*11640*/  LOP3.LUT R6, R7, 0xffff, R6, 0xf8, !PT ;  /* 0x0000ffff07067812 */ /* 0x000fe200078ef806 */
[----:B------:R-:W-:Y:S01]  /*11650*/  FMUL R48, R48, R85 ;  /* 0x0000005530307220 */ /* 0x000fe20000400000 */
[----:B------:R-:W-:Y:S01]  /*11660*/  LOP3.LUT R13, R46, 0xff0000, RZ, 0xc0, !PT ;  /* 0x00ff00002e0d7812 */ /* 0x000fe200078ec0ff */
[----:B------:R-:W-:Y:S01]  /*11670*/  FMUL R50, R50, R83 ;  /* 0x0000005332327220 */ /* 0x000fe20000400000 */
[----:B------:R-:W-:Y:S01]  /*11680*/  F2FP.SATFINITE.E4M3.F32.PACK_AB_MERGE_C R19, RZ, R19, RZ ;  /* 0x00000013ff13723e */ /* 0x000fe200048070ff */
[----:B------:R-:W-:Y:S01]  /*11690*/  IMAD.U32 R36, R36, 0x10000, RZ ;  /* 0x0001000024247824 */ /* 0x000fe200078e00ff */
[----:B------:R-:W-:Y:S01]  /*116a0*/  F2FP.SATFINITE.E4M3.F32.PACK_AB_MERGE_C R23, RZ, R23, RZ ;  /* 0x00000017ff17723e */ /* 0x000fe200048070ff */
[----:B------:R-:W-:Y:S01]  /*116b0*/  IMAD R5, R5, UR7, R3 ;  /* 0x0000000705057c24 */ /* 0x000fe2000f8e0203 */
[----:B------:R-:W-:Y:S01]  /*116c0*/  F2FP.SATFINITE.E4M3.F32.PACK_AB_MERGE_C R27, RZ, R27, RZ ;  /* 0x0000001bff1b723e */ /* 0x000fe200048070ff */
[----:B------:R-:W-:Y:S01]  /*116d0*/  IMAD R52, R53, 0x100, R52 ;  /* 0x0000010035347824 */ /* 0x000fe200078e0234 */
[----:B------:R-:W-:Y:S01]  /*116e0*/  F2FP.SATFINITE.E4M3.F32.PACK_AB_MERGE_C R74, RZ, R74, RZ ;  /* 0x0000004aff4a723e */ /* 0x000fe200048070ff */
[----:B------:R-:W-:Y:S01]  /*116f0*/  FMUL R49, R49, R80 ;  /* 0x0000005031317220 */ /* 0x000fe20000400000 */
[----:B------:R-:W-:Y:S01]  /*11700*/  F2FP.SATFINITE.E4M3.F32.PACK_AB_MERGE_C R35, RZ, R35, RZ ;  /* 0x00000023ff23723e */ /* 0x000fe200048070ff */
[----:B------:R-:W-:Y:S01]  /*11710*/  FMUL R72, R72, R77 ;  /* 0x0000004d48487220 */ /* 0x000fe20000400000 */
[----:B------:R-:W-:Y:S01]  /*11720*/  LOP3.LUT R34, R34, 0xff, RZ, 0xc0, !PT ;  /* 0x000000ff22227812 */ /* 0x000fe200078ec0ff */
[----:B------:R-:W-:Y:S01]  /*11730*/  IMAD.U32 R74, R74, 0x10000, RZ ;  /* 0x000100004a4a7824 */ /* 0x000fe200078e00ff */
[----:B------:R-:W-:Y:S01]  /*11740*/  LOP3.LUT R7, R26, 0xffff, R9, 0xf8, !PT ;  /* 0x0000ffff1a077812 */ /* 0x000fe200078ef809 */
        /* <DEDUP_REMOVED lines=8> */
[----:B------:R-:W-:Y:S01]  /*117d0*/  FMUL R62, R62, R85 ;  /* 0x000000553e3e7220 */ /* 0x000fe20000400000 */
[----:B------:R-:W-:Y:S01]  /*117e0*/  F2FP.SATFINITE.E4M3.F32.PACK_AB_MERGE_C R42, RZ, R42, RZ ;  /* 0x0000002aff2a723e */ /* 0x000fe200048070ff */
[----:B------:R-:W-:Y:S01]  /*117f0*/  IMAD.U32 R28, R28, 0x10000, RZ ;  /* 0x000100001c1c7824 */ /* 0x000fe200078e00ff */
[----:B------:R-:W-:Y:S01]  /*11800*/  LOP3.LUT R15, R15, 0xffff, RZ, 0xc0, !PT ;  /* 0x0000ffff0f0f7812 */ /* 0x000fe200078ec0ff */
[----:B------:R-:W-:Y:S01]  /*11810*/  FMUL R64, R64, R83 ;  /* 0x0000005340407220 */ /* 0x000fe20000400000 */
[----:B------:R-:W-:Y:S01]  /*11820*/  LOP3.LUT R17, R13, 0xffff, R44, 0xf8, !PT ;  /* 0x0000ffff0d117812 */ /* 0x000fe200078ef82c */
[----:B------:R-:W-:Y:S01]  /*11830*/  IMAD.U32 R42, R42, 0x10000, RZ ;  /* 0x000100002a2a7824 */ /* 0x000fe200078e00ff */
[----:B-1----:R-:W-:Y:S01]  /*11840*/  IADD3 R14, P0, PT, R2, UR12, RZ ;  /* 0x0000000c020e7c10 */ /* 0x002fe2000ff1e0ff */
[----:B------:R-:W-:Y:S01]  /*11850*/  IMAD.SHL.U32 R3, R15, 0x1000000, RZ ;  /* 0x010000000f037824 */ /* 0x000fe200078e00ff */
[----:B------:R-:W-:Y:S01]  /*11860*/  LOP3.LUT R19, R19, 0xffff, RZ, 0xc0, !PT ;  /* 0x0000ffff13137812 */ /* 0x000fe200078ec0ff */
[-C--:B------:R-:W-:Y:S01]  /*11870*/  FMUL R55, R55, R0.reuse ;  /* 0x0000000037377220 */ /* 0x080fe20000400000 */
[----:B------:R-:W-:Y:S01]  /*11880*/  LOP3.LUT R23, R23, 0xffff, RZ, 0xc0, !PT ;  /* 0x0000ffff17177812 */ /* 0x000fe200078ec0ff */
[-C--:B------:R-:W-:Y:S01]  /*11890*/  FMUL R71, R71, R0.reuse ;  /* 0x0000000047477220 */ /* 0x080fe20000400000 */
[----:B------:R-:W-:Y:S01]  /*118a0*/  LOP3.LUT R27, R27, 0xffff, RZ, 0xc0, !PT ;  /* 0x0000ffff1b1b7812 */ /* 0x000fe200078ec0ff */
[----:B------:R-:W-:Y:S01]  /*118b0*/  FMUL R0, R75, R0 ;  /* 0x000000004b007220 */ /* 0x000fe20000400000 */
[----:B------:R-:W-:Y:S01]  /*118c0*/  LOP3.LUT R13, R54, 0xff0000, RZ, 0xc0, !PT ;  /* 0x00ff0000360d7812 */ /* 0x000fe200078ec0ff */
[----:B------:R-:W-:Y:S01]  /*118d0*/  IMAD.SHL.U32 R23, R23, 0x1000000, RZ ;  /* 0x0100000017177824 */ /* 0x000fe200078e00ff */
[----:B------:R-:W-:Y:S01]  /*118e0*/  F2FP.SATFINITE.E4M3.F32.PACK_AB_MERGE_C R11, RZ, R69, RZ ;  /* 0x00000045ff0b723e */ /* 0x000fe200048070ff */
[----:B------:R-:W-:Y:S01]  /*118f0*/  FMUL R58, R58, R89 ;  /* 0x000000593a3a7220 */ /* 0x000fe20000400000 */
[----:B------:R-:W-:Y:S01]  /*11900*/  LOP3.LUT R68, R68, 0xff, RZ, 0xc0, !PT ;  /* 0x000000ff44447812 */ /* 0x000fe200078ec0ff */
[----:B------:R-:W-:Y:S01]  /*11910*/  FMUL R60, R60, R87 ;  /* 0x000000573c3c7220 */ /* 0x000fe20000400000 */
[----:B------:R-:W-:Y:S01]  /*11920*/  F2FP.SATFINITE.E4M3.F32.PACK_AB_MERGE_C R41, RZ, R41, RZ ;  /* 0x00000029ff29723e */ /* 0x000fe200048070ff */
[----:B------:R-:W-:Y:S01]  /*11930*/  FMUL R33, R33, R82 ;  /* 0x0000005221217220 */ /* 0x000fe20000400000 */
[----:B------:R-:W-:Y:S01]  /*11940*/  LOP3.LUT R40, R40, 0xff, RZ, 0xc0, !PT ;  /* 0x000000ff28287812 */ /* 0x000fe200078ec0ff */
[----:B------:R-:W-:Y:S01]  /*11950*/  IMAD R11, R11, 0x100, R68 ;  /* 0x000001000b0b7824 */ /* 0x000fe200078e0244 */
[----:B------:R-:W-:Y:S01]  /*11960*/  LOP3.LUT R16, R9, 0xffff, R12, 0xf8, !PT ;  /* 0x0000ffff09107812 */ /* 0x000fe200078ef80c */
[----:B------:R-:W-:Y:S01]  /*11970*/  IMAD.SHL.U32 R12, R27, 0x1000000, RZ ;  /* 0x010000001b0c7824 */ /* 0x000fe200078e00ff */
[----:B------:R-:W-:Y:S01]  /*11980*/  F2FP.SATFINITE.E4M3.F32.PACK_AB_MERGE_C R29, RZ, R29, RZ ;  /* 0x0000001dff1d723e */ /* 0x000fe200048070ff */
[----:B------:R-:W-:Y:S01]  /*11990*/  IMAD R40, R41, 0x100, R40 ;  /* 0x0000010029287824 */ /* 0x000fe200078e0228 */
[----:B------:R-:W-:Y:S01]  /*119a0*/  F2FP.SATFINITE.E4M3.F32.PACK_AB_MERGE_C R48, RZ, R48, RZ ;  /* 0x00000030ff30723e */ /* 0x000fe200048070ff */
[----:B------:R-:W-:Y:S01]  /*119b0*/  FMUL R63, R63, R80 ;  /* 0x000000503f3f7220 */ /* 0x000fe20000400000 */
[----:B------:R-:W-:Y:S01]  /*119c0*/  LOP3.LUT R9, R36, 0xff0000, RZ, 0xc0, !PT ;  /* 0x00ff000024097812 */ /* 0x000fe200078ec0ff */
[----:B------:R-:W-:Y:S01]  /*119d0*/  FMUL R37, R37, R78 ;  /* 0x0000004e25257220 */ /* 0x000fe20000400000 */
[----:B------:R-:W-:Y:S01]  /*119e0*/  F2FP.SATFINITE.E4M3.F32.PACK_AB_MERGE_C R50, RZ, R50, RZ ;  /* 0x00000032ff32723e */ /* 0x000fe200048070ff */
[----:B------:R-:W-:Y:S01]  /*119f0*/  FMUL R43, R43, R86 ;  /* 0x000000562b2b7220 */ /* 0x000fe20000400000 */
[----:B------:R-:W-:Y:S01]  /*11a00*/  IADD3.X R15, PT, PT, R5, UR13, RZ, P0, !PT ;  /* 0x0000000d050f7c10 */ /* 0x000fe200087fe4ff */
[----:B------:R-:W-:Y:S01]  /*11a10*/  IMAD.SHL.U32 R5, R19, 0x1000000, RZ ;  /* 0x0100000013057824 */ /* 0x000fe200078e00ff */
[----:B------:R-:W-:Y:S01]  /*11a20*/  LOP3.LUT R52, R13, 0xffff, R52, 0xf8, !PT ;  /* 0x0000ffff0d347812 */ /* 0x000fe200078ef834 */
[----:B------:R-:W-:Y:S01]  /*11a30*/  IMAD.U32 R50, R50, 0x10000, RZ ;  /* 0x0001000032327824 */ /* 0x000fe200078e00ff */
[----:B------:R-:W-:Y:S01]  /*11a40*/  LOP3.LUT R13, R74, 0xff0000, RZ, 0xc0, !PT ;  /* 0x00ff00004a0d7812 */ /* 0x000fe200078ec0ff */
[----:B------:R-:W-:Y:S01]  /*11a50*/  FMUL R51, R51, R78 ;  /* 0x0000004e33337220 */ /* 0x000fe20000400000 */
[----:B------:R-:W-:Y:S01]  /*11a60*/  LOP3.LUT R29, R29, 0xffff, RZ, 0xc0, !PT ;  /* 0x0000ffff1d1d7812 */ /* 0x000fe200078ec0ff */
[----:B------:R-:W-:Y:S01]  /*11a70*/  FMUL R57, R57, R86 ;  /* 0x0000005639397220 */ /* 0x000fe20000400000 */
[----:B------:R-:W-:Y:S01]  /*11a80*/  F2FP.SATFINITE.E4M3.F32.PACK_AB_MERGE_C R49, RZ, R49, RZ ;  /* 0x00000031ff31723e */ /* 0x000fe200048070ff */
[----:B------:R-:W-:Y:S01]  /*11a90*/  FMUL R59, R59, R84 ;  /* 0x000000543b3b7220 */ /* 0x000fe20000400000 */
[----:B------:R-:W-:Y:S01]  /*11aa0*/  LOP3.LUT R48, R48, 0xff, RZ, 0xc0, !PT ;  /* 0x000000ff30307812 */ /* 0x000fe200078ec0ff */
[----:B------:R-:W-:Y:S01]  /*11ab0*/  FMUL R61, R61, R82 ;  /* 0x000000523d3d7220 */ /* 0x000fe20000400000 */
[----:B------:R-:W-:Y:S01]  /*11ac0*/  LOP3.LUT R34, R9, 0xffff, R34, 0xf8, !PT ;  /* 0x0000ffff09227812 */ /* 0x000fe200078ef822 */
[----:B------:R-:W-:Y:S01]  /*11ad0*/  FMUL R65, R65, R78 ;  /* 0x0000004e41417220 */ /* 0x000fe20000400000 */
[----:B------:R-:W-:Y:S01]  /*11ae0*/  F2FP.SATFINITE.E4M3.F32.PACK_AB_MERGE_C R72, RZ, R72, RZ ;  /* 0x00000048ff48723e */ /* 0x000fe200048070ff */
[----:B------:R-:W-:Y:S01]  /*11af0*/  IMAD R48, R49, 0x100, R48 ;  /* 0x0000010031307824 */ /* 0x000fe200078e0230 */
[----:B------:R-:W-:-:S02]  /*11b00*/  LOP3.LUT R28, R28, 0xff0000, RZ, 0xc0, !PT ;  /* 0x00ff00001c1c7812 */ /* 0x000fc400078ec0ff */
[----:B------:R-:W-:Y:S02]  /*11b10*/  LOP3.LUT R9, R42, 0xff0000, RZ, 0xc0, !PT ;  /* 0x00ff00002a097812 */ /* 0x000fe400078ec0ff */
[----:B------:R-:W-:Y:S02]  /*11b20*/  F2FP.SATFINITE.E4M3.F32.PACK_AB_MERGE_C R56, RZ, R56, RZ ;  /* 0x00000038ff38723e */ /* 0x000fe400048070ff */
[----:B------:R-:W-:Y:S02]  /*11b30*/  F2FP.SATFINITE.E4M3.F32.PACK_AB_MERGE_C R47, RZ, R47, RZ ;  /* 0x0000002fff2f723e */ /* 0x000fe400048070ff */
[----:B------:R-:W-:Y:S01]  /*11b40*/  LOP3.LUT R4, R4, R3, RZ, 0xfc, !PT ;  /* 0x0000000304047212 */ /* 0x000fe200078efcff */
[----:B------:R-:W-:Y:S01]  /*11b50*/  IMAD.U32 R56, R56, 0x10000, RZ ;  /* 0x0001000038387824 */ /* 0x000fe200078e00ff */
[----:B------:R-:W-:Y:S02]  /*11b60*/  LOP3.LUT R5, R8, R5, RZ, 0xfc, !PT ;  /* 0x0000000508057212 */ /* 0x000fe400078efcff */
[----:B------:R-:W-:-:S02]  /*11b70*/  LOP3.LUT R6, R6, R23, RZ, 0xfc, !PT ;  /* 0x0000001706067212 */ /* 0x000fc400078efcff */
[----:B------:R-:W-:Y:S02]  /*11b80*/  LOP3.LUT R7, R7, R12, RZ, 0xfc, !PT ;  /* 0x0000000c07077212 */ /* 0x000fe400078efcff */
[----:B------:R-:W-:Y:S01]  /*11b90*/  LOP3.LUT R75, R13, 0xffff, R10, 0xf8, !PT ;  /* 0x0000ffff0d4b7812 */ /* 0x000fe200078ef80a */
[----:B------:R-:W-:Y:S01]  /*11ba0*/  IMAD.SHL.U32 R10, R29, 0x1000000, RZ ;  /* 0x010000001d0a7824 */ /* 0x000fe200078e00ff */
[----:B------:R-:W-:Y:S01]  /*11bb0*/  F2FP.SATFINITE.E4M3.F32.PACK_AB_MERGE_C R73, RZ, R73, RZ ;  /* 0x00000049ff49723e */ /* 0x000fe200048070ff */
[----:B------:R0:W-:Y:S01]  /*11bc0*/  STG.E.128 desc[UR8][R14.64], R4 ;  /* 0x000000040e007986 */ /* 0x0001e2000c101d08 */
[----:B------:R-:W-:Y:S02]  /*11bd0*/  LOP3.LUT R72, R72, 0xff, RZ, 0xc0, !PT ;  /* 0x000000ff48487812 */ /* 0x000fe400078ec0ff */
[----:B------:R-:W-:Y:S02]  /*11be0*/  LOP3.LUT R11, R28, 0xffff, R11, 0xf8, !PT ;  /* 0x0000ffff1c0b7812 */ /* 0x000fe400078ef80b */
[----:B------:R-:W-:Y:S01]  /*11bf0*/  LOP3.LUT R40, R9, 0xffff, R40, 0xf8, !PT ;  /* 0x0000ffff09287812 */ /* 0x000fe200078ef828 */
[----:B------:R-:W-:Y:S01]  /*11c00*/  IMAD R72, R73, 0x100, R72 ;  /* 0x0000010049487824 */ /* 0x000fe200078e0248 */
[----:B------:R-:W-:-:S02]  /*11c10*/  LOP3.LUT R47, R47, 0xffff, RZ, 0xc0, !PT ;  /* 0x0000ffff2f2f7812 */ /* 0x000fc400078ec0ff */
[----:B------:R-:W-:Y:S02]  /*11c20*/  F2FP.SATFINITE.E4M3.F32.PACK_AB_MERGE_C R62, RZ, R62, RZ ;  /* 0x0000003eff3e723e */ /* 0x000fe400048070ff */
[----:B------:R-:W-:Y:S02]  /*11c30*/  LOP3.LUT R9, R50, 0xff0000, RZ, 0xc0, !PT ;  /* 0x00ff000032097812 */ /* 0x000fe400078ec0ff */
[----:B------:R-:W-:Y:S02]  /*11c40*/  F2FP.SATFINITE.E4M3.F32.PACK_AB_MERGE_C R64, RZ, R64, RZ ;  /* 0x00000040ff40723e */ /* 0x000fe400048070ff */
[----:B------:R-:W-:Y:S02]  /*11c50*/  F2FP.SATFINITE.E4M3.F32.PACK_AB_MERGE_C R58, RZ, R58, RZ ;  /* 0x0000003aff3a723e */ /* 0x000fe400048070ff */
[----:B------:R-:W-:Y:S01]  /*11c60*/  F2FP.SATFINITE.E4M3.F32.PACK_AB_MERGE_C R60, RZ, R60, RZ ;  /* 0x0000003cff3c723e */ /* 0x000fe200048070ff */
[----:B------:R-:W-:Y:S01]  /*11c70*/  IMAD.U32 R64, R64, 0x10000, RZ ;  /* 0x0001000040407824 */ /* 0x000fe200078e00ff */
[----:B0-----:R-:W-:Y:S01]  /*11c80*/  LOP3.LUT R4, R11, R10, RZ, 0xfc, !PT ;  /* 0x0000000a0b047212 */ /* 0x001fe200078efcff */
[----:B------:R-:W-:Y:S01]  /*11c90*/  IMAD.SHL.U32 R10, R47, 0x1000000, RZ ;  /* 0x010000002f0a7824 */ /* 0x000fe200078e00ff */
[----:B------:R-:W-:Y:S01]  /*11ca0*/  F2FP.SATFINITE.E4M3.F32.PACK_AB_MERGE_C R63, RZ, R63, RZ ;  /* 0x0000003fff3f723e */ /* 0x000fe200048070ff */
[----:B------:R-:W-:Y:S01]  /*11cb0*/  IMAD.U32 R60, R60, 0x10000, RZ ;  /* 0x000100003c3c7824 */ /* 0x000fe200078e00ff */
[----:B------:R-:W-:-:S02]  /*11cc0*/  LOP3.LUT R62, R62, 0xff, RZ, 0xc0, !PT ;  /* 0x000000ff3e3e7812 */ /* 0x000fc400078ec0ff */
[----:B------:R-:W-:Y:S02]  /*11cd0*/  LOP3.LUT R18, R9, 0xffff, R48, 0xf8, !PT ;  /* 0x0000ffff09127812 */ /* 0x000fe400078ef830 */
[----:B------:R-:W-:Y:S01]  /*11ce0*/  F2FP.SATFINITE.E4M3.F32.PACK_AB_MERGE_C R33, RZ, R33, RZ ;  /* 0x00000021ff21723e */ /* 0x000fe200048070ff */
[----:B------:R-:W-:Y:S01]  /*11cf0*/  IMAD R62, R63, 0x100, R62 ;  /* 0x000001003f3e7824 */ /* 0x000fe200078e023e */
[----:B------:R-:W-:Y:S02]  /*11d00*/  F2FP.SATFINITE.E4M3.F32.PACK_AB_MERGE_C R37, RZ, R37, RZ ;  /* 0x00000025ff25723e */ /* 0x000fe400048070ff */
[----:B------:R-:W-:Y:S02]  /*11d10*/  F2FP.SATFINITE.E4M3.F32.PACK_AB_MERGE_C R71, RZ, R71, RZ ;  /* 0x00000047ff47723e */ /* 0x000fe400048070ff */
[----:B------:R-:W-:Y:S02]  /*11d20*/  LOP3.LUT R9, R56, 0xff0000, RZ, 0xc0, !PT ;  /* 0x00ff000038097812 */ /* 0x000fe400078ec0ff */
[----:B------:R-:W-:-:S02]  /*11d30*/  F2FP.SATFINITE.E4M3.F32.PACK_AB_MERGE_C R43, RZ, R43, RZ ;  /* 0x0000002bff2b723e */ /* 0x000fc400048070ff */
[----:B------:R-:W-:Y:S02]  /*11d40*/  F2FP.SATFINITE.E4M3.F32.PACK_AB_MERGE_C R51, RZ, R51, RZ ;  /* 0x00000033ff33723e */ /* 0x000fe400048070ff */
[----:B------:R-:W-:Y:S02]  /*11d50*/  F2FP.SATFINITE.E4M3.F32.PACK_AB_MERGE_C R55, RZ, R55, RZ ;  /* 0x00000037ff37723e */ /* 0x000fe400048070ff */
[----:B------:R-:W-:Y:S02]  /*11d60*/  F2FP.SATFINITE.E4M3.F32.PACK_AB_MERGE_C R59, RZ, R59, RZ ;  /* 0x0000003bff3b723e */ /* 0x000fe400048070ff */
[----:B------:R-:W-:Y:S02]  /*11d70*/  LOP3.LUT R58, R58, 0xff, RZ, 0xc0, !PT ;  /* 0x000000ff3a3a7812 */ /* 0x000fe400078ec0ff */
[----:B------:R-:W-:Y:S02]  /*11d80*/  IADD3 R2, P0, PT, R14, UR6, RZ ;  /* 0x000000060e027c10 */ /* 0x000fe4000ff1e0ff */
[----:B------:R-:W-:Y:S01]  /*11d90*/  F2FP.SATFINITE.E4M3.F32.PACK_AB_MERGE_C R57, RZ, R57, RZ ;  /* 0x00000039ff39723e */ /* 0x000fe200048070ff */
[----:B------:R-:W-:Y:S01]  /*11da0*/  IMAD R58, R59, 0x100, R58 ;  /* 0x000001003b3a7824 */ /* 0x000fe200078e023a */
[----:B------:R-:W-:-:S02]  /*11db0*/  F2FP.SATFINITE.E4M3.F32.PACK_AB_MERGE_C R61, RZ, R61, RZ ;  /* 0x0000003dff3d723e */ /* 0x000fc400048070ff */
[----:B------:R-:W-:Y:S02]  /*11dc0*/  F2FP.SATFINITE.E4M3.F32.PACK_AB_MERGE_C R65, RZ, R65, RZ ;  /* 0x00000041ff41723e */ /* 0x000fe400048070ff */
[----:B------:R-:W-:Y:S02]  /*11dd0*/  F2FP.SATFINITE.E4M3.F32.PACK_AB_MERGE_C R0, RZ, R0, RZ ;  /* 0x00000000ff00723e */ /* 0x000fe400048070ff */
[----:B------:R-:W-:Y:S02]  /*11de0*/  LOP3.LUT R33, R33, 0xffff, RZ, 0xc0, !PT ;  /* 0x0000ffff21217812 */ /* 0x000fe400078ec0ff */
[----:B------:R-:W-:Y:S02]  /*11df0*/  LOP3.LUT R37, R37, 0xffff, RZ, 0xc0, !PT ;  /* 0x0000ffff25257812 */ /* 0x000fe400078ec0ff */
[----:B------:R-:W-:Y:S01]  /*11e00*/  LOP3.LUT R71, R71, 0xffff, RZ, 0xc0, !PT ;  /* 0x0000ffff47477812 */ /* 0x000fe200078ec0ff */
[----:B------:R-:W-:Y:S01]  /*11e10*/  IMAD.SHL.U32 R5, R33, 0x1000000, RZ ;  /* 0x0100000021057824 */ /* 0x000fe200078e00ff */
[----:B------:R-:W-:Y:S01]  /*11e20*/  LOP3.LUT R72, R9, 0xffff, R72, 0xf8, !PT ;  /* 0x0000ffff09487812 */ /* 0x000fe200078ef848 */
[----:B------:R-:W-:Y:S01]  /*11e30*/  IMAD.SHL.U32 R37, R37, 0x1000000, RZ ;  /* 0x0100000025257824 */ /* 0x000fe200078e00ff */
[----:B------:R-:W-:Y:S01]  /*11e40*/  LOP3.LUT R43, R43, 0xffff, RZ, 0xc0, !PT ;  /* 0x0000ffff2b2b7812 */ /* 0x000fe200078ec0ff */
[----:B------:R-:W-:Y:S01]  /*11e50*/  IMAD.SHL.U32 R7, R71, 0x1000000, RZ ;  /* 0x0100000047077824 */ /* 0x000fe200078e00ff */
[----:B------:R-:W-:-:S02]  /*11e60*/  LOP3.LUT R51, R51, 0xffff, RZ, 0xc0, !PT ;  /* 0x0000ffff33337812 */ /* 0x000fc400078ec0ff */
[----:B------:R-:W-:Y:S01]  /*11e70*/  LOP3.LUT R55, R55, 0xffff, RZ, 0xc0, !PT ;  /* 0x0000ffff37377812 */ /* 0x000fe200078ec0ff */
[----:B------:R-:W-:Y:S01]  /*11e80*/  IMAD.SHL.U32 R43, R43, 0x1000000, RZ ;  /* 0x010000002b2b7824 */ /* 0x000fe200078e00ff */
[----:B------:R-:W-:Y:S01]  /*11e90*/  LOP3.LUT R17, R17, R10, RZ, 0xfc, !PT ;  /* 0x0000000a11117212 */ /* 0x000fe200078efcff */
[----:B------:R-:W-:Y:S01]  /*11ea0*/  IMAD.SHL.U32 R51, R51, 0x1000000, RZ ;  /* 0x0100000033337824 */ /* 0x000fe200078e00ff */
[----:B------:R-:W-:Y:S01]  /*11eb0*/  LOP3.LUT R9, R64, 0xff0000, RZ, 0xc0, !PT ;  /* 0x00ff000040097812 */ /* 0x000fe200078ec0ff */
[----:B------:R-:W-:Y:S01]  /*11ec0*/  IMAD.SHL.U32 R19, R55, 0x1000000, RZ ;  /* 0x0100000037137824 */ /* 0x000fe200078e00ff */
[----:B------:R-:W-:Y:S02]  /*11ed0*/  IADD3.X R3, PT, PT, R15, UR7, RZ, P0, !PT ;  /* 0x000000070f037c10 */ /* 0x000fe400087fe4ff */
[----:B------:R-:W-:Y:S02]  /*11ee0*/  LOP3.LUT R57, R57, 0xffff, RZ, 0xc0, !PT ;  /* 0x0000ffff39397812 */ /* 0x000fe400078ec0ff */
[----:B------:R-:W-:-:S02]  /*11ef0*/  LOP3.LUT R61, R61, 0xffff, RZ, 0xc0, !PT ;  /* 0x0000ffff3d3d7812 */ /* 0x000fc400078ec0ff */
        /* <DEDUP_REMOVED lines=8> */
[----:B------:R-:W-:Y:S02]  /*11f80*/  LOP3.LUT R62, R9, 0xffff, R62, 0xf8, !PT ;  /* 0x0000ffff093e7812 */ /* 0x000fe400078ef83e */
[----:B------:R-:W-:-:S02]  /*11f90*/  IADD3.X R9, PT, PT, R3, UR7, RZ, P0, !PT ;  /* 0x0000000703097c10 */ /* 0x000fc400087fe4ff */
[----:B------:R-:W-:Y:S02]  /*11fa0*/  LOP3.LUT R21, R21, 0xffff, R58, 0xf8, !PT ;  /* 0x0000ffff15157812 */ /* 0x000fe400078ef83a */
[----:B------:R-:W-:Y:S02]  /*11fb0*/  IADD3 R12, P0, PT, R8, UR6, RZ ;  /* 0x00000006080c7c10 */ /* 0x000fe4000ff1e0ff */
[----:B------:R-:W-:Y:S02]  /*11fc0*/  LOP3.LUT R5, R16, R5, RZ, 0xfc, !PT ;  /* 0x0000000510057212 */ /* 0x000fe400078efcff */
        /* <DEDUP_REMOVED lines=14> */
.L_x_6737:
[----:B------:R-:W-:Y:S01]  /*120b0*/  BSSY B0, `(.L_x_7115) ;  /* 0x0000007000007945 */ /* 0x000fe20003800000 */
[----:B------:R-:W-:Y:S02]  /*120c0*/  IMAD.MOV.U32 R8, RZ, RZ, 0x4 ;  /* 0x00000004ff087424 */ /* 0x000fe400078e00ff */
[----:B------:R-:W-:Y:S02]  /*120d0*/  IMAD.MOV.U32 R7, RZ, RZ, 0x1f ;  /* 0x0000001fff077424 */ /* 0x000fe400078e00ff */
[----:B------:R-:W-:-:S07]  /*120e0*/  IMAD.MOV.U32 R6, RZ, RZ, R30 ;  /* 0x000000ffff067224 */ /* 0x000fce00078e001e */
[----:B------:R-:W-:Y:S05]  /*120f0*/  WARPSYNC.COLLECTIVE R6, `(.L_x_7116) ;  /* 0x0000000006087348 */ /* 0x000fea0003c00000 */
[----:B------:R0:W1:Y:S02]  /*12100*/  SHFL.DOWN P0, R0, R9, R8, R7 ;  /* 0x0800000809007389 */ /* 0x0000640000000007 */
[----:B01----:R-:W-:Y:S05]  /*12110*/  ENDCOLLECTIVE ;  /* 0x000000000000791b */ /* 0x003fea0003800000 */
.L_x_7116:
[----:B------:R-:W-:Y:S05]  /*12120*/  BSYNC B0 ;  /* 0x0000000000007941 */ /* 0x000fea0003800000 */
.L_x_7115:
        /* <DEDUP_REMOVED lines=9> */
.L_x_7118:
[----:B------:R-:W-:Y:S05]  /*121c0*/  BSYNC B0 ;  /* 0x0000000000007941 */ /* 0x000fea0003800000 */
.L_x_7117:
        /* <DEDUP_REMOVED lines=9> */
.L_x_7120:
[----:B------:R-:W-:Y:S05]  /*12260*/  BSYNC B0 ;  /* 0x0000000000007941 */ /* 0x000fea0003800000 */
.L_x_7119:
        /* <DEDUP_REMOVED lines=9> */
.L_x_7122:
[----:B------:R-:W-:Y:S05]  /*12300*/  BSYNC B0 ;  /* 0x0000000000007941 */ /* 0x000fea0003800000 */
.L_x_7121:
[----:B------:R-:W-:Y:S05]  /*12310*/  BRA `(.L_x_7123) ;  /* 0xfffffee400947947 */ /* 0x000fea000383ffff */
.L_x_6747:
[----:B------:R-:W-:Y:S01]  /*12320*/  BSSY B0, `(.L_x_7124) ;  /* 0x0000008000007945 */ /* 0x000fe20003800000 */
[----:B------:R-:W-:Y:S02]  /*12330*/  IMAD.MOV.U32 R9, RZ, RZ, R5 ;  /* 0x000000ffff097224 */ /* 0x000fe400078e0005 */
[----:B------:R-:W-:Y:S02]  /*12340*/  IMAD.MOV.U32 R8, RZ, RZ, 0x4 ;  /* 0x00000004ff087424 */ /* 0x000fe400078e00ff */
[----:B------:R-:W-:Y:S02]  /*12350*/  IMAD.MOV.U32 R7, RZ, RZ, 0x1f ;  /* 0x0000001fff077424 */ /* 0x000fe400078e00ff */
[----:B------:R-:W-:-:S07]  /*12360*/  IMAD.MOV.U32 R6, RZ, RZ, R30 ;  /* 0x000000ffff067224 */ /* 0x000fce00078e001e */
[----:B------:R-:W-:Y:S05]  /*12370*/  WARPSYNC.COLLECTIVE R6, `(.L_x_7125) ;  /* 0x0000000006087348 */ /* 0x000fea0003c00000 */
[----:B------:R0:W1:Y:S02]  /*12380*/  SHFL.DOWN P0, R0, R9, R8, R7 ;  /* 0x0800000809007389 */ /* 0x0000640000000007 */
[----:B01----:R-:W-:Y:S05]  /*12390*/  ENDCOLLECTIVE ;  /* 0x000000000000791b */ /* 0x003fea0003800000 */
.L_x_7125:
[----:B------:R-:W-:Y:S05]  /*123a0*/  BSYNC B0 ;  /* 0x0000000000007941 */ /* 0x000fea0003800000 */
.L_x_7124:
[----:B------:R-:W-:Y:S01]  /*123b0*/  BSSY B0, `(.L_x_7126) ;  /* 0x0000008000007945 */ /* 0x000fe20003800000 */
[----:B------:R-:W-:Y:S01]  /*123c0*/  FMNMX R9, R5, R0, !PT ;  /* 0x0000000005097209 */ /* 0x000fe20007800000 */
[----:B------:R-:W-:Y:S02]  /*123d0*/  IMAD.MOV.U32 R8, RZ, RZ, 0x2 ;  /* 0x00000002ff087424 */ /* 0x000fe400078e00ff */
[----:B------:R-:W-:Y:S02]  /*123e0*/  IMAD.MOV.U32 R7, RZ, RZ, 0x1f ;  /* 0x0000001fff077424 */ /* 0x000fe400078e00ff */
[----:B------:R-:W-:-:S07]  /*123f0*/  IMAD.MOV.U32 R6, RZ, RZ, R30 ;  /* 0x000000ffff067224 */ /* 0x000fce00078e001e */
[----:B------:R-:W-:Y:S05]  /*12400*/  WARPSYNC.COLLECTIVE R6, `(.L_x_7127) ;  /* 0x0000000006087348 */ /* 0x000fea0003c00000 */
[----:B------:R0:W1:Y:S02]  /*12410*/  SHFL.DOWN P0, R0, R9, R8, R7 ;  /* 0x0800000809007389 */ /* 0x0000640000000007 */
[----:B01----:R-:W-:Y:S05]  /*12420*/  ENDCOLLECTIVE ;  /* 0x000000000000791b */ /* 0x003fea0003800000 */
.L_x_7127:
[----:B------:R-:W-:Y:S05]  /*12430*/  BSYNC B0 ;  /* 0x0000000000007941 */ /* 0x000fea0003800000 */
.L_x_7126:
        /* <DEDUP_REMOVED lines=9> */
.L_x_7129:
[----:B------:R-:W-:Y:S05]  /*124d0*/  BSYNC B0 ;  /* 0x0000000000007941 */ /* 0x000fea0003800000 */
.L_x_7128:
        /* <DEDUP_REMOVED lines=9> */
.L_x_7131:
[----:B------:R-:W-:Y:S05]  /*12570*/  BSYNC B0 ;  /* 0x0000000000007941 */ /* 0x000fea0003800000 */
.L_x_7130:
[----:B------:R-:W-:Y:S05]  /*12580*/  BRA `(.L_x_7132) ;  /* 0xfffffeec00407947 */ /* 0x000fea000383ffff */
.L_x_6757:
        /* <DEDUP_REMOVED lines=8> */
.L_x_7134:
[----:B------:R-:W-:Y:S05]  /*12610*/  BSYNC B0 ;  /* 0x0000000000007941 */ /* 0x000fea0003800000 */
.L_x_7133:
        /* <DEDUP_REMOVED lines=8> */
.L_x_7136:
[----:B------:R-:W-:Y:S05]  /*126a0*/  BSYNC B0 ;  /* 0x0000000000007941 */ /* 0x000fea0003800000 */
.L_x_7135:
        /* <DEDUP_REMOVED lines=9> */
.L_x_7138:
[----:B------:R-:W-:Y:S05]  /*12740*/  BSYNC B0 ;  /* 0x0000000000007941 */ /* 0x000fea0003800000 */
.L_x_7137:
        /* <DEDUP_REMOVED lines=9> */
.L_x_7140:
[----:B------:R-:W-:Y:S05]  /*127e0*/  BSYNC B0 ;  /* 0x0000000000007941 */ /* 0x000fea0003800000 */
.L_x_7139:
[----:B------:R-:W-:Y:S05]  /*127f0*/  BRA `(.L_x_7141) ;  /* 0xfffffef400087947 */ /* 0x000fea000383ffff */
.L_x_6767:
        /* <DEDUP_REMOVED lines=8> */
.L_x_7143:
[----:B------:R-:W-:Y:S05]  /*12880*/  BSYNC B0 ;  /* 0x0000000000007941 */ /* 0x000fea0003800000 */
.L_x_7142:
        /* <DEDUP_REMOVED lines=8> */
.L_x_7145:
[----:B------:R-:W-:Y:S05]  /*12910*/  BSYNC B0 ;  /* 0x0000000000007941 */ /* 0x000fea0003800000 */
.L_x_7144:
        /* <DEDUP_REMOVED lines=9> */
.L_x_7147:
[----:B------:R-:W-:Y:S05]  /*129b0*/  BSYNC B0 ;  /* 0x0000000000007941 */ /* 0x000fea0003800000 */
.L_x_7146:
        /* <DEDUP_REMOVED lines=9> */
.L_x_7149:
[----:B------:R-:W-:Y:S05]  /*12a50*/  BSYNC B0 ;  /* 0x0000000000007941 */ /* 0x000fea0003800000 */
.L_x_7148:
[----:B------:R-:W-:Y:S05]  /*12a60*/  BRA `(.L_x_7150) ;  /* 0xfffffef800cc7947 */ /* 0x000fea000383ffff */
.L_x_6779:
[----:B------:R-:W-:Y:S01]  /*12a70*/  BSSY B0, `(.L_x_7151) ;  /* 0x0000007000007945 */ /* 0x000fe20003800000 */
[----:B------:R-:W-:Y:S02]  /*12a80*/  IMAD.MOV.U32 R8, RZ, RZ, 0x4 ;  /* 0x00000004ff087424 */ /* 0x000fe400078e00ff */
[----:B------:R-:W-:Y:S02]  /*12a90*/  IMAD.MOV.U32 R7, RZ, RZ, 0x1f ;  /* 0x0000001fff077424 */ /* 0x000fe400078e00ff */
[----:B------:R-:W-:-:S07]  /*12aa0*/  IMAD.MOV.U32 R6, RZ, RZ, R49 ;  /* 0x000000ffff067224 */ /* 0x000fce00078e0031 */
[----:B------:R-:W-:Y:S05]  /*12ab0*/  WARPSYNC.COLLECTIVE R6, `(.L_x_7152) ;  /* 0x0000000006087348 */ /* 0x000fea0003c00000 */
[----:B------:R0:W1:Y:S02]  /*12ac0*/  SHFL.DOWN P0, R0, R9, R8, R7 ;  /* 0x0800000809007389 */ /* 0x0000640000000007 */
[----:B01----:R-:W-:Y:S05]  /*12ad0*/  ENDCOLLECTIVE ;  /* 0x000000000000791b */ /* 0x003fea0003800000 */
.L_x_7152:
[----:B------:R-:W-:Y:S05]  /*12ae0*/  BSYNC B0 ;  /* 0x0000000000007941 */ /* 0x000fea0003800000 */
.L_x_7151:
        /* <DEDUP_REMOVED lines=9> */
.L_x_7154:
[----:B------:R-:W-:Y:S05]  /*12b80*/  BSYNC B0 ;  /* 0x0000000000007941 */ /* 0x000fea0003800000 */
.L_x_7153:
        /* <DEDUP_REMOVED lines=9> */
.L_x_7156:
[----:B------:R-:W-:Y:S05]  /*12c20*/  BSYNC B0 ;  /* 0x0000000000007941 */ /* 0x000fea0003800000 */
.L_x_7155:
        /* <DEDUP_REMOVED lines=8> */
.L_x_7158:
[----:B------:R-:W-:Y:S05]  /*12cb0*/  BSYNC B0 ;  /* 0x0000000000007941 */ /* 0x000fea0003800000 */
.L_x_7157:
[----:B------:R-:W-:Y:S05]  /*12cc0*/  BRA `(.L_x_7159) ;  /* 0xffffff04002c7947 */ /* 0x000fea000383ffff */
.L_x_6789:
        /* <DEDUP_REMOVED lines=8> */
.L_x_7161:
[----:B------:R-:W-:Y:S05]  /*12d50*/  BSYNC B0 ;  /* 0x0000000000007941 */ /* 0x000fea0003800000 */
.L_x_7160:
        /* <DEDUP_REMOVED lines=8> */
.L_x_7163:
[----:B------:R-:W-:Y:S05]  /*12de0*/  BSYNC B0 ;  /* 0x0000000000007941 */ /* 0x000fea0003800000 */
.L_x_7162:
        /* <DEDUP_REMOVED lines=9> */
.L_x_7165:
[----:B------:R-:W-:Y:S05]  /*12e80*/  BSYNC B0 ;  /* 0x0000000000007941 */ /* 0x000fea0003800000 */
.L_x_7164:
        /* <DEDUP_REMOVED lines=8> */
.L_x_7167:
[----:B------:R-:W-:Y:S05]  /*12f10*/  BSYNC B0 ;  /* 0x0000000000007941 */ /* 0x000fea0003800000 */
.L_x_7166:
[----:B------:R-:W-:Y:S05]  /*12f20*/  BRA `(.L_x_7168) ;  /* 0xffffff0800b87947 */ /* 0x000fea000383ffff */
.L_x_6799:
        /* <DEDUP_REMOVED lines=8> */
.L_x_7170:
[----:B------:R-:W-:Y:S05]  /*12fb0*/  BSYNC B0 ;  /* 0x0000000000007941 */ /* 0x000fea0003800000 */
.L_x_7169:
        /* <DEDUP_REMOVED lines=8> */
.L_x_7172:
[----:B------:R-:W-:Y:S05]  /*13040*/  BSYNC B0 ;  /* 0x0000000000007941 */ /* 0x000fea0003800000 */
.L_x_7171:
        /* <DEDUP_REMOVED lines=9> */
.L_x_7174:
[----:B------:R-:W-:Y:S05]  /*130e0*/  BSYNC B0 ;  /* 0x0000000000007941 */ /* 0x000fea0003800000 */
.L_x_7173:
        /* <DEDUP_REMOVED lines=8> */
.L_x_7176:
[----:B------:R-:W-:Y:S05]  /*13170*/  BSYNC B0 ;  /* 0x0000000000007941 */ /* 0x000fea0003800000 */
.L_x_7175:
[----:B------:R-:W-:Y:S05]  /*13180*/  BRA `(.L_x_7177) ;  /* 0xffffff1000907947 */ /* 0x000fea000383ffff */
.L_x_6809:
        /* <DEDUP_REMOVED lines=8> */
.L_x_7179:
[----:B------:R-:W-:Y:S05]  /*13210*/  BSYNC B0 ;  /* 0x0000000000007941 */ /* 0x000fea0003800000 */
.L_x_7178:
        /* <DEDUP_REMOVED lines=8> */
.L_x_7181:
[----:B------:R-:W-:Y:S05]  /*132a0*/  BSYNC B0 ;  /* 0x0000000000007941 */ /* 0x000fea0003800000 */
.L_x_7180:
        /* <DEDUP_REMOVED lines=9> */
.L_x_7183:
[----:B------:R-:W-:Y:S05]  /*13340*/  BSYNC B0 ;  /* 0x0000000000007941 */ /* 0x000fea0003800000 */
.L_x_7182:
        /* <DEDUP_REMOVED lines=8> */
.L_x_7185:
[----:B------:R-:W-:Y:S05]  /*133d0*/  BSYNC B0 ;  /* 0x0000000000007941 */ /* 0x000fea0003800000 */
.L_x_7184:
[----:B------:R-:W-:Y:S05]  /*133e0*/  BRA `(.L_x_7186) ;  /* 0xffffff1800307947 */ /* 0x000fea000383ffff */
.L_x_6820:
[----:B------:R-:W-:Y:S01]  /*133f0*/  BSSY B0, `(.L_x_7187) ;  /* 0x0000007000007945 */ /* 0x000fe20003800000 */
[----:B------:R-:W-:Y:S02]  /*13400*/  IMAD.MOV.U32 R8, RZ, RZ, 0x4 ;  /* 0x00000004ff087424 */ /* 0x000fe400078e00ff */
[----:B------:R-:W-:Y:S02]  /*13410*/  IMAD.MOV.U32 R7, RZ, RZ, 0x1f ;  /* 0x0000001fff077424 */ /* 0x000fe400078e00ff */
[----:B------:R-:W-:-:S07]  /*13420*/  IMAD.MOV.U32 R6, RZ, RZ, R49 ;  /* 0x000000ffff067224 */ /* 0x000fce00078e0031 */
[----:B------:R-:W-:Y:S05]  /*13430*/  WARPSYNC.COLLECTIVE R6, `(.L_x_7188) ;  /* 0x0000000006087348 */ /* 0x000fea0003c00000 */
[----:B------:R0:W1:Y:S02]  /*13440*/  SHFL.DOWN P0, R0, R9, R8, R7 ;  /* 0x0800000809007389 */ /* 0x0000640000000007 */
[----:B01----:R-:W-:Y:S05]  /*13450*/  ENDCOLLECTIVE ;  /* 0x000000000000791b */ /* 0x003fea0003800000 */
.L_x_7188:
[----:B------:R-:W-:Y:S05]  /*13460*/  BSYNC B0 ;  /* 0x0000000000007941 */ /* 0x000fea0003800000 */
.L_x_7187:
        /* <DEDUP_REMOVED lines=9> */
.L_x_7190:
[----:B------:R-:W-:Y:S05]  /*13500*/  BSYNC B0 ;  /* 0x0000000000007941 */ /* 0x000fea0003800000 */
.L_x_7189:
        /* <DEDUP_REMOVED lines=9> */
.L_x_7192:
[----:B------:R-:W-:Y:S05]  /*135a0*/  BSYNC B0 ;  /* 0x0000000000007941 */ /* 0x000fea0003800000 */
.L_x_7191:
        /* <DEDUP_REMOVED lines=8> */
.L_x_7194:
[----:B------:R-:W-:Y:S05]  /*13630*/  BSYNC B0 ;  /* 0x0000000000007941 */ /* 0x000fea0003800000 */
.L_x_7193:
[----:B------:R-:W-:Y:S05]  /*13640*/  BRA `(.L_x_7195) ;  /* 0xffffff2000187947 */ /* 0x000fea000383ffff */
.L_x_6830:
        /* <DEDUP_REMOVED lines=8> */
.L_x_7197:
[----:B------:R-:W-:Y:S05]  /*136d0*/  BSYNC B0 ;  /* 0x0000000000007941 */ /* 0x000fea0003800000 */
.L_x_7196:
        /* <DEDUP_REMOVED lines=8> */
.L_x_7199:
[----:B------:R-:W-:Y:S05]  /*13760*/  BSYNC B0 ;  /* 0x0000000000007941 */ /* 0x000fea0003800000 */
.L_x_7198:
        /* <DEDUP_REMOVED lines=9> */
.L_x_7201:
[----:B------:R-:W-:Y:S05]  /*13800*/  BSYNC B0 ;  /* 0x0000000000007941 */ /* 0x000fea0003800000 */
.L_x_7200:
        /* <DEDUP_REMOVED lines=8> */
.L_x_7203:
[----:B------:R-:W-:Y:S05]  /*13890*/  BSYNC B0 ;  /* 0x0000000000007941 */ /* 0x000fea0003800000 */
.L_x_7202:
[----:B------:R-:W-:Y:S05]  /*138a0*/  BRA `(.L_x_7204) ;  /* 0xffffff2400b47947 */ /* 0x000fea000383ffff */
.L_x_6840:
        /* <DEDUP_REMOVED lines=8> */
.L_x_7206:
[----:B------:R-:W-:Y:S05]  /*13930*/  BSYNC B0 ;  /* 0x0000000000007941 */ /* 0x000fea0003800000 */
.L_x_7205:
        /* <DEDUP_REMOVED lines=8> */
.L_x_7208:
[----:B------:R-:W-:Y:S05]  /*139c0*/  BSYNC B0 ;  /* 0x0000000000007941 */ /* 0x000fea0003800000 */
.L_x_7207:
        /* <DEDUP_REMOVED lines=9> */
.L_x_7210:
[----:B------:R-:W-:Y:S05]  /*13a60*/  BSYNC B0 ;  /* 0x0000000000007941 */ /* 0x000fea0003800000 */
.L_x_7209:
        /* <DEDUP_REMOVED lines=8> */
.L_x_7212:
[----:B------:R-:W-:Y:S05]  /*13af0*/  BSYNC B0 ;  /* 0x0000000000007941 */ /* 0x000fea0003800000 */
.L_x_7211:
[----:B------:R-:W-:Y:S05]  /*13b00*/  BRA `(.L_x_7213) ;  /* 0xffffff2c00907947 */ /* 0x000fea000383ffff */
.L_x_6850:
        /* <DEDUP_REMOVED lines=8> */
.L_x_7215:
[----:B------:R-:W-:Y:S05]  /*13b90*/  BSYNC B0 ;  /* 0x0000000000007941 */ /* 0x000fea0003800000 */
.L_x_7214:
        /* <DEDUP_REMOVED lines=8> */
.L_x_7217:
[----:B------:R-:W-:Y:S05]  /*13c20*/  BSYNC B0 ;  /* 0x0000000000007941 */ /* 0x000fea0003800000 */
.L_x_7216:
        /* <DEDUP_REMOVED lines=9> */
.L_x_7219:
[----:B------:R-:W-:Y:S05]  /*13cc0*/  BSYNC B0 ;  /* 0x0000000000007941 */ /* 0x000fea0003800000 */
.L_x_7218:
        /* <DEDUP_REMOVED lines=8> */
.L_x_7221:
[----:B------:R-:W-:Y:S05]  /*13d50*/  BSYNC B0 ;  /* 0x0000000000007941 */ /* 0x000fea0003800000 */
.L_x_7220:
[----:B------:R-:W-:Y:S05]  /*13d60*/  BRA `(.L_x_7222) ;  /* 0xffffff3400347947 */ /* 0x000fea000383ffff */
.L_x_6862:
[----:B------:R-:W-:Y:S01]  /*13d70*/  BSSY B0, `(.L_x_7223) ;  /* 0x0000007000007945 */ /* 0x000fe20003800000 */
[----:B------:R-:W-:Y:S02]  /*13d80*/  IMAD.MOV.U32 R8, RZ, RZ, 0x10 ;  /* 0x00000010ff087424 */ /* 0x000fe400078e00ff */
[----:B------:R-:W-:Y:S02]  /*13d90*/  IMAD.MOV.U32 R7, RZ, RZ, 0x1f ;  /* 0x0000001fff077424 */ /* 0x000fe400078e00ff */
[----:B------:R-:W-:-:S07]  /*13da0*/  IMAD.MOV.U32 R6, RZ, RZ, -0x1 ;  /* 0xffffffffff067424 */ /* 0x000fce00078e00ff */
[----:B-12---:R-:W-:Y:S05]  /*13db0*/  WARPSYNC.COLLECTIVE R6, `(.L_x_7224) ;  /* 0x0000000006087348 */ /* 0x006fea0003c00000 */
[----:B-1----:R0:W1:Y:S02]  /*13dc0*/  SHFL.DOWN P0, R0, R9, R8, R7 ;  /* 0x0800000809007389 */ /* 0x0020640000000007 */
[----:B012---:R-:W-:Y:S05]  /*13dd0*/  ENDCOLLECTIVE ;  /* 0x000000000000791b */ /* 0x007fea0003800000 */
.L_x_7224:
[----:B------:R-:W-:Y:S05]  /*13de0*/  BSYNC B0 ;  /* 0x0000000000007941 */ /* 0x000fea0003800000 */
.L_x_7223:
[----:B------:R-:W-:Y:S01]  /*13df0*/  FMNMX R9, R9, R0, !PT ;  /* 0x0000000009097209 */ /* 0x000fe20007800000 */
[----:B------:R-:W-:Y:S02]  /*13e00*/  IMAD.MOV.U32 R8, RZ, RZ, 0x8 ;  /* 0x00000008ff087424 */ /* 0x000fe400078e00ff */
[----:B------:R-:W-:Y:S02]  /*13e10*/  IMAD.MOV.U32 R7, RZ, RZ, 0x1f ;  /* 0x0000001fff077424 */ /* 0x000fe400078e00ff */
[----:B------:R-:W-:-:S07]  /*13e20*/  IMAD.MOV.U32 R6, RZ, RZ, -0x1 ;  /* 0xffffffffff067424 */ /* 0x000fce00078e00ff */
[----:B------:R-:W-:Y:S05]  /*13e30*/  WARPSYNC.COLLECTIVE R6, `(.L_x_7225) ;  /* 0x0000000006087348 */ /* 0x000fea0003c00000 */
[----:B------:R0:W1:Y:S02]  /*13e40*/  SHFL.DOWN P0, R0, R9, R8, R7 ;  /* 0x0800000809007389 */ /* 0x0000640000000007 */
[----:B01----:R-:W-:Y:S05]  /*13e50*/  ENDCOLLECTIVE ;  /* 0x000000000000791b */ /* 0x003fea0003800000 */
.L_x_7225:
[----:B------:R-:W-:Y:S01]  /*13e60*/  IMAD.MOV.U32 R8, RZ, RZ, 0x4 ;  /* 0x00000004ff087424 */ /* 0x000fe200078e00ff */
[----:B------:R-:W-:-:S05]  /*13e70*/  FMNMX R3, R9, R0, !PT ;  /* 0x0000000009037209 */ /* 0x000fca0007800000 */
[----:B------:R-:W-:-:S07]  /*13e80*/  IMAD.MOV.U32 R9, RZ, RZ, R3 ;  /* 0x000000ffff097224 */ /* 0x000fce00078e0003 */
[----:B------:R-:W-:Y:S05]  /*13e90*/  WARPSYNC.COLLECTIVE R6, `(.L_x_7226) ;  /* 0x0000000006087348 */ /* 0x000fea0003c00000 */
[----:B------:R0:W1:Y:S02]  /*13ea0*/  SHFL.DOWN P0, R0, R9, R8, R7 ;  /* 0x0800000809007389 */ /* 0x0000640000000007 */
[----:B01----:R-:W-:Y:S05]  /*13eb0*/  ENDCOLLECTIVE ;  /* 0x000000000000791b */ /* 0x003fea0003800000 */
.L_x_7226:
[----:B------:R-:W-:Y:S01]  /*13ec0*/  IMAD.MOV.U32 R8, RZ, RZ, 0x2 ;  /* 0x00000002ff087424 */ /* 0x000fe200078e00ff */
[----:B------:R-:W-:Y:S01]  /*13ed0*/  FMNMX R5, R3, R0, !PT ;  /* 0x0000000003057209 */ /* 0x000fe20007800000 */
[----:B------:R-:W-:-:S04]  /*13ee0*/  IMAD.MOV.U32 R3, RZ, RZ, RZ ;  /* 0x000000ffff037224 */ /* 0x000fc800078e00ff */
[----:B------:R-:W-:-:S07]  /*13ef0*/  IMAD.MOV.U32 R9, RZ, RZ, R5 ;  /* 0x000000ffff097224 */ /* 0x000fce00078e0005 */
[----:B------:R-:W-:Y:S05]  /*13f00*/  WARPSYNC.COLLECTIVE R6, `(.L_x_7227) ;  /* 0x0000000006087348 */ /* 0x000fea0003c00000 */
[----:B------:R0:W1:Y:S02]  /*13f10*/  SHFL.DOWN P0, R0, R9, R8, R7 ;  /* 0x0800000809007389 */ /* 0x0000640000000007 */
[----:B01----:R-:W-:Y:S05]  /*13f20*/  ENDCOLLECTIVE ;  /* 0x000000000000791b */ /* 0x003fea0003800000 */
.L_x_7227:
[----:B------:R-:W-:Y:S01]  /*13f30*/  IMAD.MOV.U32 R8, RZ, RZ, 0x1 ;  /* 0x00000001ff087424 */ /* 0x000fe200078e00ff */
[----:B------:R-:W-:-:S05]  /*13f40*/  FMNMX R10, R5, R0, !PT ;  /* 0x00000000050a7209 */ /* 0x000fca0007800000 */
[----:B------:R-:W-:-:S07]  /*13f50*/  IMAD.MOV.U32 R9, RZ, RZ, R10 ;  /* 0x000000ffff097224 */ /* 0x000fce00078e000a */
[----:B------:R-:W-:Y:S05]  /*13f60*/  WARPSYNC.COLLECTIVE R6, `(.L_x_7228) ;  /* 0x0000000006087348 */ /* 0x000fea0003c00000 */
[----:B------:R0:W1:Y:S02]  /*13f70*/  SHFL.DOWN P0, R0, R9, R8, R7 ;  /* 0x0800000809007389 */ /* 0x0000640000000007 */
[----:B01----:R-:W-:Y:S05]  /*13f80*/  ENDCOLLECTIVE ;  /* 0x000000000000791b */ /* 0x003fea0003800000 */
.L_x_7228:
[----:B------:R-:W-:-:S05]  /*13f90*/  FMNMX R0, R10, R0, !PT ;  /* 0x000000000a007209 */ /* 0x000fca0007800000 */
[----:B------:R-:W-:Y:S02]  /*13fa0*/  IMAD.MOV.U32 R5, RZ, RZ, R0 ;  /* 0x000000ffff057224 */ /* 0x000fe400078e0000 */
[----:B------:R-:W-:-:S07]  /*13fb0*/  IMAD.MOV.U32 R0, RZ, RZ, 0x1f ;  /* 0x0000001fff007424 */ /* 0x000fce00078e00ff */
[----:B------:R-:W-:Y:S05]  /*13fc0*/  WARPSYNC.COLLECTIVE R6, `(.L_x_7229) ;  /* 0x0000000006087348 */ /* 0x000fea0003c00000 */
[----:B------:R0:W1:Y:S02]  /*13fd0*/  SHFL.IDX P0, R0, R5, R3, R0 ;  /* 0x0000000305007389 */ /* 0x0000640000000000 */
[----:B01----:R-:W-:Y:S05]  /*13fe0*/  ENDCOLLECTIVE ;  /* 0x000000000000791b */ /* 0x003fea0003800000 */
.L_x_7229:
[----:B------:R-:W-:Y:S01]  /*13ff0*/  IMAD.MOV.U32 R11, RZ, RZ, R0 ;  /* 0x000000ffff0b7224 */ /* 0x000fe200078e0000 */
[----:B------:R-:W-:Y:S06]  /*14000*/  BRA `(.L_x_7230) ;  /* 0xffffff3c00307947 */ /* 0x000fec000383ffff */
.L_x_6870:
[----:B------:R-:W-:Y:S01]  /*14010*/  BSSY B0, `(.L_x_7231) ;  /* 0x0000007000007945 */ /* 0x000fe20003800000 */
[----:B------:R-:W-:Y:S02]  /*14020*/  IMAD.MOV.U32 R8, RZ, RZ, 0x10 ;  /* 0x00000010ff087424 */ /* 0x000fe400078e00ff */
[----:B-1----:R-:W-:Y:S02]  /*14030*/  IMAD.MOV.U32 R7, RZ, RZ, 0x1f ;  /* 0x0000001fff077424 */ /* 0x002fe400078e00ff */
[----:B------:R-:W-:-:S07]  /*14040*/  IMAD.MOV.U32 R6, RZ, RZ, -0x1 ;  /* 0xffffffffff067424 */ /* 0x000fce00078e00ff */
[----:B--2---:R-:W-:Y:S05]  /*14050*/  WARPSYNC.COLLECTIVE R6, `(.L_x_7232) ;  /* 0x0000000006087348 */ /* 0x004fea0003c00000 */
[----:B------:R0:W1:Y:S02]  /*14060*/  SHFL.DOWN P0, R0, R9, R8, R7 ;  /* 0x0800000809007389 */ /* 0x0000640000000007 */
[----:B012---:R-:W-:Y:S05]  /*14070*/  ENDCOLLECTIVE ;  /* 0x000000000000791b */ /* 0x007fea0003800000 */
.L_x_7232:
[----:B------:R-:W-:Y:S05]  /*14080*/  BSYNC B0 ;  /* 0x0000000000007941 */ /* 0x000fea0003800000 */
.L_x_7231:
[----:B------:R-:W-:Y:S01]  /*14090*/  FMNMX R9, R9, R0, !PT ;  /* 0x0000000009097209 */ /* 0x000fe20007800000 */
[----:B------:R-:W-:Y:S02]  /*140a0*/  IMAD.MOV.U32 R8, RZ, RZ, 0x8 ;  /* 0x00000008ff087424 */ /* 0x000fe400078e00ff */
[----:B------:R-:W-:Y:S02]  /*140b0*/  IMAD.MOV.U32 R7, RZ, RZ, 0x1f ;  /* 0x0000001fff077424 */ /* 0x000fe400078e00ff */
[----:B------:R-:W-:-:S07]  /*140c0*/  IMAD.MOV.U32 R6, RZ, RZ, -0x1 ;  /* 0xffffffffff067424 */ /* 0x000fce00078e00ff */
[----:B------:R-:W-:Y:S05]  /*140d0*/  WARPSYNC.COLLECTIVE R6, `(.L_x_7233) ;  /* 0x0000000006087348 */ /* 0x000fea0003c00000 */
[----:B------:R0:W1:Y:S02]  /*140e0*/  SHFL.DOWN P0, R0, R9, R8, R7 ;  /* 0x0800000809007389 */ /* 0x0000640000000007 */
[----:B01----:R-:W-:Y:S05]  /*140f0*/  ENDCOLLECTIVE ;  /* 0x000000000000791b */ /* 0x003fea0003800000 */
.L_x_7233:
[----:B------:R-:W-:Y:S01]  /*14100*/  IMAD.MOV.U32 R8, RZ, RZ, 0x4 ;  /* 0x00000004ff087424 */ /* 0x000fe200078e00ff */
[----:B------:R-:W-:-:S05]  /*14110*/  FMNMX R3, R9, R0, !PT ;  /* 0x0000000009037209 */ /* 0x000fca0007800000 */
[----:B------:R-:W-:-:S07]  /*14120*/  IMAD.MOV.U32 R9, RZ, RZ, R3 ;  /* 0x000000ffff097224 */ /* 0x000fce00078e0003 */
[----:B------:R-:W-:Y:S05]  /*14130*/  WARPSYNC.COLLECTIVE R6, `(.L_x_7234) ;  /* 0x0000000006087348 */ /* 0x000fea0003c00000 */
[----:B------:R0:W1:Y:S02]  /*14140*/  SHFL.DOWN P0, R0, R9, R8, R7 ;  /* 0x0800000809007389 */ /* 0x0000640000000007 */
[----:B01----:R-:W-:Y:S05]  /*14150*/  ENDCOLLECTIVE ;  /* 0x000000000000791b */ /* 0x003fea0003800000 */
.L_x_7234:
[----:B------:R-:W-:Y:S01]  /*14160*/  IMAD.MOV.U32 R8, RZ, RZ, 0x2 ;  /* 0x00000002ff087424 */ /* 0x000fe200078e00ff */
[----:B------:R-:W-:Y:S01]  /*14170*/  FMNMX R4, R3, R0, !PT ;  /* 0x0000000003047209 */ /* 0x000fe20007800000 */
[----:B------:R-:W-:-:S04]  /*14180*/  IMAD.MOV.U32 R3, RZ, RZ, RZ ;  /* 0x000000ffff037224 */ /* 0x000fc800078e00ff */
[----:B------:R-:W-:-:S07]  /*14190*/  IMAD.MOV.U32 R9, RZ, RZ, R4 ;  /* 0x000000ffff097224 */ /* 0x000fce00078e0004 */
[----:B------:R-:W-:Y:S05]  /*141a0*/  WARPSYNC.COLLECTIVE R6, `(.L_x_7235) ;  /* 0x0000000006087348 */ /* 0x000fea0003c00000 */
[----:B------:R0:W1:Y:S02]  /*141b0*/  SHFL.DOWN P0, R0, R9, R8, R7 ;  /* 0x0800000809007389 */ /* 0x0000640000000007 */
[----:B01----:R-:W-:Y:S05]  /*141c0*/  ENDCOLLECTIVE ;  /* 0x000000000000791b */ /* 0x003fea0003800000 */
.L_x_7235:
[----:B------:R-:W-:Y:S01]  /*141d0*/  IMAD.MOV.U32 R8, RZ, RZ, 0x1 ;  /* 0x00000001ff087424 */ /* 0x000fe200078e00ff */
[----:B------:R-:W-:-:S05]  /*141e0*/  FMNMX R5, R4, R0, !PT ;  /* 0x0000000004057209 */ /* 0x000fca0007800000 */
[----:B------:R-:W-:-:S07]  /*141f0*/  IMAD.MOV.U32 R9, RZ, RZ, R5 ;  /* 0x000000ffff097224 */ /* 0x000fce00078e0005 */
[----:B------:R-:W-:Y:S05]  /*14200*/  WARPSYNC.COLLECTIVE R6, `(.L_x_7236) ;  /* 0x0000000006087348 */ /* 0x000fea0003c00000 */
[----:B------:R0:W1:Y:S02]  /*14210*/  SHFL.DOWN P0, R0, R9, R8, R7 ;  /* 0x0800000809007389 */ /* 0x0000640000000007 */
[----:B01----:R-:W-:Y:S05]  /*14220*/  ENDCOLLECTIVE ;  /* 0x000000000000791b */ /* 0x003fea0003800000 */
.L_x_7236:
[----:B------:R-:W-:Y:S01]  /*14230*/  FMNMX R5, R5, R0, !PT ;  /* 0x0000000005057209 */ /* 0x000fe20007800000 */
[----:B------:R-:W-:-:S07]  /*14240*/  IMAD.MOV.U32 R0, RZ, RZ, 0x1f ;  /* 0x0000001fff007424 */ /* 0x000fce00078e00ff */
[----:B------:R-:W-:Y:S05]  /*14250*/  WARPSYNC.COLLECTIVE R6, `(.L_x_7237) ;  /* 0x0000000006087348 */ /* 0x000fea0003c00000 */
[----:B------:R0:W1:Y:S02]  /*14260*/  SHFL.IDX P0, R0, R5, R3, R0 ;  /* 0x0000000305007389 */ /* 0x0000640000000000 */
[----:B01----:R-:W-:Y:S05]  /*14270*/  ENDCOLLECTIVE ;  /* 0x000000000000791b */ /* 0x003fea0003800000 */
.L_x_7237:
[----:B------:R-:W-:Y:S01]  /*14280*/  IMAD.MOV.U32 R10, RZ, RZ, R0 ;  /* 0x000000ffff0a7224 */ /* 0x000fe200078e0000 */
[----:B------:R-:W-:Y:S06]  /*14290*/  BRA `(.L_x_7238) ;  /* 0xffffff3c00987947 */ /* 0x000fec000383ffff */
.L_x_6878:
[----:B------:R-:W-:Y:S01]  /*142a0*/  BSSY B0, `(.L_x_7239) ;  /* 0x0000007000007945 */ /* 0x000fe20003800000 */
[----:B------:R-:W-:Y:S02]  /*142b0*/  IMAD.MOV.U32 R8, RZ, RZ, 0x10 ;  /* 0x00000010ff087424 */ /* 0x000fe400078e00ff */
[----:B------:R-:W-:Y:S02]  /*142c0*/  IMAD.MOV.U32 R7, RZ, RZ, 0x1f ;  /* 0x0000001fff077424 */ /* 0x000fe400078e00ff */
[----:B------:R-:W-:-:S07]  /*142d0*/  IMAD.MOV.U32 R6, RZ, RZ, -0x1 ;  /* 0xffffffffff067424 */ /* 0x000fce00078e00ff */
[----:B0-2---:R-:W-:Y:S05]  /*142e0*/  WARPSYNC.COLLECTIVE R6, `(.L_x_7240) ;  /* 0x0000000006087348 */ /* 0x005fea0003c00000 */
[----:B------:R1:W3:Y:S02]  /*142f0*/  SHFL.DOWN P0, R0, R9, R8, R7 ;  /* 0x0800000809007389 */ /* 0x0002e40000000007 */
[----:B0123--:R-:W-:Y:S05]  /*14300*/  ENDCOLLECTIVE ;  /* 0x000000000000791b */ /* 0x00ffea0003800000 */
.L_x_7240:
[----:B------:R-:W-:Y:S05]  /*14310*/  BSYNC B0 ;  /* 0x0000000000007941 */ /* 0x000fea0003800000 */
.L_x_7239:
[----:B------:R-:W-:Y:S01]  /*14320*/  FMNMX R9, R9, R0, !PT ;  /* 0x0000000009097209 */ /* 0x000fe20007800000 */
[----:B------:R-:W-:Y:S02]  /*14330*/  IMAD.MOV.U32 R8, RZ, RZ, 0x8 ;  /* 0x00000008ff087424 */ /* 0x000fe400078e00ff */
[----:B------:R-:W-:Y:S02]  /*14340*/  IMAD.MOV.U32 R7, RZ, RZ, 0x1f ;  /* 0x0000001fff077424 */ /* 0x000fe400078e00ff */
[----:B------:R-:W-:-:S07]  /*14350*/  IMAD.MOV.U32 R6, RZ, RZ, -0x1 ;  /* 0xffffffffff067424 */ /* 0x000fce00078e00ff */
[----:B------:R-:W-:Y:S05]  /*14360*/  WARPSYNC.COLLECTIVE R6, `(.L_x_7241) ;  /* 0x0000000006087348 */ /* 0x000fea0003c00000 */
[----:B------:R0:W1:Y:S02]  /*14370*/  SHFL.DOWN P0, R0, R9, R8, R7 ;  /* 0x0800000809007389 */ /* 0x0000640000000007 */
[----:B01----:R-:W-:Y:S05]  /*14380*/  ENDCOLLECTIVE ;  /* 0x000000000000791b */ /* 0x003fea0003800000 */
.L_x_7241:
[----:B------:R-:W-:Y:S01]  /*14390*/  IMAD.MOV.U32 R8, RZ, RZ, 0x4 ;  /* 0x00000004ff087424 */ /* 0x000fe200078e00ff */
[----:B------:R-:W-:-:S05]  /*143a0*/  FMNMX R3, R9, R0, !PT ;  /* 0x0000000009037209 */ /* 0x000fca0007800000 */
[----:B------:R-:W-:-:S07]  /*143b0*/  IMAD.MOV.U32 R9, RZ, RZ, R3 ;  /* 0x000000ffff097224 */ /* 0x000fce00078e0003 */
[----:B------:R-:W-:Y:S05]  /*143c0*/  WARPSYNC.COLLECTIVE R6, `(.L_x_7242) ;  /* 0x0000000006087348 */ /* 0x000fea0003c00000 */
[----:B------:R0:W1:Y:S02]  /*143d0*/  SHFL.DOWN P0, R0, R9, R8, R7 ;  /* 0x0800000809007389 */ /* 0x0000640000000007 */
[----:B01----:R-:W-:Y:S05]  /*143e0*/  ENDCOLLECTIVE ;  /* 0x000000000000791b */ /* 0x003fea0003800000 */
.L_x_7242:
[----:B------:R-:W-:Y:S01]  /*143f0*/  IMAD.MOV.U32 R8, RZ, RZ, 0x2 ;  /* 0x00000002ff087424 */ /* 0x000fe200078e00ff */
[----:B------:R-:W-:Y:S01]  /*14400*/  FMNMX R4, R3, R0, !PT ;  /* 0x0000000003047209 */ /* 0x000fe20007800000 */
[----:B------:R-:W-:-:S04]  /*14410*/  IMAD.MOV.U32 R3, RZ, RZ, RZ ;  /* 0x000000ffff037224 */ /* 0x000fc800078e00ff */
[----:B------:R-:W-:-:S07]  /*14420*/  IMAD.MOV.U32 R9, RZ, RZ, R4 ;  /* 0x000000ffff097224 */ /* 0x000fce00078e0004 */
[----:B------:R-:W-:Y:S05]  /*14430*/  WARPSYNC.COLLECTIVE R6, `(.L_x_7243) ;  /* 0x0000000006087348 */ /* 0x000fea0003c00000 */
[----:B------:R0:W1:Y:S02]  /*14440*/  SHFL.DOWN P0, R0, R9, R8, R7 ;  /* 0x0800000809007389 */ /* 0x0000640000000007 */
[----:B01----:R-:W-:Y:S05]  /*14450*/  ENDCOLLECTIVE ;  /* 0x000000000000791b */ /* 0x003fea0003800000 */
.L_x_7243:
[----:B------:R-:W-:Y:S01]  /*14460*/  IMAD.MOV.U32 R8, RZ, RZ, 0x1 ;  /* 0x00000001ff087424 */ /* 0x000fe200078e00ff */
[----:B------:R-:W-:-:S05]  /*14470*/  FMNMX R5, R4, R0, !PT ;  /* 0x0000000004057209 */ /* 0x000fca0007800000 */
[----:B------:R-:W-:-:S07]  /*14480*/  IMAD.MOV.U32 R9, RZ, RZ, R5 ;  /* 0x000000ffff097224 */ /* 0x000fce00078e0005 */
[----:B------:R-:W-:Y:S05]  /*14490*/  WARPSYNC.COLLECTIVE R6, `(.L_x_7244) ;  /* 0x0000000006087348 */ /* 0x000fea0003c00000 */
[----:B------:R0:W1:Y:S02]  /*144a0*/  SHFL.DOWN P0, R0, R9, R8, R7 ;  /* 0x0800000809007389 */ /* 0x0000640000000007 */
[----:B01----:R-:W-:Y:S05]  /*144b0*/  ENDCOLLECTIVE ;  /* 0x000000000000791b */ /* 0x003fea0003800000 */
.L_x_7244:
[----:B------:R-:W-:Y:S01]  /*144c0*/  FMNMX R5, R5, R0, !PT ;  /* 0x0000000005057209 */ /* 0x000fe20007800000 */
[----:B------:R-:W-:-:S07]  /*144d0*/  IMAD.MOV.U32 R0, RZ, RZ, 0x1f ;  /* 0x0000001fff007424 */ /* 0x000fce00078e00ff */
[----:B------:R-:W-:Y:S05]  /*144e0*/  WARPSYNC.COLLECTIVE R6, `(.L_x_7245) ;  /* 0x0000000006087348 */ /* 0x000fea0003c00000 */
[----:B------:R0:W1:Y:S02]  /*144f0*/  SHFL.IDX P0, R0, R5, R3, R0 ;  /* 0x0000000305007389 */ /* 0x0000640000000000 */
[----:B01----:R-:W-:Y:S05]  /*14500*/  ENDCOLLECTIVE ;  /* 0x000000000000791b */ /* 0x003fea0003800000 */
.L_x_7245:
[----:B------:R-:W-:Y:S01]  /*14510*/  IMAD.MOV.U32 R10, RZ, RZ, R0 ;  /* 0x000000ffff0a7224 */ /* 0x000fe200078e0000 */
[----:B------:R-:W-:Y:S06]  /*14520*/  BRA `(.L_x_7246) ;  /* 0xffffff4000187947 */ /* 0x000fec000383ffff */
.L_x_6886:
[----:B------:R-:W-:Y:S01]  /*14530*/  BSSY B0, `(.L_x_7247) ;  /* 0x0000007000007945 */ /* 0x000fe20003800000 */
[----:B------:R-:W-:Y:S02]  /*14540*/  IMAD.MOV.U32 R8, RZ, RZ, 0x10 ;  /* 0x00000010ff087424 */ /* 0x000fe400078e00ff */
[----:B-1----:R-:W-:Y:S02]  /*14550*/  IMAD.MOV.U32 R7, RZ, RZ, 0x1f ;  /* 0x0000001fff077424 */ /* 0x002fe400078e00ff */
[----:B------:R-:W-:-:S07]  /*14560*/  IMAD.MOV.U32 R6, RZ, RZ, -0x1 ;  /* 0xffffffffff067424 */ /* 0x000fce00078e00ff */
[----:B0-2---:R-:W-:Y:S05]  /*14570*/  WARPSYNC.COLLECTIVE R6, `(.L_x_7248) ;  /* 0x0000000006087348 */ /* 0x005fea0003c00000 */
[----:B------:R1:W3:Y:S02]  /*14580*/  SHFL.DOWN P0, R0, R9, R8, R7 ;  /* 0x0800000809007389 */ /* 0x0002e40000000007 */
[----:B0123--:R-:W-:Y:S05]  /*14590*/  ENDCOLLECTIVE ;  /* 0x000000000000791b */ /* 0x00ffea0003800000 */
.L_x_7248:
[----:B------:R-:W-:Y:S05]  /*145a0*/  BSYNC B0 ;  /* 0x0000000000007941 */ /* 0x000fea0003800000 */
.L_x_7247:
[----:B------:R-:W-:Y:S01]  /*145b0*/  FMNMX R9, R9, R0, !PT ;  /* 0x0000000009097209 */ /* 0x000fe20007800000 */
[----:B------:R-:W-:Y:S02]  /*145c0*/  IMAD.MOV.U32 R8, RZ, RZ, 0x8 ;  /* 0x00000008ff087424 */ /* 0x000fe400078e00ff */
[----:B------:R-:W-:Y:S02]  /*145d0*/  IMAD.MOV.U32 R7, RZ, RZ, 0x1f ;  /* 0x0000001fff077424 */ /* 0x000fe400078e00ff */
[----:B------:R-:W-:-:S07]  /*145e0*/  IMAD.MOV.U32 R6, RZ, RZ, -0x1 ;  /* 0xffffffffff067424 */ /* 0x000fce00078e00ff */
[----:B------:R-:W-:Y:S05]  /*145f0*/  WARPSYNC.COLLECTIVE R6, `(.L_x_7249) ;  /* 0x0000000006087348 */ /* 0x000fea0003c00000 */
[----:B------:R0:W1:Y:S02]  /*14600*/  SHFL.DOWN P0, R0, R9, R8, R7 ;  /* 0x0800000809007389 */ /* 0x0000640000000007 */
[----:B01----:R-:W-:Y:S05]  /*14610*/  ENDCOLLECTIVE ;  /* 0x000000000000791b */ /* 0x003fea0003800000 */
.L_x_7249:
[----:B------:R-:W-:Y:S01]  /*14620*/  IMAD.MOV.U32 R8, RZ, RZ, 0x4 ;  /* 0x00000004ff087424 */ /* 0x000fe200078e00ff */
[----:B------:R-:W-:-:S05]  /*14630*/  FMNMX R3, R9, R0, !PT ;  /* 0x0000000009037209 */ /* 0x000fca0007800000 */
[----:B------:R-:W-:-:S07]  /*14640*/  IMAD.MOV.U32 R9, RZ, RZ, R3 ;  /* 0x000000ffff097224 */ /* 0x000fce00078e0003 */
[----:B------:R-:W-:Y:S05]  /*14650*/  WARPSYNC.COLLECTIVE R6, `(.L_x_7250) ;  /* 0x0000000006087348 */ /* 0x000fea0003c00000 */
[----:B------:R0:W1:Y:S02]  /*14660*/  SHFL.DOWN P0, R0, R9, R8, R7 ;  /* 0x0800000809007389 */ /* 0x0000640000000007 */
[----:B01----:R-:W-:Y:S05]  /*14670*/  ENDCOLLECTIVE ;  /* 0x000000000000791b */ /* 0x003fea0003800000 */
.L_x_7250:
[----:B------:R-:W-:Y:S01]  /*14680*/  IMAD.MOV.U32 R8, RZ, RZ, 0x2 ;  /* 0x00000002ff087424 */ /* 0x000fe200078e00ff */
[----:B------:R-:W-:Y:S01]  /*14690*/  FMNMX R4, R3, R0, !PT ;  /* 0x0000000003047209 */ /* 0x000fe20007800000 */
[----:B------:R-:W-:-:S04]  /*146a0*/  IMAD.MOV.U32 R3, RZ, RZ, RZ ;  /* 0x000000ffff037224 */ /* 0x000fc800078e00ff */
[----:B------:R-:W-:-:S07]  /*146b0*/  IMAD.MOV.U32 R9, RZ, RZ, R4 ;  /* 0x000000ffff097224 */ /* 0x000fce00078e0004 */
[----:B------:R-:W-:Y:S05]  /*146c0*/  WARPSYNC.COLLECTIVE R6, `(.L_x_7251) ;  /* 0x0000000006087348 */ /* 0x000fea0003c00000 */
[----:B------:R0:W1:Y:S02]  /*146d0*/  SHFL.DOWN P0, R0, R9, R8, R7 ;  /* 0x0800000809007389 */ /* 0x0000640000000007 */
[----:B01----:R-:W-:Y:S05]  /*146e0*/  ENDCOLLECTIVE ;  /* 0x000000000000791b */ /* 0x003fea0003800000 */
.L_x_7251:
[----:B------:R-:W-:Y:S01]  /*146f0*/  IMAD.MOV.U32 R8, RZ, RZ, 0x1 ;  /* 0x00000001ff087424 */ /* 0x000fe200078e00ff */
[----:B------:R-:W-:-:S05]  /*14700*/  FMNMX R5, R4, R0, !PT ;  /* 0x0000000004057209 */ /* 0x000fca0007800000 */
[----:B------:R-:W-:-:S07]  /*14710*/  IMAD.MOV.U32 R9, RZ, RZ, R5 ;  /* 0x000000ffff097224 */ /* 0x000fce00078e0005 */
[----:B------:R-:W-:Y:S05]  /*14720*/  WARPSYNC.COLLECTIVE R6, `(.L_x_7252) ;  /* 0x0000000006087348 */ /* 0x000fea0003c00000 */
[----:B------:R0:W1:Y:S02]  /*14730*/  SHFL.DOWN P0, R0, R9, R8, R7 ;  /* 0x0800000809007389 */ /* 0x0000640000000007 */
[----:B01----:R-:W-:Y:S05]  /*14740*/  ENDCOLLECTIVE ;  /* 0x000000000000791b */ /* 0x003fea0003800000 */
.L_x_7252:
[----:B------:R-:W-:Y:S01]  /*14750*/  FMNMX R5, R5, R0, !PT ;  /* 0x0000000005057209 */ /* 0x000fe20007800000 */
[----:B------:R-:W-:-:S07]  /*14760*/  IMAD.MOV.U32 R0, RZ, RZ, 0x1f ;  /* 0x0000001fff007424 */ /* 0x000fce00078e00ff */
[----:B------:R-:W-:Y:S05]  /*14770*/  WARPSYNC.COLLECTIVE R6, `(.L_x_7253) ;  /* 0x0000000006087348 */ /* 0x000fea0003c00000 */
[----:B------:R0:W1:Y:S02]  /*14780*/  SHFL.IDX P0, R0, R5, R3, R0 ;  /* 0x0000000305007389 */ /* 0x0000640000000000 */
[----:B01----:R-:W-:Y:S05]  /*14790*/  ENDCOLLECTIVE ;  /* 0x000000000000791b */ /* 0x003fea0003800000 */
.L_x_7253:
[----:B------:R-:W-:Y:S01]  /*147a0*/  IMAD.MOV.U32 R10, RZ, RZ, R0 ;  /* 0x000000ffff0a7224 */ /* 0x000fe200078e0000 */
[----:B------:R-:W-:Y:S06]  /*147b0*/  BRA `(.L_x_7254) ;  /* 0xffffff40009c7947 */ /* 0x000fec000383ffff */
.L_x_6894:
[----:B------:R-:W-:Y:S01]  /*147c0*/  BSSY B0, `(.L_x_7255) ;  /* 0x0000007000007945 */ /* 0x000fe20003800000 */
[----:B------:R-:W-:Y:S02]  /*147d0*/  IMAD.MOV.U32 R8, RZ, RZ, 0x10 ;  /* 0x00000010ff087424 */ /* 0x000fe400078e00ff */
[----:B------:R-:W-:Y:S02]  /*147e0*/  IMAD.MOV.U32 R7, RZ, RZ, 0x1f ;  /* 0x0000001fff077424 */ /* 0x000fe400078e00ff */
[----:B------:R-:W-:-:S07]  /*147f0*/  IMAD.MOV.U32 R6, RZ, RZ, -0x1 ;  /* 0xffffffffff067424 */ /* 0x000fce00078e00ff */
[----:B0-2---:R-:W-:Y:S05]  /*14800*/  WARPSYNC.COLLECTIVE R6, `(.L_x_7256) ;  /* 0x0000000006087348 */ /* 0x005fea0003c00000 */
[----:B------:R1:W3:Y:S02]  /*14810*/  SHFL.DOWN P0, R0, R9, R8, R7 ;  /* 0x0800000809007389 */ /* 0x0002e40000000007 */
[----:B0123--:R-:W-:Y:S05]  /*14820*/  ENDCOLLECTIVE ;  /* 0x000000000000791b */ /* 0x00ffea0003800000 */
.L_x_7256:
[----:B------:R-:W-:Y:S05]  /*14830*/  BSYNC B0 ;  /* 0x0000000000007941 */ /* 0x000fea0003800000 */
.L_x_7255:
[----:B------:R-:W-:Y:S01]  /*14840*/  FMNMX R9, R9, R0, !PT ;  /* 0x0000000009097209 */ /* 0x000fe20007800000 */
[----:B------:R-:W-:Y:S02]  /*14850*/  IMAD.MOV.U32 R8, RZ, RZ, 0x8 ;  /* 0x00000008ff087424 */ /* 0x000fe400078e00ff */
[----:B------:R-:W-:Y:S02]  /*14860*/  IMAD.MOV.U32 R7, RZ, RZ, 0x1f ;  /* 0x0000001fff077424 */ /* 0x000fe400078e00ff */
[----:B------:R-:W-:-:S07]  /*14870*/  IMAD.MOV.U32 R6, RZ, RZ, -0x1 ;  /* 0xffffffffff067424 */ /* 0x000fce00078e00ff */
[----:B------:R-:W-:Y:S05]  /*14880*/  WARPSYNC.COLLECTIVE R6, `(.L_x_7257) ;  /* 0x0000000006087348 */ /* 0x000fea0003c00000 */
[----:B------:R0:W1:Y:S02]  /*14890*/  SHFL.DOWN P0, R0, R9, R8, R7 ;  /* 0x0800000809007389 */ /* 0x0000640000000007 */
[----:B01----:R-:W-:Y:S05]  /*148a0*/  ENDCOLLECTIVE ;  /* 0x000000000000791b */ /* 0x003fea0003800000 */
.L_x_7257:
[----:B------:R-:W-:Y:S01]  /*148b0*/  IMAD.MOV.U32 R8, RZ, RZ, 0x4 ;  /* 0x00000004ff087424 */ /* 0x000fe200078e00ff */
[----:B------:R-:W-:-:S05]  /*148c0*/  FMNMX R3, R9, R0, !PT ;  /* 0x0000000009037209 */ /* 0x000fca0007800000 */
[----:B------:R-:W-:-:S07]  /*148d0*/  IMAD.MOV.U32 R9, RZ, RZ, R3 ;  /* 0x000000ffff097224 */ /* 0x000fce00078e0003 */
[----:B------:R-:W-:Y:S05]  /*148e0*/  WARPSYNC.COLLECTIVE R6, `(.L_x_7258) ;  /* 0x0000000006087348 */ /* 0x000fea0003c00000 */
[----:B------:R0:W1:Y:S02]  /*148f0*/  SHFL.DOWN P0, R0, R9, R8, R7 ;  /* 0x0800000809007389 */ /* 0x0000640000000007 */
[----:B01----:R-:W-:Y:S05]  /*14900*/  ENDCOLLECTIVE ;  /* 0x000000000000791b */ /* 0x003fea0003800000 */
.L_x_7258:
[----:B------:R-:W-:Y:S01]  /*14910*/  IMAD.MOV.U32 R8, RZ, RZ, 0x2 ;  /* 0x00000002ff087424 */ /* 0x000fe200078e00ff */
[----:B------:R-:W-:Y:S01]  /*14920*/  FMNMX R4, R3, R0, !PT ;  /* 0x0000000003047209 */ /* 0x000fe20007800000 */
[----:B------:R-:W-:-:S04]  /*14930*/  IMAD.MOV.U32 R3, RZ, RZ, RZ ;  /* 0x000000ffff037224 */ /* 0x000fc800078e00ff */
[----:B------:R-:W-:-:S07]  /*14940*/  IMAD.MOV.U32 R9, RZ, RZ, R4 ;  /* 0x000000ffff097224 */ /* 0x000fce00078e0004 */
[----:B------:R-:W-:Y:S05]  /*14950*/  WARPSYNC.COLLECTIVE R6, `(.L_x_7259) ;  /* 0x0000000006087348 */ /* 0x000fea0003c00000 */
[----:B------:R0:W1:Y:S02]  /*14960*/  SHFL.DOWN P0, R0, R9, R8, R7 ;  /* 0x0800000809007389 */ /* 0x0000640000000007 */
[----:B01----:R-:W-:Y:S05]  /*14970*/  ENDCOLLECTIVE ;  /* 0x000000000000791b */ /* 0x003fea0003800000 */
.L_x_7259:
[----:B------:R-:W-:Y:S01]  /*14980*/  IMAD.MOV.U32 R8, RZ, RZ, 0x1 ;  /* 0x00000001ff087424 */ /* 0x000fe200078e00ff */
[----:B------:R-:W-:-:S05]  /*14990*/  FMNMX R5, R4, R0, !PT ;  /* 0x0000000004057209 */ /* 0x000fca0007800000 */
[----:B------:R-:W-:-:S07]  /*149a0*/  IMAD.MOV.U32 R9, RZ, RZ, R5 ;  /* 0x000000ffff097224 */ /* 0x000fce00078e0005 */
[----:B------:R-:W-:Y:S05]  /*149b0*/  WARPSYNC.COLLECTIVE R6, `(.L_x_7260) ;  /* 0x0000000006087348 */ /* 0x000fea0003c00000 */
[----:B------:R0:W1:Y:S02]  /*149c0*/  SHFL.DOWN P0, R0, R9, R8, R7 ;  /* 0x0800000809007389 */ /* 0x0000640000000007 */
[----:B01----:R-:W-:Y:S05]  /*149d0*/  ENDCOLLECTIVE ;  /* 0x000000000000791b */ /* 0x003fea0003800000 */
.L_x_7260:
[----:B------:R-:W-:Y:S01]  /*149e0*/  FMNMX R5, R5, R0, !PT ;  /* 0x0000000005057209 */ /* 0x000fe20007800000 */
[----:B------:R-:W-:-:S07]  /*149f0*/  IMAD.MOV.U32 R0, RZ, RZ, 0x1f ;  /* 0x0000001fff007424 */ /* 0x000fce00078e00ff */
[----:B------:R-:W-:Y:S05]  /*14a00*/  WARPSYNC.COLLECTIVE R6, `(.L_x_7261) ;  /* 0x0000000006087348 */ /* 0x000fea0003c00000 */
[----:B------:R0:W1:Y:S02]  /*14a10*/  SHFL.IDX P0, R0, R5, R3, R0 ;  /* 0x0000000305007389 */ /* 0x0000640000000000 */
[----:B01----:R-:W-:Y:S05]  /*14a20*/  ENDCOLLECTIVE ;  /* 0x000000000000791b */ /* 0x003fea0003800000 */
.L_x_7261:
[----:B------:R-:W-:Y:S01]  /*14a30*/  IMAD.MOV.U32 R10, RZ, RZ, R0 ;  /* 0x000000ffff0a7224 */ /* 0x000fe200078e0000 */
[----:B------:R-:W-:Y:S06]  /*14a40*/  BRA `(.L_x_7262) ;  /* 0xffffff4400207947 */ /* 0x000fec000383ffff */
.L_x_6902:
[----:B------:R-:W-:Y:S01]  /*14a50*/  BSSY B0, `(.L_x_7263) ;  /* 0x0000007000007945 */ /* 0x000fe20003800000 */
[----:B------:R-:W-:Y:S02]  /*14a60*/  IMAD.MOV.U32 R8, RZ, RZ, 0x10 ;  /* 0x00000010ff087424 */ /* 0x000fe400078e00ff */
[----:B-1----:R-:W-:Y:S02]  /*14a70*/  IMAD.MOV.U32 R7, RZ, RZ, 0x1f ;  /* 0x0000001fff077424 */ /* 0x002fe400078e00ff */
[----:B------:R-:W-:-:S07]  /*14a80*/  IMAD.MOV.U32 R6, RZ, RZ, -0x1 ;  /* 0xffffffffff067424 */ /* 0x000fce00078e00ff */
[----:B0-2---:R-:W-:Y:S05]  /*14a90*/  WARPSYNC.COLLECTIVE R6, `(.L_x_7264) ;  /* 0x0000000006087348 */ /* 0x005fea0003c00000 */
[----:B------:R1:W3:Y:S02]  /*14aa0*/  SHFL.DOWN P0, R0, R9, R8, R7 ;  /* 0x0800000809007389 */ /* 0x0002e40000000007 */
[----:B0123--:R-:W-:Y:S05]  /*14ab0*/  ENDCOLLECTIVE ;  /* 0x000000000000791b */ /* 0x00ffea0003800000 */
.L_x_7264:
[----:B------:R-:W-:Y:S05]  /*14ac0*/  BSYNC B0 ;  /* 0x0000000000007941 */ /* 0x000fea0003800000 */
.L_x_7263:
[----:B------:R-:W-:Y:S01]  /*14ad0*/  FMNMX R9, R9, R0, !PT ;  /* 0x0000000009097209 */ /* 0x000fe20007800000 */
[----:B------:R-:W-:Y:S02]  /*14ae0*/  IMAD.MOV.U32 R8, RZ, RZ, 0x8 ;  /* 0x00000008ff087424 */ /* 0x000fe400078e00ff */
[----:B------:R-:W-:Y:S02]  /*14af0*/  IMAD.MOV.U32 R7, RZ, RZ, 0x1f ;  /* 0x0000001fff077424 */ /* 0x000fe400078e00ff */
[----:B------:R-:W-:-:S07]  /*14b00*/  IMAD.MOV.U32 R6, RZ, RZ, -0x1 ;  /* 0xffffffffff067424 */ /* 0x000fce00078e00ff */
[----:B------:R-:W-:Y:S05]  /*14b10*/  WARPSYNC.COLLECTIVE R6, `(.L_x_7265) ;  /* 0x0000000006087348 */ /* 0x000fea0003c00000 */
[----:B------:R0:W1:Y:S02]  /*14b20*/  SHFL.DOWN P0, R0, R9, R8, R7 ;  /* 0x0800000809007389 */ /* 0x0000640000000007 */
[----:B01----:R-:W-:Y:S05]  /*14b30*/  ENDCOLLECTIVE ;  /* 0x000000000000791b */ /* 0x003fea0003800000 */
.L_x_7265:
[----:B------:R-:W-:Y:S01]  /*14b40*/  IMAD.MOV.U32 R8, RZ, RZ, 0x4 ;  /* 0x00000004ff087424 */ /* 0x000fe200078e00ff */
[----:B------:R-:W-:-:S05]  /*14b50*/  FMNMX R3, R9, R0, !PT ;  /* 0x0000000009037209 */ /* 0x000fca0007800000 */
[----:B------:R-:W-:-:S07]  /*14b60*/  IMAD.MOV.U32 R9, RZ, RZ, R3 ;  /* 0x000000ffff097224 */ /* 0x000fce00078e0003 */
[----:B------:R-:W-:Y:S05]  /*14b70*/  WARPSYNC.COLLECTIVE R6, `(.L_x_7266) ;  /* 0x0000000006087348 */ /* 0x000fea0003c00000 */
[----:B------:R0:W1:Y:S02]  /*14b80*/  SHFL.DOWN P0, R0, R9, R8, R7 ;  /* 0x0800000809007389 */ /* 0x0000640000000007 */
[----:B01----:R-:W-:Y:S05]  /*14b90*/  ENDCOLLECTIVE ;  /* 0x000000000000791b */ /* 0x003fea0003800000 */
.L_x_7266:
[----:B------:R-:W-:Y:S01]  /*14ba0*/  IMAD.MOV.U32 R8, RZ, RZ, 0x2 ;  /* 0x00000002ff087424 */ /* 0x000fe200078e00ff */
[----:B------:R-:W-:Y:S01]  /*14bb0*/  FMNMX R4, R3, R0, !PT ;  /* 0x0000000003047209 */ /* 0x000fe20007800000 */
[----:B------:R-:W-:-:S04]  /*14bc0*/  IMAD.MOV.U32 R3, RZ, RZ, RZ ;  /* 0x000000ffff037224 */ /* 0x000fc800078e00ff */
[----:B------:R-:W-:-:S07]  /*14bd0*/  IMAD.MOV.U32 R9, RZ, RZ, R4 ;  /* 0x000000ffff097224 */ /* 0x000fce00078e0004 */
[----:B------:R-:W-:Y:S05]  /*14be0*/  WARPSYNC.COLLECTIVE R6, `(.L_x_7267) ;  /* 0x0000000006087348 */ /* 0x000fea0003c00000 */
[----:B------:R0:W1:Y:S02]  /*14bf0*/  SHFL.DOWN P0, R0, R9, R8, R7 ;  /* 0x0800000809007389 */ /* 0x0000640000000007 */
[----:B01----:R-:W-:Y:S05]  /*14c00*/  ENDCOLLECTIVE ;  /* 0x000000000000791b */ /* 0x003fea0003800000 */
.L_x_7267:
[----:B------:R-:W-:Y:S01]  /*14c10*/  IMAD.MOV.U32 R8, RZ, RZ, 0x1 ;  /* 0x00000001ff087424 */ /* 0x000fe200078e00ff */
[----:B------:R-:W-:-:S05]  /*14c20*/  FMNMX R5, R4, R0, !PT ;  /* 0x0000000004057209 */ /* 0x000fca0007800000 */
[----:B------:R-:W-:-:S07]  /*14c30*/  IMAD.MOV.U32 R9, RZ, RZ, R5 ;  /* 0x000000ffff097224 */ /* 0x000fce00078e0005 */
[----:B------:R-:W-:Y:S05]  /*14c40*/  WARPSYNC.COLLECTIVE R6, `(.L_x_7268) ;  /* 0x0000000006087348 */ /* 0x000fea0003c00000 */
[----:B------:R0:W1:Y:S02]  /*14c50*/  SHFL.DOWN P0, R0, R9, R8, R7 ;  /* 0x0800000809007389 */ /* 0x0000640000000007 */
[----:B01----:R-:W-:Y:S05]  /*14c60*/  ENDCOLLECTIVE ;  /* 0x000000000000791b */ /* 0x003fea0003800000 */
.L_x_7268:
[----:B------:R-:W-:Y:S01]  /*14c70*/  FMNMX R5, R5, R0, !PT ;  /* 0x0000000005057209 */ /* 0x000fe20007800000 */
[----:B------:R-:W-:-:S07]  /*14c80*/  IMAD.MOV.U32 R0, RZ, RZ, 0x1f ;  /* 0x0000001fff007424 */ /* 0x000fce00078e00ff */
[----:B------:R-:W-:Y:S05]  /*14c90*/  WARPSYNC.COLLECTIVE R6, `(.L_x_7269) ;  /* 0x0000000006087348 */ /* 0x000fea0003c00000 */
[----:B------:R0:W1:Y:S02]  /*14ca0*/  SHFL.IDX P0, R0, R5, R3, R0 ;  /* 0x0000000305007389 */ /* 0x0000640000000000 */
[----:B01----:R-:W-:Y:S05]  /*14cb0*/  ENDCOLLECTIVE ;  /* 0x000000000000791b */ /* 0x003fea0003800000 */
.L_x_7269:
[----:B------:R-:W-:Y:S01]  /*14cc0*/  IMAD.MOV.U32 R10, RZ, RZ, R0 ;  /* 0x000000ffff0a7224 */ /* 0x000fe200078e0000 */
[----:B------:R-:W-:Y:S06]  /*14cd0*/  BRA `(.L_x_7270) ;  /* 0xffffff4400a47947 */ /* 0x000fec000383ffff */
.L_x_6910:
[----:B------:R-:W-:Y:S01]  /*14ce0*/  BSSY B0, `(.L_x_7271) ;  /* 0x0000007000007945 */ /* 0x000fe20003800000 */
[----:B------:R-:W-:Y:S02]  /*14cf0*/  IMAD.MOV.U32 R8, RZ, RZ, 0x10 ;  /* 0x00000010ff087424 */ /* 0x000fe400078e00ff */
[----:B------:R-:W-:Y:S02]  /*14d00*/  IMAD.MOV.U32 R7, RZ, RZ, 0x1f ;  /* 0x0000001fff077424 */ /* 0x000fe400078e00ff */
[----:B------:R-:W-:-:S07]  /*14d10*/  IMAD.MOV.U32 R6, RZ, RZ, -0x1 ;  /* 0xffffffffff067424 */ /* 0x000fce00078e00ff */
[----:B0-2---:R-:W-:Y:S05]  /*14d20*/  WARPSYNC.COLLECTIVE R6, `(.L_x_7272) ;  /* 0x0000000006087348 */ /* 0x005fea0003c00000 */
[----:B------:R1:W3:Y:S02]  /*14d30*/  SHFL.DOWN P0, R0, R9, R8, R7 ;  /* 0x0800000809007389 */ /* 0x0002e40000000007 */
[----:B0123--:R-:W-:Y:S05]  /*14d40*/  ENDCOLLECTIVE ;  /* 0x000000000000791b */ /* 0x00ffea0003800000 */
.L_x_7272:
[----:B------:R-:W-:Y:S05]  /*14d50*/  BSYNC B0 ;  /* 0x0000000000007941 */ /* 0x000fea0003800000 */
.L_x_7271:
[----:B------:R-:W-:Y:S01]  /*14d60*/  FMNMX R9, R9, R0, !PT ;  /* 0x0000000009097209 */ /* 0x000fe20007800000 */
[----:B------:R-:W-:Y:S02]  /*14d70*/  IMAD.MOV.U32 R8, RZ, RZ, 0x8 ;  /* 0x00000008ff087424 */ /* 0x000fe400078e00ff */
[----:B------:R-:W-:Y:S02]  /*14d80*/  IMAD.MOV.U32 R7, RZ, RZ, 0x1f ;  /* 0x0000001fff077424 */ /* 0x000fe400078e00ff */
[----:B------:R-:W-:-:S07]  /*14d90*/  IMAD.MOV.U32 R6, RZ, RZ, -0x1 ;  /* 0xffffffffff067424 */ /* 0x000fce00078e00ff */
[----:B------:R-:W-:Y:S05]  /*14da0*/  WARPSYNC.COLLECTIVE R6, `(.L_x_7273) ;  /* 0x0000000006087348 */ /* 0x000fea0003c00000 */
[----:B------:R0:W1:Y:S02]  /*14db0*/  SHFL.DOWN P0, R0, R9, R8, R7 ;  /* 0x0800000809007389 */ /* 0x0000640000000007 */
[----:B01----:R-:W-:Y:S05]  /*14dc0*/  ENDCOLLECTIVE ;  /* 0x000000000000791b */ /* 0x003fea0003800000 */
.L_x_7273:
[----:B------:R-:W-:Y:S01]  /*14dd0*/  IMAD.MOV.U32 R8, RZ, RZ, 0x4 ;  /* 0x00000004ff087424 */ /* 0x000fe200078e00ff */
[----:B------:R-:W-:-:S05]  /*14de0*/  FMNMX R3, R9, R0, !PT ;  /* 0x0000000009037209 */ /* 0x000fca0007800000 */
[----:B------:R-:W-:-:S07]  /*14df0*/  IMAD.MOV.U32 R9, RZ, RZ, R3 ;  /* 0x000000ffff097224 */ /* 0x000fce00078e0003 */
[----:B------:R-:W-:Y:S05]  /*14e00*/  WARPSYNC.COLLECTIVE R6, `(.L_x_7274) ;  /* 0x0000000006087348 */ /* 0x000fea0003c00000 */
[----:B------:R0:W1:Y:S02]  /*14e10*/  SHFL.DOWN P0, R0, R9, R8, R7 ;  /* 0x0800000809007389 */ /* 0x0000640000000007 */
[----:B01----:R-:W-:Y:S05]  /*14e20*/  ENDCOLLECTIVE ;  /* 0x000000000000791b */ /* 0x003fea0003800000 */
.L_x_7274:
[----:B------:R-:W-:Y:S01]  /*14e30*/  IMAD.MOV.U32 R8, RZ, RZ, 0x2 ;  /* 0x00000002ff087424 */ /* 0x000fe200078e00ff */
[----:B------:R-:W-:Y:S01]  /*14e40*/  FMNMX R4, R3, R0, !PT ;  /* 0x0000000003047209 */ /* 0x000fe20007800000 */
[----:B------:R-:W-:-:S04]  /*14e50*/  IMAD.MOV.U32 R3, RZ, RZ, RZ ;  /* 0x000000ffff037224 */ /* 0x000fc800078e00ff */
[----:B------:R-:W-:-:S07]  /*14e60*/  IMAD.MOV.U32 R9, RZ, RZ, R4 ;  /* 0x000000ffff097224 */ /* 0x000fce00078e0004 */
[----:B------:R-:W-:Y:S05]  /*14e70*/  WARPSYNC.COLLECTIVE R6, `(.L_x_7275) ;  /* 0x0000000006087348 */ /* 0x000fea0003c00000 */
[----:B------:R0:W1:Y:S02]  /*14e80*/  SHFL.DOWN P0, R0, R9, R8, R7 ;  /* 0x0800000809007389 */ /* 0x0000640000000007 */
[----:B01----:R-:W-:Y:S05]  /*14e90*/  ENDCOLLECTIVE ;  /* 0x000000000000791b */ /* 0x003fea0003800000 */
.L_x_7275:
[----:B------:R-:W-:Y:S01]  /*14ea0*/  IMAD.MOV.U32 R8, RZ, RZ, 0x1 ;  /* 0x00000001ff087424 */ /* 0x000fe200078e00ff */
[----:B------:R-:W-:-:S05]  /*14eb0*/  FMNMX R5, R4, R0, !PT ;  /* 0x0000000004057209 */ /* 0x000fca0007800000 */
[----:B------:R-:W-:-:S07]  /*14ec0*/  IMAD.MOV.U32 R9, RZ, RZ, R5 ;  /* 0x000000ffff097224 */ /* 0x000fce00078e0005 */
[----:B------:R-:W-:Y:S05]  /*14ed0*/  WARPSYNC.COLLECTIVE R6, `(.L_x_7276) ;  /* 0x0000000006087348 */ /* 0x000fea0003c00000 */
[----:B------:R0:W1:Y:S02]  /*14ee0*/  SHFL.DOWN P0, R0, R9, R8, R7 ;  /* 0x0800000809007389 */ /* 0x0000640000000007 */
[----:B01----:R-:W-:Y:S05]  /*14ef0*/  ENDCOLLECTIVE ;  /* 0x000000000000791b */ /* 0x003fea0003800000 */
.L_x_7276:
[----:B------:R-:W-:Y:S01]  /*14f00*/  FMNMX R5, R5, R0, !PT ;  /* 0x0000000005057209 */ /* 0x000fe20007800000 */
[----:B------:R-:W-:-:S07]  /*14f10*/  IMAD.MOV.U32 R0, RZ, RZ, 0x1f ;  /* 0x0000001fff007424 */ /* 0x000fce00078e00ff */
[----:B------:R-:W-:Y:S05]  /*14f20*/  WARPSYNC.COLLECTIVE R6, `(.L_x_7277) ;  /* 0x0000000006087348 */ /* 0x000fea0003c00000 */
[----:B------:R0:W1:Y:S02]  /*14f30*/  SHFL.IDX P0, R0, R5, R3, R0 ;  /* 0x0000000305007389 */ /* 0x0000640000000000 */
[----:B01----:R-:W-:Y:S05]  /*14f40*/  ENDCOLLECTIVE ;  /* 0x000000000000791b */ /* 0x003fea0003800000 */
.L_x_7277:
[----:B------:R-:W-:Y:S01]  /*14f50*/  IMAD.MOV.U32 R10, RZ, RZ, R0 ;  /* 0x000000ffff0a7224 */ /* 0x000fe200078e0000 */
[----:B------:R-:W-:Y:S06]  /*14f60*/  BRA `(.L_x_7278) ;  /* 0xffffff4800287947 */ /* 0x000fec000383ffff */
.L_x_6918:
[----:B------:R-:W-:Y:S01]  /*14f70*/  BSSY B0, `(.L_x_7279) ;  /* 0x0000007000007945 */ /* 0x000fe20003800000 */
[----:B------:R-:W-:Y:S02]  /*14f80*/  IMAD.MOV.U32 R8, RZ, RZ, 0x10 ;  /* 0x00000010ff087424 */ /* 0x000fe400078e00ff */
[----:B-1----:R-:W-:Y:S02]  /*14f90*/  IMAD.MOV.U32 R7, RZ, RZ, 0x1f ;  /* 0x0000001fff077424 */ /* 0x002fe400078e00ff */
[----:B------:R-:W-:-:S07]  /*14fa0*/  IMAD.MOV.U32 R6, RZ, RZ, -0x1 ;  /* 0xffffffffff067424 */ /* 0x000fce00078e00ff */
[----:B0-2---:R-:W-:Y:S05]  /*14fb0*/  WARPSYNC.COLLECTIVE R6, `(.L_x_7280) ;  /* 0x0000000006087348 */ /* 0x005fea0003c00000 */
[----:B------:R1:W3:Y:S02]  /*14fc0*/  SHFL.DOWN P0, R0, R9, R8, R7 ;  /* 0x0800000809007389 */ /* 0x0002e40000000007 */
[----:B0123--:R-:W-:Y:S05]  /*14fd0*/  ENDCOLLECTIVE ;  /* 0x000000000000791b */ /* 0x00ffea0003800000 */
.L_x_7280:
[----:B------:R-:W-:Y:S05]  /*14fe0*/  BSYNC B0 ;  /* 0x0000000000007941 */ /* 0x000fea0003800000 */
.L_x_7279:
[----:B------:R-:W-:Y:S01]  /*14ff0*/  FMNMX R9, R9, R0, !PT ;  /* 0x0000000009097209 */ /* 0x000fe20007800000 */
[----:B------:R-:W-:Y:S02]  /*15000*/  IMAD.MOV.U32 R8, RZ, RZ, 0x8 ;  /* 0x00000008ff087424 */ /* 0x000fe400078e00ff */
[----:B------:R-:W-:Y:S02]  /*15010*/  IMAD.MOV.U32 R7, RZ, RZ, 0x1f ;  /* 0x0000001fff077424 */ /* 0x000fe400078e00ff */
[----:B------:R-:W-:-:S07]  /*15020*/  IMAD.MOV.U32 R6, RZ, RZ, -0x1 ;  /* 0xffffffffff067424 */ /* 0x000fce00078e00ff */
[----:B------:R-:W-:Y:S05]  /*15030*/  WARPSYNC.COLLECTIVE R6, `(.L_x_7281) ;  /* 0x0000000006087348 */ /* 0x000fea0003c00000 */
[----:B------:R0:W1:Y:S02]  /*15040*/  SHFL.DOWN P0, R0, R9, R8, R7 ;  /* 0x0800000809007389 */ /* 0x0000640000000007 */
[----:B01----:R-:W-:Y:S05]  /*15050*/  ENDCOLLECTIVE ;  /* 0x000000000000791b */ /* 0x003fea0003800000 */
.L_x_7281:
[----:B------:R-:W-:Y:S01]  /*15060*/  IMAD.MOV.U32 R8, RZ, RZ, 0x4 ;  /* 0x00000004ff087424 */ /* 0x000fe200078e00ff */
[----:B------:R-:W-:-:S05]  /*15070*/  FMNMX R3, R9, R0, !PT ;  /* 0x0000000009037209 */ /* 0x000fca0007800000 */
[----:B------:R-:W-:-:S07]  /*15080*/  IMAD.MOV.U32 R9, RZ, RZ, R3 ;  /* 0x000000ffff097224 */ /* 0x000fce00078e0003 */
[----:B------:R-:W-:Y:S05]  /*15090*/  WARPSYNC.COLLECTIVE R6, `(.L_x_7282) ;  /* 0x0000000006087348 */ /* 0x000fea0003c00000 */
[----:B------:R0:W1:Y:S02]  /*150a0*/  SHFL.DOWN P0, R0, R9, R8, R7 ;  /* 0x0800000809007389 */ /* 0x0000640000000007 */
[----:B01----:R-:W-:Y:S05]  /*150b0*/  ENDCOLLECTIVE ;  /* 0x000000000000791b */ /* 0x003fea0003800000 */
.L_x_7282:
[----:B------:R-:W-:Y:S01]  /*150c0*/  IMAD.MOV.U32 R8, RZ, RZ, 0x2 ;  /* 0x00000002ff087424 */ /* 0x000fe200078e00ff */
[----:B------:R-:W-:Y:S01]  /*150d0*/  FMNMX R4, R3, R0, !PT ;  /* 0x0000000003047209 */ /* 0x000fe20007800000 */
[----:B------:R-:W-:-:S04]  /*150e0*/  IMAD.MOV.U32 R3, RZ, RZ, RZ ;  /* 0x000000ffff037224 */ /* 0x000fc800078e00ff */
[----:B------:R-:W-:-:S07]  /*150f0*/  IMAD.MOV.U32 R9, RZ, RZ, R4 ;  /* 0x000000ffff097224 */ /* 0x000fce00078e0004 */
[----:B------:R-:W-:Y:S05]  /*15100*/  WARPSYNC.COLLECTIVE R6, `(.L_x_7283) ;  /* 0x0000000006087348 */ /* 0x000fea0003c00000 */
[----:B------:R0:W1:Y:S02]  /*15110*/  SHFL.DOWN P0, R0, R9, R8, R7 ;  /* 0x0800000809007389 */ /* 0x0000640000000007 */
[----:B01----:R-:W-:Y:S05]  /*15120*/  ENDCOLLECTIVE ;  /* 0x000000000000791b */ /* 0x003fea0003800000 */
.L_x_7283:
[----:B------:R-:W-:Y:S01]  /*15130*/  IMAD.MOV.U32 R8, RZ, RZ, 0x1 ;  /* 0x00000001ff087424 */ /* 0x000fe200078e00ff */
[----:B------:R-:W-:-:S05]  /*15140*/  FMNMX R5, R4, R0, !PT ;  /* 0x0000000004057209 */ /* 0x000fca0007800000 */
[----:B------:R-:W-:-:S07]  /*15150*/  IMAD.MOV.U32 R9, RZ, RZ, R5 ;  /* 0x000000ffff097224 */ /* 0x000fce00078e0005 */
[----:B------:R-:W-:Y:S05]  /*15160*/  WARPSYNC.COLLECTIVE R6, `(.L_x_7284) ;  /* 0x0000000006087348 */ /* 0x000fea0003c00000 */
[----:B------:R0:W1:Y:S02]  /*15170*/  SHFL.DOWN P0, R0, R9, R8, R7 ;  /* 0x0800000809007389 */ /* 0x0000640000000007 */
[----:B01----:R-:W-:Y:S05]  /*15180*/  ENDCOLLECTIVE ;  /* 0x000000000000791b */ /* 0x003fea0003800000 */
.L_x_7284:
[----:B------:R-:W-:Y:S01]  /*15190*/  FMNMX R5, R5, R0, !PT ;  /* 0x0000000005057209 */ /* 0x000fe20007800000 */
[----:B------:R-:W-:-:S07]  /*151a0*/  IMAD.MOV.U32 R0, RZ, RZ, 0x1f ;  /* 0x0000001fff007424 */ /* 0x000fce00078e00ff */
[----:B------:R-:W-:Y:S05]  /*151b0*/  WARPSYNC.COLLECTIVE R6, `(.L_x_7285) ;  /* 0x0000000006087348 */ /* 0x000fea0003c00000 */
[----:B------:R0:W1:Y:S02]  /*151c0*/  SHFL.IDX P0, R0, R5, R3, R0 ;  /* 0x0000000305007389 */ /* 0x0000640000000000 */
[----:B01----:R-:W-:Y:S05]  /*151d0*/  ENDCOLLECTIVE ;  /* 0x000000000000791b */ /* 0x003fea0003800000 */
.L_x_7285:
[----:B------:R-:W-:Y:S01]  /*151e0*/  IMAD.MOV.U32 R10, RZ, RZ, R0 ;  /* 0x000000ffff0a7224 */ /* 0x000fe200078e0000 */
[----:B------:R-:W-:Y:S06]  /*151f0*/  BRA `(.L_x_7286) ;  /* 0xffffff4800ac7947 */ /* 0x000fec000383ffff */
.L_x_6926:
[----:B------:R-:W-:Y:S01]  /*15200*/  BSSY B0, `(.L_x_7287) ;  /* 0x0000007000007945 */ /* 0x000fe20003800000 */
[----:B------:R-:W-:Y:S02]  /*15210*/  IMAD.MOV.U32 R8, RZ, RZ, 0x10 ;  /* 0x00000010ff087424 */ /* 0x000fe400078e00ff */
[----:B------:R-:W-:Y:S02]  /*15220*/  IMAD.MOV.U32 R7, RZ, RZ, 0x1f ;  /* 0x0000001fff077424 */ /* 0x000fe400078e00ff */
[----:B------:R-:W-:-:S07]  /*15230*/  IMAD.MOV.U32 R6, RZ, RZ, -0x1 ;  /* 0xffffffffff067424 */ /* 0x000fce00078e00ff */
[----:B0-----:R-:W-:Y:S05]  /*15240*/  WARPSYNC.COLLECTIVE R6, `(.L_x_7288) ;  /* 0x0000000006087348 */ /* 0x001fea0003c00000 */
[----:B------:R1:W2:Y:S02]  /*15250*/  SHFL.DOWN P0, R0, R9, R8, R7 ;  /* 0x0800000809007389 */ /* 0x0002a40000000007 */
[----:B012---:R-:W-:Y:S05]  /*15260*/  ENDCOLLECTIVE ;  /* 0x000000000000791b */ /* 0x007fea0003800000 */
.L_x_7288:
[----:B------:R-:W-:Y:S05]  /*15270*/  BSYNC B0 ;  /* 0x0000000000007941 */ /* 0x000fea0003800000 */
.L_x_7287:
[----:B------:R-:W-:Y:S01]  /*15280*/  FMNMX R9, R9, R0, !PT ;  /* 0x0000000009097209 */ /* 0x000fe20007800000 */
[----:B------:R-:W-:Y:S02]  /*15290*/  IMAD.MOV.U32 R8, RZ, RZ, 0x8 ;  /* 0x00000008ff087424 */ /* 0x000fe400078e00ff */
[----:B------:R-:W-:Y:S02]  /*152a0*/  IMAD.MOV.U32 R7, RZ, RZ, 0x1f ;  /* 0x0000001fff077424 */ /* 0x000fe400078e00ff */
[----:B------:R-:W-:-:S07]  /*152b0*/  IMAD.MOV.U32 R6, RZ, RZ, -0x1 ;  /* 0xffffffffff067424 */ /* 0x000fce00078e00ff */
[----:B------:R-:W-:Y:S05]  /*152c0*/  WARPSYNC.COLLECTIVE R6, `(.L_x_7289) ;  /* 0x0000000006087348 */ /* 0x000fea0003c00000 */
[----:B------:R0:W1:Y:S02]  /*152d0*/  SHFL.DOWN P0, R0, R9, R8, R7 ;  /* 0x0800000809007389 */ /* 0x0000640000000007 */
[----:B01----:R-:W-:Y:S05]  /*152e0*/  ENDCOLLECTIVE ;  /* 0x000000000000791b */ /* 0x003fea0003800000 */
.L_x_7289:
[----:B------:R-:W-:Y:S01]  /*152f0*/  IMAD.MOV.U32 R8, RZ, RZ, 0x4 ;  /* 0x00000004ff087424 */ /* 0x000fe200078e00ff */
[----:B------:R-:W-:-:S05]  /*15300*/  FMNMX R3, R9, R0, !PT ;  /* 0x0000000009037209 */ /* 0x000fca0007800000 */
[----:B------:R-:W-:-:S07]  /*15310*/  IMAD.MOV.U32 R9, RZ, RZ, R3 ;  /* 0x000000ffff097224 */ /* 0x000fce00078e0003 */
[----:B------:R-:W-:Y:S05]  /*15320*/  WARPSYNC.COLLECTIVE R6, `(.L_x_7290) ;  /* 0x0000000006087348 */ /* 0x000fea0003c00000 */
[----:B------:R0:W1:Y:S02]  /*15330*/  SHFL.DOWN P0, R0, R9, R8, R7 ;  /* 0x0800000809007389 */ /* 0x0000640000000007 */
[----:B01----:R-:W-:Y:S05]  /*15340*/  ENDCOLLECTIVE ;  /* 0x000000000000791b */ /* 0x003fea0003800000 */
.L_x_7290:
[----:B------:R-:W-:Y:S01]  /*15350*/  IMAD.MOV.U32 R8, RZ, RZ, 0x2 ;  /* 0x00000002ff087424 */ /* 0x000fe200078e00ff */
[----:B------:R-:W-:Y:S01]  /*15360*/  FMNMX R4, R3, R0, !PT ;  /* 0x0000000003047209 */ /* 0x000fe20007800000 */
[----:B------:R-:W-:-:S04]  /*15370*/  IMAD.MOV.U32 R3, RZ, RZ, RZ ;  /* 0x000000ffff037224 */ /* 0x000fc800078e00ff */
[----:B------:R-:W-:-:S07]  /*15380*/  IMAD.MOV.U32 R9, RZ, RZ, R4 ;  /* 0x000000ffff097224 */ /* 0x000fce00078e0004 */
[----:B------:R-:W-:Y:S05]  /*15390*/  WARPSYNC.COLLECTIVE R6, `(.L_x_7291) ;  /* 0x0000000006087348 */ /* 0x000fea0003c00000 */
[----:B------:R0:W1:Y:S02]  /*153a0*/  SHFL.DOWN P0, R0, R9, R8, R7 ;  /* 0x0800000809007389 */ /* 0x0000640000000007 */
[----:B01----:R-:W-:Y:S05]  /*153b0*/  ENDCOLLECTIVE ;  /* 0x000000000000791b */ /* 0x003fea0003800000 */
.L_x_7291:
[----:B------:R-:W-:Y:S01]  /*153c0*/  IMAD.MOV.U32 R8, RZ, RZ, 0x1 ;  /* 0x00000001ff087424 */ /* 0x000fe200078e00ff */
[----:B------:R-:W-:-:S05]  /*153d0*/  FMNMX R5, R4, R0, !PT ;  /* 0x0000000004057209 */ /* 0x000fca0007800000 */
[----:B------:R-:W-:-:S07]  /*153e0*/  IMAD.MOV.U32 R9, RZ, RZ, R5 ;  /* 0x000000ffff097224 */ /* 0x000fce00078e0005 */
[----:B------:R-:W-:Y:S05]  /*153f0*/  WARPSYNC.COLLECTIVE R6, `(.L_x_7292) ;  /* 0x0000000006087348 */ /* 0x000fea0003c00000 */
[----:B------:R0:W1:Y:S02]  /*15400*/  SHFL.DOWN P0, R0, R9, R8, R7 ;  /* 0x0800000809007389 */ /* 0x0000640000000007 */
[----:B01----:R-:W-:Y:S05]  /*15410*/  ENDCOLLECTIVE ;  /* 0x000000000000791b */ /* 0x003fea0003800000 */
.L_x_7292:
[----:B------:R-:W-:Y:S01]  /*15420*/  FMNMX R5, R5, R0, !PT ;  /* 0x0000000005057209 */ /* 0x000fe20007800000 */
[----:B------:R-:W-:-:S07]  /*15430*/  IMAD.MOV.U32 R0, RZ, RZ, 0x1f ;  /* 0x0000001fff007424 */ /* 0x000fce00078e00ff */
[----:B------:R-:W-:Y:S05]  /*15440*/  WARPSYNC.COLLECTIVE R6, `(.L_x_7293) ;  /* 0x0000000006087348 */ /* 0x000fea0003c00000 */
[----:B------:R0:W1:Y:S02]  /*15450*/  SHFL.IDX P0, R0, R5, R3, R0 ;  /* 0x0000000305007389 */ /* 0x0000640000000000 */
[----:B01----:R-:W-:Y:S05]  /*15460*/  ENDCOLLECTIVE ;  /* 0x000000000000791b */ /* 0x003fea0003800000 */
.L_x_7293:
[----:B------:R-:W-:Y:S01]  /*15470*/  IMAD.MOV.U32 R10, RZ, RZ, R0 ;  /* 0x000000ffff0a7224 */ /* 0x000fe200078e0000 */
[----:B------:R-:W-:Y:S06]  /*15480*/  BRA `(.L_x_7294) ;  /* 0xffffff4c00307947 */ /* 0x000fec000383ffff */
.L_x_6934:
[----:B------:R-:W-:Y:S01]  /*15490*/  BSSY B0, `(.L_x_7295) ;  /* 0x0000007000007945 */ /* 0x000fe20003800000 */
[----:B------:R-:W-:Y:S02]  /*154a0*/  IMAD.MOV.U32 R8, RZ, RZ, 0x10 ;  /* 0x00000010ff087424 */ /* 0x000fe400078e00ff */
[----:B-1----:R-:W-:Y:S02]  /*154b0*/  IMAD.MOV.U32 R7, RZ, RZ, 0x1f ;  /* 0x0000001fff077424 */ /* 0x002fe400078e00ff */
[----:B------:R-:W-:-:S07]  /*154c0*/  IMAD.MOV.U32 R6, RZ, RZ, -0x1 ;  /* 0xffffffffff067424 */ /* 0x000fce00078e00ff */
[----:B0-----:R-:W-:Y:S05]  /*154d0*/  WARPSYNC.COLLECTIVE R6, `(.L_x_7296) ;  /* 0x0000000006087348 */ /* 0x001fea0003c00000 */
[----:B------:R1:W2:Y:S02]  /*154e0*/  SHFL.DOWN P0, R0, R9, R8, R7 ;  /* 0x0800000809007389 */ /* 0x0002a40000000007 */
[----:B012---:R-:W-:Y:S05]  /*154f0*/  ENDCOLLECTIVE ;  /* 0x000000000000791b */ /* 0x007fea0003800000 */
.L_x_7296:
[----:B------:R-:W-:Y:S05]  /*15500*/  BSYNC B0 ;  /* 0x0000000000007941 */ /* 0x000fea0003800000 */
.L_x_7295:
[----:B------:R-:W-:Y:S01]  /*15510*/  FMNMX R9, R9, R0, !PT ;  /* 0x0000000009097209 */ /* 0x000fe20007800000 */
[----:B------:R-:W-:Y:S02]  /*15520*/  IMAD.MOV.U32 R8, RZ, RZ, 0x8 ;  /* 0x00000008ff087424 */ /* 0x000fe400078e00ff */
[----:B------:R-:W-:Y:S02]  /*15530*/  IMAD.MOV.U32 R7, RZ, RZ, 0x1f ;  /* 0x0000001fff077424 */ /* 0x000fe400078e00ff */
[----:B------:R-:W-:-:S07]  /*15540*/  IMAD.MOV.U32 R6, RZ, RZ, -0x1 ;  /* 0xffffffffff067424 */ /* 0x000fce00078e00ff */
[----:B------:R-:W-:Y:S05]  /*15550*/  WARPSYNC.COLLECTIVE R6, `(.L_x_7297) ;  /* 0x0000000006087348 */ /* 0x000fea0003c00000 */
[----:B------:R0:W1:Y:S02]  /*15560*/  SHFL.DOWN P0, R0, R9, R8, R7 ;  /* 0x0800000809007389 */ /* 0x0000640000000007 */
[----:B01----:R-:W-:Y:S05]  /*15570*/  ENDCOLLECTIVE ;  /* 0x000000000000791b */ /* 0x003fea0003800000 */
.L_x_7297:
[----:B------:R-:W-:Y:S01]  /*15580*/  IMAD.MOV.U32 R8, RZ, RZ, 0x4 ;  /* 0x00000004ff087424 */ /* 0x000fe200078e00ff */
[----:B------:R-:W-:-:S05]  /*15590*/  FMNMX R3, R9, R0, !PT ;  /* 0x0000000009037209 */ /* 0x000fca0007800000 */
[----:B------:R-:W-:-:S07]  /*155a0*/  IMAD.MOV.U32 R9, RZ, RZ, R3 ;  /* 0x000000ffff097224 */ /* 0x000fce00078e0003 */
[----:B------:R-:W-:Y:S05]  /*155b0*/  WARPSYNC.COLLECTIVE R6, `(.L_x_7298) ;  /* 0x0000000006087348 */ /* 0x000fea0003c00000 */
[----:B------:R0:W1:Y:S02]  /*155c0*/  SHFL.DOWN P0, R0, R9, R8, R7 ;  /* 0x0800000809007389 */ /* 0x0000640000000007 */
[----:B01----:R-:W-:Y:S05]  /*155d0*/  ENDCOLLECTIVE ;  /* 0x000000000000791b */ /* 0x003fea0003800000 */
.L_x_7298:
[----:B------:R-:W-:Y:S01]  /*155e0*/  IMAD.MOV.U32 R8, RZ, RZ, 0x2 ;  /* 0x00000002ff087424 */ /* 0x000fe200078e00ff */
[----:B------:R-:W-:Y:S01]  /*155f0*/  FMNMX R4, R3, R0, !PT ;  /* 0x0000000003047209 */ /* 0x000fe20007800000 */
[----:B------:R-:W-:-:S04]  /*15600*/  IMAD.MOV.U32 R3, RZ, RZ, RZ ;  /* 0x000000ffff037224 */ /* 0x000fc800078e00ff */
[----:B------:R-:W-:-:S07]  /*15610*/  IMAD.MOV.U32 R9, RZ, RZ, R4 ;  /* 0x000000ffff097224 */ /* 0x000fce00078e0004 */
[----:B------:R-:W-:Y:S05]  /*15620*/  WARPSYNC.COLLECTIVE R6, `(.L_x_7299) ;  /* 0x0000000006087348 */ /* 0x000fea0003c00000 */
[----:B------:R0:W1:Y:S02]  /*15630*/  SHFL.DOWN P0, R0, R9, R8, R7 ;  /* 0x0800000809007389 */ /* 0x0000640000000007 */
[----:B01----:R-:W-:Y:S05]  /*15640*/  ENDCOLLECTIVE ;  /* 0x000000000000791b */ /* 0x003fea0003800000 */
.L_x_7299:
[----:B------:R-:W-:Y:S01]  /*15650*/  IMAD.MOV.U32 R8, RZ, RZ, 0x1 ;  /* 0x00000001ff087424 */ /* 0x000fe200078e00ff */
[----:B------:R-:W-:-:S05]  /*15660*/  FMNMX R5, R4, R0, !PT ;  /* 0x0000000004057209 */ /* 0x000fca0007800000 */
[----:B------:R-:W-:-:S07]  /*15670*/  IMAD.MOV.U32 R9, RZ, RZ, R5 ;  /* 0x000000ffff097224 */ /* 0x000fce00078e0005 */
[----:B------:R-:W-:Y:S05]  /*15680*/  WARPSYNC.COLLECTIVE R6, `(.L_x_7300) ;  /* 0x0000000006087348 */ /* 0x000fea0003c00000 */
[----:B------:R0:W1:Y:S02]  /*15690*/  SHFL.DOWN P0, R0, R9, R8, R7 ;  /* 0x0800000809007389 */ /* 0x0000640000000007 */
[----:B01----:R-:W-:Y:S05]  /*156a0*/  ENDCOLLECTIVE ;  /* 0x000000000000791b */ /* 0x003fea0003800000 */
.L_x_7300:
[----:B------:R-:W-:Y:S01]  /*156b0*/  FMNMX R5, R5, R0, !PT ;  /* 0x0000000005057209 */ /* 0x000fe20007800000 */
[----:B------:R-:W-:-:S07]  /*156c0*/  IMAD.MOV.U32 R0, RZ, RZ, 0x1f ;  /* 0x0000001fff007424 */ /* 0x000fce00078e00ff */
[----:B------:R-:W-:Y:S05]  /*156d0*/  WARPSYNC.COLLECTIVE R6, `(.L_x_7301) ;  /* 0x0000000006087348 */ /* 0x000fea0003c00000 */
[----:B------:R0:W1:Y:S02]  /*156e0*/  SHFL.IDX P0, R0, R5, R3, R0 ;  /* 0x0000000305007389 */ /* 0x0000640000000000 */
[----:B01----:R-:W-:Y:S05]  /*156f0*/  ENDCOLLECTIVE ;  /* 0x000000000000791b */ /* 0x003fea0003800000 */
.L_x_7301:
[----:B------:R-:W-:Y:S01]  /*15700*/  IMAD.MOV.U32 R10, RZ, RZ, R0 ;  /* 0x000000ffff0a7224 */ /* 0x000fe200078e0000 */
[----:B------:R-:W-:Y:S06]  /*15710*/  BRA `(.L_x_7302) ;  /* 0xffffff4c00b47947 */ /* 0x000fec000383ffff */
.L_x_6942:
[----:B------:R-:W-:Y:S01]  /*15720*/  BSSY B0, `(.L_x_7303) ;  /* 0x0000007000007945 */ /* 0x000fe20003800000 */
[----:B------:R-:W-:Y:S02]  /*15730*/  IMAD.MOV.U32 R8, RZ, RZ, 0x10 ;  /* 0x00000010ff087424 */ /* 0x000fe400078e00ff */
[----:B------:R-:W-:Y:S02]  /*15740*/  IMAD.MOV.U32 R7, RZ, RZ, 0x1f ;  /* 0x0000001fff077424 */ /* 0x000fe400078e00ff */
[----:B------:R-:W-:-:S07]  /*15750*/  IMAD.MOV.U32 R6, RZ, RZ, -0x1 ;  /* 0xffffffffff067424 */ /* 0x000fce00078e00ff */
[----:B0-----:R-:W-:Y:S05]  /*15760*/  WARPSYNC.COLLECTIVE R6, `(.L_x_7304) ;  /* 0x0000000006087348 */ /* 0x001fea0003c00000 */
[----:B------:R1:W2:Y:S02]  /*15770*/  SHFL.DOWN P0, R0, R9, R8, R7 ;  /* 0x0800000809007389 */ /* 0x0002a40000000007 */
[----:B012---:R-:W-:Y:S05]  /*15780*/  ENDCOLLECTIVE ;  /* 0x000000000000791b */ /* 0x007fea0003800000 */
.L_x_7304:
[----:B------:R-:W-:Y:S05]  /*15790*/  BSYNC B0 ;  /* 0x0000000000007941 */ /* 0x000fea0003800000 */
.L_x_7303:
[----:B------:R-:W-:Y:S01]  /*157a0*/  FMNMX R9, R9, R0, !PT ;  /* 0x0000000009097209 */ /* 0x000fe20007800000 */
[----:B------:R-:W-:Y:S02]  /*157b0*/  IMAD.MOV.U32 R8, RZ, RZ, 0x8 ;  /* 0x00000008ff087424 */ /* 0x000fe400078e00ff */
[----:B------:R-:W-:Y:S02]  /*157c0*/  IMAD.MOV.U32 R7, RZ, RZ, 0x1f ;  /* 0x0000001fff077424 */ /* 0x000fe400078e00ff */
[----:B------:R-:W-:-:S07]  /*157d0*/  IMAD.MOV.U32 R6, RZ, RZ, -0x1 ;  /* 0xffffffffff067424 */ /* 0x000fce00078e00ff */
[----:B------:R-:W-:Y:S05]  /*157e0*/  WARPSYNC.COLLECTIVE R6, `(.L_x_7305) ;  /* 0x0000000006087348 */ /* 0x000fea0003c00000 */
[----:B------:R0:W1:Y:S02]  /*157f0*/  SHFL.DOWN P0, R0, R9, R8, R7 ;  /* 0x0800000809007389 */ /* 0x0000640000000007 */
[----:B01----:R-:W-:Y:S05]  /*15800*/  ENDCOLLECTIVE ;  /* 0x000000000000791b */ /* 0x003fea0003800000 */
.L_x_7305:
[----:B------:R-:W-:Y:S01]  /*15810*/  IMAD.MOV.U32 R8, RZ, RZ, 0x4 ;  /* 0x00000004ff087424 */ /* 0x000fe200078e00ff */
[----:B------:R-:W-:-:S05]  /*15820*/  FMNMX R3, R9, R0, !PT ;  /* 0x0000000009037209 */ /* 0x000fca0007800000 */
[----:B------:R-:W-:-:S07]  /*15830*/  IMAD.MOV.U32 R9, RZ, RZ, R3 ;  /* 0x000000ffff097224 */ /* 0x000fce00078e0003 */
[----:B------:R-:W-:Y:S05]  /*15840*/  WARPSYNC.COLLECTIVE R6, `(.L_x_7306) ;  /* 0x0000000006087348 */ /* 0x000fea0003c00000 */
[----:B------:R0:W1:Y:S02]  /*15850*/  SHFL.DOWN P0, R0, R9, R8, R7 ;  /* 0x0800000809007389 */ /* 0x0000640000000007 */
[----:B01----:R-:W-:Y:S05]  /*15860*/  ENDCOLLECTIVE ;  /* 0x000000000000791b */ /* 0x003fea0003800000 */
.L_x_7306:
[----:B------:R-:W-:Y:S01]  /*15870*/  IMAD.MOV.U32 R8, RZ, RZ, 0x2 ;  /* 0x00000002ff087424 */ /* 0x000fe200078e00ff */
[----:B------:R-:W-:Y:S01]  /*15880*/  FMNMX R4, R3, R0, !PT ;  /* 0x0000000003047209 */ /* 0x000fe20007800000 */
[----:B------:R-:W-:-:S04]  /*15890*/  IMAD.MOV.U32 R3, RZ, RZ, RZ ;  /* 0x000000ffff037224 */ /* 0x000fc800078e00ff */
[----:B------:R-:W-:-:S07]  /*158a0*/  IMAD.MOV.U32 R9, RZ, RZ, R4 ;  /* 0x000000ffff097224 */ /* 0x000fce00078e0004 */
[----:B------:R-:W-:Y:S05]  /*158b0*/  WARPSYNC.COLLECTIVE R6, `(.L_x_7307) ;  /* 0x0000000006087348 */ /* 0x000fea0003c00000 */
[----:B------:R0:W1:Y:S02]  /*158c0*/  SHFL.DOWN P0, R0, R9, R8, R7 ;  /* 0x0800000809007389 */ /* 0x0000640000000007 */
[----:B01----:R-:W-:Y:S05]  /*158d0*/  ENDCOLLECTIVE ;  /* 0x000000000000791b */ /* 0x003fea0003800000 */
.L_x_7307:
[----:B------:R-:W-:Y:S01]  /*158e0*/  IMAD.MOV.U32 R8, RZ, RZ, 0x1 ;  /* 0x00000001ff087424 */ /* 0x000fe200078e00ff */
[----:B------:R-:W-:-:S05]  /*158f0*/  FMNMX R5, R4, R0, !PT ;  /* 0x0000000004057209 */ /* 0x000fca0007800000 */
[----:B------:R-:W-:-:S07]  /*15900*/  IMAD.MOV.U32 R9, RZ, RZ, R5 ;  /* 0x000000ffff097224 */ /* 0x000fce00078e0005 */
[----:B------:R-:W-:Y:S05]  /*15910*/  WARPSYNC.COLLECTIVE R6, `(.L_x_7308) ;  /* 0x0000000006087348 */ /* 0x000fea0003c00000 */
[----:B------:R0:W1:Y:S02]  /*15920*/  SHFL.DOWN P0, R0, R9, R8, R7 ;  /* 0x0800000809007389 */ /* 0x0000640000000007 */
[----:B01----:R-:W-:Y:S05]  /*15930*/  ENDCOLLECTIVE ;  /* 0x000000000000791b */ /* 0x003fea0003800000 */
.L_x_7308:
[----:B------:R-:W-:Y:S01]  /*15940*/  FMNMX R5, R5, R0, !PT ;  /* 0x0000000005057209 */ /* 0x000fe20007800000 */
[----:B------:R-:W-:-:S07]  /*15950*/  IMAD.MOV.U32 R0, RZ, RZ, 0x1f ;  /* 0x0000001fff007424 */ /* 0x000fce00078e00ff */
[----:B------:R-:W-:Y:S05]  /*15960*/  WARPSYNC.COLLECTIVE R6, `(.L_x_7309) ;  /* 0x0000000006087348 */ /* 0x000fea0003c00000 */
[----:B------:R0:W1:Y:S02]  /*15970*/  SHFL.IDX P0, R0, R5, R3, R0 ;  /* 0x0000000305007389 */ /* 0x0000640000000000 */
[----:B01----:R-:W-:Y:S05]  /*15980*/  ENDCOLLECTIVE ;  /* 0x000000000000791b */ /* 0x003fea0003800000 */
.L_x_7309:
[----:B------:R-:W-:Y:S01]  /*15990*/  IMAD.MOV.U32 R10, RZ, RZ, R0 ;  /* 0x000000ffff0a7224 */ /* 0x000fe200078e0000 */
[----:B------:R-:W-:Y:S06]  /*159a0*/  BRA `(.L_x_7310) ;  /* 0xffffff5000387947 */ /* 0x000fec000383ffff */
.L_x_6950:
[----:B------:R-:W-:Y:S01]  /*159b0*/  BSSY B0, `(.L_x_7311) ;  /* 0x0000007000007945 */ /* 0x000fe20003800000 */
[----:B------:R-:W-:Y:S02]  /*159c0*/  IMAD.MOV.U32 R8, RZ, RZ, 0x10 ;  /* 0x00000010ff087424 */ /* 0x000fe400078e00ff */
[----:B-1----:R-:W-:Y:S02]  /*159d0*/  IMAD.MOV.U32 R7, RZ, RZ, 0x1f ;  /* 0x0000001fff077424 */ /* 0x002fe400078e00ff */
[----:B------:R-:W-:-:S07]  /*159e0*/  IMAD.MOV.U32 R6, RZ, RZ, -0x1 ;  /* 0xffffffffff067424 */ /* 0x000fce00078e00ff */
[----:B0-----:R-:W-:Y:S05]  /*159f0*/  WARPSYNC.COLLECTIVE R6, `(.L_x_7312) ;  /* 0x0000000006087348 */ /* 0x001fea0003c00000 */
[----:B------:R1:W2:Y:S02]  /*15a00*/  SHFL.DOWN P0, R0, R9, R8, R7 ;  /* 0x0800000809007389 */ /* 0x0002a40000000007 */
[----:B012---:R-:W-:Y:S05]  /*15a10*/  ENDCOLLECTIVE ;  /* 0x000000000000791b */ /* 0x007fea0003800000 */
.L_x_7312:
[----:B------:R-:W-:Y:S05]  /*15a20*/  BSYNC B0 ;  /* 0x0000000000007941 */ /* 0x000fea0003800000 */
.L_x_7311:
[----:B------:R-:W-:Y:S01]  /*15a30*/  FMNMX R9, R9, R0, !PT ;  /* 0x0000000009097209 */ /* 0x000fe20007800000 */
[----:B------:R-:W-:Y:S02]  /*15a40*/  IMAD.MOV.U32 R8, RZ, RZ, 0x8 ;  /* 0x00000008ff087424 */ /* 0x000fe400078e00ff */
[----:B------:R-:W-:Y:S02]  /*15a50*/  IMAD.MOV.U32 R7, RZ, RZ, 0x1f ;  /* 0x0000001fff077424 */ /* 0x000fe400078e00ff */
[----:B------:R-:W-:-:S07]  /*15a60*/  IMAD.MOV.U32 R6, RZ, RZ, -0x1 ;  /* 0xffffffffff067424 */ /* 0x000fce00078e00ff */
[----:B------:R-:W-:Y:S05]  /*15a70*/  WARPSYNC.COLLECTIVE R6, `(.L_x_7313) ;  /* 0x0000000006087348 */ /* 0x000fea0003c00000 */
[----:B------:R0:W1:Y:S02]  /*15a80*/  SHFL.DOWN P0, R0, R9, R8, R7 ;  /* 0x0800000809007389 */ /* 0x0000640000000007 */
[----:B01----:R-:W-:Y:S05]  /*15a90*/  ENDCOLLECTIVE ;  /* 0x000000000000791b */ /* 0x003fea0003800000 */
.L_x_7313:
[----:B------:R-:W-:Y:S01]  /*15aa0*/  IMAD.MOV.U32 R8, RZ, RZ, 0x4 ;  /* 0x00000004ff087424 */ /* 0x000fe200078e00ff */
[----:B------:R-:W-:-:S05]  /*15ab0*/  FMNMX R3, R9, R0, !PT ;  /* 0x0000000009037209 */ /* 0x000fca0007800000 */
[----:B------:R-:W-:-:S07]  /*15ac0*/  IMAD.MOV.U32 R9, RZ, RZ, R3 ;  /* 0x000000ffff097224 */ /* 0x000fce00078e0003 */
[----:B------:R-:W-:Y:S05]  /*15ad0*/  WARPSYNC.COLLECTIVE R6, `(.L_x_7314) ;  /* 0x0000000006087348 */ /* 0x000fea0003c00000 */
[----:B------:R0:W1:Y:S02]  /*15ae0*/  SHFL.DOWN P0, R0, R9, R8, R7 ;  /* 0x0800000809007389 */ /* 0x0000640000000007 */
[----:B01----:R-:W-:Y:S05]  /*15af0*/  ENDCOLLECTIVE ;  /* 0x000000000000791b */ /* 0x003fea0003800000 */
.L_x_7314:
[----:B------:R-:W-:Y:S01]  /*15b00*/  IMAD.MOV.U32 R8, RZ, RZ, 0x2 ;  /* 0x00000002ff087424 */ /* 0x000fe200078e00ff */
[----:B------:R-:W-:Y:S01]  /*15b10*/  FMNMX R4, R3, R0, !PT ;  /* 0x0000000003047209 */ /* 0x000fe20007800000 */
[----:B------:R-:W-:-:S04]  /*15b20*/  IMAD.MOV.U32 R3, RZ, RZ, RZ ;  /* 0x000000ffff037224 */ /* 0x000fc800078e00ff */
[----:B------:R-:W-:-:S07]  /*15b30*/  IMAD.MOV.U32 R9, RZ, RZ, R4 ;  /* 0x000000ffff097224 */ /* 0x000fce00078e0004 */
[----:B------:R-:W-:Y:S05]  /*15b40*/  WARPSYNC.COLLECTIVE R6, `(.L_x_7315) ;  /* 0x0000000006087348 */ /* 0x000fea0003c00000 */
[----:B------:R0:W1:Y:S02]  /*15b50*/  SHFL.DOWN P0, R0, R9, R8, R7 ;  /* 0x0800000809007389 */ /* 0x0000640000000007 */
[----:B01----:R-:W-:Y:S05]  /*15b60*/  ENDCOLLECTIVE ;  /* 0x000000000000791b */ /* 0x003fea0003800000 */
.L_x_7315:
[----:B------:R-:W-:Y:S01]  /*15b70*/  IMAD.MOV.U32 R8, RZ, RZ, 0x1 ;  /* 0x00000001ff087424 */ /* 0x000fe200078e00ff */
[----:B------:R-:W-:-:S05]  /*15b80*/  FMNMX R5, R4, R0, !PT ;  /* 0x0000000004057209 */ /* 0x000fca0007800000 */
[----:B------:R-:W-:-:S07]  /*15b90*/  IMAD.MOV.U32 R9, RZ, RZ, R5 ;  /* 0x000000ffff097224 */ /* 0x000fce00078e0005 */
[----:B------:R-:W-:Y:S05]  /*15ba0*/  WARPSYNC.COLLECTIVE R6, `(.L_x_7316) ;  /* 0x0000000006087348 */ /* 0x000fea0003c00000 */
[----:B------:R0:W1:Y:S02]  /*15bb0*/  SHFL.DOWN P0, R0, R9, R8, R7 ;  /* 0x0800000809007389 */ /* 0x0000640000000007 */
[----:B01----:R-:W-:Y:S05]  /*15bc0*/  ENDCOLLECTIVE ;  /* 0x000000000000791b */ /* 0x003fea0003800000 */
.L_x_7316:
[----:B------:R-:W-:Y:S01]  /*15bd0*/  FMNMX R5, R5, R0, !PT ;  /* 0x0000000005057209 */ /* 0x000fe20007800000 */
[----:B------:R-:W-:-:S07]  /*15be0*/  IMAD.MOV.U32 R0, RZ, RZ, 0x1f ;  /* 0x0000001fff007424 */ /* 0x000fce00078e00ff */
[----:B------:R-:W-:Y:S05]  /*15bf0*/  WARPSYNC.COLLECTIVE R6, `(.L_x_7317) ;  /* 0x0000000006087348 */ /* 0x000fea0003c00000 */
[----:B------:R0:W1:Y:S02]  /*15c00*/  SHFL.IDX P0, R0, R5, R3, R0 ;  /* 0x0000000305007389 */ /* 0x0000640000000000 */
[----:B01----:R-:W-:Y:S05]  /*15c10*/  ENDCOLLECTIVE ;  /* 0x000000000000791b */ /* 0x003fea0003800000 */
.L_x_7317:
[----:B------:R-:W-:Y:S01]  /*15c20*/  IMAD.MOV.U32 R10, RZ, RZ, R0 ;  /* 0x000000ffff0a7224 */ /* 0x000fe200078e0000 */
[----:B------:R-:W-:Y:S06]  /*15c30*/  BRA `(.L_x_7318) ;  /* 0xffffff5000bc7947 */ /* 0x000fec000383ffff */
.L_x_6958:
[----:B------:R-:W-:Y:S01]  /*15c40*/  BSSY B0, `(.L_x_7319) ;  /* 0x0000007000007945 */ /* 0x000fe20003800000 */
[----:B------:R-:W-:Y:S02]  /*15c50*/  IMAD.MOV.U32 R8, RZ, RZ, 0x10 ;  /* 0x00000010ff087424 */ /* 0x000fe400078e00ff */
[----:B------:R-:W-:Y:S02]  /*15c60*/  IMAD.MOV.U32 R7, RZ, RZ, 0x1f ;  /* 0x0000001fff077424 */ /* 0x000fe400078e00ff */
[----:B------:R-:W-:-:S07]  /*15c70*/  IMAD.MOV.U32 R6, RZ, RZ, -0x1 ;  /* 0xffffffffff067424 */ /* 0x000fce00078e00ff */
[----:B0-----:R-:W-:Y:S05]  /*15c80*/  WARPSYNC.COLLECTIVE R6, `(.L_x_7320) ;  /* 0x0000000006087348 */ /* 0x001fea0003c00000 */
[----:B------:R1:W2:Y:S02]  /*15c90*/  SHFL.DOWN P0, R0, R9, R8, R7 ;  /* 0x0800000809007389 */ /* 0x0002a40000000007 */
[----:B012---:R-:W-:Y:S05]  /*15ca0*/  ENDCOLLECTIVE ;  /* 0x000000000000791b */ /* 0x007fea0003800000 */
.L_x_7320:
[----:B------:R-:W-:Y:S05]  /*15cb0*/  BSYNC B0 ;  /* 0x0000000000007941 */ /* 0x000fea0003800000 */
.L_x_7319:
[----:B------:R-:W-:Y:S01]  /*15cc0*/  FMNMX R9, R9, R0, !PT ;  /* 0x0000000009097209 */ /* 0x000fe20007800000 */
[----:B------:R-:W-:Y:S02]  /*15cd0*/  IMAD.MOV.U32 R8, RZ, RZ, 0x8 ;  /* 0x00000008ff087424 */ /* 0x000fe400078e00ff */
[----:B------:R-:W-:Y:S02]  /*15ce0*/  IMAD.MOV.U32 R7, RZ, RZ, 0x1f ;  /* 0x0000001fff077424 */ /* 0x000fe400078e00ff */
[----:B------:R-:W-:-:S07]  /*15cf0*/  IMAD.MOV.U32 R6, RZ, RZ, -0x1 ;  /* 0xffffffffff067424 */ /* 0x000fce00078e00ff */
[----:B------:R-:W-:Y:S05]  /*15d00*/  WARPSYNC.COLLECTIVE R6, `(.L_x_7321) ;  /* 0x0000000006087348 */ /* 0x000fea0003c00000 */
[----:B------:R0:W1:Y:S02]  /*15d10*/  SHFL.DOWN P0, R0, R9, R8, R7 ;  /* 0x0800000809007389 */ /* 0x0000640000000007 */
[----:B01----:R-:W-:Y:S05]  /*15d20*/  ENDCOLLECTIVE ;  /* 0x000000000000791b */ /* 0x003fea0003800000 */
.L_x_7321:
[----:B------:R-:W-:Y:S01]  /*15d30*/  IMAD.MOV.U32 R8, RZ, RZ, 0x4 ;  /* 0x00000004ff087424 */ /* 0x000fe200078e00ff */
[----:B------:R-:W-:-:S05]  /*15d40*/  FMNMX R3, R9, R0, !PT ;  /* 0x0000000009037209 */ /* 0x000fca0007800000 */
[----:B------:R-:W-:-:S07]  /*15d50*/  IMAD.MOV.U32 R9, RZ, RZ, R3 ;  /* 0x000000ffff097224 */ /* 0x000fce00078e0003 */
[----:B------:R-:W-:Y:S05]  /*15d60*/  WARPSYNC.COLLECTIVE R6, `(.L_x_7322) ;  /* 0x0000000006087348 */ /* 0x000fea0003c00000 */
[----:B------:R0:W1:Y:S02]  /*15d70*/  SHFL.DOWN P0, R0, R9, R8, R7 ;  /* 0x0800000809007389 */ /* 0x0000640000000007 */
[----:B01----:R-:W-:Y:S05]  /*15d80*/  ENDCOLLECTIVE ;  /* 0x000000000000791b */ /* 0x003fea0003800000 */
.L_x_7322:
[----:B------:R-:W-:Y:S01]  /*15d90*/  IMAD.MOV.U32 R8, RZ, RZ, 0x2 ;  /* 0x00000002ff087424 */ /* 0x000fe200078e00ff */
[----:B------:R-:W-:Y:S01]  /*15da0*/  FMNMX R4, R3, R0, !PT ;  /* 0x0000000003047209 */ /* 0x000fe20007800000 */
[----:B------:R-:W-:-:S04]  /*15db0*/  IMAD.MOV.U32 R3, RZ, RZ, RZ ;  /* 0x000000ffff037224 */ /* 0x000fc800078e00ff */
[----:B------:R-:W-:-:S07]  /*15dc0*/  IMAD.MOV.U32 R9, RZ, RZ, R4 ;  /* 0x000000ffff097224 */ /* 0x000fce00078e0004 */
[----:B------:R-:W-:Y:S05]  /*15dd0*/  WARPSYNC.COLLECTIVE R6, `(.L_x_7323) ;  /* 0x0000000006087348 */ /* 0x000fea0003c00000 */
[----:B------:R0:W1:Y:S02]  /*15de0*/  SHFL.DOWN P0, R0, R9, R8, R7 ;  /* 0x0800000809007389 */ /* 0x0000640000000007 */
[----:B01----:R-:W-:Y:S05]  /*15df0*/  ENDCOLLECTIVE ;  /* 0x000000000000791b */ /* 0x003fea0003800000 */
.L_x_7323:
[----:B------:R-:W-:Y:S01]  /*15e00*/  IMAD.MOV.U32 R8, RZ, RZ, 0x1 ;  /* 0x00000001ff087424 */ /* 0x000fe200078e00ff */
[----:B------:R-:W-:-:S05]  /*15e10*/  FMNMX R5, R4, R0, !PT ;  /* 0x0000000004057209 */ /* 0x000fca0007800000 */
[----:B------:R-:W-:-:S07]  /*15e20*/  IMAD.MOV.U32 R9, RZ, RZ, R5 ;  /* 0x000000ffff097224 */ /* 0x000fce00078e0005 */
[----:B------:R-:W-:Y:S05]  /*15e30*/  WARPSYNC.COLLECTIVE R6, `(.L_x_7324) ;  /* 0x0000000006087348 */ /* 0x000fea0003c00000 */
[----:B------:R0:W1:Y:S02]  /*15e40*/  SHFL.DOWN P0, R0, R9, R8, R7 ;  /* 0x0800000809007389 */ /* 0x0000640000000007 */
[----:B01----:R-:W-:Y:S05]  /*15e50*/  ENDCOLLECTIVE ;  /* 0x000000000000791b */ /* 0x003fea0003800000 */
.L_x_7324:
[----:B------:R-:W-:Y:S01]  /*15e60*/  FMNMX R5, R5, R0, !PT ;  /* 0x0000000005057209 */ /* 0x000fe20007800000 */
[----:B------:R-:W-:-:S07]  /*15e70*/  IMAD.MOV.U32 R0, RZ, RZ, 0x1f ;  /* 0x0000001fff007424 */ /* 0x000fce00078e00ff */
[----:B------:R-:W-:Y:S05]  /*15e80*/  WARPSYNC.COLLECTIVE R6, `(.L_x_7325) ;  /* 0x0000000006087348 */ /* 0x000fea0003c00000 */
[----:B------:R0:W1:Y:S02]  /*15e90*/  SHFL.IDX P0, R0, R5, R3, R0 ;  /* 0x0000000305007389 */ /* 0x0000640000000000 */
[----:B01----:R-:W-:Y:S05]  /*15ea0*/  ENDCOLLECTIVE ;  /* 0x000000000000791b */ /* 0x003fea0003800000 */
.L_x_7325:
[----:B------:R-:W-:Y:S01]  /*15eb0*/  IMAD.MOV.U32 R10, RZ, RZ, R0 ;  /* 0x000000ffff0a7224 */ /* 0x000fe200078e0000 */
[----:B------:R-:W-:Y:S06]  /*15ec0*/  BRA `(.L_x_7326) ;  /* 0xffffff5400407947 */ /* 0x000fec000383ffff */
.L_x_6966:
[----:B------:R-:W-:Y:S01]  /*15ed0*/  BSSY B0, `(.L_x_7327) ;  /* 0x0000007000007945 */ /* 0x000fe20003800000 */
[----:B------:R-:W-:Y:S02]  /*15ee0*/  IMAD.MOV.U32 R8, RZ, RZ, 0x10 ;  /* 0x00000010ff087424 */ /* 0x000fe400078e00ff */
[----:B-1----:R-:W-:Y:S02]  /*15ef0*/  IMAD.MOV.U32 R7, RZ, RZ, 0x1f ;  /* 0x0000001fff077424 */ /* 0x002fe400078e00ff */
[----:B------:R-:W-:-:S07]  /*15f00*/  IMAD.MOV.U32 R6, RZ, RZ, -0x1 ;  /* 0xffffffffff067424 */ /* 0x000fce00078e00ff */
[----:B0-----:R-:W-:Y:S05]  /*15f10*/  WARPSYNC.COLLECTIVE R6, `(.L_x_7328) ;  /* 0x0000000006087348 */ /* 0x001fea0003c00000 */
[----:B------:R1:W2:Y:S02]  /*15f20*/  SHFL.DOWN P0, R0, R9, R8, R7 ;  /* 0x0800000809007389 */ /* 0x0002a40000000007 */
[----:B012---:R-:W-:Y:S05]  /*15f30*/  ENDCOLLECTIVE ;  /* 0x000000000000791b */ /* 0x007fea0003800000 */
.L_x_7328:
[----:B------:R-:W-:Y:S05]  /*15f40*/  BSYNC B0 ;  /* 0x0000000000007941 */ /* 0x000fea0003800000 */
.L_x_7327:
[----:B------:R-:W-:Y:S01]  /*15f50*/  FMNMX R9, R9, R0, !PT ;  /* 0x0000000009097209 */ /* 0x000fe20007800000 */
[----:B------:R-:W-:Y:S02]  /*15f60*/  IMAD.MOV.U32 R8, RZ, RZ, 0x8 ;  /* 0x00000008ff087424 */ /* 0x000fe400078e00ff */
[----:B------:R-:W-:Y:S02]  /*15f70*/  IMAD.MOV.U32 R7, RZ, RZ, 0x1f ;  /* 0x0000001fff077424 */ /* 0x000fe400078e00ff */
[----:B------:R-:W-:-:S07]  /*15f80*/  IMAD.MOV.U32 R6, RZ, RZ, -0x1 ;  /* 0xffffffffff067424 */ /* 0x000fce00078e00ff */
[----:B------:R-:W-:Y:S05]  /*15f90*/  WARPSYNC.COLLECTIVE R6, `(.L_x_7329) ;  /* 0x0000000006087348 */ /* 0x000fea0003c00000 */
[----:B------:R0:W1:Y:S02]  /*15fa0*/  SHFL.DOWN P0, R0, R9, R8, R7 ;  /* 0x0800000809007389 */ /* 0x0000640000000007 */
[----:B01----:R-:W-:Y:S05]  /*15fb0*/  ENDCOLLECTIVE ;  /* 0x000000000000791b */ /* 0x003fea0003800000 */
.L_x_7329:
[----:B------:R-:W-:Y:S01]  /*15fc0*/  IMAD.MOV.U32 R8, RZ, RZ, 0x4 ;  /* 0x00000004ff087424 */ /* 0x000fe200078e00ff */
[----:B------:R-:W-:-:S05]  /*15fd0*/  FMNMX R3, R9, R0, !PT ;  /* 0x0000000009037209 */ /* 0x000fca0007800000 */
[----:B------:R-:W-:-:S07]  /*15fe0*/  IMAD.MOV.U32 R9, RZ, RZ, R3 ;  /* 0x000000ffff097224 */ /* 0x000fce00078e0003 */
[----:B------:R-:W-:Y:S05]  /*15ff0*/  WARPSYNC.COLLECTIVE R6, `(.L_x_7330) ;  /* 0x0000000006087348 */ /* 0x000fea0003c00000 */
[----:B------:R0:W1:Y:S02]  /*16000*/  SHFL.DOWN P0, R0, R9, R8, R7 ;  /* 0x0800000809007389 */ /* 0x0000640000000007 */
[----:B01----:R-:W-:Y:S05]  /*16010*/  ENDCOLLECTIVE ;  /* 0x000000000000791b */ /* 0x003fea0003800000 */
.L_x_7330:
[----:B------:R-:W-:Y:S01]  /*16020*/  IMAD.MOV.U32 R8, RZ, RZ, 0x2 ;  /* 0x00000002ff087424 */ /* 0x000fe200078e00ff */
[----:B------:R-:W-:Y:S01]  /*16030*/  FMNMX R4, R3, R0, !PT ;  /* 0x0000000003047209 */ /* 0x000fe20007800000 */
[----:B------:R-:W-:-:S04]  /*16040*/  IMAD.MOV.U32 R3, RZ, RZ, RZ ;  /* 0x000000ffff037224 */ /* 0x000fc800078e00ff */
[----:B------:R-:W-:-:S07]  /*16050*/  IMAD.MOV.U32 R9, RZ, RZ, R4 ;  /* 0x000000ffff097224 */ /* 0x000fce00078e0004 */
[----:B------:R-:W-:Y:S05]  /*16060*/  WARPSYNC.COLLECTIVE R6, `(.L_x_7331) ;  /* 0x0000000006087348 */ /* 0x000fea0003c00000 */
[----:B------:R0:W1:Y:S02]  /*16070*/  SHFL.DOWN P0, R0, R9, R8, R7 ;  /* 0x0800000809007389 */ /* 0x0000640000000007 */
[----:B01----:R-:W-:Y:S05]  /*16080*/  ENDCOLLECTIVE ;  /* 0x000000000000791b */ /* 0x003fea0003800000 */
.L_x_7331:
[----:B------:R-:W-:Y:S01]  /*16090*/  IMAD.MOV.U32 R8, RZ, RZ, 0x1 ;  /* 0x00000001ff087424 */ /* 0x000fe200078e00ff */
[----:B------:R-:W-:-:S05]  /*160a0*/  FMNMX R5, R4, R0, !PT ;  /* 0x0000000004057209 */ /* 0x000fca0007800000 */
[----:B------:R-:W-:-:S07]  /*160b0*/  IMAD.MOV.U32 R9, RZ, RZ, R5 ;  /* 0x000000ffff097224 */ /* 0x000fce00078e0005 */
[----:B------:R-:W-:Y:S05]  /*160c0*/  WARPSYNC.COLLECTIVE R6, `(.L_x_7332) ;  /* 0x0000000006087348 */ /* 0x000fea0003c00000 */
[----:B------:R0:W1:Y:S02]  /*160d0*/  SHFL.DOWN P0, R0, R9, R8, R7 ;  /* 0x0800000809007389 */ /* 0x0000640000000007 */
[----:B01----:R-:W-:Y:S05]  /*160e0*/  ENDCOLLECTIVE ;  /* 0x000000000000791b */ /* 0x003fea0003800000 */
.L_x_7332:
[----:B------:R-:W-:Y:S01]  /*160f0*/  FMNMX R5, R5, R0, !PT ;  /* 0x0000000005057209 */ /* 0x000fe20007800000 */
[----:B------:R-:W-:-:S07]  /*16100*/  IMAD.MOV.U32 R0, RZ, RZ, 0x1f ;  /* 0x0000001fff007424 */ /* 0x000fce00078e00ff */
[----:B------:R-:W-:Y:S05]  /*16110*/  WARPSYNC.COLLECTIVE R6, `(.L_x_7333) ;  /* 0x0000000006087348 */ /* 0x000fea0003c00000 */
[----:B------:R0:W1:Y:S02]  /*16120*/  SHFL.IDX P0, R0, R5, R3, R0 ;  /* 0x0000000305007389 */ /* 0x0000640000000000 */
[----:B01----:R-:W-:Y:S05]  /*16130*/  ENDCOLLECTIVE ;  /* 0x000000000000791b */ /* 0x003fea0003800000 */
.L_x_7333:
[----:B------:R-:W-:Y:S01]  /*16140*/  IMAD.MOV.U32 R10, RZ, RZ, R0 ;  /* 0x000000ffff0a7224 */ /* 0x000fe200078e0000 */
[----:B------:R-:W-:Y:S06]  /*16150*/  BRA `(.L_x_7334) ;  /* 0xffffff5400c47947 */ /* 0x000fec000383ffff */
.L_x_6974:
[----:B------:R-:W-:Y:S01]  /*16160*/  BSSY B0, `(.L_x_7335) ;  /* 0x0000007000007945 */ /* 0x000fe20003800000 */
[----:B------:R-:W-:Y:S02]  /*16170*/  IMAD.MOV.U32 R8, RZ, RZ, 0x10 ;  /* 0x00000010ff087424 */ /* 0x000fe400078e00ff */
[----:B------:R-:W-:Y:S02]  /*16180*/  IMAD.MOV.U32 R7, RZ, RZ, 0x1f ;  /* 0x0000001fff077424 */ /* 0x000fe400078e00ff */
[----:B------:R-:W-:-:S07]  /*16190*/  IMAD.MOV.U32 R6, RZ, RZ, -0x1 ;  /* 0xffffffffff067424 */ /* 0x000fce00078e00ff */
[----:B0-----:R-:W-:Y:S05]  /*161a0*/  WARPSYNC.COLLECTIVE R6, `(.L_x_7336) ;  /* 0x0000000006087348 */ /* 0x001fea0003c00000 */
[----:B------:R1:W2:Y:S02]  /*161b0*/  SHFL.DOWN P0, R0, R9, R8, R7 ;  /* 0x0800000809007389 */ /* 0x0002a40000000007 */
[----:B012---:R-:W-:Y:S05]  /*161c0*/  ENDCOLLECTIVE ;  /* 0x000000000000791b */ /* 0x007fea0003800000 */
.L_x_7336:
[----:B------:R-:W-:Y:S05]  /*161d0*/  BSYNC B0 ;  /* 0x0000000000007941 */ /* 0x000fea0003800000 */
.L_x_7335:
[----:B------:R-:W-:Y:S01]  /*161e0*/  FMNMX R9, R9, R0, !PT ;  /* 0x0000000009097209 */ /* 0x000fe20007800000 */
[----:B------:R-:W-:Y:S02]  /*161f0*/  IMAD.MOV.U32 R8, RZ, RZ, 0x8 ;  /* 0x00000008ff087424 */ /* 0x000fe400078e00ff */
[----:B------:R-:W-:Y:S02]  /*16200*/  IMAD.MOV.U32 R7, RZ, RZ, 0x1f ;  /* 0x0000001fff077424 */ /* 0x000fe400078e00ff */
[----:B------:R-:W-:-:S07]  /*16210*/  IMAD.MOV.U32 R6, RZ, RZ, -0x1 ;  /* 0xffffffffff067424 */ /* 0x000fce00078e00ff */
[----:B------:R-:W-:Y:S05]  /*16220*/  WARPSYNC.COLLECTIVE R6, `(.L_x_7337) ;  /* 0x0000000006087348 */ /* 0x000fea0003c00000 */
[----:B------:R0:W1:Y:S02]  /*16230*/  SHFL.DOWN P0, R0, R9, R8, R7 ;  /* 0x0800000809007389 */ /* 0x0000640000000007 */
[----:B01----:R-:W-:Y:S05]  /*16240*/  ENDCOLLECTIVE ;  /* 0x000000000000791b */ /* 0x003fea0003800000 */
.L_x_7337:
[----:B------:R-:W-:Y:S01]  /*16250*/  IMAD.MOV.U32 R8, RZ, RZ, 0x4 ;  /* 0x00000004ff087424 */ /* 0x000fe200078e00ff */
[----:B------:R-:W-:-:S05]  /*16260*/  FMNMX R3, R9, R0, !PT ;  /* 0x0000000009037209 */ /* 0x000fca0007800000 */
[----:B------:R-:W-:-:S07]  /*16270*/  IMAD.MOV.U32 R9, RZ, RZ, R3 ;  /* 0x000000ffff097224 */ /* 0x000fce00078e0003 */
[----:B------:R-:W-:Y:S05]  /*16280*/  WARPSYNC.COLLECTIVE R6, `(.L_x_7338) ;  /* 0x0000000006087348 */ /* 0x000fea0003c00000 */
[----:B------:R0:W1:Y:S02]  /*16290*/  SHFL.DOWN P0, R0, R9, R8, R7 ;  /* 0x0800000809007389 */ /* 0x0000640000000007 */
[----:B01----:R-:W-:Y:S05]  /*162a0*/  ENDCOLLECTIVE ;  /* 0x000000000000791b */ /* 0x003fea0003800000 */
.L_x_7338:
[----:B------:R-:W-:Y:S01]  /*162b0*/  IMAD.MOV.U32 R8, RZ, RZ, 0x2 ;  /* 0x00000002ff087424 */ /* 0x000fe200078e00ff */
[----:B------:R-:W-:Y:S01]  /*162c0*/  FMNMX R5, R3, R0, !PT ;  /* 0x0000000003057209 */ /* 0x000fe20007800000 */
[----:B------:R-:W-:-:S04]  /*162d0*/  IMAD.MOV.U32 R3, RZ, RZ, RZ ;  /* 0x000000ffff037224 */ /* 0x000fc800078e00ff */
[----:B------:R-:W-:-:S07]  /*162e0*/  IMAD.MOV.U32 R9, RZ, RZ, R5 ;  /* 0x000000ffff097224 */ /* 0x000fce00078e0005 */
[----:B------:R-:W-:Y:S05]  /*162f0*/  WARPSYNC.COLLECTIVE R6, `(.L_x_7339) ;  /* 0x0000000006087348 */ /* 0x000fea0003c00000 */
[----:B------:R0:W1:Y:S02]  /*16300*/  SHFL.DOWN P0, R0, R9, R8, R7 ;  /* 0x0800000809007389 */ /* 0x0000640000000007 */
[----:B01----:R-:W-:Y:S05]  /*16310*/  ENDCOLLECTIVE ;  /* 0x000000000000791b */ /* 0x003fea0003800000 */
.L_x_7339:
[----:B------:R-:W-:Y:S01]  /*16320*/  IMAD.MOV.U32 R8, RZ, RZ, 0x1 ;  /* 0x00000001ff087424 */ /* 0x000fe200078e00ff */
[----:B------:R-:W-:-:S05]  /*16330*/  FMNMX R10, R5, R0, !PT ;  /* 0x00000000050a7209 */ /* 0x000fca0007800000 */
[----:B------:R-:W-:-:S07]  /*16340*/  IMAD.MOV.U32 R9, RZ, RZ, R10 ;  /* 0x000000ffff097224 */ /* 0x000fce00078e000a */
[----:B------:R-:W-:Y:S05]  /*16350*/  WARPSYNC.COLLECTIVE R6, `(.L_x_7340) ;  /* 0x0000000006087348 */ /* 0x000fea0003c00000 */
[----:B------:R0:W1:Y:S02]  /*16360*/  SHFL.DOWN P0, R0, R9, R8, R7 ;  /* 0x0800000809007389 */ /* 0x0000640000000007 */
[----:B01----:R-:W-:Y:S05]  /*16370*/  ENDCOLLECTIVE ;  /* 0x000000000000791b */ /* 0x003fea0003800000 */
.L_x_7340:
[----:B------:R-:W-:-:S05]  /*16380*/  FMNMX R0, R10, R0, !PT ;  /* 0x000000000a007209 */ /* 0x000fca0007800000 */
[----:B------:R-:W-:Y:S02]  /*16390*/  IMAD.MOV.U32 R5, RZ, RZ, R0 ;  /* 0x000000ffff057224 */ /* 0x000fe400078e0000 */
[----:B------:R-:W-:-:S07]  /*163a0*/  IMAD.MOV.U32 R0, RZ, RZ, 0x1f ;  /* 0x0000001fff007424 */ /* 0x000fce00078e00ff */
[----:B------:R-:W-:Y:S05]  /*163b0*/  WARPSYNC.COLLECTIVE R6, `(.L_x_7341) ;  /* 0x0000000006087348 */ /* 0x000fea0003c00000 */
[----:B------:R0:W1:Y:S02]  /*163c0*/  SHFL.IDX P0, R0, R5, R3, R0 ;  /* 0x0000000305007389 */ /* 0x0000640000000000 */
[----:B01----:R-:W-:Y:S05]  /*163d0*/  ENDCOLLECTIVE ;  /* 0x000000000000791b */ /* 0x003fea0003800000 */
.L_x_7341:
[----:B------:R-:W-:Y:S01]  /*163e0*/  IMAD.MOV.U32 R11, RZ, RZ, R0 ;  /* 0x000000ffff0b7224 */ /* 0x000fe200078e0000 */
[----:B------:R-:W-:Y:S06]  /*163f0*/  BRA `(.L_x_7342) ;  /* 0xffffff5800407947 */ /* 0x000fec000383ffff */
.L_x_6982:
[----:B------:R-:W-:Y:S01]  /*16400*/  BSSY B0, `(.L_x_7343) ;  /* 0x0000007000007945 */ /* 0x000fe20003800000 */
[----:B------:R-:W-:Y:S02]  /*16410*/  IMAD.MOV.U32 R8, RZ, RZ, 0x10 ;  /* 0x00000010ff087424 */ /* 0x000fe400078e00ff */
[----:B------:R-:W-:Y:S02]  /*16420*/  IMAD.MOV.U32 R7, RZ, RZ, 0x1f ;  /* 0x0000001fff077424 */ /* 0x000fe400078e00ff */
[----:B------:R-:W-:-:S07]  /*16430*/  IMAD.MOV.U32 R6, RZ, RZ, -0x1 ;  /* 0xffffffffff067424 */ /* 0x000fce00078e00ff */
[----:B------:R-:W-:Y:S05]  /*16440*/  WARPSYNC.COLLECTIVE R6, `(.L_x_7344) ;  /* 0x0000000006087348 */ /* 0x000fea0003c00000 */
[----:B------:R0:W1:Y:S02]  /*16450*/  SHFL.DOWN P0, R0, R9, R8, R7 ;  /* 0x0800000809007389 */ /* 0x0000640000000007 */
[----:B01----:R-:W-:Y:S05]  /*16460*/  ENDCOLLECTIVE ;  /* 0x000000000000791b */ /* 0x003fea0003800000 */
.L_x_7344:
[----:B------:R-:W-:Y:S05]  /*16470*/  BSYNC B0 ;  /* 0x0000000000007941 */ /* 0x000fea0003800000 */
.L_x_7343:
[----:B------:R-:W-:Y:S01]  /*16480*/  FMNMX R9, R9, R0, !PT ;  /* 0x0000000009097209 */ /* 0x000fe20007800000 */
[----:B------:R-:W-:Y:S02]  /*16490*/  IMAD.MOV.U32 R8, RZ, RZ, 0x8 ;  /* 0x00000008ff087424 */ /* 0x000fe400078e00ff */
[----:B------:R-:W-:Y:S02]  /*164a0*/  IMAD.MOV.U32 R7, RZ, RZ, 0x1f ;  /* 0x0000001fff077424 */ /* 0x000fe400078e00ff */
[----:B------:R-:W-:-:S07]  /*164b0*/  IMAD.MOV.U32 R6, RZ, RZ, -0x1 ;  /* 0xffffffffff067424 */ /* 0x000fce00078e00ff */
[----:B------:R-:W-:Y:S05]  /*164c0*/  WARPSYNC.COLLECTIVE R6, `(.L_x_7345) ;  /* 0x0000000006087348 */ /* 0x000fea0003c00000 */
[----:B------:R0:W1:Y:S02]  /*164d0*/  SHFL.DOWN P0, R0, R9, R8, R7 ;  /* 0x0800000809007389 */ /* 0x0000640000000007 */
[----:B01----:R-:W-:Y:S05]  /*164e0*/  ENDCOLLECTIVE ;  /* 0x000000000000791b */ /* 0x003fea0003800000 */
.L_x_7345:
[----:B------:R-:W-:Y:S01]  /*164f0*/  IMAD.MOV.U32 R8, RZ, RZ, 0x4 ;  /* 0x00000004ff087424 */ /* 0x000fe200078e00ff */
[----:B------:R-:W-:-:S05]  /*16500*/  FMNMX R3, R9, R0, !PT ;  /* 0x0000000009037209 */ /* 0x000fca0007800000 */
[----:B------:R-:W-:-:S07]  /*16510*/  IMAD.MOV.U32 R9, RZ, RZ, R3 ;  /* 0x000000ffff097224 */ /* 0x000fce00078e0003 */
[----:B------:R-:W-:Y:S05]  /*16520*/  WARPSYNC.COLLECTIVE R6, `(.L_x_7346) ;  /* 0x0000000006087348 */ /* 0x000fea0003c00000 */
[----:B------:R0:W1:Y:S02]  /*16530*/  SHFL.DOWN P0, R0, R9, R8, R7 ;  /* 0x0800000809007389 */ /* 0x0000640000000007 */
[----:B01----:R-:W-:Y:S05]  /*16540*/  ENDCOLLECTIVE ;  /* 0x000000000000791b */ /* 0x003fea0003800000 */
.L_x_7346:
[----:B------:R-:W-:Y:S01]  /*16550*/  IMAD.MOV.U32 R8, RZ, RZ, 0x2 ;  /* 0x00000002ff087424 */ /* 0x000fe200078e00ff */
[----:B------:R-:W-:Y:S01]  /*16560*/  FMNMX R5, R3, R0, !PT ;  /* 0x0000000003057209 */ /* 0x000fe20007800000 */
[----:B------:R-:W-:-:S04]  /*16570*/  IMAD.MOV.U32 R3, RZ, RZ, RZ ;  /* 0x000000ffff037224 */ /* 0x000fc800078e00ff */
[----:B------:R-:W-:-:S07]  /*16580*/  IMAD.MOV.U32 R9, RZ, RZ, R5 ;  /* 0x000000ffff097224 */ /* 0x000fce00078e0005 */
[----:B------:R-:W-:Y:S05]  /*16590*/  WARPSYNC.COLLECTIVE R6, `(.L_x_7347) ;  /* 0x0000000006087348 */ /* 0x000fea0003c00000 */
[----:B------:R0:W1:Y:S02]  /*165a0*/  SHFL.DOWN P0, R0, R9, R8, R7 ;  /* 0x0800000809007389 */ /* 0x0000640000000007 */
[----:B01----:R-:W-:Y:S05]  /*165b0*/  ENDCOLLECTIVE ;  /* 0x000000000000791b */ /* 0x003fea0003800000 */
.L_x_7347:
[----:B------:R-:W-:Y:S01]  /*165c0*/  IMAD.MOV.U32 R8, RZ, RZ, 0x1 ;  /* 0x00000001ff087424 */ /* 0x000fe200078e00ff */
[----:B------:R-:W-:-:S05]  /*165d0*/  FMNMX R10, R5, R0, !PT ;  /* 0x00000000050a7209 */ /* 0x000fca0007800000 */
[----:B------:R-:W-:-:S07]  /*165e0*/  IMAD.MOV.U32 R9, RZ, RZ, R10 ;  /* 0x000000ffff097224 */ /* 0x000fce00078e000a */
[----:B------:R-:W-:Y:S05]  /*165f0*/  WARPSYNC.COLLECTIVE R6, `(.L_x_7348) ;  /* 0x0000000006087348 */ /* 0x000fea0003c00000 */
[----:B------:R0:W1:Y:S02]  /*16600*/  SHFL.DOWN P0, R0, R9, R8, R7 ;  /* 0x0800000809007389 */ /* 0x0000640000000007 */
[----:B01----:R-:W-:Y:S05]  /*16610*/  ENDCOLLECTIVE ;  /* 0x000000000000791b */ /* 0x003fea0003800000 */
.L_x_7348:
[----:B------:R-:W-:-:S05]  /*16620*/  FMNMX R0, R10, R0, !PT ;  /* 0x000000000a007209 */ /* 0x000fca0007800000 */
[----:B------:R-:W-:Y:S02]  /*16630*/  IMAD.MOV.U32 R5, RZ, RZ, R0 ;  /* 0x000000ffff057224 */ /* 0x000fe400078e0000 */
[----:B------:R-:W-:-:S07]  /*16640*/  IMAD.MOV.U32 R0, RZ, RZ, 0x1f ;  /* 0x0000001fff007424 */ /* 0x000fce00078e00ff */
[----:B------:R-:W-:Y:S05]  /*16650*/  WARPSYNC.COLLECTIVE R6, `(.L_x_7349) ;  /* 0x0000000006087348 */ /* 0x000fea0003c00000 */
[----:B------:R0:W1:Y:S02]  /*16660*/  SHFL.IDX P0, R0, R5, R3, R0 ;  /* 0x0000000305007389 */ /* 0x0000640000000000 */
[----:B01----:R-:W-:Y:S05]  /*16670*/  ENDCOLLECTIVE ;  /* 0x000000000000791b */ /* 0x003fea0003800000 */
.L_x_7349:
[----:B------:R-:W-:Y:S01]  /*16680*/  IMAD.MOV.U32 R11, RZ, RZ, R0 ;  /* 0x000000ffff0b7224 */ /* 0x000fe200078e0000 */
[----:B------:R-:W-:Y:S06]  /*16690*/  BRA `(.L_x_7350) ;  /* 0xffffff5800bc7947 */ /* 0x000fec000383ffff */
.L_x_6989:
[----:B------:R-:W-:Y:S01]  /*166a0*/  BSSY B0, `(.L_x_7351) ;  /* 0x0000007000007945 */ /* 0x000fe20003800000 */
[----:B------:R-:W-:Y:S02]  /*166b0*/  IMAD.MOV.U32 R8, RZ, RZ, 0x10 ;  /* 0x00000010ff087424 */ /* 0x000fe400078e00ff */
[----:B------:R-:W-:Y:S02]  /*166c0*/  IMAD.MOV.U32 R7, RZ, RZ, 0x1f ;  /* 0x0000001fff077424 */ /* 0x000fe400078e00ff */
[----:B------:R-:W-:-:S07]  /*166d0*/  IMAD.MOV.U32 R6, RZ, RZ, -0x1 ;  /* 0xffffffffff067424 */ /* 0x000fce00078e00ff */
[----:B-12---:R-:W-:Y:S05]  /*166e0*/  WARPSYNC.COLLECTIVE R6, `(.L_x_7352) ;  /* 0x0000000006087348 */ /* 0x006fea0003c00000 */
[----:B-1----:R0:W1:Y:S02]  /*166f0*/  SHFL.DOWN P0, R0, R9, R8, R7 ;  /* 0x0800000809007389 */ /* 0x0020640000000007 */
[----:B012---:R-:W-:Y:S05]  /*16700*/  ENDCOLLECTIVE ;  /* 0x000000000000791b */ /* 0x007fea0003800000 */
.L_x_7352:
[----:B------:R-:W-:Y:S05]  /*16710*/  BSYNC B0 ;  /* 0x0000000000007941 */ /* 0x000fea0003800000 */
.L_x_7351:
[----:B------:R-:W-:Y:S01]  /*16720*/  FMNMX R9, R9, R0, !PT ;  /* 0x0000000009097209 */ /* 0x000fe20007800000 */
[----:B------:R-:W-:Y:S02]  /*16730*/  IMAD.MOV.U32 R8, RZ, RZ, 0x8 ;  /* 0x00000008ff087424 */ /* 0x000fe400078e00ff */
[----:B------:R-:W-:Y:S02]  /*16740*/  IMAD.MOV.U32 R7, RZ, RZ, 0x1f ;  /* 0x0000001fff077424 */ /* 0x000fe400078e00ff */
[----:B------:R-:W-:-:S07]  /*16750*/  IMAD.MOV.U32 R6, RZ, RZ, -0x1 ;  /* 0xffffffffff067424 */ /* 0x000fce00078e00ff */
[----:B------:R-:W-:Y:S05]  /*16760*/  WARPSYNC.COLLECTIVE R6, `(.L_x_7353) ;  /* 0x0000000006087348 */ /* 0x000fea0003c00000 */
[----:B------:R0:W1:Y:S02]  /*16770*/  SHFL.DOWN P0, R0, R9, R8, R7 ;  /* 0x0800000809007389 */ /* 0x0000640000000007 */
[----:B01----:R-:W-:Y:S05]  /*16780*/  ENDCOLLECTIVE ;  /* 0x000000000000791b */ /* 0x003fea0003800000 */
.L_x_7353:
[----:B------:R-:W-:Y:S01]  /*16790*/  IMAD.MOV.U32 R8, RZ, RZ, 0x4 ;  /* 0x00000004ff087424 */ /* 0x000fe200078e00ff */
[----:B------:R-:W-:-:S05]  /*167a0*/  FMNMX R3, R9, R0, !PT ;  /* 0x0000000009037209 */ /* 0x000fca0007800000 */
[----:B------:R-:W-:-:S07]  /*167b0*/  IMAD.MOV.U32 R9, RZ, RZ, R3 ;  /* 0x000000ffff097224 */ /* 0x000fce00078e0003 */
[----:B------:R-:W-:Y:S05]  /*167c0*/  WARPSYNC.COLLECTIVE R6, `(.L_x_7354) ;  /* 0x0000000006087348 */ /* 0x000fea0003c00000 */
[----:B------:R0:W1:Y:S02]  /*167d0*/  SHFL.DOWN P0, R0, R9, R8, R7 ;  /* 0x0800000809007389 */ /* 0x0000640000000007 */
[----:B01----:R-:W-:Y:S05]  /*167e0*/  ENDCOLLECTIVE ;  /* 0x000000000000791b */ /* 0x003fea0003800000 */
.L_x_7354:
[----:B------:R-:W-:Y:S01]  /*167f0*/  IMAD.MOV.U32 R8, RZ, RZ, 0x2 ;  /* 0x00000002ff087424 */ /* 0x000fe200078e00ff */
[----:B------:R-:W-:Y:S01]  /*16800*/  FMNMX R5, R3, R0, !PT ;  /* 0x0000000003057209 */ /* 0x000fe20007800000 */
[----:B------:R-:W-:-:S04]  /*16810*/  IMAD.MOV.U32 R3, RZ, RZ, RZ ;  /* 0x000000ffff037224 */ /* 0x000fc800078e00ff */
[----:B------:R-:W-:-:S07]  /*16820*/  IMAD.MOV.U32 R9, RZ, RZ, R5 ;  /* 0x000000ffff097224 */ /* 0x000fce00078e0005 */
[----:B------:R-:W-:Y:S05]  /*16830*/  WARPSYNC.COLLECTIVE R6, `(.L_x_7355) ;  /* 0x0000000006087348 */ /* 0x000fea0003c00000 */
[----:B------:R0:W1:Y:S02]  /*16840*/  SHFL.DOWN P0, R0, R9, R8, R7 ;  /* 0x0800000809007389 */ /* 0x0000640000000007 */
[----:B01----:R-:W-:Y:S05]  /*16850*/  ENDCOLLECTIVE ;  /* 0x000000000000791b */ /* 0x003fea0003800000 */
.L_x_7355:
[----:B------:R-:W-:Y:S01]  /*16860*/  IMAD.MOV.U32 R8, RZ, RZ, 0x1 ;  /* 0x00000001ff087424 */ /* 0x000fe200078e00ff */
[----:B------:R-:W-:-:S05]  /*16870*/  FMNMX R10, R5, R0, !PT ;  /* 0x00000000050a7209 */ /* 0x000fca0007800000 */
[----:B------:R-:W-:-:S07]  /*16880*/  IMAD.MOV.U32 R9, RZ, RZ, R10 ;  /* 0x000000ffff097224 */ /* 0x000fce00078e000a */
[----:B------:R-:W-:Y:S05]  /*16890*/  WARPSYNC.COLLECTIVE R6, `(.L_x_7356) ;  /* 0x0000000006087348 */ /* 0x000fea0003c00000 */
[----:B------:R0:W1:Y:S02]  /*168a0*/  SHFL.DOWN P0, R0, R9, R8, R7 ;  /* 0x0800000809007389 */ /* 0x0000640000000007 */
[----:B01----:R-:W-:Y:S05]  /*168b0*/  ENDCOLLECTIVE ;  /* 0x000000000000791b */ /* 0x003fea0003800000 */
.L_x_7356:
[----:B------:R-:W-:-:S05]  /*168c0*/  FMNMX R0, R10, R0, !PT ;  /* 0x000000000a007209 */ /* 0x000fca0007800000 */
[----:B------:R-:W-:Y:S02]  /*168d0*/  IMAD.MOV.U32 R5, RZ, RZ, R0 ;  /* 0x000000ffff057224 */ /* 0x000fe400078e0000 */
[----:B------:R-:W-:-:S07]  /*168e0*/  IMAD.MOV.U32 R0, RZ, RZ, 0x1f ;  /* 0x0000001fff007424 */ /* 0x000fce00078e00ff */
[----:B------:R-:W-:Y:S05]  /*168f0*/  WARPSYNC.COLLECTIVE R6, `(.L_x_7357) ;  /* 0x0000000006087348 */ /* 0x000fea0003c00000 */
[----:B------:R0:W1:Y:S02]  /*16900*/  SHFL.IDX P0, R0, R5, R3, R0 ;  /* 0x0000000305007389 */ /* 0x0000640000000000 */
[----:B01----:R-:W-:Y:S05]  /*16910*/  ENDCOLLECTIVE ;  /* 0x000000000000791b */ /* 0x003fea0003800000 */
.L_x_7357:
[----:B------:R-:W-:Y:S01]  /*16920*/  IMAD.MOV.U32 R11, RZ, RZ, R0 ;  /* 0x000000ffff0b7224 */ /* 0x000fe200078e0000 */
[----:B------:R-:W-:Y:S06]  /*16930*/  BRA `(.L_x_7358) ;  /* 0xffffff5c002c7947 */ /* 0x000fec000383ffff */
.L_x_6997:
[----:B------:R-:W-:Y:S01]  /*16940*/  BSSY B0, `(.L_x_7359) ;  /* 0x0000007000007945 */ /* 0x000fe20003800000 */
[----:B------:R-:W-:Y:S02]  /*16950*/  IMAD.MOV.U32 R8, RZ, RZ, 0x10 ;  /* 0x00000010ff087424 */ /* 0x000fe400078e00ff */
[----:B-1----:R-:W-:Y:S02]  /*16960*/  IMAD.MOV.U32 R7, RZ, RZ, 0x1f ;  /* 0x0000001fff077424 */ /* 0x002fe400078e00ff */
[----:B------:R-:W-:-:S07]  /*16970*/  IMAD.MOV.U32 R6, RZ, RZ, -0x1 ;  /* 0xffffffffff067424 */ /* 0x000fce00078e00ff */
[----:B--2---:R-:W-:Y:S05]  /*16980*/  WARPSYNC.COLLECTIVE R6, `(.L_x_7360) ;  /* 0x0000000006087348 */ /* 0x004fea0003c00000 */
[----:B------:R0:W1:Y:S02]  /*16990*/  SHFL.DOWN P0, R0, R9, R8, R7 ;  /* 0x0800000809007389 */ /* 0x0000640000000007 */
[----:B012---:R-:W-:Y:S05]  /*169a0*/  ENDCOLLECTIVE ;  /* 0x000000000000791b */ /* 0x007fea0003800000 */
.L_x_7360:
[----:B------:R-:W-:Y:S05]  /*169b0*/  BSYNC B0 ;  /* 0x0000000000007941 */ /* 0x000fea0003800000 */
.L_x_7359:
[----:B------:R-:W-:Y:S01]  /*169c0*/  FMNMX R9, R9, R0, !PT ;  /* 0x0000000009097209 */ /* 0x000fe20007800000 */
[----:B------:R-:W-:Y:S02]  /*169d0*/  IMAD.MOV.U32 R8, RZ, RZ, 0x8 ;  /* 0x00000008ff087424 */ /* 0x000fe400078e00ff */
[----:B------:R-:W-:Y:S02]  /*169e0*/  IMAD.MOV.U32 R7, RZ, RZ, 0x1f ;  /* 0x0000001fff077424 */ /* 0x000fe400078e00ff */
[----:B------:R-:W-:-:S07]  /*169f0*/  IMAD.MOV.U32 R6, RZ, RZ, -0x1 ;  /* 0xffffffffff067424 */ /* 0x000fce00078e00ff */
[----:B------:R-:W-:Y:S05]  /*16a00*/  WARPSYNC.COLLECTIVE R6, `(.L_x_7361) ;  /* 0x0000000006087348 */ /* 0x000fea0003c00000 */
[----:B------:R0:W1:Y:S02]  /*16a10*/  SHFL.DOWN P0, R0, R9, R8, R7 ;  /* 0x0800000809007389 */ /* 0x0000640000000007 */
[----:B01----:R-:W-:Y:S05]  /*16a20*/  ENDCOLLECTIVE ;  /* 0x000000000000791b */ /* 0x003fea0003800000 */
.L_x_7361:
[----:B------:R-:W-:Y:S01]  /*16a30*/  IMAD.MOV.U32 R8, RZ, RZ, 0x4 ;  /* 0x00000004ff087424 */ /* 0x000fe200078e00ff */
[----:B------:R-:W-:-:S05]  /*16a40*/  FMNMX R3, R9, R0, !PT ;  /* 0x0000000009037209 */ /* 0x000fca0007800000 */
[----:B------:R-:W-:-:S07]  /*16a50*/  IMAD.MOV.U32 R9, RZ, RZ, R3 ;  /* 0x000000ffff097224 */ /* 0x000fce00078e0003 */
[----:B------:R-:W-:Y:S05]  /*16a60*/  WARPSYNC.COLLECTIVE R6, `(.L_x_7362) ;  /* 0x0000000006087348 */ /* 0x000fea0003c00000 */
[----:B------:R0:W1:Y:S02]  /*16a70*/  SHFL.DOWN P0, R0, R9, R8, R7 ;  /* 0x0800000809007389 */ /* 0x0000640000000007 */
[----:B01----:R-:W-:Y:S05]  /*16a80*/  ENDCOLLECTIVE ;  /* 0x000000000000791b */ /* 0x003fea0003800000 */
.L_x_7362:
[----:B------:R-:W-:Y:S01]  /*16a90*/  IMAD.MOV.U32 R8, RZ, RZ, 0x2 ;  /* 0x00000002ff087424 */ /* 0x000fe200078e00ff */
[----:B------:R-:W-:Y:S01]  /*16aa0*/  FMNMX R4, R3, R0, !PT ;  /* 0x0000000003047209 */ /* 0x000fe20007800000 */
[----:B------:R-:W-:-:S04]  /*16ab0*/  IMAD.MOV.U32 R3, RZ, RZ, RZ ;  /* 0x000000ffff037224 */ /* 0x000fc800078e00ff */
[----:B------:R-:W-:-:S07]  /*16ac0*/  IMAD.MOV.U32 R9, RZ, RZ, R4 ;  /* 0x000000ffff097224 */ /* 0x000fce00078e0004 */
[----:B------:R-:W-:Y:S05]  /*16ad0*/  WARPSYNC.COLLECTIVE R6, `(.L_x_7363) ;  /* 0x0000000006087348 */ /* 0x000fea0003c00000 */
[----:B------:R0:W1:Y:S02]  /*16ae0*/  SHFL.DOWN P0, R0, R9, R8, R7 ;  /* 0x0800000809007389 */ /* 0x0000640000000007 */
[----:B01----:R-:W-:Y:S05]  /*16af0*/  ENDCOLLECTIVE ;  /* 0x000000000000791b */ /* 0x003fea0003800000 */
.L_x_7363:
[----:B------:R-:W-:Y:S01]  /*16b00*/  IMAD.MOV.U32 R8, RZ, RZ, 0x1 ;  /* 0x00000001ff087424 */ /* 0x000fe200078e00ff */
[----:B------:R-:W-:-:S05]  /*16b10*/  FMNMX R5, R4, R0, !PT ;  /* 0x0000000004057209 */ /* 0x000fca0007800000 */
[----:B------:R-:W-:-:S07]  /*16b20*/  IMAD.MOV.U32 R9, RZ, RZ, R5 ;  /* 0x000000ffff097224 */ /* 0x000fce00078e0005 */
[----:B------:R-:W-:Y:S05]  /*16b30*/  WARPSYNC.COLLECTIVE R6, `(.L_x_7364) ;  /* 0x0000000006087348 */ /* 0x000fea0003c00000 */
[----:B------:R0:W1:Y:S02]  /*16b40*/  SHFL.DOWN P0, R0, R9, R8, R7 ;  /* 0x0800000809007389 */ /* 0x0000640000000007 */
[----:B01----:R-:W-:Y:S05]  /*16b50*/  ENDCOLLECTIVE ;  /* 0x000000000000791b */ /* 0x003fea0003800000 */
.L_x_7364:
[----:B------:R-:W-:Y:S01]  /*16b60*/  FMNMX R5, R5, R0, !PT ;  /* 0x0000000005057209 */ /* 0x000fe20007800000 */
[----:B------:R-:W-:-:S07]  /*16b70*/  IMAD.MOV.U32 R0, RZ, RZ, 0x1f ;  /* 0x0000001fff007424 */ /* 0x000fce00078e00ff */
[----:B------:R-:W-:Y:S05]  /*16b80*/  WARPSYNC.COLLECTIVE R6, `(.L_x_7365) ;  /* 0x0000000006087348 */ /* 0x000fea0003c00000 */
[----:B------:R0:W1:Y:S02]  /*16b90*/  SHFL.IDX P0, R0, R5, R3, R0 ;  /* 0x0000000305007389 */ /* 0x0000640000000000 */
[----:B01----:R-:W-:Y:S05]  /*16ba0*/  ENDCOLLECTIVE ;  /* 0x000000000000791b */ /* 0x003fea0003800000 */
.L_x_7365:
[----:B------:R-:W-:Y:S01]  /*16bb0*/  IMAD.MOV.U32 R10, RZ, RZ, R0 ;  /* 0x000000ffff0a7224 */ /* 0x000fe200078e0000 */
[----:B------:R-:W-:Y:S06]  /*16bc0*/  BRA `(.L_x_7366) ;  /* 0xffffff5c00987947 */ /* 0x000fec000383ffff */
.L_x_7005:
[----:B------:R-:W-:Y:S01]  /*16bd0*/  BSSY B0, `(.L_x_7367) ;  /* 0x0000007000007945 */ /* 0x000fe20003800000 */
[----:B------:R-:W-:Y:S02]  /*16be0*/  IMAD.MOV.U32 R8, RZ, RZ, 0x10 ;  /* 0x00000010ff087424 */ /* 0x000fe400078e00ff */
[----:B------:R-:W-:Y:S02]  /*16bf0*/  IMAD.MOV.U32 R7, RZ, RZ, 0x1f ;  /* 0x0000001fff077424 */ /* 0x000fe400078e00ff */
[----:B------:R-:W-:-:S07]  /*16c00*/  IMAD.MOV.U32 R6, RZ, RZ, -0x1 ;  /* 0xffffffffff067424 */ /* 0x000fce00078e00ff */
[----:B0-2---:R-:W-:Y:S05]  /*16c10*/  WARPSYNC.COLLECTIVE R6, `(.L_x_7368) ;  /* 0x0000000006087348 */ /* 0x005fea0003c00000 */
[----:B------:R1:W3:Y:S02]  /*16c20*/  SHFL.DOWN P0, R0, R9, R8, R7 ;  /* 0x0800000809007389 */ /* 0x0002e40000000007 */
[----:B0123--:R-:W-:Y:S05]  /*16c30*/  ENDCOLLECTIVE ;  /* 0x000000000000791b */ /* 0x00ffea0003800000 */
.L_x_7368:
[----:B------:R-:W-:Y:S05]  /*16c40*/  BSYNC B0 ;  /* 0x0000000000007941 */ /* 0x000fea0003800000 */
.L_x_7367:
[----:B------:R-:W-:Y:S01]  /*16c50*/  FMNMX R9, R9, R0, !PT ;  /* 0x0000000009097209 */ /* 0x000fe20007800000 */
[----:B------:R-:W-:Y:S02]  /*16c60*/  IMAD.MOV.U32 R8, RZ, RZ, 0x8 ;  /* 0x00000008ff087424 */ /* 0x000fe400078e00ff */
[----:B------:R-:W-:Y:S02]  /*16c70*/  IMAD.MOV.U32 R7, RZ, RZ, 0x1f ;  /* 0x0000001fff077424 */ /* 0x000fe400078e00ff */
[----:B------:R-:W-:-:S07]  /*16c80*/  IMAD.MOV.U32 R6, RZ, RZ, -0x1 ;  /* 0xffffffffff067424 */ /* 0x000fce00078e00ff */
[----:B------:R-:W-:Y:S05]  /*16c90*/  WARPSYNC.COLLECTIVE R6, `(.L_x_7369) ;  /* 0x0000000006087348 */ /* 0x000fea0003c00000 */
[----:B------:R0:W1:Y:S02]  /*16ca0*/  SHFL.DOWN P0, R0, R9, R8, R7 ;  /* 0x0800000809007389 */ /* 0x0000640000000007 */
[----:B01----:R-:W-:Y:S05]  /*16cb0*/  ENDCOLLECTIVE ;  /* 0x000000000000791b */ /* 0x003fea0003800000 */
.L_x_7369:
[----:B------:R-:W-:Y:S01]  /*16cc0*/  IMAD.MOV.U32 R8, RZ, RZ, 0x4 ;  /* 0x00000004ff087424 */ /* 0x000fe200078e00ff */
[----:B------:R-:W-:-:S05]  /*16cd0*/  FMNMX R3, R9, R0, !PT ;  /* 0x0000000009037209 */ /* 0x000fca0007800000 */
[----:B------:R-:W-:-:S07]  /*16ce0*/  IMAD.MOV.U32 R9, RZ, RZ, R3 ;  /* 0x000000ffff097224 */ /* 0x000fce00078e0003 */
[----:B------:R-:W-:Y:S05]  /*16cf0*/  WARPSYNC.COLLECTIVE R6, `(.L_x_7370) ;  /* 0x0000000006087348 */ /* 0x000fea0003c00000 */
[----:B------:R0:W1:Y:S02]  /*16d00*/  SHFL.DOWN P0, R0, R9, R8, R7 ;  /* 0x0800000809007389 */ /* 0x0000640000000007 */
[----:B01----:R-:W-:Y:S05]  /*16d10*/  ENDCOLLECTIVE ;  /* 0x000000000000791b */ /* 0x003fea0003800000 */
.L_x_7370:
[----:B------:R-:W-:Y:S01]  /*16d20*/  IMAD.MOV.U32 R8, RZ, RZ, 0x2 ;  /* 0x00000002ff087424 */ /* 0x000fe200078e00ff */
[----:B------:R-:W-:Y:S01]  /*16d30*/  FMNMX R4, R3, R0, !PT ;  /* 0x0000000003047209 */ /* 0x000fe20007800000 */
[----:B------:R-:W-:-:S04]  /*16d40*/  IMAD.MOV.U32 R3, RZ, RZ, RZ ;  /* 0x000000ffff037224 */ /* 0x000fc800078e00ff */
[----:B------:R-:W-:-:S07]  /*16d50*/  IMAD.MOV.U32 R9, RZ, RZ, R4 ;  /* 0x000000ffff097224 */ /* 0x000fce00078e0004 */
[----:B------:R-:W-:Y:S05]  /*16d60*/  WARPSYNC.COLLECTIVE R6, `(.L_x_7371) ;  /* 0x0000000006087348 */ /* 0x000fea0003c00000 */
[----:B------:R0:W1:Y:S02]  /*16d70*/  SHFL.DOWN P0, R0, R9, R8, R7 ;  /* 0x0800000809007389 */ /* 0x0000640000000007 */
[----:B01----:R-:W-:Y:S05]  /*16d80*/  ENDCOLLECTIVE ;  /* 0x000000000000791b */ /* 0x003fea0003800000 */
.L_x_7371:
[----:B------:R-:W-:Y:S01]  /*16d90*/  IMAD.MOV.U32 R8, RZ, RZ, 0x1 ;  /* 0x00000001ff087424 */ /* 0x000fe200078e00ff */
[----:B------:R-:W-:-:S05]  /*16da0*/  FMNMX R5, R4, R0, !PT ;  /* 0x0000000004057209 */ /* 0x000fca0007800000 */
[----:B------:R-:W-:-:S07]  /*16db0*/  IMAD.MOV.U32 R9, RZ, RZ, R5 ;  /* 0x000000ffff097224 */ /* 0x000fce00078e0005 */
[----:B------:R-:W-:Y:S05]  /*16dc0*/  WARPSYNC.COLLECTIVE R6, `(.L_x_7372) ;  /* 0x0000000006087348 */ /* 0x000fea0003c00000 */
[----:B------:R0:W1:Y:S02]  /*16dd0*/  SHFL.DOWN P0, R0, R9, R8, R7 ;  /* 0x0800000809007389 */ /* 0x0000640000000007 */
[----:B01----:R-:W-:Y:S05]  /*16de0*/  ENDCOLLECTIVE ;  /* 0x000000000000791b */ /* 0x003fea0003800000 */
.L_x_7372:
[----:B------:R-:W-:Y:S01]  /*16df0*/  FMNMX R5, R5, R0, !PT ;  /* 0x0000000005057209 */ /* 0x000fe20007800000 */
[----:B------:R-:W-:-:S07]  /*16e00*/  IMAD.MOV.U32 R0, RZ, RZ, 0x1f ;  /* 0x0000001fff007424 */ /* 0x000fce00078e00ff */
[----:B------:R-:W-:Y:S05]  /*16e10*/  WARPSYNC.COLLECTIVE R6, `(.L_x_7373) ;  /* 0x0000000006087348 */ /* 0x000fea0003c00000 */
[----:B------:R0:W1:Y:S02]  /*16e20*/  SHFL.IDX P0, R0, R5, R3, R0 ;  /* 0x0000000305007389 */ /* 0x0000640000000000 */
[----:B01----:R-:W-:Y:S05]  /*16e30*/  ENDCOLLECTIVE ;  /* 0x000000000000791b */ /* 0x003fea0003800000 */
.L_x_7373:
[----:B------:R-:W-:Y:S01]  /*16e40*/  IMAD.MOV.U32 R10, RZ, RZ, R0 ;  /* 0x000000ffff0a7224 */ /* 0x000fe200078e0000 */
[----:B------:R-:W-:Y:S06]  /*16e50*/  BRA `(.L_x_7374) ;  /* 0xffffff60001c7947 */ /* 0x000fec000383ffff */
.L_x_7013:
[----:B------:R-:W-:Y:S01]  /*16e60*/  BSSY B0, `(.L_x_7375) ;  /* 0x0000007000007945 */ /* 0x000fe20003800000 */
[----:B------:R-:W-:Y:S02]  /*16e70*/  IMAD.MOV.U32 R8, RZ, RZ, 0x10 ;  /* 0x00000010ff087424 */ /* 0x000fe400078e00ff */
[----:B-1----:R-:W-:Y:S02]  /*16e80*/  IMAD.MOV.U32 R7, RZ, RZ, 0x1f ;  /* 0x0000001fff077424 */ /* 0x002fe400078e00ff */
[----:B------:R-:W-:-:S07]  /*16e90*/  IMAD.MOV.U32 R6, RZ, RZ, -0x1 ;  /* 0xffffffffff067424 */ /* 0x000fce00078e00ff */
[----:B0-2---:R-:W-:Y:S05]  /*16ea0*/  WARPSYNC.COLLECTIVE R6, `(.L_x_7376) ;  /* 0x0000000006087348 */ /* 0x005fea0003c00000 */
[----:B------:R1:W3:Y:S02]  /*16eb0*/  SHFL.DOWN P0, R0, R9, R8, R7 ;  /* 0x0800000809007389 */ /* 0x0002e40000000007 */
[----:B0123--:R-:W-:Y:S05]  /*16ec0*/  ENDCOLLECTIVE ;  /* 0x000000000000791b */ /* 0x00ffea0003800000 */
.L_x_7376:
[----:B------:R-:W-:Y:S05]  /*16ed0*/  BSYNC B0 ;  /* 0x0000000000007941 */ /* 0x000fea0003800000 */
.L_x_7375:
[----:B------:R-:W-:Y:S01]  /*16ee0*/  FMNMX R9, R9, R0, !PT ;  /* 0x0000000009097209 */ /* 0x000fe20007800000 */
[----:B------:R-:W-:Y:S02]  /*16ef0*/  IMAD.MOV.U32 R8, RZ, RZ, 0x8 ;  /* 0x00000008ff087424 */ /* 0x000fe400078e00ff */
[----:B------:R-:W-:Y:S02]  /*16f00*/  IMAD.MOV.U32 R7, RZ, RZ, 0x1f ;  /* 0x0000001fff077424 */ /* 0x000fe400078e00ff */
[----:B------:R-:W-:-:S07]  /*16f10*/  IMAD.MOV.U32 R6, RZ, RZ, -0x1 ;  /* 0xffffffffff067424 */ /* 0x000fce00078e00ff */
[----:B------:R-:W-:Y:S05]  /*16f20*/  WARPSYNC.COLLECTIVE R6, `(.L_x_7377) ;  /* 0x0000000006087348 */ /* 0x000fea0003c00000 */
[----:B------:R0:W1:Y:S02]  /*16f30*/  SHFL.DOWN P0, R0, R9, R8, R7 ;  /* 0x0800000809007389 */ /* 0x0000640000000007 */
[----:B01----:R-:W-:Y:S05]  /*16f40*/  ENDCOLLECTIVE ;  /* 0x000000000000791b */ /* 0x003fea0003800000 */
.L_x_7377:
[----:B------:R-:W-:Y:S01]  /*16f50*/  IMAD.MOV.U32 R8, RZ, RZ, 0x4 ;  /* 0x00000004ff087424 */ /* 0x000fe200078e00ff */
[----:B------:R-:W-:-:S05]  /*16f60*/  FMNMX R3, R9, R0, !PT ;  /* 0x0000000009037209 */ /* 0x000fca0007800000 */
[----:B------:R-:W-:-:S07]  /*16f70*/  IMAD.MOV.U32 R9, RZ, RZ, R3 ;  /* 0x000000ffff097224 */ /* 0x000fce00078e0003 */
[----:B------:R-:W-:Y:S05]  /*16f80*/  WARPSYNC.COLLECTIVE R6, `(.L_x_7378) ;  /* 0x0000000006087348 */ /* 0x000fea0003c00000 */
[----:B------:R0:W1:Y:S02]  /*16f90*/  SHFL.DOWN P0, R0, R9, R8, R7 ;  /* 0x0800000809007389 */ /* 0x0000640000000007 */
[----:B01----:R-:W-:Y:S05]  /*16fa0*/  ENDCOLLECTIVE ;  /* 0x000000000000791b */ /* 0x003fea0003800000 */
.L_x_7378:
[----:B------:R-:W-:Y:S01]  /*16fb0*/  IMAD.MOV.U32 R8, RZ, RZ, 0x2 ;  /* 0x00000002ff087424 */ /* 0x000fe200078e00ff */
[----:B------:R-:W-:Y:S01]  /*16fc0*/  FMNMX R4, R3, R0, !PT ;  /* 0x0000000003047209 */ /* 0x000fe20007800000 */
[----:B------:R-:W-:-:S04]  /*16fd0*/  IMAD.MOV.U32 R3, RZ, RZ, RZ ;  /* 0x000000ffff037224 */ /* 0x000fc800078e00ff */
[----:B------:R-:W-:-:S07]  /*16fe0*/  IMAD.MOV.U32 R9, RZ, RZ, R4 ;  /* 0x000000ffff097224 */ /* 0x000fce00078e0004 */
[----:B------:R-:W-:Y:S05]  /*16ff0*/  WARPSYNC.COLLECTIVE R6, `(.L_x_7379) ;  /* 0x0000000006087348 */ /* 0x000fea0003c00000 */
[----:B------:R0:W1:Y:S02]  /*17000*/  SHFL.DOWN P0, R0, R9, R8, R7 ;  /* 0x0800000809007389 */ /* 0x0000640000000007 */
[----:B01----:R-:W-:Y:S05]  /*17010*/  ENDCOLLECTIVE ;  /* 0x000000000000791b */ /* 0x003fea0003800000 */
.L_x_7379:
[----:B------:R-:W-:Y:S01]  /*17020*/  IMAD.MOV.U32 R8, RZ, RZ, 0x1 ;  /* 0x00000001ff087424 */ /* 0x000fe200078e00ff */
[----:B------:R-:W-:-:S05]  /*17030*/  FMNMX R5, R4, R0, !PT ;  /* 0x0000000004057209 */ /* 0x000fca0007800000 */
[----:B------:R-:W-:-:S07]  /*17040*/  IMAD.MOV.U32 R9, RZ, RZ, R5 ;  /* 0x000000ffff097224 */ /* 0x000fce00078e0005 */
[----:B------:R-:W-:Y:S05]  /*17050*/  WARPSYNC.COLLECTIVE R6, `(.L_x_7380) ;  /* 0x0000000006087348 */ /* 0x000fea0003c00000 */
[----:B------:R0:W1:Y:S02]  /*17060*/  SHFL.DOWN P0, R0, R9, R8, R7 ;  /* 0x0800000809007389 */ /* 0x0000640000000007 */
[----:B01----:R-:W-:Y:S05]  /*17070*/  ENDCOLLECTIVE ;  /* 0x000000000000791b */ /* 0x003fea0003800000 */
.L_x_7380:
[----:B------:R-:W-:Y:S01]  /*17080*/  FMNMX R5, R5, R0, !PT ;  /* 0x0000000005057209 */ /* 0x000fe20007800000 */
[----:B------:R-:W-:-:S07]  /*17090*/  IMAD.MOV.U32 R0, RZ, RZ, 0x1f ;  /* 0x0000001fff007424 */ /* 0x000fce00078e00ff */
[----:B------:R-:W-:Y:S05]  /*170a0*/  WARPSYNC.COLLECTIVE R6, `(.L_x_7381) ;  /* 0x0000000006087348 */ /* 0x000fea0003c00000 */
[----:B------:R0:W1:Y:S02]  /*170b0*/  SHFL.IDX P0, R0, R5, R3, R0 ;  /* 0x0000000305007389 */ /* 0x0000640000000000 */
[----:B01----:R-:W-:Y:S05]  /*170c0*/  ENDCOLLECTIVE ;  /* 0x000000000000791b */ /* 0x003fea0003800000 */
.L_x_7381:
[----:B------:R-:W-:Y:S01]  /*170d0*/  IMAD.MOV.U32 R10, RZ, RZ, R0 ;  /* 0x000000ffff0a7224 */ /* 0x000fe200078e0000 */
[----:B------:R-:W-:Y:S06]  /*170e0*/  BRA `(.L_x_7382) ;  /* 0xffffff6000a47947 */ /* 0x000fec000383ffff */
.L_x_7021:
[----:B------:R-:W-:Y:S01]  /*170f0*/  BSSY B0, `(.L_x_7383) ;  /* 0x0000007000007945 */ /* 0x000fe20003800000 */
[----:B------:R-:W-:Y:S02]  /*17100*/  IMAD.MOV.U32 R8, RZ, RZ, 0x10 ;  /* 0x00000010ff087424 */ /* 0x000fe400078e00ff */
[----:B------:R-:W-:Y:S02]  /*17110*/  IMAD.MOV.U32 R7, RZ, RZ, 0x1f ;  /* 0x0000001fff077424 */ /* 0x000fe400078e00ff */
[----:B------:R-:W-:-:S07]  /*17120*/  IMAD.MOV.U32 R6, RZ, RZ, -0x1 ;  /* 0xffffffffff067424 */ /* 0x000fce00078e00ff */
[----:B0-2---:R-:W-:Y:S05]  /*17130*/  WARPSYNC.COLLECTIVE R6, `(.L_x_7384) ;  /* 0x0000000006087348 */ /* 0x005fea0003c00000 */
[----:B------:R1:W3:Y:S02]  /*17140*/  SHFL.DOWN P0, R0, R9, R8, R7 ;  /* 0x0800000809007389 */ /* 0x0002e40000000007 */
[----:B0123--:R-:W-:Y:S05]  /*17150*/  ENDCOLLECTIVE ;  /* 0x000000000000791b */ /* 0x00ffea0003800000 */
.L_x_7384:
[----:B------:R-:W-:Y:S05]  /*17160*/  BSYNC B0 ;  /* 0x0000000000007941 */ /* 0x000fea0003800000 */
.L_x_7383:
[----:B------:R-:W-:Y:S01]  /*17170*/  FMNMX R9, R9, R0, !PT ;  /* 0x0000000009097209 */ /* 0x000fe20007800000 */
[----:B------:R-:W-:Y:S02]  /*17180*/  IMAD.MOV.U32 R8, RZ, RZ, 0x8 ;  /* 0x00000008ff087424 */ /* 0x000fe400078e00ff */
[----:B------:R-:W-:Y:S02]  /*17190*/  IMAD.MOV.U32 R7, RZ, RZ, 0x1f ;  /* 0x0000001fff077424 */ /* 0x000fe400078e00ff */
[----:B------:R-:W-:-:S07]  /*171a0*/  IMAD.MOV.U32 R6, RZ, RZ, -0x1 ;  /* 0xffffffffff067424 */ /* 0x000fce00078e00ff */
[----:B------:R-:W-:Y:S05]  /*171b0*/  WARPSYNC.COLLECTIVE R6, `(.L_x_7385) ;  /* 0x0000000006087348 */ /* 0x000fea0003c00000 */
[----:B------:R0:W1:Y:S02]  /*171c0*/  SHFL.DOWN P0, R0, R9, R8, R7 ;  /* 0x0800000809007389 */ /* 0x0000640000000007 */
[----:B01----:R-:W-:Y:S05]  /*171d0*/  ENDCOLLECTIVE ;  /* 0x000000000000791b */ /* 0x003fea0003800000 */
.L_x_7385:
[----:B------:R-:W-:Y:S01]  /*171e0*/  IMAD.MOV.U32 R8, RZ, RZ, 0x4 ;  /* 0x00000004ff087424 */ /* 0x000fe200078e00ff */
[----:B------:R-:W-:-:S05]  /*171f0*/  FMNMX R3, R9, R0, !PT ;  /* 0x0000000009037209 */ /* 0x000fca0007800000 */
[----:B------:R-:W-:-:S07]  /*17200*/  IMAD.MOV.U32 R9, RZ, RZ, R3 ;  /* 0x000000ffff097224 */ /* 0x000fce00078e0003 */
[----:B------:R-:W-:Y:S05]  /*17210*/  WARPSYNC.COLLECTIVE R6, `(.L_x_7386) ;  /* 0x0000000006087348 */ /* 0x000fea0003c00000 */
[----:B------:R0:W1:Y:S02]  /*17220*/  SHFL.DOWN P0, R0, R9, R8, R7 ;  /* 0x0800000809007389 */ /* 0x0000640000000007 */
[----:B01----:R-:W-:Y:S05]  /*17230*/  ENDCOLLECTIVE ;  /* 0x000000000000791b */ /* 0x003fea0003800000 */
.L_x_7386:
[----:B------:R-:W-:Y:S01]  /*17240*/  IMAD.MOV.U32 R8, RZ, RZ, 0x2 ;  /* 0x00000002ff087424 */ /* 0x000fe200078e00ff */
[----:B------:R-:W-:Y:S01]  /*17250*/  FMNMX R4, R3, R0, !PT ;  /* 0x0000000003047209 */ /* 0x000fe20007800000 */
[----:B------:R-:W-:-:S04]  /*17260*/  IMAD.MOV.U32 R3, RZ, RZ, RZ ;  /* 0x000000ffff037224 */ /* 0x000fc800078e00ff */
[----:B------:R-:W-:-:S07]  /*17270*/  IMAD.MOV.U32 R9, RZ, RZ, R4 ;  /* 0x000000ffff097224 */ /* 0x000fce00078e0004 */
[----:B------:R-:W-:Y:S05]  /*17280*/  WARPSYNC.COLLECTIVE R6, `(.L_x_7387) ;  /* 0x0000000006087348 */ /* 0x000fea0003c00000 */
[----:B------:R0:W1:Y:S02]  /*17290*/  SHFL.DOWN P0, R0, R9, R8, R7 ;  /* 0x0800000809007389 */ /* 0x0000640000000007 */
[----:B01----:R-:W-:Y:S05]  /*172a0*/  ENDCOLLECTIVE ;  /* 0x000000000000791b */ /* 0x003fea0003800000 */
.L_x_7387:
[----:B------:R-:W-:Y:S01]  /*172b0*/  IMAD.MOV.U32 R8, RZ, RZ, 0x1 ;  /* 0x00000001ff087424 */ /* 0x000fe200078e00ff */
[----:B------:R-:W-:-:S05]  /*172c0*/  FMNMX R5, R4, R0, !PT ;  /* 0x0000000004057209 */ /* 0x000fca0007800000 */
[----:B------:R-:W-:-:S07]  /*172d0*/  IMAD.MOV.U32 R9, RZ, RZ, R5 ;  /* 0x000000ffff097224 */ /* 0x000fce00078e0005 */
[----:B------:R-:W-:Y:S05]  /*172e0*/  WARPSYNC.COLLECTIVE R6, `(.L_x_7388) ;  /* 0x0000000006087348 */ /* 0x000fea0003c00000 */
[----:B------:R0:W1:Y:S02]  /*172f0*/  SHFL.DOWN P0, R0, R9, R8, R7 ;  /* 0x0800000809007389 */ /* 0x0000640000000007 */
[----:B01----:R-:W-:Y:S05]  /*17300*/  ENDCOLLECTIVE ;  /* 0x000000000000791b */ /* 0x003fea0003800000 */
.L_x_7388:
[----:B------:R-:W-:Y:S01]  /*17310*/  FMNMX R5, R5, R0, !PT ;  /* 0x0000000005057209 */ /* 0x000fe20007800000 */
[----:B------:R-:W-:-:S07]  /*17320*/  IMAD.MOV.U32 R0, RZ, RZ, 0x1f ;  /* 0x0000001fff007424 */ /* 0x000fce00078e00ff */
[----:B------:R-:W-:Y:S05]  /*17330*/  WARPSYNC.COLLECTIVE R6, `(.L_x_7389) ;  /* 0x0000000006087348 */ /* 0x000fea0003c00000 */
[----:B------:R0:W1:Y:S02]  /*17340*/  SHFL.IDX P0, R0, R5, R3, R0 ;  /* 0x0000000305007389 */ /* 0x0000640000000000 */
[----:B01----:R-:W-:Y:S05]  /*17350*/  ENDCOLLECTIVE ;  /* 0x000000000000791b */ /* 0x003fea0003800000 */
.L_x_7389:
[----:B------:R-:W-:Y:S01]  /*17360*/  IMAD.MOV.U32 R10, RZ, RZ, R0 ;  /* 0x000000ffff0a7224 */ /* 0x000fe200078e0000 */
[----:B------:R-:W-:Y:S06]  /*17370*/  BRA `(.L_x_7390) ;  /* 0xffffff64002c7947 */ /* 0x000fec000383ffff */
.L_x_7029:
[----:B------:R-:W-:Y:S01]  /*17380*/  BSSY B0, `(.L_x_7391) ;  /* 0x0000007000007945 */ /* 0x000fe20003800000 */
[----:B------:R-:W-:Y:S02]  /*17390*/  IMAD.MOV.U32 R8, RZ, RZ, 0x10 ;  /* 0x00000010ff087424 */ /* 0x000fe400078e00ff */
[----:B-1----:R-:W-:Y:S02]  /*173a0*/  IMAD.MOV.U32 R7, RZ, RZ, 0x1f ;  /* 0x0000001fff077424 */ /* 0x002fe400078e00ff */
[----:B------:R-:W-:-:S07]  /*173b0*/  IMAD.MOV.U32 R6, RZ, RZ, -0x1 ;  /* 0xffffffffff067424 */ /* 0x000fce00078e00ff */
[----:B0-2---:R-:W-:Y:S05]  /*173c0*/  WARPSYNC.COLLECTIVE R6, `(.L_x_7392) ;  /* 0x0000000006087348 */ /* 0x005fea0003c00000 */
[----:B------:R1:W3:Y:S02]  /*173d0*/  SHFL.DOWN P0, R0, R9, R8, R7 ;  /* 0x0800000809007389 */ /* 0x0002e40000000007 */
[----:B0123--:R-:W-:Y:S05]  /*173e0*/  ENDCOLLECTIVE ;  /* 0x000000000000791b */ /* 0x00ffea0003800000 */
.L_x_7392:
[----:B------:R-:W-:Y:S05]  /*173f0*/  BSYNC B0 ;  /* 0x0000000000007941 */ /* 0x000fea0003800000 */
.L_x_7391:
[----:B------:R-:W-:Y:S01]  /*17400*/  FMNMX R9, R9, R0, !PT ;  /* 0x0000000009097209 */ /* 0x000fe20007800000 */
[----:B------:R-:W-:Y:S02]  /*17410*/  IMAD.MOV.U32 R8, RZ, RZ, 0x8 ;  /* 0x00000008ff087424 */ /* 0x000fe400078e00ff */
[----:B------:R-:W-:Y:S02]  /*17420*/  IMAD.MOV.U32 R7, RZ, RZ, 0x1f ;  /* 0x0000001fff077424 */ /* 0x000fe400078e00ff */
[----:B------:R-:W-:-:S07]  /*17430*/  IMAD.MOV.U32 R6, RZ, RZ, -0x1 ;  /* 0xffffffffff067424 */ /* 0x000fce00078e00ff */
[----:B------:R-:W-:Y:S05]  /*17440*/  WARPSYNC.COLLECTIVE R6, `(.L_x_7393) ;  /* 0x0000000006087348 */ /* 0x000fea0003c00000 */
[----:B------:R0:W1:Y:S02]  /*17450*/  SHFL.DOWN P0, R0, R9, R8, R7 ;  /* 0x0800000809007389 */ /* 0x0000640000000007 */
[----:B01----:R-:W-:Y:S05]  /*17460*/  ENDCOLLECTIVE ;  /* 0x000000000000791b */ /* 0x003fea0003800000 */
.L_x_7393:
[----:B------:R-:W-:Y:S01]  /*17470*/  IMAD.MOV.U32 R8, RZ, RZ, 0x4 ;  /* 0x00000004ff087424 */ /* 0x000fe200078e00ff */
[----:B------:R-:W-:-:S05]  /*17480*/  FMNMX R3, R9, R0, !PT ;  /* 0x0000000009037209 */ /* 0x000fca0007800000 */
[----:B------:R-:W-:-:S07]  /*17490*/  IMAD.MOV.U32 R9, RZ, RZ, R3 ;  /* 0x000000ffff097224 */ /* 0x000fce00078e0003 */
[----:B------:R-:W-:Y:S05]  /*174a0*/  WARPSYNC.COLLECTIVE R6, `(.L_x_7394) ;  /* 0x0000000006087348 */ /* 0x000fea0003c00000 */
[----:B------:R0:W1:Y:S02]  /*174b0*/  SHFL.DOWN P0, R0, R9, R8, R7 ;  /* 0x0800000809007389 */ /* 0x0000640000000007 */
[----:B01----:R-:W-:Y:S05]  /*174c0*/  ENDCOLLECTIVE ;  /* 0x000000000000791b */ /* 0x003fea0003800000 */
.L_x_7394:
[----:B------:R-:W-:Y:S01]  /*174d0*/  IMAD.MOV.U32 R8, RZ, RZ, 0x2 ;  /* 0x00000002ff087424 */ /* 0x000fe200078e00ff */
[----:B------:R-:W-:Y:S01]  /*174e0*/  FMNMX R4, R3, R0, !PT ;  /* 0x0000000003047209 */ /* 0x000fe20007800000 */
[----:B------:R-:W-:-:S04]  /*174f0*/  IMAD.MOV.U32 R3, RZ, RZ, RZ ;  /* 0x000000ffff037224 */ /* 0x000fc800078e00ff */
[----:B------:R-:W-:-:S07]  /*17500*/  IMAD.MOV.U32 R9, RZ, RZ, R4 ;  /* 0x000000ffff097224 */ /* 0x000fce00078e0004 */
[----:B------:R-:W-:Y:S05]  /*17510*/  WARPSYNC.COLLECTIVE R6, `(.L_x_7395) ;  /* 0x0000000006087348 */ /* 0x000fea0003c00000 */
[----:B------:R0:W1:Y:S02]  /*17520*/  SHFL.DOWN P0, R0, R9, R8, R7 ;  /* 0x0800000809007389 */ /* 0x0000640000000007 */
[----:B01----:R-:W-:Y:S05]  /*17530*/  ENDCOLLECTIVE ;  /* 0x000000000000791b */ /* 0x003fea0003800000 */
.L_x_7395:
[----:B------:R-:W-:Y:S01]  /*17540*/  IMAD.MOV.U32 R8, RZ, RZ, 0x1 ;  /* 0x00000001ff087424 */ /* 0x000fe200078e00ff */
[----:B------:R-:W-:-:S05]  /*17550*/  FMNMX R5, R4, R0, !PT ;  /* 0x0000000004057209 */ /* 0x000fca0007800000 */
[----:B------:R-:W-:-:S07]  /*17560*/  IMAD.MOV.U32 R9, RZ, RZ, R5 ;  /* 0x000000ffff097224 */ /* 0x000fce00078e0005 */
[----:B------:R-:W-:Y:S05]  /*17570*/  WARPSYNC.COLLECTIVE R6, `(.L_x_7396) ;  /* 0x0000000006087348 */ /* 0x000fea0003c00000 */
[----:B------:R0:W1:Y:S02]  /*17580*/  SHFL.DOWN P0, R0, R9, R8, R7 ;  /* 0x0800000809007389 */ /* 0x0000640000000007 */
[----:B01----:R-:W-:Y:S05]  /*17590*/  ENDCOLLECTIVE ;  /* 0x000000000000791b */ /* 0x003fea0003800000 */
.L_x_7396:
[----:B------:R-:W-:Y:S01]  /*175a0*/  FMNMX R5, R5, R0, !PT ;  /* 0x0000000005057209 */ /* 0x000fe20007800000 */
[----:B------:R-:W-:-:S07]  /*175b0*/  IMAD.MOV.U32 R0, RZ, RZ, 0x1f ;  /* 0x0000001fff007424 */ /* 0x000fce00078e00ff */
[----:B------:R-:W-:Y:S05]  /*175c0*/  WARPSYNC.COLLECTIVE R6, `(.L_x_7397) ;  /* 0x0000000006087348 */ /* 0x000fea0003c00000 */
[----:B------:R0:W1:Y:S02]  /*175d0*/  SHFL.IDX P0, R0, R5, R3, R0 ;  /* 0x0000000305007389 */ /* 0x0000640000000000 */
[----:B01----:R-:W-:Y:S05]  /*175e0*/  ENDCOLLECTIVE ;  /* 0x000000000000791b */ /* 0x003fea0003800000 */
.L_x_7397:
[----:B------:R-:W-:Y:S01]  /*175f0*/  IMAD.MOV.U32 R10, RZ, RZ, R0 ;  /* 0x000000ffff0a7224 */ /* 0x000fe200078e0000 */
[----:B------:R-:W-:Y:S06]  /*17600*/  BRA `(.L_x_7398) ;  /* 0xffffff6400b47947 */ /* 0x000fec000383ffff */
.L_x_7037:
[----:B------:R-:W-:Y:S01]  /*17610*/  BSSY B0, `(.L_x_7399) ;  /* 0x0000007000007945 */ /* 0x000fe20003800000 */
[----:B------:R-:W-:Y:S02]  /*17620*/  IMAD.MOV.U32 R8, RZ, RZ, 0x10 ;  /* 0x00000010ff087424 */ /* 0x000fe400078e00ff */
[----:B------:R-:W-:Y:S02]  /*17630*/  IMAD.MOV.U32 R7, RZ, RZ, 0x1f ;  /* 0x0000001fff077424 */ /* 0x000fe400078e00ff */
[----:B------:R-:W-:-:S07]  /*17640*/  IMAD.MOV.U32 R6, RZ, RZ, -0x1 ;  /* 0xffffffffff067424 */ /* 0x000fce00078e00ff */
[----:B0-2---:R-:W-:Y:S05]  /*17650*/  WARPSYNC.COLLECTIVE R6, `(.L_x_7400) ;  /* 0x0000000006087348 */ /* 0x005fea0003c00000 */
[----:B------:R1:W3:Y:S02]  /*17660*/  SHFL.DOWN P0, R0, R9, R8, R7 ;  /* 0x0800000809007389 */ /* 0x0002e40000000007 */
[----:B0123--:R-:W-:Y:S05]  /*17670*/  ENDCOLLECTIVE ;  /* 0x000000000000791b */ /* 0x00ffea0003800000 */
.L_x_7400:
[----:B------:R-:W-:Y:S05]  /*17680*/  BSYNC B0 ;  /* 0x0000000000007941 */ /* 0x000fea0003800000 */
.L_x_7399:
[----:B------:R-:W-:Y:S01]  /*17690*/  FMNMX R9, R9, R0, !PT ;  /* 0x0000000009097209 */ /* 0x000fe20007800000 */
[----:B------:R-:W-:Y:S02]  /*176a0*/  IMAD.MOV.U32 R8, RZ, RZ, 0x8 ;  /* 0x00000008ff087424 */ /* 0x000fe400078e00ff */
[----:B------:R-:W-:Y:S02]  /*176b0*/  IMAD.MOV.U32 R7, RZ, RZ, 0x1f ;  /* 0x0000001fff077424 */ /* 0x000fe400078e00ff */
[----:B------:R-:W-:-:S07]  /*176c0*/  IMAD.MOV.U32 R6, RZ, RZ, -0x1 ;  /* 0xffffffffff067424 */ /* 0x000fce00078e00ff */
[----:B------:R-:W-:Y:S05]  /*176d0*/  WARPSYNC.COLLECTIVE R6, `(.L_x_7401) ;  /* 0x0000000006087348 */ /* 0x000fea0003c00000 */
[----:B------:R0:W1:Y:S02]  /*176e0*/  SHFL.DOWN P0, R0, R9, R8, R7 ;  /* 0x0800000809007389 */ /* 0x0000640000000007 */
[----:B01----:R-:W-:Y:S05]  /*176f0*/  ENDCOLLECTIVE ;  /* 0x000000000000791b */ /* 0x003fea0003800000 */
.L_x_7401:
[----:B------:R-:W-:Y:S01]  /*17700*/  IMAD.MOV.U32 R8, RZ, RZ, 0x4 ;  /* 0x00000004ff087424 */ /* 0x000fe200078e00ff */
[----:B------:R-:W-:-:S05]  /*17710*/  FMNMX R3, R9, R0, !PT ;  /* 0x0000000009037209 */ /* 0x000fca0007800000 */
[----:B------:R-:W-:-:S07]  /*17720*/  IMAD.MOV.U32 R9, RZ, RZ, R3 ;  /* 0x000000ffff097224 */ /* 0x000fce00078e0003 */
[----:B------:R-:W-:Y:S05]  /*17730*/  WARPSYNC.COLLECTIVE R6, `(.L_x_7402) ;  /* 0x0000000006087348 */ /* 0x000fea0003c00000 */
[----:B------:R0:W1:Y:S02]  /*17740*/  SHFL.DOWN P0, R0, R9, R8, R7 ;  /* 0x0800000809007389 */ /* 0x0000640000000007 */
[----:B01----:R-:W-:Y:S05]  /*17750*/  ENDCOLLECTIVE ;  /* 0x000000000000791b */ /* 0x003fea0003800000 */
.L_x_7402:
[----:B------:R-:W-:Y:S01]  /*17760*/  IMAD.MOV.U32 R8, RZ, RZ, 0x2 ;  /* 0x00000002ff087424 */ /* 0x000fe200078e00ff */
[----:B------:R-:W-:Y:S01]  /*17770*/  FMNMX R4, R3, R0, !PT ;  /* 0x0000000003047209 */ /* 0x000fe20007800000 */
[----:B------:R-:W-:-:S04]  /*17780*/  IMAD.MOV.U32 R3, RZ, RZ, RZ ;  /* 0x000000ffff037224 */ /* 0x000fc800078e00ff */
[----:B------:R-:W-:-:S07]  /*17790*/  IMAD.MOV.U32 R9, RZ, RZ, R4 ;  /* 0x000000ffff097224 */ /* 0x000fce00078e0004 */
[----:B------:R-:W-:Y:S05]  /*177a0*/  WARPSYNC.COLLECTIVE R6, `(.L_x_7403) ;  /* 0x0000000006087348 */ /* 0x000fea0003c00000 */
[----:B------:R0:W1:Y:S02]  /*177b0*/  SHFL.DOWN P0, R0, R9, R8, R7 ;  /* 0x0800000809007389 */ /* 0x0000640000000007 */
[----:B01----:R-:W-:Y:S05]  /*177c0*/  ENDCOLLECTIVE ;  /* 0x000000000000791b */ /* 0x003fea0003800000 */
.L_x_7403:
[----:B------:R-:W-:Y:S01]  /*177d0*/  IMAD.MOV.U32 R8, RZ, RZ, 0x1 ;  /* 0x00000001ff087424 */ /* 0x000fe200078e00ff */
[----:B------:R-:W-:-:S05]  /*177e0*/  FMNMX R5, R4, R0, !PT ;  /* 0x0000000004057209 */ /* 0x000fca0007800000 */
[----:B------:R-:W-:-:S07]  /*177f0*/  IMAD.MOV.U32 R9, RZ, RZ, R5 ;  /* 0x000000ffff097224 */ /* 0x000fce00078e0005 */
[----:B------:R-:W-:Y:S05]  /*17800*/  WARPSYNC.COLLECTIVE R6, `(.L_x_7404) ;  /* 0x0000000006087348 */ /* 0x000fea0003c00000 */
[----:B------:R0:W1:Y:S02]  /*17810*/  SHFL.DOWN P0, R0, R9, R8, R7 ;  /* 0x0800000809007389 */ /* 0x0000640000000007 */
[----:B01----:R-:W-:Y:S05]  /*17820*/  ENDCOLLECTIVE ;  /* 0x000000000000791b */ /* 0x003fea0003800000 */
.L_x_7404:
[----:B------:R-:W-:Y:S01]  /*17830*/  FMNMX R5, R5, R0, !PT ;  /* 0x0000000005057209 */ /* 0x000fe20007800000 */
[----:B------:R-:W-:-:S07]  /*17840*/  IMAD.MOV.U32 R0, RZ, RZ, 0x1f ;  /* 0x0000001fff007424 */ /* 0x000fce00078e00ff */
[----:B------:R-:W-:Y:S05]  /*17850*/  WARPSYNC.COLLECTIVE R6, `(.L_x_7405) ;  /* 0x0000000006087348 */ /* 0x000fea0003c00000 */
[----:B------:R0:W1:Y:S02]  /*17860*/  SHFL.IDX P0, R0, R5, R3, R0 ;  /* 0x0000000305007389 */ /* 0x0000640000000000 */
[----:B01----:R-:W-:Y:S05]  /*17870*/  ENDCOLLECTIVE ;  /* 0x000000000000791b */ /* 0x003fea0003800000 */
.L_x_7405:
[----:B------:R-:W-:Y:S01]  /*17880*/  IMAD.MOV.U32 R10, RZ, RZ, R0 ;  /* 0x000000ffff0a7224 */ /* 0x000fe200078e0000 */
[----:B------:R-:W-:Y:S06]  /*17890*/  BRA `(.L_x_7406) ;  /* 0xffffff68003c7947 */ /* 0x000fec000383ffff */
.L_x_7045:
[----:B------:R-:W-:Y:S01]  /*178a0*/  BSSY B0, `(.L_x_7407) ;  /* 0x0000007000007945 */ /* 0x000fe20003800000 */
[----:B------:R-:W-:Y:S02]  /*178b0*/  IMAD.MOV.U32 R8, RZ, RZ, 0x10 ;  /* 0x00000010ff087424 */ /* 0x000fe400078e00ff */
[----:B-1----:R-:W-:Y:S02]  /*178c0*/  IMAD.MOV.U32 R7, RZ, RZ, 0x1f ;  /* 0x0000001fff077424 */ /* 0x002fe400078e00ff */
[----:B------:R-:W-:-:S07]  /*178d0*/  IMAD.MOV.U32 R6, RZ, RZ, -0x1 ;  /* 0xffffffffff067424 */ /* 0x000fce00078e00ff */
[----:B0-2---:R-:W-:Y:S05]  /*178e0*/  WARPSYNC.COLLECTIVE R6, `(.L_x_7408) ;  /* 0x0000000006087348 */ /* 0x005fea0003c00000 */
[----:B------:R1:W3:Y:S02]  /*178f0*/  SHFL.DOWN P0, R0, R9, R8, R7 ;  /* 0x0800000809007389 */ /* 0x0002e40000000007 */
[----:B0123--:R-:W-:Y:S05]  /*17900*/  ENDCOLLECTIVE ;  /* 0x000000000000791b */ /* 0x00ffea0003800000 */
.L_x_7408:
[----:B------:R-:W-:Y:S05]  /*17910*/  BSYNC B0 ;  /* 0x0000000000007941 */ /* 0x000fea0003800000 */
.L_x_7407:
[----:B------:R-:W-:Y:S01]  /*17920*/  FMNMX R9, R9, R0, !PT ;  /* 0x0000000009097209 */ /* 0x000fe20007800000 */
[----:B------:R-:W-:Y:S02]  /*17930*/  IMAD.MOV.U32 R8, RZ, RZ, 0x8 ;  /* 0x00000008ff087424 */ /* 0x000fe400078e00ff */
[----:B------:R-:W-:Y:S02]  /*17940*/  IMAD.MOV.U32 R7, RZ, RZ, 0x1f ;  /* 0x0000001fff077424 */ /* 0x000fe400078e00ff */
[----:B------:R-:W-:-:S07]  /*17950*/  IMAD.MOV.U32 R6, RZ, RZ, -0x1 ;  /* 0xffffffffff067424 */ /* 0x000fce00078e00ff */
[----:B------:R-:W-:Y:S05]  /*17960*/  WARPSYNC.COLLECTIVE R6, `(.L_x_7409) ;  /* 0x0000000006087348 */ /* 0x000fea0003c00000 */
[----:B------:R0:W1:Y:S02]  /*17970*/  SHFL.DOWN P0, R0, R9, R8, R7 ;  /* 0x0800000809007389 */ /* 0x0000640000000007 */
[----:B01----:R-:W-:Y:S05]  /*17980*/  ENDCOLLECTIVE ;  /* 0x000000000000791b */ /* 0x003fea0003800000 */
.L_x_7409:
[----:B------:R-:W-:Y:S01]  /*17990*/  IMAD.MOV.U32 R8, RZ, RZ, 0x4 ;  /* 0x00000004ff087424 */ /* 0x000fe200078e00ff */
[----:B------:R-:W-:-:S05]  /*179a0*/  FMNMX R3, R9, R0, !PT ;  /* 0x0000000009037209 */ /* 0x000fca0007800000 */
[----:B------:R-:W-:-:S07]  /*179b0*/  IMAD.MOV.U32 R9, RZ, RZ, R3 ;  /* 0x000000ffff097224 */ /* 0x000fce00078e0003 */
[----:B------:R-:W-:Y:S05]  /*179c0*/  WARPSYNC.COLLECTIVE R6, `(.L_x_7410) ;  /* 0x0000000006087348 */ /* 0x000fea0003c00000 */
[----:B------:R0:W1:Y:S02]  /*179d0*/  SHFL.DOWN P0, R0, R9, R8, R7 ;  /* 0x0800000809007389 */ /* 0x0000640000000007 */
[----:B01----:R-:W-:Y:S05]  /*179e0*/  ENDCOLLECTIVE ;  /* 0x000000000000791b */ /* 0x003fea0003800000 */
.L_x_7410:
[----:B------:R-:W-:Y:S01]  /*179f0*/  IMAD.MOV.U32 R8, RZ, RZ, 0x2 ;  /* 0x00000002ff087424 */ /* 0x000fe200078e00ff */
[----:B------:R-:W-:Y:S01]  /*17a00*/  FMNMX R4, R3, R0, !PT ;  /* 0x0000000003047209 */ /* 0x000fe20007800000 */
[----:B------:R-:W-:-:S04]  /*17a10*/  IMAD.MOV.U32 R3, RZ, RZ, RZ ;  /* 0x000000ffff037224 */ /* 0x000fc800078e00ff */
[----:B------:R-:W-:-:S07]  /*17a20*/  IMAD.MOV.U32 R9, RZ, RZ, R4 ;  /* 0x000000ffff097224 */ /* 0x000fce00078e0004 */
[----:B------:R-:W-:Y:S05]  /*17a30*/  WARPSYNC.COLLECTIVE R6, `(.L_x_7411) ;  /* 0x0000000006087348 */ /* 0x000fea0003c00000 */
[----:B------:R0:W1:Y:S02]  /*17a40*/  SHFL.DOWN P0, R0, R9, R8, R7 ;  /* 0x0800000809007389 */ /* 0x0000640000000007 */
[----:B01----:R-:W-:Y:S05]  /*17a50*/  ENDCOLLECTIVE ;  /* 0x000000000000791b */ /* 0x003fea0003800000 */
.L_x_7411:
[----:B------:R-:W-:Y:S01]  /*17a60*/  IMAD.MOV.U32 R8, RZ, RZ, 0x1 ;  /* 0x00000001ff087424 */ /* 0x000fe200078e00ff */
[----:B------:R-:W-:-:S05]  /*17a70*/  FMNMX R5, R4, R0, !PT ;  /* 0x0000000004057209 */ /* 0x000fca0007800000 */
[----:B------:R-:W-:-:S07]  /*17a80*/  IMAD.MOV.U32 R9, RZ, RZ, R5 ;  /* 0x000000ffff097224 */ /* 0x000fce00078e0005 */
[----:B------:R-:W-:Y:S05]  /*17a90*/  WARPSYNC.COLLECTIVE R6, `(.L_x_7412) ;  /* 0x0000000006087348 */ /* 0x000fea0003c00000 */
[----:B------:R0:W1:Y:S02]  /*17aa0*/  SHFL.DOWN P0, R0, R9, R8, R7 ;  /* 0x0800000809007389 */ /* 0x0000640000000007 */
[----:B01----:R-:W-:Y:S05]  /*17ab0*/  ENDCOLLECTIVE ;  /* 0x000000000000791b */ /* 0x003fea0003800000 */
.L_x_7412:
[----:B------:R-:W-:Y:S01]  /*17ac0*/  FMNMX R5, R5, R0, !PT ;  /* 0x0000000005057209 */ /* 0x000fe20007800000 */
[----:B------:R-:W-:-:S07]  /*17ad0*/  IMAD.MOV.U32 R0, RZ, RZ, 0x1f ;  /* 0x0000001fff007424 */ /* 0x000fce00078e00ff */
[----:B------:R-:W-:Y:S05]  /*17ae0*/  WARPSYNC.COLLECTIVE R6, `(.L_x_7413) ;  /* 0x0000000006087348 */ /* 0x000fea0003c00000 */
[----:B------:R0:W1:Y:S02]  /*17af0*/  SHFL.IDX P0, R0, R5, R3, R0 ;  /* 0x0000000305007389 */ /* 0x0000640000000000 */
[----:B01----:R-:W-:Y:S05]  /*17b00*/  ENDCOLLECTIVE ;  /* 0x000000000000791b */ /* 0x003fea0003800000 */
.L_x_7413:
[----:B------:R-:W-:Y:S01]  /*17b10*/  IMAD.MOV.U32 R10, RZ, RZ, R0 ;  /* 0x000000ffff0a7224 */ /* 0x000fe200078e0000 */
[----:B------:R-:W-:Y:S06]  /*17b20*/  BRA `(.L_x_7414) ;  /* 0xffffff6800c47947 */ /* 0x000fec000383ffff */
.L_x_7053:
[----:B------:R-:W-:Y:S01]  /*17b30*/  BSSY B0, `(.L_x_7415) ;  /* 0x0000007000007945 */ /* 0x000fe20003800000 */
[----:B------:R-:W-:Y:S02]  /*17b40*/  IMAD.MOV.U32 R8, RZ, RZ, 0x10 ;  /* 0x00000010ff087424 */ /* 0x000fe400078e00ff */
[----:B------:R-:W-:Y:S02]  /*17b50*/  IMAD.MOV.U32 R7, RZ, RZ, 0x1f ;  /* 0x0000001fff077424 */ /* 0x000fe400078e00ff */
[----:B------:R-:W-:-:S07]  /*17b60*/  IMAD.MOV.U32 R6, RZ, RZ, -0x1 ;  /* 0xffffffffff067424 */ /* 0x000fce00078e00ff */
[----:B0-----:R-:W-:Y:S05]  /*17b70*/  WARPSYNC.COLLECTIVE R6, `(.L_x_7416) ;  /* 0x0000000006087348 */ /* 0x001fea0003c00000 */
[----:B------:R1:W2:Y:S02]  /*17b80*/  SHFL.DOWN P0, R0, R9, R8, R7 ;  /* 0x0800000809007389 */ /* 0x0002a40000000007 */
[----:B012---:R-:W-:Y:S05]  /*17b90*/  ENDCOLLECTIVE ;  /* 0x000000000000791b */ /* 0x007fea0003800000 */
.L_x_7416:
[----:B------:R-:W-:Y:S05]  /*17ba0*/  BSYNC B0 ;  /* 0x0000000000007941 */ /* 0x000fea0003800000 */
.L_x_7415:
[----:B------:R-:W-:Y:S01]  /*17bb0*/  FMNMX R9, R9, R0, !PT ;  /* 0x0000000009097209 */ /* 0x000fe20007800000 */
[----:B------:R-:W-:Y:S02]  /*17bc0*/  IMAD.MOV.U32 R8, RZ, RZ, 0x8 ;  /* 0x00000008ff087424 */ /* 0x000fe400078e00ff */
[----:B------:R-:W-:Y:S02]  /*17bd0*/  IMAD.MOV.U32 R7, RZ, RZ, 0x1f ;  /* 0x0000001fff077424 */ /* 0x000fe400078e00ff */
[----:B------:R-:W-:-:S07]  /*17be0*/  IMAD.MOV.U32 R6, RZ, RZ, -0x1 ;  /* 0xffffffffff067424 */ /* 0x000fce00078e00ff */
[----:B------:R-:W-:Y:S05]  /*17bf0*/  WARPSYNC.COLLECTIVE R6, `(.L_x_7417) ;  /* 0x0000000006087348 */ /* 0x000fea0003c00000 */
[----:B------:R0:W1:Y:S02]  /*17c00*/  SHFL.DOWN P0, R0, R9, R8, R7 ;  /* 0x0800000809007389 */ /* 0x0000640000000007 */
[----:B01----:R-:W-:Y:S05]  /*17c10*/  ENDCOLLECTIVE ;  /* 0x000000000000791b */ /* 0x003fea0003800000 */
.L_x_7417:
[----:B------:R-:W-:Y:S01]  /*17c20*/  IMAD.MOV.U32 R8, RZ, RZ, 0x4 ;  /* 0x00000004ff087424 */ /* 0x000fe200078e00ff */
[----:B------:R-:W-:-:S05]  /*17c30*/  FMNMX R3, R9, R0, !PT ;  /* 0x0000000009037209 */ /* 0x000fca0007800000 */
[----:B------:R-:W-:-:S07]  /*17c40*/  IMAD.MOV.U32 R9, RZ, RZ, R3 ;  /* 0x000000ffff097224 */ /* 0x000fce00078e0003 */
[----:B------:R-:W-:Y:S05]  /*17c50*/  WARPSYNC.COLLECTIVE R6, `(.L_x_7418) ;  /* 0x0000000006087348 */ /* 0x000fea0003c00000 */
[----:B------:R0:W1:Y:S02]  /*17c60*/  SHFL.DOWN P0, R0, R9, R8, R7 ;  /* 0x0800000809007389 */ /* 0x0000640000000007 */
[----:B01----:R-:W-:Y:S05]  /*17c70*/  ENDCOLLECTIVE ;  /* 0x000000000000791b */ /* 0x003fea0003800000 */
.L_x_7418:
[----:B------:R-:W-:Y:S01]  /*17c80*/  IMAD.MOV.U32 R8, RZ, RZ, 0x2 ;  /* 0x00000002ff087424 */ /* 0x000fe200078e00ff */
[----:B------:R-:W-:Y:S01]  /*17c90*/  FMNMX R4, R3, R0, !PT ;  /* 0x0000000003047209 */ /* 0x000fe20007800000 */
[----:B------:R-:W-:-:S04]  /*17ca0*/  IMAD.MOV.U32 R3, RZ, RZ, RZ ;  /* 0x000000ffff037224 */ /* 0x000fc800078e00ff */
[----:B------:R-:W-:-:S07]  /*17cb0*/  IMAD.MOV.U32 R9, RZ, RZ, R4 ;  /* 0x000000ffff097224 */ /* 0x000fce00078e0004 */
[----:B------:R-:W-:Y:S05]  /*17cc0*/  WARPSYNC.COLLECTIVE R6, `(.L_x_7419) ;  /* 0x0000000006087348 */ /* 0x000fea0003c00000 */
[----:B------:R0:W1:Y:S02]  /*17cd0*/  SHFL.DOWN P0, R0, R9, R8, R7 ;  /* 0x0800000809007389 */ /* 0x0000640000000007 */
[----:B01----:R-:W-:Y:S05]  /*17ce0*/  ENDCOLLECTIVE ;  /* 0x000000000000791b */ /* 0x003fea0003800000 */
.L_x_7419:
[----:B------:R-:W-:Y:S01]  /*17cf0*/  IMAD.MOV.U32 R8, RZ, RZ, 0x1 ;  /* 0x00000001ff087424 */ /* 0x000fe200078e00ff */
[----:B------:R-:W-:-:S05]  /*17d00*/  FMNMX R5, R4, R0, !PT ;  /* 0x0000000004057209 */ /* 0x000fca0007800000 */
[----:B------:R-:W-:-:S07]  /*17d10*/  IMAD.MOV.U32 R9, RZ, RZ, R5 ;  /* 0x000000ffff097224 */ /* 0x000fce00078e0005 */
[----:B------:R-:W-:Y:S05]  /*17d20*/  WARPSYNC.COLLECTIVE R6, `(.L_x_7420) ;  /* 0x0000000006087348 */ /* 0x000fea0003c00000 */
[----:B------:R0:W1:Y:S02]  /*17d30*/  SHFL.DOWN P0, R0, R9, R8, R7 ;  /* 0x0800000809007389 */ /* 0x0000640000000007 */
[----:B01----:R-:W-:Y:S05]  /*17d40*/  ENDCOLLECTIVE ;  /* 0x000000000000791b */ /* 0x003fea0003800000 */
.L_x_7420:
[----:B------:R-:W-:Y:S01]  /*17d50*/  FMNMX R5, R5, R0, !PT ;  /* 0x0000000005057209 */ /* 0x000fe20007800000 */
[----:B------:R-:W-:-:S07]  /*17d60*/  IMAD.MOV.U32 R0, RZ, RZ, 0x1f ;  /* 0x0000001fff007424 */ /* 0x000fce00078e00ff */
[----:B------:R-:W-:Y:S05]  /*17d70*/  WARPSYNC.COLLECTIVE R6, `(.L_x_7421) ;  /* 0x0000000006087348 */ /* 0x000fea0003c00000 */
[----:B------:R0:W1:Y:S02]  /*17d80*/  SHFL.IDX P0, R0, R5, R3, R0 ;  /* 0x0000000305007389 */ /* 0x0000640000000000 */
[----:B01----:R-:W-:Y:S05]  /*17d90*/  ENDCOLLECTIVE ;  /* 0x000000000000791b */ /* 0x003fea0003800000 */
.L_x_7421:
[----:B------:R-:W-:Y:S01]  /*17da0*/  IMAD.MOV.U32 R10, RZ, RZ, R0 ;  /* 0x000000ffff0a7224 */ /* 0x000fe200078e0000 */
[----:B------:R-:W-:Y:S06]  /*17db0*/  BRA `(.L_x_7422) ;  /* 0xffffff6c004c7947 */ /* 0x000fec000383ffff */
.L_x_7061:
[----:B------:R-:W-:Y:S01]  /*17dc0*/  BSSY B0, `(.L_x_7423) ;  /* 0x0000007000007945 */ /* 0x000fe20003800000 */
[----:B------:R-:W-:Y:S02]  /*17dd0*/  IMAD.MOV.U32 R8, RZ, RZ, 0x10 ;  /* 0x00000010ff087424 */ /* 0x000fe400078e00ff */
[----:B-1----:R-:W-:Y:S02]  /*17de0*/  IMAD.MOV.U32 R7, RZ, RZ, 0x1f ;  /* 0x0000001fff077424 */ /* 0x002fe400078e00ff */
[----:B------:R-:W-:-:S07]  /*17df0*/  IMAD.MOV.U32 R6, RZ, RZ, -0x1 ;  /* 0xffffffffff067424 */ /* 0x000fce00078e00ff */
[----:B0-----:R-:W-:Y:S05]  /*17e00*/  WARPSYNC.COLLECTIVE R6, `(.L_x_7424) ;  /* 0x0000000006087348 */ /* 0x001fea0003c00000 */
[----:B------:R1:W2:Y:S02]  /*17e10*/  SHFL.DOWN P0, R0, R9, R8, R7 ;  /* 0x0800000809007389 */ /* 0x0002a40000000007 */
[----:B012---:R-:W-:Y:S05]  /*17e20*/  ENDCOLLECTIVE ;  /* 0x000000000000791b */ /* 0x007fea0003800000 */
.L_x_7424:
[----:B------:R-:W-:Y:S05]  /*17e30*/  BSYNC B0 ;  /* 0x0000000000007941 */ /* 0x000fea0003800000 */
.L_x_7423:
[----:B------:R-:W-:Y:S01]  /*17e40*/  FMNMX R9, R9, R0, !PT ;  /* 0x0000000009097209 */ /* 0x000fe20007800000 */
[----:B------:R-:W-:Y:S02]  /*17e50*/  IMAD.MOV.U32 R8, RZ, RZ, 0x8 ;  /* 0x00000008ff087424 */ /* 0x000fe400078e00ff */
[----:B------:R-:W-:Y:S02]  /*17e60*/  IMAD.MOV.U32 R7, RZ, RZ, 0x1f ;  /* 0x0000001fff077424 */ /* 0x000fe400078e00ff */
[----:B------:R-:W-:-:S07]  /*17e70*/  IMAD.MOV.U32 R6, RZ, RZ, -0x1 ;  /* 0xffffffffff067424 */ /* 0x000fce00078e00ff */
[----:B------:R-:W-:Y:S05]  /*17e80*/  WARPSYNC.COLLECTIVE R6, `(.L_x_7425) ;  /* 0x0000000006087348 */ /* 0x000fea0003c00000 */
[----:B------:R0:W1:Y:S02]  /*17e90*/  SHFL.DOWN P0, R0, R9, R8, R7 ;  /* 0x0800000809007389 */ /* 0x0000640000000007 */
[----:B01----:R-:W-:Y:S05]  /*17ea0*/  ENDCOLLECTIVE ;  /* 0x000000000000791b */ /* 0x003fea0003800000 */
.L_x_7425:
[----:B------:R-:W-:Y:S01]  /*17eb0*/  IMAD.MOV.U32 R8, RZ, RZ, 0x4 ;  /* 0x00000004ff087424 */ /* 0x000fe200078e00ff */
[----:B------:R-:W-:-:S05]  /*17ec0*/  FMNMX R3, R9, R0, !PT ;  /* 0x0000000009037209 */ /* 0x000fca0007800000 */
[----:B------:R-:W-:-:S07]  /*17ed0*/  IMAD.MOV.U32 R9, RZ, RZ, R3 ;  /* 0x000000ffff097224 */ /* 0x000fce00078e0003 */
[----:B------:R-:W-:Y:S05]  /*17ee0*/  WARPSYNC.COLLECTIVE R6, `(.L_x_7426) ;  /* 0x0000000006087348 */ /* 0x000fea0003c00000 */
[----:B------:R0:W1:Y:S02]  /*17ef0*/  SHFL.DOWN P0, R0, R9, R8, R7 ;  /* 0x0800000809007389 */ /* 0x0000640000000007 */
[----:B01----:R-:W-:Y:S05]  /*17f00*/  ENDCOLLECTIVE ;  /* 0x000000000000791b */ /* 0x003fea0003800000 */
.L_x_7426:
[----:B------:R-:W-:Y:S01]  /*17f10*/  IMAD.MOV.U32 R8, RZ, RZ, 0x2 ;  /* 0x00000002ff087424 */ /* 0x000fe200078e00ff */
[----:B------:R-:W-:Y:S01]  /*17f20*/  FMNMX R4, R3, R0, !PT ;  /* 0x0000000003047209 */ /* 0x000fe20007800000 */
[----:B------:R-:W-:-:S04]  /*17f30*/  IMAD.MOV.U32 R3, RZ, RZ, RZ ;  /* 0x000000ffff037224 */ /* 0x000fc800078e00ff */
[----:B------:R-:W-:-:S07]  /*17f40*/  IMAD.MOV.U32 R9, RZ, RZ, R4 ;  /* 0x000000ffff097224 */ /* 0x000fce00078e0004 */
[----:B------:R-:W-:Y:S05]  /*17f50*/  WARPSYNC.COLLECTIVE R6, `(.L_x_7427) ;  /* 0x0000000006087348 */ /* 0x000fea0003c00000 */
[----:B------:R0:W1:Y:S02]  /*17f60*/  SHFL.DOWN P0, R0, R9, R8, R7 ;  /* 0x0800000809007389 */ /* 0x0000640000000007 */
[----:B01----:R-:W-:Y:S05]  /*17f70*/  ENDCOLLECTIVE ;  /* 0x000000000000791b */ /* 0x003fea0003800000 */
.L_x_7427:
[----:B------:R-:W-:Y:S01]  /*17f80*/  IMAD.MOV.U32 R8, RZ, RZ, 0x1 ;  /* 0x00000001ff087424 */ /* 0x000fe200078e00ff */
[----:B------:R-:W-:-:S05]  /*17f90*/  FMNMX R5, R4, R0, !PT ;  /* 0x0000000004057209 */ /* 0x000fca0007800000 */
[----:B------:R-:W-:-:S07]  /*17fa0*/  IMAD.MOV.U32 R9, RZ, RZ, R5 ;  /* 0x000000ffff097224 */ /* 0x000fce00078e0005 */
[----:B------:R-:W-:Y:S05]  /*17fb0*/  WARPSYNC.COLLECTIVE R6, `(.L_x_7428) ;  /* 0x0000000006087348 */ /* 0x000fea0003c00000 */
[----:B------:R0:W1:Y:S02]  /*17fc0*/  SHFL.DOWN P0, R0, R9, R8, R7 ;  /* 0x0800000809007389 */ /* 0x0000640000000007 */
[----:B01----:R-:W-:Y:S05]  /*17fd0*/  ENDCOLLECTIVE ;  /* 0x000000000000791b */ /* 0x003fea0003800000 */
.L_x_7428:
[----:B------:R-:W-:Y:S01]  /*17fe0*/  FMNMX R5, R5, R0, !PT ;  /* 0x0000000005057209 */ /* 0x000fe20007800000 */
[----:B------:R-:W-:-:S07]  /*17ff0*/  IMAD.MOV.U32 R0, RZ, RZ, 0x1f ;  /* 0x0000001fff007424 */ /* 0x000fce00078e00ff */
[----:B------:R-:W-:Y:S05]  /*18000*/  WARPSYNC.COLLECTIVE R6, `(.L_x_7429) ;  /* 0x0000000006087348 */ /* 0x000fea0003c00000 */
[----:B------:R0:W1:Y:S02]  /*18010*/  SHFL.IDX P0, R0, R5, R3, R0 ;  /* 0x0000000305007389 */ /* 0x0000640000000000 */
[----:B01----:R-:W-:Y:S05]  /*18020*/  ENDCOLLECTIVE ;  /* 0x000000000000791b */ /* 0x003fea0003800000 */
.L_x_7429:
[----:B------:R-:W-:Y:S01]  /*18030*/  IMAD.MOV.U32 R10, RZ, RZ, R0 ;  /* 0x000000ffff0a7224 */ /* 0x000fe200078e0000 */
[----:B------:R-:W-:Y:S06]  /*18040*/  BRA `(.L_x_7430) ;  /* 0xffffff6c00d47947 */ /* 0x000fec000383ffff */
.L_x_7069:
[----:B------:R-:W-:Y:S01]  /*18050*/  BSSY B0, `(.L_x_7431) ;  /* 0x0000007000007945 */ /* 0x000fe20003800000 */
[----:B------:R-:W-:Y:S02]  /*18060*/  IMAD.MOV.U32 R8, RZ, RZ, 0x10 ;  /* 0x00000010ff087424 */ /* 0x000fe400078e00ff */
[----:B------:R-:W-:Y:S02]  /*18070*/  IMAD.MOV.U32 R7, RZ, RZ, 0x1f ;  /* 0x0000001fff077424 */ /* 0x000fe400078e00ff */
[----:B------:R-:W-:-:S07]  /*18080*/  IMAD.MOV.U32 R6, RZ, RZ, -0x1 ;  /* 0xffffffffff067424 */ /* 0x000fce00078e00ff */
[----:B0-----:R-:W-:Y:S05]  /*18090*/  WARPSYNC.COLLECTIVE R6, `(.L_x_7432) ;  /* 0x0000000006087348 */ /* 0x001fea0003c00000 */
[----:B------:R1:W2:Y:S02]  /*180a0*/  SHFL.DOWN P0, R0, R9, R8, R7 ;  /* 0x0800000809007389 */ /* 0x0002a40000000007 */
[----:B012---:R-:W-:Y:S05]  /*180b0*/  ENDCOLLECTIVE ;  /* 0x000000000000791b */ /* 0x007fea0003800000 */
.L_x_7432:
[----:B------:R-:W-:Y:S05]  /*180c0*/  BSYNC B0 ;  /* 0x0000000000007941 */ /* 0x000fea0003800000 */
.L_x_7431:
[----:B------:R-:W-:Y:S01]  /*180d0*/  FMNMX R9, R9, R0, !PT ;  /* 0x0000000009097209 */ /* 0x000fe20007800000 */
[----:B------:R-:W-:Y:S02]  /*180e0*/  IMAD.MOV.U32 R8, RZ, RZ, 0x8 ;  /* 0x00000008ff087424 */ /* 0x000fe400078e00ff */
[----:B------:R-:W-:Y:S02]  /*180f0*/  IMAD.MOV.U32 R7, RZ, RZ, 0x1f ;  /* 0x0000001fff077424 */ /* 0x000fe400078e00ff */
[----:B------:R-:W-:-:S07]  /*18100*/  IMAD.MOV.U32 R6, RZ, RZ, -0x1 ;  /* 0xffffffffff067424 */ /* 0x000fce00078e00ff */
[----:B------:R-:W-:Y:S05]  /*18110*/  WARPSYNC.COLLECTIVE R6, `(.L_x_7433) ;  /* 0x0000000006087348 */ /* 0x000fea0003c00000 */
[----:B------:R0:W1:Y:S02]  /*18120*/  SHFL.DOWN P0, R0, R9, R8, R7 ;  /* 0x0800000809007389 */ /* 0x0000640000000007 */
[----:B01----:R-:W-:Y:S05]  /*18130*/  ENDCOLLECTIVE ;  /* 0x000000000000791b */ /* 0x003fea0003800000 */
.L_x_7433:
[----:B------:R-:W-:Y:S01]  /*18140*/  IMAD.MOV.U32 R8, RZ, RZ, 0x4 ;  /* 0x00000004ff087424 */ /* 0x000fe200078e00ff */
[----:B------:R-:W-:-:S05]  /*18150*/  FMNMX R3, R9, R0, !PT ;  /* 0x0000000009037209 */ /* 0x000fca0007800000 */
[----:B------:R-:W-:-:S07]  /*18160*/  IMAD.MOV.U32 R9, RZ, RZ, R3 ;  /* 0x000000ffff097224 */ /* 0x000fce00078e0003 */
[----:B------:R-:W-:Y:S05]  /*18170*/  WARPSYNC.COLLECTIVE R6, `(.L_x_7434) ;  /* 0x0000000006087348 */ /* 0x000fea0003c00000 */
[----:B------:R0:W1:Y:S02]  /*18180*/  SHFL.DOWN P0, R0, R9, R8, R7 ;  /* 0x0800000809007389 */ /* 0x0000640000000007 */
[----:B01----:R-:W-:Y:S05]  /*18190*/  ENDCOLLECTIVE ;  /* 0x000000000000791b */ /* 0x003fea0003800000 */
.L_x_7434:
[----:B------:R-:W-:Y:S01]  /*181a0*/  IMAD.MOV.U32 R8, RZ, RZ, 0x2 ;  /* 0x00000002ff087424 */ /* 0x000fe200078e00ff */
[----:B------:R-:W-:Y:S01]  /*181b0*/  FMNMX R4, R3, R0, !PT ;  /* 0x0000000003047209 */ /* 0x000fe20007800000 */
[----:B------:R-:W-:-:S04]  /*181c0*/  IMAD.MOV.U32 R3, RZ, RZ, RZ ;  /* 0x000000ffff037224 */ /* 0x000fc800078e00ff */
[----:B------:R-:W-:-:S07]  /*181d0*/  IMAD.MOV.U32 R9, RZ, RZ, R4 ;  /* 0x000000ffff097224 */ /* 0x000fce00078e0004 */
[----:B------:R-:W-:Y:S05]  /*181e0*/  WARPSYNC.COLLECTIVE R6, `(.L_x_7435) ;  /* 0x0000000006087348 */ /* 0x000fea0003c00000 */
[----:B------:R0:W1:Y:S02]  /*181f0*/  SHFL.DOWN P0, R0, R9, R8, R7 ;  /* 0x0800000809007389 */ /* 0x0000640000000007 */
[----:B01----:R-:W-:Y:S05]  /*18200*/  ENDCOLLECTIVE ;  /* 0x000000000000791b */ /* 0x003fea0003800000 */
.L_x_7435:
[----:B------:R-:W-:Y:S01]  /*18210*/  IMAD.MOV.U32 R8, RZ, RZ, 0x1 ;  /* 0x00000001ff087424 */ /* 0x000fe200078e00ff */
[----:B------:R-:W-:-:S05]  /*18220*/  FMNMX R5, R4, R0, !PT ;  /* 0x0000000004057209 */ /* 0x000fca0007800000 */
[----:B------:R-:W-:-:S07]  /*18230*/  IMAD.MOV.U32 R9, RZ, RZ, R5 ;  /* 0x000000ffff097224 */ /* 0x000fce00078e0005 */
[----:B------:R-:W-:Y:S05]  /*18240*/  WARPSYNC.COLLECTIVE R6, `(.L_x_7436) ;  /* 0x0000000006087348 */ /* 0x000fea0003c00000 */
[----:B------:R0:W1:Y:S02]  /*18250*/  SHFL.DOWN P0, R0, R9, R8, R7 ;  /* 0x0800000809007389 */ /* 0x0000640000000007 */
[----:B01----:R-:W-:Y:S05]  /*18260*/  ENDCOLLECTIVE ;  /* 0x000000000000791b */ /* 0x003fea0003800000 */
.L_x_7436:
[----:B------:R-:W-:Y:S01]  /*18270*/  FMNMX R5, R5, R0, !PT ;  /* 0x0000000005057209 */ /* 0x000fe20007800000 */
[----:B------:R-:W-:-:S07]  /*18280*/  IMAD.MOV.U32 R0, RZ, RZ, 0x1f ;  /* 0x0000001fff007424 */ /* 0x000fce00078e00ff */
[----:B------:R-:W-:Y:S05]  /*18290*/  WARPSYNC.COLLECTIVE R6, `(.L_x_7437) ;  /* 0x0000000006087348 */ /* 0x000fea0003c00000 */
[----:B------:R0:W1:Y:S02]  /*182a0*/  SHFL.IDX P0, R0, R5, R3, R0 ;  /* 0x0000000305007389 */ /* 0x0000640000000000 */
[----:B01----:R-:W-:Y:S05]  /*182b0*/  ENDCOLLECTIVE ;  /* 0x000000000000791b */ /* 0x003fea0003800000 */
.L_x_7437:
[----:B------:R-:W-:Y:S01]  /*182c0*/  IMAD.MOV.U32 R10, RZ, RZ, R0 ;  /* 0x000000ffff0a7224 */ /* 0x000fe200078e0000 */
[----:B------:R-:W-:Y:S06]  /*182d0*/  BRA `(.L_x_7438) ;  /* 0xffffff70005c7947 */ /* 0x000fec000383ffff */
.L_x_7077:
[----:B------:R-:W-:Y:S01]  /*182e0*/  BSSY B0, `(.L_x_7439) ;  /* 0x0000007000007945 */ /* 0x000fe20003800000 */
[----:B------:R-:W-:Y:S02]  /*182f0*/  IMAD.MOV.U32 R8, RZ, RZ, 0x10 ;  /* 0x00000010ff087424 */ /* 0x000fe400078e00ff */
[----:B-1----:R-:W-:Y:S02]  /*18300*/  IMAD.MOV.U32 R7, RZ, RZ, 0x1f ;  /* 0x0000001fff077424 */ /* 0x002fe400078e00ff */
[----:B------:R-:W-:-:S07]  /*18310*/  IMAD.MOV.U32 R6, RZ, RZ, -0x1 ;  /* 0xffffffffff067424 */ /* 0x000fce00078e00ff */
[----:B0-----:R-:W-:Y:S05]  /*18320*/  WARPSYNC.COLLECTIVE R6, `(.L_x_7440) ;  /* 0x0000000006087348 */ /* 0x001fea0003c00000 */
[----:B------:R1:W2:Y:S02]  /*18330*/  SHFL.DOWN P0, R0, R9, R8, R7 ;  /* 0x0800000809007389 */ /* 0x0002a40000000007 */
[----:B012---:R-:W-:Y:S05]  /*18340*/  ENDCOLLECTIVE ;  /* 0x000000000000791b */ /* 0x007fea0003800000 */
.L_x_7440:
[----:B------:R-:W-:Y:S05]  /*18350*/  BSYNC B0 ;  /* 0x0000000000007941 */ /* 0x000fea0003800000 */
.L_x_7439:
[----:B------:R-:W-:Y:S01]  /*18360*/  FMNMX R9, R9, R0, !PT ;  /* 0x0000000009097209 */ /* 0x000fe20007800000 */
[----:B------:R-:W-:Y:S02]  /*18370*/  IMAD.MOV.U32 R8, RZ, RZ, 0x8 ;  /* 0x00000008ff087424 */ /* 0x000fe400078e00ff */
[----:B------:R-:W-:Y:S02]  /*18380*/  IMAD.MOV.U32 R7, RZ, RZ, 0x1f ;  /* 0x0000001fff077424 */ /* 0x000fe400078e00ff */
[----:B------:R-:W-:-:S07]  /*18390*/  IMAD.MOV.U32 R6, RZ, RZ, -0x1 ;  /* 0xffffffffff067424 */ /* 0x000fce00078e00ff */
[----:B------:R-:W-:Y:S05]  /*183a0*/  WARPSYNC.COLLECTIVE R6, `(.L_x_7441) ;  /* 0x0000000006087348 */ /* 0x000fea0003c00000 */
[----:B------:R0:W1:Y:S02]  /*183b0*/  SHFL.DOWN P0, R0, R9, R8, R7 ;  /* 0x0800000809007389 */ /* 0x0000640000000007 */
[----:B01----:R-:W-:Y:S05]  /*183c0*/  ENDCOLLECTIVE ;  /* 0x000000000000791b */ /* 0x003fea0003800000 */
.L_x_7441:
[----:B------:R-:W-:Y:S01]  /*183d0*/  IMAD.MOV.U32 R8, RZ, RZ, 0x4 ;  /* 0x00000004ff087424 */ /* 0x000fe200078e00ff */
[----:B------:R-:W-:-:S05]  /*183e0*/  FMNMX R3, R9, R0, !PT ;  /* 0x0000000009037209 */ /* 0x000fca0007800000 */
[----:B------:R-:W-:-:S07]  /*183f0*/  IMAD.MOV.U32 R9, RZ, RZ, R3 ;  /* 0x000000ffff097224 */ /* 0x000fce00078e0003 */
[----:B------:R-:W-:Y:S05]  /*18400*/  WARPSYNC.COLLECTIVE R6, `(.L_x_7442) ;  /* 0x0000000006087348 */ /* 0x000fea0003c00000 */
[----:B------:R0:W1:Y:S02]  /*18410*/  SHFL.DOWN P0, R0, R9, R8, R7 ;  /* 0x0800000809007389 */ /* 0x0000640000000007 */
[----:B01----:R-:W-:Y:S05]  /*18420*/  ENDCOLLECTIVE ;  /* 0x000000000000791b */ /* 0x003fea0003800000 */
.L_x_7442:
[----:B------:R-:W-:Y:S01]  /*18430*/  IMAD.MOV.U32 R8, RZ, RZ, 0x2 ;  /* 0x00000002ff087424 */ /* 0x000fe200078e00ff */
[----:B------:R-:W-:Y:S01]  /*18440*/  FMNMX R4, R3, R0, !PT ;  /* 0x0000000003047209 */ /* 0x000fe20007800000 */
[----:B------:R-:W-:-:S04]  /*18450*/  IMAD.MOV.U32 R3, RZ, RZ, RZ ;  /* 0x000000ffff037224 */ /* 0x000fc800078e00ff */
[----:B------:R-:W-:-:S07]  /*18460*/  IMAD.MOV.U32 R9, RZ, RZ, R4 ;  /* 0x000000ffff097224 */ /* 0x000fce00078e0004 */
[----:B------:R-:W-:Y:S05]  /*18470*/  WARPSYNC.COLLECTIVE R6, `(.L_x_7443) ;  /* 0x0000000006087348 */ /* 0x000fea0003c00000 */
[----:B------:R0:W1:Y:S02]  /*18480*/  SHFL.DOWN P0, R0, R9, R8, R7 ;  /* 0x0800000809007389 */ /* 0x0000640000000007 */
[----:B01----:R-:W-:Y:S05]  /*18490*/  ENDCOLLECTIVE ;  /* 0x000000000000791b */ /* 0x003fea0003800000 */
.L_x_7443:
[----:B------:R-:W-:Y:S01]  /*184a0*/  IMAD.MOV.U32 R8, RZ, RZ, 0x1 ;  /* 0x00000001ff087424 */ /* 0x000fe200078e00ff */
[----:B------:R-:W-:-:S05]  /*184b0*/  FMNMX R5, R4, R0, !PT ;  /* 0x0000000004057209 */ /* 0x000fca0007800000 */
[----:B------:R-:W-:-:S07]  /*184c0*/  IMAD.MOV.U32 R9, RZ, RZ, R5 ;  /* 0x000000ffff097224 */ /* 0x000fce00078e0005 */
[----:B------:R-:W-:Y:S05]  /*184d0*/  WARPSYNC.COLLECTIVE R6, `(.L_x_7444) ;  /* 0x0000000006087348 */ /* 0x000fea0003c00000 */
[----:B------:R0:W1:Y:S02]  /*184e0*/  SHFL.DOWN P0, R0, R9, R8, R7 ;  /* 0x0800000809007389 */ /* 0x0000640000000007 */
[----:B01----:R-:W-:Y:S05]  /*184f0*/  ENDCOLLECTIVE ;  /* 0x000000000000791b */ /* 0x003fea0003800000 */
.L_x_7444:
[----:B------:R-:W-:Y:S01]  /*18500*/  FMNMX R5, R5, R0, !PT ;  /* 0x0000000005057209 */ /* 0x000fe20007800000 */
[----:B------:R-:W-:-:S07]  /*18510*/  IMAD.MOV.U32 R0, RZ, RZ, 0x1f ;  /* 0x0000001fff007424 */ /* 0x000fce00078e00ff */
[----:B------:R-:W-:Y:S05]  /*18520*/  WARPSYNC.COLLECTIVE R6, `(.L_x_7445) ;  /* 0x0000000006087348 */ /* 0x000fea0003c00000 */
[----:B------:R0:W1:Y:S02]  /*18530*/  SHFL.IDX P0, R0, R5, R3, R0 ;  /* 0x0000000305007389 */ /* 0x0000640000000000 */
[----:B01----:R-:W-:Y:S05]  /*18540*/  ENDCOLLECTIVE ;  /* 0x000000000000791b */ /* 0x003fea0003800000 */
.L_x_7445:
[----:B------:R-:W-:Y:S01]  /*18550*/  IMAD.MOV.U32 R10, RZ, RZ, R0 ;  /* 0x000000ffff0a7224 */ /* 0x000fe200078e0000 */
[----:B------:R-:W-:Y:S06]  /*18560*/  BRA `(.L_x_7446) ;  /* 0xffffff7000e47947 */ /* 0x000fec000383ffff */
.L_x_7085:
[----:B------:R-:W-:Y:S01]  /*18570*/  BSSY B0, `(.L_x_7447) ;  /* 0x0000007000007945 */ /* 0x000fe20003800000 */
[----:B------:R-:W-:Y:S02]  /*18580*/  IMAD.MOV.U32 R8, RZ, RZ, 0x10 ;  /* 0x00000010ff087424 */ /* 0x000fe400078e00ff */
[----:B------:R-:W-:Y:S02]  /*18590*/  IMAD.MOV.U32 R7, RZ, RZ, 0x1f ;  /* 0x0000001fff077424 */ /* 0x000fe400078e00ff */
[----:B------:R-:W-:-:S07]  /*185a0*/  IMAD.MOV.U32 R6, RZ, RZ, -0x1 ;  /* 0xffffffffff067424 */ /* 0x000fce00078e00ff */
[----:B0-----:R-:W-:Y:S05]  /*185b0*/  WARPSYNC.COLLECTIVE R6, `(.L_x_7448) ;  /* 0x0000000006087348 */ /* 0x001fea0003c00000 */
[----:B------:R1:W2:Y:S02]  /*185c0*/  SHFL.DOWN P0, R0, R9, R8, R7 ;  /* 0x0800000809007389 */ /* 0x0002a40000000007 */
[----:B012---:R-:W-:Y:S05]  /*185d0*/  ENDCOLLECTIVE ;  /* 0x000000000000791b */ /* 0x007fea0003800000 */
.L_x_7448:
[----:B------:R-:W-:Y:S05]  /*185e0*/  BSYNC B0 ;  /* 0x0000000000007941 */ /* 0x000fea0003800000 */
.L_x_7447:
[----:B------:R-:W-:Y:S01]  /*185f0*/  FMNMX R9, R9, R0, !PT ;  /* 0x0000000009097209 */ /* 0x000fe20007800000 */
[----:B------:R-:W-:Y:S02]  /*18600*/  IMAD.MOV.U32 R8, RZ, RZ, 0x8 ;  /* 0x00000008ff087424 */ /* 0x000fe400078e00ff */
[----:B------:R-:W-:Y:S02]  /*18610*/  IMAD.MOV.U32 R7, RZ, RZ, 0x1f ;  /* 0x0000001fff077424 */ /* 0x000fe400078e00ff */
[----:B------:R-:W-:-:S07]  /*18620*/  IMAD.MOV.U32 R6, RZ, RZ, -0x1 ;  /* 0xffffffffff067424 */ /* 0x000fce00078e00ff */
[----:B------:R-:W-:Y:S05]  /*18630*/  WARPSYNC.COLLECTIVE R6, `(.L_x_7449) ;  /* 0x0000000006087348 */ /* 0x000fea0003c00000 */
[----:B------:R0:W1:Y:S02]  /*18640*/  SHFL.DOWN P0, R0, R9, R8, R7 ;  /* 0x0800000809007389 */ /* 0x0000640000000007 */
[----:B01----:R-:W-:Y:S05]  /*18650*/  ENDCOLLECTIVE ;  /* 0x000000000000791b */ /* 0x003fea0003800000 */
.L_x_7449:
[----:B------:R-:W-:Y:S01]  /*18660*/  IMAD.MOV.U32 R8, RZ, RZ, 0x4 ;  /* 0x00000004ff087424 */ /* 0x000fe200078e00ff */
[----:B------:R-:W-:-:S05]  /*18670*/  FMNMX R3, R9, R0, !PT ;  /* 0x0000000009037209 */ /* 0x000fca0007800000 */
[----:B------:R-:W-:-:S07]  /*18680*/  IMAD.MOV.U32 R9, RZ, RZ, R3 ;  /* 0x000000ffff097224 */ /* 0x000fce00078e0003 */
[----:B------:R-:W-:Y:S05]  /*18690*/  WARPSYNC.COLLECTIVE R6, `(.L_x_7450) ;  /* 0x0000000006087348 */ /* 0x000fea0003c00000 */
[----:B------:R0:W1:Y:S02]  /*186a0*/  SHFL.DOWN P0, R0, R9, R8, R7 ;  /* 0x0800000809007389 */ /* 0x0000640000000007 */
[----:B01----:R-:W-:Y:S05]  /*186b0*/  ENDCOLLECTIVE ;  /* 0x000000000000791b */ /* 0x003fea0003800000 */
.L_x_7450:
[----:B------:R-:W-:Y:S01]  /*186c0*/  IMAD.MOV.U32 R8, RZ, RZ, 0x2 ;  /* 0x00000002ff087424 */ /* 0x000fe200078e00ff */
[----:B------:R-:W-:Y:S01]  /*186d0*/  FMNMX R4, R3, R0, !PT ;  /* 0x0000000003047209 */ /* 0x000fe20007800000 */
[----:B------:R-:W-:-:S04]  /*186e0*/  IMAD.MOV.U32 R3, RZ, RZ, RZ ;  /* 0x000000ffff037224 */ /* 0x000fc800078e00ff */
[----:B------:R-:W-:-:S07]  /*186f0*/  IMAD.MOV.U32 R9, RZ, RZ, R4 ;  /* 0x000000ffff097224 */ /* 0x000fce00078e0004 */
[----:B------:R-:W-:Y:S05]  /*18700*/  WARPSYNC.COLLECTIVE R6, `(.L_x_7451) ;  /* 0x0000000006087348 */ /* 0x000fea0003c00000 */
[----:B------:R0:W1:Y:S02]  /*18710*/  SHFL.DOWN P0, R0, R9, R8, R7 ;  /* 0x0800000809007389 */ /* 0x0000640000000007 */
[----:B01----:R-:W-:Y:S05]  /*18720*/  ENDCOLLECTIVE ;  /* 0x000000000000791b */ /* 0x003fea0003800000 */
.L_x_7451:
[----:B------:R-:W-:Y:S01]  /*18730*/  IMAD.MOV.U32 R8, RZ, RZ, 0x1 ;  /* 0x00000001ff087424 */ /* 0x000fe200078e00ff */
[----:B------:R-:W-:-:S05]  /*18740*/  FMNMX R5, R4, R0, !PT ;  /* 0x0000000004057209 */ /* 0x000fca0007800000 */
[----:B------:R-:W-:-:S07]  /*18750*/  IMAD.MOV.U32 R9, RZ, RZ, R5 ;  /* 0x000000ffff097224 */ /* 0x000fce00078e0005 */
[----:B------:R-:W-:Y:S05]  /*18760*/  WARPSYNC.COLLECTIVE R6, `(.L_x_7452) ;  /* 0x0000000006087348 */ /* 0x000fea0003c00000 */
[----:B------:R0:W1:Y:S02]  /*18770*/  SHFL.DOWN P0, R0, R9, R8, R7 ;  /* 0x0800000809007389 */ /* 0x0000640000000007 */
[----:B01----:R-:W-:Y:S05]  /*18780*/  ENDCOLLECTIVE ;  /* 0x000000000000791b */ /* 0x003fea0003800000 */
.L_x_7452:
[----:B------:R-:W-:Y:S01]  /*18790*/  FMNMX R5, R5, R0, !PT ;  /* 0x0000000005057209 */ /* 0x000fe20007800000 */
[----:B------:R-:W-:-:S07]  /*187a0*/  IMAD.MOV.U32 R0, RZ, RZ, 0x1f ;  /* 0x0000001fff007424 */ /* 0x000fce00078e00ff */
[----:B------:R-:W-:Y:S05]  /*187b0*/  WARPSYNC.COLLECTIVE R6, `(.L_x_7453) ;  /* 0x0000000006087348 */ /* 0x000fea0003c00000 */
[----:B------:R0:W1:Y:S02]  /*187c0*/  SHFL.IDX P0, R0, R5, R3, R0 ;  /* 0x0000000305007389 */ /* 0x0000640000000000 */
[----:B01----:R-:W-:Y:S05]  /*187d0*/  ENDCOLLECTIVE ;  /* 0x000000000000791b */ /* 0x003fea0003800000 */
.L_x_7453:
[----:B------:R-:W-:Y:S01]  /*187e0*/  IMAD.MOV.U32 R10, RZ, RZ, R0 ;  /* 0x000000ffff0a7224 */ /* 0x000fe200078e0000 */
[----:B------:R-:W-:Y:S06]  /*187f0*/  BRA `(.L_x_7454) ;  /* 0xffffff74006c7947 */ /* 0x000fec000383ffff */
.L_x_7093:
[----:B------:R-:W-:Y:S01]  /*18800*/  BSSY B0, `(.L_x_7455) ;  /* 0x0000007000007945 */ /* 0x000fe20003800000 */
[----:B------:R-:W-:Y:S02]  /*18810*/  IMAD.MOV.U32 R8, RZ, RZ, 0x10 ;  /* 0x00000010ff087424 */ /* 0x000fe400078e00ff */
[----:B-1----:R-:W-:Y:S02]  /*18820*/  IMAD.MOV.U32 R7, RZ, RZ, 0x1f ;  /* 0x0000001fff077424 */ /* 0x002fe400078e00ff */
[----:B------:R-:W-:-:S07]  /*18830*/  IMAD.MOV.U32 R6, RZ, RZ, -0x1 ;  /* 0xffffffffff067424 */ /* 0x000fce00078e00ff */
[----:B0-----:R-:W-:Y:S05]  /*18840*/  WARPSYNC.COLLECTIVE R6, `(.L_x_7456) ;  /* 0x0000000006087348 */ /* 0x001fea0003c00000 */
[----:B------:R1:W2:Y:S02]  /*18850*/  SHFL.DOWN P0, R0, R9, R8, R7 ;  /* 0x0800000809007389 */ /* 0x0002a40000000007 */
[----:B012---:R-:W-:Y:S05]  /*18860*/  ENDCOLLECTIVE ;  /* 0x000000000000791b */ /* 0x007fea0003800000 */
.L_x_7456:
[----:B------:R-:W-:Y:S05]  /*18870*/  BSYNC B0 ;  /* 0x0000000000007941 */ /* 0x000fea0003800000 */
.L_x_7455:
[----:B------:R-:W-:Y:S01]  /*18880*/  FMNMX R9, R9, R0, !PT ;  /* 0x0000000009097209 */ /* 0x000fe20007800000 */
[----:B------:R-:W-:Y:S02]  /*18890*/  IMAD.MOV.U32 R8, RZ, RZ, 0x8 ;  /* 0x00000008ff087424 */ /* 0x000fe400078e00ff */
[----:B------:R-:W-:Y:S02]  /*188a0*/  IMAD.MOV.U32 R7, RZ, RZ, 0x1f ;  /* 0x0000001fff077424 */ /* 0x000fe400078e00ff */
[----:B------:R-:W-:-:S07]  /*188b0*/  IMAD.MOV.U32 R6, RZ, RZ, -0x1 ;  /* 0xffffffffff067424 */ /* 0x000fce00078e00ff */
[----:B------:R-:W-:Y:S05]  /*188c0*/  WARPSYNC.COLLECTIVE R6, `(.L_x_7457) ;  /* 0x0000000006087348 */ /* 0x000fea0003c00000 */
[----:B------:R0:W1:Y:S02]  /*188d0*/  SHFL.DOWN P0, R0, R9, R8, R7 ;  /* 0x0800000809007389 */ /* 0x0000640000000007 */
[----:B01----:R-:W-:Y:S05]  /*188e0*/  ENDCOLLECTIVE ;  /* 0x000000000000791b */ /* 0x003fea0003800000 */
.L_x_7457:
[----:B------:R-:W-:Y:S01]  /*188f0*/  IMAD.MOV.U32 R8, RZ, RZ, 0x4 ;  /* 0x00000004ff087424 */ /* 0x000fe200078e00ff */
[----:B------:R-:W-:-:S05]  /*18900*/  FMNMX R3, R9, R0, !PT ;  /* 0x0000000009037209 */ /* 0x000fca0007800000 */
[----:B------:R-:W-:-:S07]  /*18910*/  IMAD.MOV.U32 R9, RZ, RZ, R3 ;  /* 0x000000ffff097224 */ /* 0x000fce00078e0003 */
[----:B------:R-:W-:Y:S05]  /*18920*/  WARPSYNC.COLLECTIVE R6, `(.L_x_7458) ;  /* 0x0000000006087348 */ /* 0x000fea0003c00000 */
[----:B------:R0:W1:Y:S02]  /*18930*/  SHFL.DOWN P0, R0, R9, R8, R7 ;  /* 0x0800000809007389 */ /* 0x0000640000000007 */
[----:B01----:R-:W-:Y:S05]  /*18940*/  ENDCOLLECTIVE ;  /* 0x000000000000791b */ /* 0x003fea0003800000 */
.L_x_7458:
[----:B------:R-:W-:Y:S01]  /*18950*/  IMAD.MOV.U32 R8, RZ, RZ, 0x2 ;  /* 0x00000002ff087424 */ /* 0x000fe200078e00ff */
[----:B------:R-:W-:Y:S01]  /*18960*/  FMNMX R4, R3, R0, !PT ;  /* 0x0000000003047209 */ /* 0x000fe20007800000 */
[----:B------:R-:W-:-:S04]  /*18970*/  IMAD.MOV.U32 R3, RZ, RZ, RZ ;  /* 0x000000ffff037224 */ /* 0x000fc800078e00ff */
[----:B------:R-:W-:-:S07]  /*18980*/  IMAD.MOV.U32 R9, RZ, RZ, R4 ;  /* 0x000000ffff097224 */ /* 0x000fce00078e0004 */
[----:B------:R-:W-:Y:S05]  /*18990*/  WARPSYNC.COLLECTIVE R6, `(.L_x_7459) ;  /* 0x0000000006087348 */ /* 0x000fea0003c00000 */
[----:B------:R0:W1:Y:S02]  /*189a0*/  SHFL.DOWN P0, R0, R9, R8, R7 ;  /* 0x0800000809007389 */ /* 0x0000640000000007 */
[----:B01----:R-:W-:Y:S05]  /*189b0*/  ENDCOLLECTIVE ;  /* 0x000000000000791b */ /* 0x003fea0003800000 */
.L_x_7459:
[----:B------:R-:W-:Y:S01]  /*189c0*/  IMAD.MOV.U32 R8, RZ, RZ, 0x1 ;  /* 0x00000001ff087424 */ /* 0x000fe200078e00ff */
[----:B------:R-:W-:-:S05]  /*189d0*/  FMNMX R5, R4, R0, !PT ;  /* 0x0000000004057209 */ /* 0x000fca0007800000 */
[----:B------:R-:W-:-:S07]  /*189e0*/  IMAD.MOV.U32 R9, RZ, RZ, R5 ;  /* 0x000000ffff097224 */ /* 0x000fce00078e0005 */
[----:B------:R-:W-:Y:S05]  /*189f0*/  WARPSYNC.COLLECTIVE R6, `(.L_x_7460) ;  /* 0x0000000006087348 */ /* 0x000fea0003c00000 */
[----:B------:R0:W1:Y:S02]  /*18a00*/  SHFL.DOWN P0, R0, R9, R8, R7 ;  /* 0x0800000809007389 */ /* 0x0000640000000007 */
[----:B01----:R-:W-:Y:S05]  /*18a10*/  ENDCOLLECTIVE ;  /* 0x000000000000791b */ /* 0x003fea0003800000 */
.L_x_7460:
[----:B------:R-:W-:Y:S01]  /*18a20*/  FMNMX R5, R5, R0, !PT ;  /* 0x0000000005057209 */ /* 0x000fe20007800000 */
[----:B------:R-:W-:-:S07]  /*18a30*/  IMAD.MOV.U32 R0, RZ, RZ, 0x1f ;  /* 0x0000001fff007424 */ /* 0x000fce00078e00ff */
[----:B------:R-:W-:Y:S05]  /*18a40*/  WARPSYNC.COLLECTIVE R6, `(.L_x_7461) ;  /* 0x0000000006087348 */ /* 0x000fea0003c00000 */
[----:B------:R0:W1:Y:S02]  /*18a50*/  SHFL.IDX P0, R0, R5, R3, R0 ;  /* 0x0000000305007389 */ /* 0x0000640000000000 */
[----:B01----:R-:W-:Y:S05]  /*18a60*/  ENDCOLLECTIVE ;  /* 0x000000000000791b */ /* 0x003fea0003800000 */
.L_x_7461:
[----:B------:R-:W-:Y:S01]  /*18a70*/  IMAD.MOV.U32 R10, RZ, RZ, R0 ;  /* 0x000000ffff0a7224 */ /* 0x000fe200078e0000 */
[----:B------:R-:W-:Y:S06]  /*18a80*/  BRA `(.L_x_7462) ;  /* 0xffffff7400f47947 */ /* 0x000fec000383ffff */
.L_x_7101:
[----:B------:R-:W-:Y:S01]  /*18a90*/  BSSY B0, `(.L_x_7463) ;  /* 0x0000007000007945 */ /* 0x000fe20003800000 */
[----:B------:R-:W-:Y:S02]  /*18aa0*/  IMAD.MOV.U32 R8, RZ, RZ, 0x10 ;  /* 0x00000010ff087424 */ /* 0x000fe400078e00ff */
[----:B------:R-:W-:Y:S02]  /*18ab0*/  IMAD.MOV.U32 R7, RZ, RZ, 0x1f ;  /* 0x0000001fff077424 */ /* 0x000fe400078e00ff */
[----:B------:R-:W-:-:S07]  /*18ac0*/  IMAD.MOV.U32 R6, RZ, RZ, -0x1 ;  /* 0xffffffffff067424 */ /* 0x000fce00078e00ff */
[----:B0-----:R-:W-:Y:S05]  /*18ad0*/  WARPSYNC.COLLECTIVE R6, `(.L_x_7464) ;  /* 0x0000000006087348 */ /* 0x001fea0003c00000 */
[----:B------:R1:W2:Y:S02]  /*18ae0*/  SHFL.DOWN P0, R0, R9, R8, R7 ;  /* 0x0800000809007389 */ /* 0x0002a40000000007 */
[----:B012---:R-:W-:Y:S05]  /*18af0*/  ENDCOLLECTIVE ;  /* 0x000000000000791b */ /* 0x007fea0003800000 */
.L_x_7464:
[----:B------:R-:W-:Y:S05]  /*18b00*/  BSYNC B0 ;  /* 0x0000000000007941 */ /* 0x000fea0003800000 */
.L_x_7463:
[----:B------:R-:W-:Y:S01]  /*18b10*/  FMNMX R9, R9, R0, !PT ;  /* 0x0000000009097209 */ /* 0x000fe20007800000 */
[----:B------:R-:W-:Y:S02]  /*18b20*/  IMAD.MOV.U32 R8, RZ, RZ, 0x8 ;  /* 0x00000008ff087424 */ /* 0x000fe400078e00ff */
[----:B------:R-:W-:Y:S02]  /*18b30*/  IMAD.MOV.U32 R7, RZ, RZ, 0x1f ;  /* 0x0000001fff077424 */ /* 0x000fe400078e00ff */
[----:B------:R-:W-:-:S07]  /*18b40*/  IMAD.MOV.U32 R6, RZ, RZ, -0x1 ;  /* 0xffffffffff067424 */ /* 0x000fce00078e00ff */
[----:B------:R-:W-:Y:S05]  /*18b50*/  WARPSYNC.COLLECTIVE R6, `(.L_x_7465) ;  /* 0x0000000006087348 */ /* 0x000fea0003c00000 */
[----:B------:R0:W1:Y:S02]  /*18b60*/  SHFL.DOWN P0, R0, R9, R8, R7 ;  /* 0x0800000809007389 */ /* 0x0000640000000007 */
[----:B01----:R-:W-:Y:S05]  /*18b70*/  ENDCOLLECTIVE ;  /* 0x000000000000791b */ /* 0x003fea0003800000 */
.L_x_7465:
[----:B------:R-:W-:Y:S01]  /*18b80*/  IMAD.MOV.U32 R8, RZ, RZ, 0x4 ;  /* 0x00000004ff087424 */ /* 0x000fe200078e00ff */
[----:B------:R-:W-:-:S05]  /*18b90*/  FMNMX R3, R9, R0, !PT ;  /* 0x0000000009037209 */ /* 0x000fca0007800000 */
[----:B------:R-:W-:-:S07]  /*18ba0*/  IMAD.MOV.U32 R9, RZ, RZ, R3 ;  /* 0x000000ffff097224 */ /* 0x000fce00078e0003 */
[----:B------:R-:W-:Y:S05]  /*18bb0*/  WARPSYNC.COLLECTIVE R6, `(.L_x_7466) ;  /* 0x0000000006087348 */ /* 0x000fea0003c00000 */
[----:B------:R0:W1:Y:S02]  /*18bc0*/  SHFL.DOWN P0, R0, R9, R8, R7 ;  /* 0x0800000809007389 */ /* 0x0000640000000007 */
[----:B01----:R-:W-:Y:S05]  /*18bd0*/  ENDCOLLECTIVE ;  /* 0x000000000000791b */ /* 0x003fea0003800000 */
.L_x_7466:
[----:B------:R-:W-:Y:S01]  /*18be0*/  IMAD.MOV.U32 R8, RZ, RZ, 0x2 ;  /* 0x00000002ff087424 */ /* 0x000fe200078e00ff */
[----:B------:R-:W-:Y:S01]  /*18bf0*/  FMNMX R5, R3, R0, !PT ;  /* 0x0000000003057209 */ /* 0x000fe20007800000 */
[----:B------:R-:W-:-:S04]  /*18c00*/  IMAD.MOV.U32 R3, RZ, RZ, RZ ;  /* 0x000000ffff037224 */ /* 0x000fc800078e00ff */
[----:B------:R-:W-:-:S07]  /*18c10*/  IMAD.MOV.U32 R9, RZ, RZ, R5 ;  /* 0x000000ffff097224 */ /* 0x000fce00078e0005 */
[----:B------:R-:W-:Y:S05]  /*18c20*/  WARPSYNC.COLLECTIVE R6, `(.L_x_7467) ;  /* 0x0000000006087348 */ /* 0x000fea0003c00000 */
[----:B------:R0:W1:Y:S02]  /*18c30*/  SHFL.DOWN P0, R0, R9, R8, R7 ;  /* 0x0800000809007389 */ /* 0x0000640000000007 */
[----:B01----:R-:W-:Y:S05]  /*18c40*/  ENDCOLLECTIVE ;  /* 0x000000000000791b */ /* 0x003fea0003800000 */
.L_x_7467:
[----:B------:R-:W-:Y:S01]  /*18c50*/  IMAD.MOV.U32 R8, RZ, RZ, 0x1 ;  /* 0x00000001ff087424 */ /* 0x000fe200078e00ff */
[----:B------:R-:W-:-:S05]  /*18c60*/  FMNMX R10, R5, R0, !PT ;  /* 0x00000000050a7209 */ /* 0x000fca0007800000 */
[----:B------:R-:W-:-:S07]  /*18c70*/  IMAD.MOV.U32 R9, RZ, RZ, R10 ;  /* 0x000000ffff097224 */ /* 0x000fce00078e000a */
[----:B------:R-:W-:Y:S05]  /*18c80*/  WARPSYNC.COLLECTIVE R6, `(.L_x_7468) ;  /* 0x0000000006087348 */ /* 0x000fea0003c00000 */
[----:B------:R0:W1:Y:S02]  /*18c90*/  SHFL.DOWN P0, R0, R9, R8, R7 ;  /* 0x0800000809007389 */ /* 0x0000640000000007 */
[----:B01----:R-:W-:Y:S05]  /*18ca0*/  ENDCOLLECTIVE ;  /* 0x000000000000791b */ /* 0x003fea0003800000 */
.L_x_7468:
[----:B------:R-:W-:-:S05]  /*18cb0*/  FMNMX R0, R10, R0, !PT ;  /* 0x000000000a007209 */ /* 0x000fca0007800000 */
[----:B------:R-:W-:Y:S02]  /*18cc0*/  IMAD.MOV.U32 R5, RZ, RZ, R0 ;  /* 0x000000ffff057224 */ /* 0x000fe400078e0000 */
[----:B------:R-:W-:-:S07]  /*18cd0*/  IMAD.MOV.U32 R0, RZ, RZ, 0x1f ;  /* 0x0000001fff007424 */ /* 0x000fce00078e00ff */
[----:B------:R-:W-:Y:S05]  /*18ce0*/  WARPSYNC.COLLECTIVE R6, `(.L_x_7469) ;  /* 0x0000000006087348 */ /* 0x000fea0003c00000 */
[----:B------:R0:W1:Y:S02]  /*18cf0*/  SHFL.IDX P0, R0, R5, R3, R0 ;  /* 0x0000000305007389 */ /* 0x0000640000000000 */
[----:B01----:R-:W-:Y:S05]  /*18d00*/  ENDCOLLECTIVE ;  /* 0x000000000000791b */ /* 0x003fea0003800000 */
.L_x_7469:
[----:B------:R-:W-:Y:S01]  /*18d10*/  IMAD.MOV.U32 R11, RZ, RZ, R0 ;  /* 0x000000ffff0b7224 */ /* 0x000fe200078e0000 */
[----:B------:R-:W-:Y:S06]  /*18d20*/  BRA `(.L_x_7470) ;  /* 0xffffff7800747947 */ /* 0x000fec000383ffff */
.L_x_7109:
[----:B------:R-:W-:Y:S01]  /*18d30*/  BSSY B0, `(.L_x_7471) ;  /* 0x0000007000007945 */ /* 0x000fe20003800000 */
[----:B------:R-:W-:Y:S02]  /*18d40*/  IMAD.MOV.U32 R8, RZ, RZ, 0x10 ;  /* 0x00000010ff087424 */ /* 0x000fe400078e00ff */
[----:B------:R-:W-:Y:S02]  /*18d50*/  IMAD.MOV.U32 R7, RZ, RZ, 0x1f ;  /* 0x0000001fff077424 */ /* 0x000fe400078e00ff */
[----:B------:R-:W-:-:S07]  /*18d60*/  IMAD.MOV.U32 R6, RZ, RZ, -0x1 ;  /* 0xffffffffff067424 */ /* 0x000fce00078e00ff */
[----:B------:R-:W-:Y:S05]  /*18d70*/  WARPSYNC.COLLECTIVE R6, `(.L_x_7472) ;  /* 0x0000000006087348 */ /* 0x000fea0003c00000 */
[----:B------:R0:W1:Y:S02]  /*18d80*/  SHFL.DOWN P0, R0, R9, R8, R7 ;  /* 0x0800000809007389 */ /* 0x0000640000000007 */
[----:B01----:R-:W-:Y:S05]  /*18d90*/  ENDCOLLECTIVE ;  /* 0x000000000000791b */ /* 0x003fea0003800000 */
.L_x_7472:
[----:B------:R-:W-:Y:S05]  /*18da0*/  BSYNC B0 ;  /* 0x0000000000007941 */ /* 0x000fea0003800000 */
.L_x_7471:
[----:B------:R-:W-:Y:S01]  /*18db0*/  FMNMX R9, R9, R0, !PT ;  /* 0x0000000009097209 */ /* 0x000fe20007800000 */
[----:B------:R-:W-:Y:S02]  /*18dc0*/  IMAD.MOV.U32 R8, RZ, RZ, 0x8 ;  /* 0x00000008ff087424 */ /* 0x000fe400078e00ff */
[----:B------:R-:W-:Y:S02]  /*18dd0*/  IMAD.MOV.U32 R7, RZ, RZ, 0x1f ;  /* 0x0000001fff077424 */ /* 0x000fe400078e00ff */
[----:B------:R-:W-:-:S07]  /*18de0*/  IMAD.MOV.U32 R6, RZ, RZ, -0x1 ;  /* 0xffffffffff067424 */ /* 0x000fce00078e00ff */
[----:B------:R-:W-:Y:S05]  /*18df0*/  WARPSYNC.COLLECTIVE R6, `(.L_x_7473) ;  /* 0x0000000006087348 */ /* 0x000fea0003c00000 */
[----:B------:R0:W1:Y:S02]  /*18e00*/  SHFL.DOWN P0, R0, R9, R8, R7 ;  /* 0x0800000809007389 */ /* 0x0000640000000007 */
[----:B01----:R-:W-:Y:S05]  /*18e10*/  ENDCOLLECTIVE ;  /* 0x000000000000791b */ /* 0x003fea0003800000 */
.L_x_7473:
[----:B------:R-:W-:Y:S01]  /*18e20*/  IMAD.MOV.U32 R8, RZ, RZ, 0x4 ;  /* 0x00000004ff087424 */ /* 0x000fe200078e00ff */
[----:B------:R-:W-:-:S05]  /*18e30*/  FMNMX R3, R9, R0, !PT ;  /* 0x0000000009037209 */ /* 0x000fca0007800000 */
[----:B------:R-:W-:-:S07]  /*18e40*/  IMAD.MOV.U32 R9, RZ, RZ, R3 ;  /* 0x000000ffff097224 */ /* 0x000fce00078e0003 */
[----:B------:R-:W-:Y:S05]  /*18e50*/  WARPSYNC.COLLECTIVE R6, `(.L_x_7474) ;  /* 0x0000000006087348 */ /* 0x000fea0003c00000 */
[----:B------:R0:W1:Y:S02]  /*18e60*/  SHFL.DOWN P0, R0, R9, R8, R7 ;  /* 0x0800000809007389 */ /* 0x0000640000000007 */
[----:B01----:R-:W-:Y:S05]  /*18e70*/  ENDCOLLECTIVE ;  /* 0x000000000000791b */ /* 0x003fea0003800000 */
.L_x_7474:
[----:B------:R-:W-:Y:S01]  /*18e80*/  IMAD.MOV.U32 R8, RZ, RZ, 0x2 ;  /* 0x00000002ff087424 */ /* 0x000fe200078e00ff */
[----:B------:R-:W-:Y:S01]  /*18e90*/  FMNMX R5, R3, R0, !PT ;  /* 0x0000000003057209 */ /* 0x000fe20007800000 */
[----:B------:R-:W-:-:S04]  /*18ea0*/  IMAD.MOV.U32 R3, RZ, RZ, RZ ;  /* 0x000000ffff037224 */ /* 0x000fc800078e00ff */
[----:B------:R-:W-:-:S07]  /*18eb0*/  IMAD.MOV.U32 R9, RZ, RZ, R5 ;  /* 0x000000ffff097224 */ /* 0x000fce00078e0005 */
[----:B------:R-:W-:Y:S05]  /*18ec0*/  WARPSYNC.COLLECTIVE R6, `(.L_x_7475) ;  /* 0x0000000006087348 */ /* 0x000fea0003c00000 */
[----:B------:R0:W1:Y:S02]  /*18ed0*/  SHFL.DOWN P0, R0, R9, R8, R7 ;  /* 0x0800000809007389 */ /* 0x0000640000000007 */
[----:B01----:R-:W-:Y:S05]  /*18ee0*/  ENDCOLLECTIVE ;  /* 0x000000000000791b */ /* 0x003fea0003800000 */
.L_x_7475:
[----:B------:R-:W-:Y:S01]  /*18ef0*/  IMAD.MOV.U32 R8, RZ, RZ, 0x1 ;  /* 0x00000001ff087424 */ /* 0x000fe200078e00ff */
[----:B------:R-:W-:-:S05]  /*18f00*/  FMNMX R10, R5, R0, !PT ;  /* 0x00000000050a7209 */ /* 0x000fca0007800000 */
[----:B------:R-:W-:-:S07]  /*18f10*/  IMAD.MOV.U32 R9, RZ, RZ, R10 ;  /* 0x000000ffff097224 */ /* 0x000fce00078e000a */
[----:B------:R-:W-:Y:S05]  /*18f20*/  WARPSYNC.COLLECTIVE R6, `(.L_x_7476) ;  /* 0x0000000006087348 */ /* 0x000fea0003c00000 */
[----:B------:R0:W1:Y:S02]  /*18f30*/  SHFL.DOWN P0, R0, R9, R8, R7 ;  /* 0x0800000809007389 */ /* 0x0000640000000007 */
[----:B01----:R-:W-:Y:S05]  /*18f40*/  ENDCOLLECTIVE ;  /* 0x000000000000791b */ /* 0x003fea0003800000 */
.L_x_7476:
[----:B------:R-:W-:-:S05]  /*18f50*/  FMNMX R0, R10, R0, !PT ;  /* 0x000000000a007209 */ /* 0x000fca0007800000 */
[----:B------:R-:W-:Y:S02]  /*18f60*/  IMAD.MOV.U32 R5, RZ, RZ, R0 ;  /* 0x000000ffff057224 */ /* 0x000fe400078e0000 */
[----:B------:R-:W-:-:S07]  /*18f70*/  IMAD.MOV.U32 R0, RZ, RZ, 0x1f ;  /* 0x0000001fff007424 */ /* 0x000fce00078e00ff */
[----:B------:R-:W-:Y:S05]  /*18f80*/  WARPSYNC.COLLECTIVE R6, `(.L_x_7477) ;  /* 0x0000000006087348 */ /* 0x000fea0003c00000 */
[----:B------:R0:W1:Y:S02]  /*18f90*/  SHFL.IDX P0, R0, R5, R3, R0 ;  /* 0x0000000305007389 */ /* 0x0000640000000000 */
[----:B01----:R-:W-:Y:S05]  /*18fa0*/  ENDCOLLECTIVE ;  /* 0x000000000000791b */ /* 0x003fea0003800000 */
.L_x_7477:
[----:B------:R-:W-:Y:S01]  /*18fb0*/  IMAD.MOV.U32 R11, RZ, RZ, R0 ;  /* 0x000000ffff0b7224 */ /* 0x000fe200078e0000 */
[----:B------:R-:W-:Y:S06]  /*18fc0*/  BRA `(.L_x_7478) ;  /* 0xffffff7800f47947 */ /* 0x000fec000383ffff */
        .weak           $__internal_18_$__cuda_sm20_rcp_rn_f32_slowpath
        .type           $__internal_18_$__cuda_sm20_rcp_rn_f32_slowpath,@function
        .size           $__internal_18_$__cuda_sm20_rcp_rn_f32_slowpath,($__internal_19_$__cuda_sm3x_div_rn_noftz_f32_slowpath - $__internal_18_$__cuda_sm20_rcp_rn_f32_slowpath)
$__internal_18_$__cuda_sm20_rcp_rn_f32_slowpath:
        /* <DEDUP_REMOVED lines=15> */
.L_x_7480:
        /* <DEDUP_REMOVED lines=33> */
.L_x_7482:
[----:B------:R0:W1:Y:S02]  /*192d0*/  MUFU.RCP R5, R0 ;  /* 0x0000000000057308 */ /* 0x0000640000001000 */
.L_x_7481:
[----:B------:R-:W-:Y:S05]  /*192e0*/  BSYNC.RECONVERGENT B0 ;  /* 0x0000000000007941 */ /* 0x000fea0003800200 */
.L_x_7479:
[----:B------:R-:W-:-:S04]  /*192f0*/  IMAD.MOV.U32 R7, RZ, RZ, 0x0 ;  /* 0x00000000ff077424 */ /* 0x000fc800078e00ff */
[----:B01----:R-:W-:Y:S05]  /*19300*/  RET.REL.NODEC R6 `(_ZN18transformer_engine71_GLOBAL__N__fadcdbdc_38_quantize_transpose_vector_blockwise_cu_d4a478bd37block_scaled_1d_cast_transpose_kernelILb1Eff13__nv_fp8_e4m3EEvPKT1_PT2_S7_PT0_S9_mmmmmmfNS_6detail25FP8BlockwiseRowwiseOptionENSA_28FP8BlockwiseColumnwiseOptionEbPKf) ;  /* 0xfffffe6c063c7950 */ /* 0x003fea0003c3ffff */
        .weak           $__internal_19_$__cuda_sm3x_div_rn_noftz_f32_slowpath
        .type           $__internal_19_$__cuda_sm3x_div_rn_noftz_f32_slowpath,@function
        .size           $__internal_19_$__cuda_sm3x_div_rn_noftz_f32_slowpath,(.L_x_9021 - $__internal_19_$__cuda_sm3x_div_rn_noftz_f32_slowpath)
$__internal_19_$__cuda_sm3x_div_rn_noftz_f32_slowpath:
        /* <DEDUP_REMOVED lines=36> */
.L_x_7484:
        /* <DEDUP_REMOVED lines=35> */
[----:B------:R-:W-:Y:S02]  /*19780*/  FSETP.NEU.FTZ.AND P0, PT, R7, R8, PT ;  /* 0x000000080700720b */ /* 0x000fe40003f1d000 */
[----:B------:R-:W-:Y:S01]  /*19790*/  LOP3.LUT R7, R0, 0x800000, RZ, 0xfc, !PT ;  /* 0x0080000000077812 */ /* 0x000fe200078efcff */
[----:B------:R-:W-:-:S02]  /*197a0*/  VIADD R0, R5, 0x20 ;  /* 0x0000002005007836 */ /* 0x000fc40000000000 */
        /* <DEDUP_REMOVED lines=13> */
.L_x_7491:
[----:B------:R-:W-:-:S04]  /*19880*/  LOP3.LUT R3, R3, 0x80000000, RZ, 0xc0, !PT ;  /* 0x8000000003037812 */ /* 0x000fc800078ec0ff */
[----:B------:R-:W-:Y:S01]  /*19890*/  LOP3.LUT R3, R3, 0x7f800000, RZ, 0xfc, !PT ;  /* 0x7f80000003037812 */ /* 0x000fe200078efcff */
[----:B------:R-:W-:Y:S06]  /*198a0*/  BRA `(.L_x_7492) ;  /* 0x0000000000047947 */ /* 0x000fec0003800000 */
.L_x_7490:
[----:B------:R-:W-:-:S07]  /*198b0*/  IMAD R3, R8, 0x800000, R3 ;  /* 0x0080000008037824 */ /* 0x000fce00078e0203 */
.L_x_7492:
[----:B------:R-:W-:Y:S05]  /*198c0*/  BSYNC B1 ;  /* 0x0000000000017941 */ /* 0x000fea0003800000 */
.L_x_7489:
[----:B------:R-:W-:Y:S01]  /*198d0*/  IMAD.MOV.U32 R0, RZ, RZ, R3 ;  /* 0x000000ffff007224 */ /* 0x000fe200078e0003 */
[----:B------:R-:W-:Y:S06]  /*198e0*/  BRA `(.L_x_7493) ;  /* 0x0000000000207947 */ /* 0x000fec0003800000 */
.L_x_7488:
[----:B------:R-:W-:-:S04]  /*198f0*/  LOP3.LUT R0, R0, 0x80000000, R7, 0x48, !PT ;  /* 0x8000000000007812 */ /* 0x000fc800078e4807 */
[----:B------:R-:W-:Y:S01]  /*19900*/  LOP3.LUT R0, R0, 0x7f800000, RZ, 0xfc, !PT ;  /* 0x7f80000000007812 */ /* 0x000fe200078efcff */
[----:B------:R-:W-:Y:S06]  /*19910*/  BRA `(.L_x_7493) ;  /* 0x0000000000147947 */ /* 0x000fec0003800000 */
.L_x_7487:
[----:B------:R-:W-:Y:S01]  /*19920*/  LOP3.LUT R0, R0, 0x80000000, R7, 0x48, !PT ;  /* 0x8000000000007812 */ /* 0x000fe200078e4807 */
[----:B------:R-:W-:Y:S06]  /*19930*/  BRA `(.L_x_7493) ;  /* 0x00000000000c7947 */ /* 0x000fec0003800000 */
.L_x_7486:
[----:B------:R-:W0:Y:S01]  /*19940*/  MUFU.RSQ R0, -QNAN ;  /* 0xffc0000000007908 */ /* 0x000e220000001400 */
[----:B------:R-:W-:Y:S05]  /*19950*/  BRA `(.L_x_7493) ;  /* 0x0000000000047947 */ /* 0x000fea0003800000 */
.L_x_7485:
[----:B------:R-:W-:-:S07]  /*19960*/  FADD.FTZ R0, R3, R0 ;  /* 0x0000000003007221 */ /* 0x000fce0000010000 */
.L_x_7493:
[----:B------:R-:W-:Y:S05]  /*19970*/  BSYNC B0 ;  /* 0x0000000000007941 */ /* 0x000fea0003800000 */
.L_x_7483:
[----:B------:R-:W-:-:S04]  /*19980*/  IMAD.MOV.U32 R7, RZ, RZ, 0x0 ;  /* 0x00000000ff077424 */ /* 0x000fc800078e00ff */
[----:B0-----:R-:W-:Y:S05]  /*19990*/  RET.REL.NODEC R6 `(_ZN18transformer_engine71_GLOBAL__N__fadcdbdc_38_quantize_transpose_vector_blockwise_cu_d4a478bd37block_scaled_1d_cast_transpose_kernelILb1Eff13__nv_fp8_e4m3EEvPKT1_PT2_S7_PT0_S9_mmmmmmfNS_6detail25FP8BlockwiseRowwiseOptionENSA_28FP8BlockwiseColumnwiseOptionEbPKf) ;  /* 0xfffffe6406987950 */ /* 0x001fea0003c3ffff */
.L_x_7494:
        /* <DEDUP_REMOVED lines=14> */
.L_x_9021:


//--------------------- .text._ZN18transformer_engine71_GLOBAL__N__fadcdbdc_38_quantize_transpose_vector_blockwise_cu_d4a478bd37block_scaled_1d_cast_transpose_kernelILb0Eff13__nv_fp8_e5m2EEvPKT1_PT2_S7_PT0_S9_mmmmmmfNS_6detail25FP8BlockwiseRowwiseOptionENSA_28FP8BlockwiseColumnwiseOptionEbPKf --------------------------
	.section	.text._ZN18transformer_engine71_GLOBAL__N__fadcdbdc_38_quantize_transpose_vector_blockwise_cu_d4a478bd37block_scaled_1d_cast_transpose_kernelILb0Eff13__nv_fp8_e5m2EEvPKT1_PT2_S7_PT0_S9_mmmmmmfNS_6detail25FP8BlockwiseRowwiseOptionENSA_28FP8BlockwiseColumnwiseOptionEbPKf,"ax",@progbits
	.align	128
.text._ZN18transformer_engine71_GLOBAL__N__fadcdbdc_38_quantize_transpose_vector_blockwise_cu_d4a478bd37block_scaled_1d_cast_transpose_kernelILb0Eff13__nv_fp8_e5m2EEvPKT1_PT2_S7_PT0_S9_mmmmmmfNS_6detail25FP8BlockwiseRowwiseOptionENSA_28FP8BlockwiseColumnwiseOptionEbPKf:
        .type           _ZN18transformer_engine71_GLOBAL__N__fadcdbdc_38_quantize_transpose_vector_blockwise_cu_d4a478bd37block_scaled_1d_cast_transpose_kernelILb0Eff13__nv_fp8_e5m2EEvPKT1_PT2_S7_PT0_S9_mmmmmmfNS_6detail25FP8BlockwiseRowwiseOptionENSA_28FP8BlockwiseColumnwiseOptionEbPKf,@function
        .size           _ZN18transformer_engine71_GLOBAL__N__fadcdbdc_38_quantize_transpose_vector_blockwise_cu_d4a478bd37block_scaled_1d_cast_transpose_kernelILb0Eff13__nv_fp8_e5m2EEvPKT1_PT2_S7_PT0_S9_mmmmmmfNS_6detail25FP8BlockwiseRowwiseOptionENSA_28FP8BlockwiseColumnwiseOptionEbPKf,(.L_x_9024 - _ZN18transformer_engine71_GLOBAL__N__fadcdbdc_38_quantize_transpose_vector_blockwise_cu_d4a478bd37block_scaled_1d_cast_transpose_kernelILb0Eff13__nv_fp8_e5m2EEvPKT1_PT2_S7_PT0_S9_mmmmmmfNS_6detail25FP8BlockwiseRowwiseOptionENSA_28FP8BlockwiseColumnwiseOptionEbPKf)
        .other          _ZN18transformer_engine71_GLOBAL__N__fadcdbdc_38_quantize_transpose_vector_blockwise_cu_d4a478bd37block_scaled_1d_cast_transpose_kernelILb0Eff13__nv_fp8_e5m2EEvPKT1_PT2_S7_PT0_S9_mmmmmmfNS_6detail25FP8BlockwiseRowwiseOptionENSA_28FP8BlockwiseColumnwiseOptionEbPKf,@"STO_CUDA_ENTRY STV_DEFAULT"
_ZN18transformer_engine71_GLOBAL__N__fadcdbdc_38_quantize_transpose_vector_blockwise_cu_d4a478bd37block_scaled_1d_cast_transpose_kernelILb0Eff13__nv_fp8_e5m2EEvPKT1_PT2_S7_PT0_S9_mmmmmmfNS_6detail25FP8BlockwiseRowwiseOptionENSA_28FP8BlockwiseColumnwiseOptionEbPKf:
        /* <DEDUP_REMOVED lines=10> */
.L_x_7495:
        /* <DEDUP_REMOVED lines=76> */
.L_x_7498:
[----:B------:R0:W5:Y:S04]  /*0560*/  LDG.E.128 R16, desc[UR10][R6.64] ;  /* 0x0000000a06107981 */ /* 0x000168000c1e1d00 */
[----:B------:R0:W5:Y:S02]  /*0570*/  LDG.E.128 R20, desc[UR10][R6.64+0x10] ;  /* 0x0000100a06147981 */ /* 0x000164000c1e1d00 */
.L_x_7497:
[----:B------:R-:W-:Y:S05]  /*0580*/  BSYNC.RECONVERGENT B0 ;  /* 0x0000000000007941 */ /* 0x000fea0003800200 */
.L_x_7496:
        /* <DEDUP_REMOVED lines=28> */
.L_x_7501:
        /* <DEDUP_REMOVED lines=28> */
.L_x_7500:
[----:B------:R-:W-:Y:S05]  /*0910*/  BSYNC.RECONVERGENT B0 ;  /* 0x0000000000007941 */ /* 0x000fea0003800200 */
.L_x_7499:
        /* <DEDUP_REMOVED lines=23> */
.L_x_7504:
        /* <DEDUP_REMOVED lines=28> */
.L_x_7503:
[----:B------:R-:W-:Y:S05]  /*0c50*/  BSYNC.RECONVERGENT B0 ;  /* 0x0000000000007941 */ /* 0x000fea0003800200 */
.L_x_7502:
        /* <DEDUP_REMOVED lines=23> */
.L_x_7507:
        /* <DEDUP_REMOVED lines=28> */
.L_x_7506:
[----:B------:R-:W-:Y:S05]  /*0f90*/  BSYNC.RECONVERGENT B0 ;  /* 0x0000000000007941 */ /* 0x000fea0003800200 */
.L_x_7505:
        /* <DEDUP_REMOVED lines=23> */
.L_x_7510:
        /* <DEDUP_REMOVED lines=28> */
.L_x_7509:
[----:B------:R-:W-:Y:S05]  /*12d0*/  BSYNC.RECONVERGENT B0 ;  /* 0x0000000000007941 */ /* 0x000fea0003800200 */
.L_x_7508:
        /* <DEDUP_REMOVED lines=23> */
.L_x_7513:
        /* <DEDUP_REMOVED lines=28> */
.L_x_7512:
[----:B------:R-:W-:Y:S05]  /*1610*/  BSYNC.RECONVERGENT B0 ;  /* 0x0000000000007941 */ /* 0x000fea0003800200 */
.L_x_7511:
        /* <DEDUP_REMOVED lines=23> */
.L_x_7516:
        /* <DEDUP_REMOVED lines=28> */
.L_x_7515:
[----:B------:R-:W-:Y:S05]  /*1950*/  BSYNC.RECONVERGENT B0 ;  /* 0x0000000000007941 */ /* 0x000fea0003800200 */
.L_x_7514:
        /* <DEDUP_REMOVED lines=23> */
.L_x_7519:
        /* <DEDUP_REMOVED lines=28> */
.L_x_7518:
[----:B------:R-:W-:Y:S05]  /*1c90*/  BSYNC.RECONVERGENT B0 ;  /* 0x0000000000007941 */ /* 0x000fea0003800200 */
.L_x_7517:
        /* <DEDUP_REMOVED lines=65> */
.L_x_7898:
        /* <DEDUP_REMOVED lines=22> */
[----:B0-----:R-:W-:Y:S05]  /*2210*/  CALL.REL.NOINC `($__internal_21_$__cuda_sm3x_div_rn_noftz_f32_slowpath) ;  /* 0x0000019800ac7944 */ /* 0x001fea0003c00000 */
.L_x_7525:
[----:B------:R-:W-:Y:S05]  /*2220*/  BSYNC.RECONVERGENT B3 ;  /* 0x0000000000037941 */ /* 0x000fea0003800200 */
.L_x_7524:
[----:B------:R-:W-:-:S04]  /*2230*/  FSETP.NEU.AND P0, PT, |R0|, +INF , PT ;  /* 0x7f8000000000780b */ /* 0x000fc80003f0d200 */
[----:B------:R-:W-:-:S04]  /*2240*/  FSEL R0, R0, 3.40282346638528859812e+38, P0 ;  /* 0x7f7fffff00007808 */ /* 0x000fc80000000000 */
[----:B------:R-:W-:-:S07]  /*2250*/  @P3 LOP3.LUT R0, R0, 0xff800000, RZ, 0xc0, !PT ;  /* 0xff80000000003812 */ /* 0x000fce00078ec0ff */
.L_x_7523:
[----:B------:R-:W-:Y:S05]  /*2260*/  BSYNC.RECONVERGENT B2 ;  /* 0x0000000000027941 */ /* 0x000fea0003800200 */
.L_x_7522:
        /* <DEDUP_REMOVED lines=12> */
[----:B0-----:R-:W-:Y:S05]  /*2330*/  CALL.REL.NOINC `($__internal_20_$__cuda_sm20_rcp_rn_f32_slowpath) ;  /* 0x0000019400947944 */ /* 0x001fea0003c00000 */
[----:B------:R-:W-:Y:S05]  /*2340*/  BRA `(.L_x_7530) ;  /* 0x0000000000107947 */ /* 0x000fea0003800000 */
.L_x_7529:
[----:B------:R-:W1:Y:S02]  /*2350*/  MUFU.RCP R5, R0 ;  /* 0x0000000000057308 */ /* 0x000e640000001000 */
[----:B-1----:R-:W-:-:S04]  /*2360*/  FFMA R3, R5, R0, -1 ;  /* 0xbf80000005037423 */ /* 0x002fc80000000000 */
[----:B------:R-:W-:-:S04]  /*2370*/  FADD.FTZ R6, -R3, -RZ ;  /* 0x800000ff03067221 */ /* 0x000fc80000010100 */
[----:B------:R-:W-:-:S07]  /*2380*/  FFMA R5, R5, R6, R5 ;  /* 0x0000000605057223 */ /* 0x000fce0000000005 */
.L_x_7530:
[----:B------:R-:W-:Y:S05]  /*2390*/  BSYNC.RECONVERGENT B2 ;  /* 0x0000000000027941 */ /* 0x000fea0003800200 */
.L_x_7528:
        /* <DEDUP_REMOVED lines=8> */
.L_x_7527:
[----:B------:R-:W-:Y:S05]  /*2420*/  BSYNC.RECONVERGENT B1 ;  /* 0x0000000000017941 */ /* 0x000fea0003800200 */
.L_x_7526:
        /* <DEDUP_REMOVED lines=31> */
[----:B-1----:R-:W-:Y:S02]  /*2620*/  F2FP.SATFINITE.E5M2.F32.PACK_AB_MERGE_C R5, RZ, R16, RZ ;  /* 0x00000010ff05723e */ /* 0x002fe400048060ff */
        /* <DEDUP_REMOVED lines=62> */
.L_x_7533:
        /* <DEDUP_REMOVED lines=33> */
.L_x_7532:
[----:B------:R-:W-:Y:S05]  /*2c20*/  BSYNC.RECONVERGENT B0 ;  /* 0x0000000000007941 */ /* 0x000fea0003800200 */
.L_x_7531:
        /* <DEDUP_REMOVED lines=30> */
.L_x_7907:
        /* <DEDUP_REMOVED lines=23> */
.L_x_7538:
[----:B------:R-:W-:Y:S05]  /*2f80*/  BSYNC.RECONVERGENT B3 ;  /* 0x0000000000037941 */ /* 0x000fea0003800200 */
.L_x_7537:
[----:B------:R-:W-:-:S04]  /*2f90*/  FSETP.NEU.AND P0, PT, |R0|, +INF , PT ;  /* 0x7f8000000000780b */ /* 0x000fc80003f0d200 */
[----:B------:R-:W-:-:S04]  /*2fa0*/  FSEL R0, R0, 3.40282346638528859812e+38, P0 ;  /* 0x7f7fffff00007808 */ /* 0x000fc80000000000 */
[----:B------:R-:W-:-:S07]  /*2fb0*/  @P3 LOP3.LUT R0, R0, 0xff800000, RZ, 0xc0, !PT ;  /* 0xff80000000003812 */ /* 0x000fce00078ec0ff */
.L_x_7536:
[----:B------:R-:W-:Y:S05]  /*2fc0*/  BSYNC.RECONVERGENT B2 ;  /* 0x0000000000027941 */ /* 0x000fea0003800200 */
.L_x_7535:
        /* <DEDUP_REMOVED lines=17> */
.L_x_7542:
[----:B------:R-:W1:Y:S02]  /*30e0*/  MUFU.RCP R5, R0 ;  /* 0x0000000000057308 */ /* 0x000e640000001000 */
[----:B-1----:R-:W-:-:S04]  /*30f0*/  FFMA R3, R5, R0, -1 ;  /* 0xbf80000005037423 */ /* 0x002fc80000000000 */
[----:B------:R-:W-:-:S04]  /*3100*/  FADD.FTZ R6, -R3, -RZ ;  /* 0x800000ff03067221 */ /* 0x000fc80000010100 */
[----:B------:R-:W-:-:S07]  /*3110*/  FFMA R5, R5, R6, R5 ;  /* 0x0000000605057223 */ /* 0x000fce0000000005 */
.L_x_7543:
[----:B------:R-:W-:Y:S05]  /*3120*/  BSYNC.RECONVERGENT B2 ;  /* 0x0000000000027941 */ /* 0x000fea0003800200 */
.L_x_7541:
        /* <DEDUP_REMOVED lines=10> */
.L_x_7540:
[----:B------:R-:W-:Y:S05]  /*31d0*/  BSYNC.RECONVERGENT B1 ;  /* 0x0000000000017941 */ /* 0x000fea0003800200 */
.L_x_7539:
        /* <DEDUP_REMOVED lines=77> */
.L_x_7546:
        /* <DEDUP_REMOVED lines=48> */
.L_x_7545:
[----:B------:R-:W-:Y:S05]  /*39b0*/  BSYNC.RECONVERGENT B0 ;  /* 0x0000000000007941 */ /* 0x000fea0003800200 */
.L_x_7544:
        /* <DEDUP_REMOVED lines=30> */
.L_x_7916:
        /* <DEDUP_REMOVED lines=23> */
.L_x_7551:
[----:B------:R-:W-:Y:S05]  /*3d10*/  BSYNC.RECONVERGENT B3 ;  /* 0x0000000000037941 */ /* 0x000fea0003800200 */
.L_x_7550:
[----:B------:R-:W-:-:S04]  /*3d20*/  FSETP.NEU.AND P0, PT, |R0|, +INF , PT ;  /* 0x7f8000000000780b */ /* 0x000fc80003f0d200 */
[----:B------:R-:W-:-:S04]  /*3d30*/  FSEL R0, R0, 3.40282346638528859812e+38, P0 ;  /* 0x7f7fffff00007808 */ /* 0x000fc80000000000 */
[----:B------:R-:W-:-:S07]  /*3d40*/  @P3 LOP3.LUT R0, R0, 0xff800000, RZ, 0xc0, !PT ;  /* 0xff80000000003812 */ /* 0x000fce00078ec0ff */
.L_x_7549:
[----:B------:R-:W-:Y:S05]  /*3d50*/  BSYNC.RECONVERGENT B2 ;  /* 0x0000000000027941 */ /* 0x000fea0003800200 */
.L_x_7548:
        /* <DEDUP_REMOVED lines=14> */
.L_x_7555:
[----:B------:R-:W1:Y:S02]  /*3e40*/  MUFU.RCP R5, R0 ;  /* 0x0000000000057308 */ /* 0x000e640000001000 */
[----:B-1----:R-:W-:-:S04]  /*3e50*/  FFMA R3, R5, R0, -1 ;  /* 0xbf80000005037423 */ /* 0x002fc80000000000 */
[----:B------:R-:W-:-:S04]  /*3e60*/  FADD.FTZ R6, -R3, -RZ ;  /* 0x800000ff03067221 */ /* 0x000fc80000010100 */
[----:B------:R-:W-:-:S07]  /*3e70*/  FFMA R5, R5, R6, R5 ;  /* 0x0000000605057223 */ /* 0x000fce0000000005 */
.L_x_7556:
[----:B------:R-:W-:Y:S05]  /*3e80*/  BSYNC.RECONVERGENT B2 ;  /* 0x0000000000027941 */ /* 0x000fea0003800200 */
.L_x_7554:
        /* <DEDUP_REMOVED lines=10> */
.L_x_7553:
[----:B------:R-:W-:Y:S05]  /*3f30*/  BSYNC.RECONVERGENT B1 ;  /* 0x0000000000017941 */ /* 0x000fea0003800200 */
.L_x_7552:
        /* <DEDUP_REMOVED lines=77> */
.L_x_7559:
        /* <DEDUP_REMOVED lines=48> */
.L_x_7558:
[----:B------:R-:W-:Y:S05]  /*4710*/  BSYNC.RECONVERGENT B0 ;  /* 0x0000000000007941 */ /* 0x000fea0003800200 */
.L_x_7557:
        /* <DEDUP_REMOVED lines=32> */
.L_x_7925:
        /* <DEDUP_REMOVED lines=23> */
.L_x_7564:
[----:B------:R-:W-:Y:S05]  /*4a90*/  BSYNC.RECONVERGENT B3 ;  /* 0x0000000000037941 */ /* 0x000fea0003800200 */
.L_x_7563:
[----:B------:R-:W-:-:S04]  /*4aa0*/  FSETP.NEU.AND P0, PT, |R0|, +INF , PT ;  /* 0x7f8000000000780b */ /* 0x000fc80003f0d200 */
[----:B------:R-:W-:-:S04]  /*4ab0*/  FSEL R11, R0, 3.40282346638528859812e+38, P0 ;  /* 0x7f7fffff000b7808 */ /* 0x000fc80000000000 */
[----:B------:R-:W-:-:S07]  /*4ac0*/  @P3 LOP3.LUT R11, R11, 0xff800000, RZ, 0xc0, !PT ;  /* 0xff8000000b0b3812 */ /* 0x000fce00078ec0ff */
.L_x_7562:
[----:B------:R-:W-:Y:S05]  /*4ad0*/  BSYNC.RECONVERGENT B2 ;  /* 0x0000000000027941 */ /* 0x000fea0003800200 */
.L_x_7561:
        /* <DEDUP_REMOVED lines=13> */
[----:B0-----:R-:W-:Y:S05]  /*4bb0*/  CALL.REL.NOINC `($__internal_20_$__cuda_sm20_rcp_rn_f32_slowpath) ;  /* 0x0000016c00747944 */ /* 0x001fea0003c00000 */
[----:B------:R-:W-:Y:S05]  /*4bc0*/  BRA `(.L_x_7569) ;  /* 0x0000000000107947 */ /* 0x000fea0003800000 */
.L_x_7568:
[----:B------:R-:W1:Y:S02]  /*4bd0*/  MUFU.RCP R0, R11 ;  /* 0x0000000b00007308 */ /* 0x000e640000001000 */
[----:B-1----:R-:W-:-:S04]  /*4be0*/  FFMA R3, R0, R11, -1 ;  /* 0xbf80000000037423 */ /* 0x002fc8000000000b */
[----:B------:R-:W-:-:S04]  /*4bf0*/  FADD.FTZ R3, -R3, -RZ ;  /* 0x800000ff03037221 */ /* 0x000fc80000010100 */
[----:B------:R-:W-:-:S07]  /*4c00*/  FFMA R5, R0, R3, R0 ;  /* 0x0000000300057223 */ /* 0x000fce0000000000 */
.L_x_7569:
[----:B------:R-:W-:Y:S05]  /*4c10*/  BSYNC.RECONVERGENT B2 ;  /* 0x0000000000027941 */ /* 0x000fea0003800200 */
.L_x_7567:
        /* <DEDUP_REMOVED lines=10> */
.L_x_7566:
[----:B------:R-:W-:Y:S05]  /*4cc0*/  BSYNC.RECONVERGENT B1 ;  /* 0x0000000000017941 */ /* 0x000fea0003800200 */
.L_x_7565:
        /* <DEDUP_REMOVED lines=36> */
[----:B0-----:R-:W-:Y:S02]  /*4f10*/  F2FP.SATFINITE.E5M2.F32.PACK_AB_MERGE_C R33, RZ, R22, RZ ;  /* 0x00000016ff21723e */ /* 0x001fe400048060ff */
        /* <DEDUP_REMOVED lines=40> */
.L_x_7571:
        /* <DEDUP_REMOVED lines=48> */
.L_x_7570:
[----:B------:R-:W-:Y:S05]  /*54a0*/  BSYNC.RECONVERGENT B0 ;  /* 0x0000000000007941 */ /* 0x000fea0003800200 */
.L_x_7520:
        /* <DEDUP_REMOVED lines=66> */
.L_x_7934:
        /* <DEDUP_REMOVED lines=22> */
[----:B------:R-:W-:Y:S05]  /*5a30*/  CALL.REL.NOINC `($__internal_21_$__cuda_sm3x_div_rn_noftz_f32_slowpath) ;  /* 0x0000016000a47944 */ /* 0x000fea0003c00000 */
.L_x_7577:
[----:B------:R-:W-:Y:S05]  /*5a40*/  BSYNC.RECONVERGENT B3 ;  /* 0x0000000000037941 */ /* 0x000fea0003800200 */
.L_x_7576:
[----:B------:R-:W-:-:S04]  /*5a50*/  FSETP.NEU.AND P0, PT, |R0|, +INF , PT ;  /* 0x7f8000000000780b */ /* 0x000fc80003f0d200 */
[----:B------:R-:W-:-:S04]  /*5a60*/  FSEL R11, R0, 3.40282346638528859812e+38, P0 ;  /* 0x7f7fffff000b7808 */ /* 0x000fc80000000000 */
[----:B------:R-:W-:-:S07]  /*5a70*/  @P3 LOP3.LUT R11, R11, 0xff800000, RZ, 0xc0, !PT ;  /* 0xff8000000b0b3812 */ /* 0x000fce00078ec0ff */
.L_x_7575:
[----:B------:R-:W-:Y:S05]  /*5a80*/  BSYNC.RECONVERGENT B2 ;  /* 0x0000000000027941 */ /* 0x000fea0003800200 */
.L_x_7574:
        /* <DEDUP_REMOVED lines=15> */
.L_x_7581:
[----:B------:R-:W1:Y:S02]  /*5b80*/  MUFU.RCP R0, R11 ;  /* 0x0000000b00007308 */ /* 0x000e640000001000 */
[----:B-1----:R-:W-:-:S04]  /*5b90*/  FFMA R3, R0, R11, -1 ;  /* 0xbf80000000037423 */ /* 0x002fc8000000000b */
[----:B------:R-:W-:-:S04]  /*5ba0*/  FADD.FTZ R3, -R3, -RZ ;  /* 0x800000ff03037221 */ /* 0x000fc80000010100 */
[----:B0-----:R-:W-:-:S07]  /*5bb0*/  FFMA R5, R0, R3, R0 ;  /* 0x0000000300057223 */ /* 0x001fce0000000000 */
.L_x_7582:
[----:B------:R-:W-:Y:S05]  /*5bc0*/  BSYNC.RECONVERGENT B2 ;  /* 0x0000000000027941 */ /* 0x000fea0003800200 */
.L_x_7580:
        /* <DEDUP_REMOVED lines=10> */
.L_x_7579:
[----:B------:R-:W-:Y:S05]  /*5c70*/  BSYNC.RECONVERGENT B1 ;  /* 0x0000000000017941 */ /* 0x000fea0003800200 */
.L_x_7578:
        /* <DEDUP_REMOVED lines=36> */
[----:B01----:R-:W-:Y:S02]  /*5ec0*/  F2FP.SATFINITE.E5M2.F32.PACK_AB_MERGE_C R5, RZ, R20, RZ ;  /* 0x00000014ff05723e */ /* 0x003fe400048060ff */
        /* <DEDUP_REMOVED lines=62> */
.L_x_7585:
        /* <DEDUP_REMOVED lines=33> */
.L_x_7584:
[----:B------:R-:W-:Y:S05]  /*64c0*/  BSYNC.RECONVERGENT B0 ;  /* 0x0000000000007941 */ /* 0x000fea0003800200 */
.L_x_7583:
        /* <DEDUP_REMOVED lines=20> */
.L_x_7943:
        /* <DEDUP_REMOVED lines=22> */
[----:B----4-:R-:W-:Y:S05]  /*6770*/  CALL.REL.NOINC `($__internal_21_$__cuda_sm3x_div_rn_noftz_f32_slowpath) ;  /* 0x0000015400547944 */ /* 0x010fea0003c00000 */
.L_x_7590:
[----:B------:R-:W-:Y:S05]  /*6780*/  BSYNC.RECONVERGENT B3 ;  /* 0x0000000000037941 */ /* 0x000fea0003800200 */
.L_x_7589:
[----:B------:R-:W-:-:S04]  /*6790*/  FSETP.NEU.AND P0, PT, |R0|, +INF , PT ;  /* 0x7f8000000000780b */ /* 0x000fc80003f0d200 */
[----:B------:R-:W-:-:S04]  /*67a0*/  FSEL R0, R0, 3.40282346638528859812e+38, P0 ;  /* 0x7f7fffff00007808 */ /* 0x000fc80000000000 */
[----:B------:R-:W-:-:S07]  /*67b0*/  @P3 LOP3.LUT R0, R0, 0xff800000, RZ, 0xc0, !PT ;  /* 0xff80000000003812 */ /* 0x000fce00078ec0ff */
.L_x_7588:
[----:B------:R-:W-:Y:S05]  /*67c0*/  BSYNC.RECONVERGENT B2 ;  /* 0x0000000000027941 */ /* 0x000fea0003800200 */
.L_x_7587:
        /* <DEDUP_REMOVED lines=14> */
[----:B0---4-:R-:W-:Y:S05]  /*68b0*/  CALL.REL.NOINC `($__internal_20_$__cuda_sm20_rcp_rn_f32_slowpath) ;  /* 0x0000015000347944 */ /* 0x011fea0003c00000 */
[----:B------:R-:W-:Y:S05]  /*68c0*/  BRA `(.L_x_7595) ;  /* 0x0000000000107947 */ /* 0x000fea0003800000 */
.L_x_7594:
[----:B0-----:R-:W0:Y:S02]  /*68d0*/  MUFU.RCP R5, R0 ;  /* 0x0000000000057308 */ /* 0x001e240000001000 */
[----:B0-----:R-:W-:-:S04]  /*68e0*/  FFMA R3, R5, R0, -1 ;  /* 0xbf80000005037423 */ /* 0x001fc80000000000 */
[----:B------:R-:W-:-:S04]  /*68f0*/  FADD.FTZ R6, -R3, -RZ ;  /* 0x800000ff03067221 */ /* 0x000fc80000010100 */
[----:B------:R-:W-:-:S07]  /*6900*/  FFMA R5, R5, R6, R5 ;  /* 0x0000000605057223 */ /* 0x000fce0000000005 */
.L_x_7595:
[----:B------:R-:W-:Y:S05]  /*6910*/  BSYNC.RECONVERGENT B2 ;  /* 0x0000000000027941 */ /* 0x000fea0003800200 */
.L_x_7593:
        /* <DEDUP_REMOVED lines=11> */
.L_x_7592:
[----:B------:R-:W-:Y:S05]  /*69d0*/  BSYNC.RECONVERGENT B1 ;  /* 0x0000000000017941 */ /* 0x000fea0003800200 */
.L_x_7591:
        /* <DEDUP_REMOVED lines=78> */
.L_x_7598:
        /* <DEDUP_REMOVED lines=48> */
.L_x_7597:
[----:B------:R-:W-:Y:S05]  /*71c0*/  BSYNC.RECONVERGENT B0 ;  /* 0x0000000000007941 */ /* 0x000fea0003800200 */
.L_x_7596:
        /* <DEDUP_REMOVED lines=38> */
.L_x_7952:
        /* <DEDUP_REMOVED lines=23> */
.L_x_7603:
[----:B------:R-:W-:Y:S05]  /*75a0*/  BSYNC.RECONVERGENT B3 ;  /* 0x0000000000037941 */ /* 0x000fea0003800200 */
.L_x_7602:
[----:B------:R-:W-:-:S04]  /*75b0*/  FSETP.NEU.AND P0, PT, |R0|, +INF , PT ;  /* 0x7f8000000000780b */ /* 0x000fc80003f0d200 */
[----:B------:R-:W-:-:S04]  /*75c0*/  FSEL R11, R0, 3.40282346638528859812e+38, P0 ;  /* 0x7f7fffff000b7808 */ /* 0x000fc80000000000 */
[----:B------:R-:W-:-:S07]  /*75d0*/  @P3 LOP3.LUT R11, R11, 0xff800000, RZ, 0xc0, !PT ;  /* 0xff8000000b0b3812 */ /* 0x000fce00078ec0ff */
.L_x_7601:
[----:B------:R-:W-:Y:S05]  /*75e0*/  BSYNC.RECONVERGENT B2 ;  /* 0x0000000000027941 */ /* 0x000fea0003800200 */
.L_x_7600:
        /* <DEDUP_REMOVED lines=15> */
.L_x_7607:
[----:B------:R-:W1:Y:S02]  /*76e0*/  MUFU.RCP R0, R11 ;  /* 0x0000000b00007308 */ /* 0x000e640000001000 */
[----:B-1----:R-:W-:-:S04]  /*76f0*/  FFMA R3, R0, R11, -1 ;  /* 0xbf80000000037423 */ /* 0x002fc8000000000b */
[----:B------:R-:W-:-:S04]  /*7700*/  FADD.FTZ R3, -R3, -RZ ;  /* 0x800000ff03037221 */ /* 0x000fc80000010100 */
[----:B0-----:R-:W-:-:S07]  /*7710*/  FFMA R5, R0, R3, R0 ;  /* 0x0000000300057223 */ /* 0x001fce0000000000 */
.L_x_7608:
[----:B------:R-:W-:Y:S05]  /*7720*/  BSYNC.RECONVERGENT B2 ;  /* 0x0000000000027941 */ /* 0x000fea0003800200 */
.L_x_7606:
        /* <DEDUP_REMOVED lines=11> */
.L_x_7605:
[----:B------:R-:W-:Y:S05]  /*77e0*/  BSYNC.RECONVERGENT B1 ;  /* 0x0000000000017941 */ /* 0x000fea0003800200 */
.L_x_7604:
        /* <DEDUP_REMOVED lines=79> */
.L_x_7611:
        /* <DEDUP_REMOVED lines=48> */
.L_x_7610:
[----:B------:R-:W-:Y:S05]  /*7fe0*/  BSYNC.RECONVERGENT B0 ;  /* 0x0000000000007941 */ /* 0x000fea0003800200 */
.L_x_7609:
        /* <DEDUP_REMOVED lines=20> */
.L_x_7961:
        /* <DEDUP_REMOVED lines=23> */
.L_x_7616:
[----:B------:R-:W-:Y:S05]  /*82a0*/  BSYNC.RECONVERGENT B3 ;  /* 0x0000000000037941 */ /* 0x000fea0003800200 */
.L_x_7615:
[----:B------:R-:W-:-:S04]  /*82b0*/  FSETP.NEU.AND P0, PT, |R0|, +INF , PT ;  /* 0x7f8000000000780b */ /* 0x000fc80003f0d200 */
[----:B------:R-:W-:-:S04]  /*82c0*/  FSEL R0, R0, 3.40282346638528859812e+38, P0 ;  /* 0x7f7fffff00007808 */ /* 0x000fc80000000000 */
[----:B------:R-:W-:-:S07]  /*82d0*/  @P3 LOP3.LUT R0, R0, 0xff800000, RZ, 0xc0, !PT ;  /* 0xff80000000003812 */ /* 0x000fce00078ec0ff */
.L_x_7614:
[----:B------:R-:W-:Y:S05]  /*82e0*/  BSYNC.RECONVERGENT B2 ;  /* 0x0000000000027941 */ /* 0x000fea0003800200 */
.L_x_7613:
        /* <DEDUP_REMOVED lines=16> */
.L_x_7620:
[----:B0-----:R-:W0:Y:S02]  /*83f0*/  MUFU.RCP R5, R0 ;  /* 0x0000000000057308 */ /* 0x001e240000001000 */
[----:B0-----:R-:W-:-:S04]  /*8400*/  FFMA R3, R5, R0, -1 ;  /* 0xbf80000005037423 */ /* 0x001fc80000000000 */
[----:B------:R-:W-:-:S04]  /*8410*/  FADD.FTZ R6, -R3, -RZ ;  /* 0x800000ff03067221 */ /* 0x000fc80000010100 */
[----:B------:R-:W-:-:S07]  /*8420*/  FFMA R5, R5, R6, R5 ;  /* 0x0000000605057223 */ /* 0x000fce0000000005 */
.L_x_7621:
[----:B------:R-:W-:Y:S05]  /*8430*/  BSYNC.RECONVERGENT B2 ;  /* 0x0000000000027941 */ /* 0x000fea0003800200 */
.L_x_7619:
        /* <DEDUP_REMOVED lines=11> */
.L_x_7618:
[----:B------:R-:W-:Y:S05]  /*84f0*/  BSYNC.RECONVERGENT B1 ;  /* 0x0000000000017941 */ /* 0x000fea0003800200 */
.L_x_7617:
        /* <DEDUP_REMOVED lines=78> */
.L_x_7624:
        /* <DEDUP_REMOVED lines=48> */
.L_x_7623:
[----:B------:R-:W-:Y:S05]  /*8ce0*/  BSYNC.RECONVERGENT B0 ;  /* 0x0000000000007941 */ /* 0x000fea0003800200 */
.L_x_7622:
[----:B------:R-:W4:Y:S02]  /*8cf0*/  LDC R0, c[0x0][0x3e0] ;  /* 0x0000f800ff007b82 */ /* 0x000f240000000800 */
[----:B----4-:R-:W-:-:S13]  /*8d00*/  ISETP.NE.AND P0, PT, R0, 0x2, PT ;  /* 0x000000020000780c */ /* 0x010fda0003f05270 */
[----:B------:R-:W-:Y:S05]  /*8d10*/  @P0 EXIT ;  /* 0x000000000000094d */ /* 0x000fea0003800000 */
.L_x_7572:
        /* <DEDUP_REMOVED lines=56> */
.L_x_7969:
        /* <DEDUP_REMOVED lines=17> */
[----:B------:R-:W-:Y:S05]  /*91b0*/  CALL.REL.NOINC `($__internal_21_$__cuda_sm3x_div_rn_noftz_f32_slowpath) ;  /* 0x0000012800c47944 */ /* 0x000fea0003c00000 */
.L_x_7629:
[----:B------:R-:W-:-:S04]  /*91c0*/  FSETP.NEU.AND P0, PT, |R0|, +INF , PT ;  /* 0x7f8000000000780b */ /* 0x000fc80003f0d200 */
[----:B------:R-:W-:-:S09]  /*91d0*/  FSEL R81, R0, 3.40282346638528859812e+38, P0 ;  /* 0x7f7fffff00517808 */ /* 0x000fd20000000000 */
.L_x_7628:
        /* <DEDUP_REMOVED lines=14> */
[----:B------:R-:W-:Y:S05]  /*92c0*/  CALL.REL.NOINC `($__internal_20_$__cuda_sm20_rcp_rn_f32_slowpath) ;  /* 0x0000012400b07944 */ /* 0x000fea0003c00000 */
[----:B------:R-:W-:Y:S05]  /*92d0*/  BRA `(.L_x_7634) ;  /* 0x0000000000107947 */ /* 0x000fea0003800000 */
.L_x_7633:
[----:B------:R-:W0:Y:S02]  /*92e0*/  MUFU.RCP R0, R81 ;  /* 0x0000005100007308 */ /* 0x000e240000001000 */
[----:B0-----:R-:W-:-:S04]  /*92f0*/  FFMA R3, R81, R0, -1 ;  /* 0xbf80000051037423 */ /* 0x001fc80000000000 */
[----:B------:R-:W-:-:S04]  /*9300*/  FADD.FTZ R3, -R3, -RZ ;  /* 0x800000ff03037221 */ /* 0x000fc80000010100 */
[----:B------:R-:W-:-:S07]  /*9310*/  FFMA R5, R0, R3, R0 ;  /* 0x0000000300057223 */ /* 0x000fce0000000000 */
.L_x_7634:
[----:B------:R-:W-:Y:S05]  /*9320*/  BSYNC.RECONVERGENT B3 ;  /* 0x0000000000037941 */ /* 0x000fea0003800200 */
.L_x_7632:
        /* <DEDUP_REMOVED lines=18> */
.L_x_7631:
[----:B------:R-:W-:Y:S05]  /*9450*/  BSYNC.RECONVERGENT B1 ;  /* 0x0000000000017941 */ /* 0x000fea0003800200 */
.L_x_7630:
        /* <DEDUP_REMOVED lines=15> */
.L_x_7977:
        /* <DEDUP_REMOVED lines=18> */
.L_x_7637:
[----:B------:R-:W-:-:S04]  /*9670*/  FSETP.NEU.AND P0, PT, |R0|, +INF , PT ;  /* 0x7f8000000000780b */ /* 0x000fc80003f0d200 */
[----:B------:R-:W-:-:S09]  /*9680*/  FSEL R90, R0, 3.40282346638528859812e+38, P0 ;  /* 0x7f7fffff005a7808 */ /* 0x000fd20000000000 */
.L_x_7636:
        /* <DEDUP_REMOVED lines=21> */
.L_x_7641:
[----:B------:R-:W0:Y:S02]  /*97e0*/  MUFU.RCP R5, R90 ;  /* 0x0000005a00057308 */ /* 0x000e240000001000 */
[----:B0-----:R-:W-:-:S04]  /*97f0*/  FFMA R0, R90, R5, -1 ;  /* 0xbf8000005a007423 */ /* 0x001fc80000000005 */
[----:B------:R-:W-:-:S04]  /*9800*/  FADD.FTZ R0, -R0, -RZ ;  /* 0x800000ff00007221 */ /* 0x000fc80000010100 */
[----:B------:R-:W-:-:S07]  /*9810*/  FFMA R5, R5, R0, R5 ;  /* 0x0000000005057223 */ /* 0x000fce0000000005 */
.L_x_7642:
[----:B------:R-:W-:Y:S05]  /*9820*/  BSYNC.RECONVERGENT B3 ;  /* 0x0000000000037941 */ /* 0x000fea0003800200 */
.L_x_7640:
        /* <DEDUP_REMOVED lines=19> */
.L_x_7639:
[----:B------:R-:W-:Y:S05]  /*9960*/  BSYNC.RECONVERGENT B1 ;  /* 0x0000000000017941 */ /* 0x000fea0003800200 */
.L_x_7638:
        /* <DEDUP_REMOVED lines=15> */
.L_x_7985:
        /* <DEDUP_REMOVED lines=18> */
.L_x_7645:
[----:B------:R-:W-:-:S04]  /*9b80*/  FSETP.NEU.AND P0, PT, |R0|, +INF , PT ;  /* 0x7f8000000000780b */ /* 0x000fc80003f0d200 */
[----:B------:R-:W-:-:S09]  /*9b90*/  FSEL R93, R0, 3.40282346638528859812e+38, P0 ;  /* 0x7f7fffff005d7808 */ /* 0x000fd20000000000 */
.L_x_7644:
        /* <DEDUP_REMOVED lines=21> */
.L_x_7649:
[----:B------:R-:W0:Y:S02]  /*9cf0*/  MUFU.RCP R0, R93 ;  /* 0x0000005d00007308 */ /* 0x000e240000001000 */
[----:B0-----:R-:W-:-:S04]  /*9d00*/  FFMA R3, R93, R0, -1 ;  /* 0xbf8000005d037423 */ /* 0x001fc80000000000 */
[----:B------:R-:W-:-:S04]  /*9d10*/  FADD.FTZ R3, -R3, -RZ ;  /* 0x800000ff03037221 */ /* 0x000fc80000010100 */
[----:B------:R-:W-:-:S07]  /*9d20*/  FFMA R5, R0, R3, R0 ;  /* 0x0000000300057223 */ /* 0x000fce0000000000 */
.L_x_7650:
[----:B------:R-:W-:Y:S05]  /*9d30*/  BSYNC.RECONVERGENT B3 ;  /* 0x0000000000037941 */ /* 0x000fea0003800200 */
.L_x_7648:
        /* <DEDUP_REMOVED lines=19> */
.L_x_7647:
[----:B------:R-:W-:Y:S05]  /*9e70*/  BSYNC.RECONVERGENT B1 ;  /* 0x0000000000017941 */ /* 0x000fea0003800200 */
.L_x_7646:
        /* <DEDUP_REMOVED lines=15> */
.L_x_7993:
        /* <DEDUP_REMOVED lines=18> */
.L_x_7653:
[----:B------:R-:W-:-:S04]  /*a090*/  FSETP.NEU.AND P0, PT, |R0|, +INF , PT ;  /* 0x7f8000000000780b */ /* 0x000fc80003f0d200 */
[----:B------:R-:W-:-:S09]  /*a0a0*/  FSEL R88, R0, 3.40282346638528859812e+38, P0 ;  /* 0x7f7fffff00587808 */ /* 0x000fd20000000000 */
.L_x_7652:
        /* <DEDUP_REMOVED lines=21> */
.L_x_7657:
[----:B------:R-:W0:Y:S02]  /*a200*/  MUFU.RCP R5, R88 ;  /* 0x0000005800057308 */ /* 0x000e240000001000 */
[----:B0-----:R-:W-:-:S04]  /*a210*/  FFMA R0, R88, R5, -1 ;  /* 0xbf80000058007423 */ /* 0x001fc80000000005 */
[----:B------:R-:W-:-:S04]  /*a220*/  FADD.FTZ R0, -R0, -RZ ;  /* 0x800000ff00007221 */ /* 0x000fc80000010100 */
[----:B------:R-:W-:-:S07]  /*a230*/  FFMA R5, R5, R0, R5 ;  /* 0x0000000005057223 */ /* 0x000fce0000000005 */
.L_x_7658:
[----:B------:R-:W-:Y:S05]  /*a240*/  BSYNC.RECONVERGENT B3 ;  /* 0x0000000000037941 */ /* 0x000fea0003800200 */
.L_x_7656:
        /* <DEDUP_REMOVED lines=19> */
.L_x_7655:
[----:B------:R-:W-:Y:S05]  /*a380*/  BSYNC.RECONVERGENT B1 ;  /* 0x0000000000017941 */ /* 0x000fea0003800200 */
.L_x_7654:
        /* <DEDUP_REMOVED lines=15> */
.L_x_8001:
        /* <DEDUP_REMOVED lines=18> */
.L_x_7661:
[----:B------:R-:W-:-:S04]  /*a5a0*/  FSETP.NEU.AND P0, PT, |R0|, +INF , PT ;  /* 0x7f8000000000780b */ /* 0x000fc80003f0d200 */
[----:B------:R-:W-:-:S09]  /*a5b0*/  FSEL R91, R0, 3.40282346638528859812e+38, P0 ;  /* 0x7f7fffff005b7808 */ /* 0x000fd20000000000 */
.L_x_7660:
        /* <DEDUP_REMOVED lines=21> */
.L_x_7665:
[----:B------:R-:W0:Y:S02]  /*a710*/  MUFU.RCP R0, R91 ;  /* 0x0000005b00007308 */ /* 0x000e240000001000 */
[----:B0-----:R-:W-:-:S04]  /*a720*/  FFMA R3, R91, R0, -1 ;  /* 0xbf8000005b037423 */ /* 0x001fc80000000000 */
[----:B------:R-:W-:-:S04]  /*a730*/  FADD.FTZ R3, -R3, -RZ ;  /* 0x800000ff03037221 */ /* 0x000fc80000010100 */
[----:B------:R-:W-:-:S07]  /*a740*/  FFMA R5, R0, R3, R0 ;  /* 0x0000000300057223 */ /* 0x000fce0000000000 */
.L_x_7666:
[----:B------:R-:W-:Y:S05]  /*a750*/  BSYNC.RECONVERGENT B3 ;  /* 0x0000000000037941 */ /* 0x000fea0003800200 */
.L_x_7664:
        /* <DEDUP_REMOVED lines=19> */
.L_x_7663:
[----:B------:R-:W-:Y:S05]  /*a890*/  BSYNC.RECONVERGENT B1 ;  /* 0x0000000000017941 */ /* 0x000fea0003800200 */
.L_x_7662:
        /* <DEDUP_REMOVED lines=15> */
.L_x_8009:
        /* <DEDUP_REMOVED lines=18> */
.L_x_7669:
[----:B------:R-:W-:-:S04]  /*aab0*/  FSETP.NEU.AND P0, PT, |R0|, +INF , PT ;  /* 0x7f8000000000780b */ /* 0x000fc80003f0d200 */
[----:B------:R-:W-:-:S09]  /*aac0*/  FSEL R86, R0, 3.40282346638528859812e+38, P0 ;  /* 0x7f7fffff00567808 */ /* 0x000fd20000000000 */
.L_x_7668:
        /* <DEDUP_REMOVED lines=21> */
.L_x_7673:
[----:B------:R-:W0:Y:S02]  /*ac20*/  MUFU.RCP R5, R86 ;  /* 0x0000005600057308 */ /* 0x000e240000001000 */
[----:B0-----:R-:W-:-:S04]  /*ac30*/  FFMA R0, R86, R5, -1 ;  /* 0xbf80000056007423 */ /* 0x001fc80000000005 */
[----:B------:R-:W-:-:S04]  /*ac40*/  FADD.FTZ R0, -R0, -RZ ;  /* 0x800000ff00007221 */ /* 0x000fc80000010100 */
[----:B------:R-:W-:-:S07]  /*ac50*/  FFMA R5, R5, R0, R5 ;  /* 0x0000000005057223 */ /* 0x000fce0000000005 */
.L_x_7674:
[----:B------:R-:W-:Y:S05]  /*ac60*/  BSYNC.RECONVERGENT B3 ;  /* 0x0000000000037941 */ /* 0x000fea0003800200 */
.L_x_7672:
        /* <DEDUP_REMOVED lines=19> */
.L_x_7671:
[----:B------:R-:W-:Y:S05]  /*ada0*/  BSYNC.RECONVERGENT B1 ;  /* 0x0000000000017941 */ /* 0x000fea0003800200 */
.L_x_7670:
        /* <DEDUP_REMOVED lines=15> */
.L_x_8017:
        /* <DEDUP_REMOVED lines=18> */
.L_x_7677:
[----:B------:R-:W-:-:S04]  /*afc0*/  FSETP.NEU.AND P0, PT, |R0|, +INF , PT ;  /* 0x7f8000000000780b */ /* 0x000fc80003f0d200 */
[----:B------:R-:W-:-:S09]  /*afd0*/  FSEL R89, R0, 3.40282346638528859812e+38, P0 ;  /* 0x7f7fffff00597808 */ /* 0x000fd20000000000 */
.L_x_7676:
        /* <DEDUP_REMOVED lines=21> */
.L_x_7681:
[----:B------:R-:W0:Y:S02]  /*b130*/  MUFU.RCP R0, R89 ;  /* 0x0000005900007308 */ /* 0x000e240000001000 */
[----:B0-----:R-:W-:-:S04]  /*b140*/  FFMA R3, R89, R0, -1 ;  /* 0xbf80000059037423 */ /* 0x001fc80000000000 */
[----:B------:R-:W-:-:S04]  /*b150*/  FADD.FTZ R3, -R3, -RZ ;  /* 0x800000ff03037221 */ /* 0x000fc80000010100 */
[----:B------:R-:W-:-:S07]  /*b160*/  FFMA R5, R0, R3, R0 ;  /* 0x0000000300057223 */ /* 0x000fce0000000000 */
.L_x_7682:
[----:B------:R-:W-:Y:S05]  /*b170*/  BSYNC.RECONVERGENT B3 ;  /* 0x0000000000037941 */ /* 0x000fea0003800200 */
.L_x_7680:
        /* <DEDUP_REMOVED lines=19> */
.L_x_7679:
[----:B------:R-:W-:Y:S05]  /*b2b0*/  BSYNC.RECONVERGENT B1 ;  /* 0x0000000000017941 */ /* 0x000fea0003800200 */
.L_x_7678:
        /* <DEDUP_REMOVED lines=15> */
.L_x_8025:
        /* <DEDUP_REMOVED lines=18> */
.L_x_7685:
[----:B------:R-:W-:-:S04]  /*b4d0*/  FSETP.NEU.AND P0, PT, |R0|, +INF , PT ;  /* 0x7f8000000000780b */ /* 0x000fc80003f0d200 */
[----:B------:R-:W-:-:S09]  /*b4e0*/  FSEL R84, R0, 3.40282346638528859812e+38, P0 ;  /* 0x7f7fffff00547808 */ /* 0x000fd20000000000 */
.L_x_7684:
        /* <DEDUP_REMOVED lines=21> */
.L_x_7689:
[----:B------:R-:W0:Y:S02]  /*b640*/  MUFU.RCP R5, R84 ;  /* 0x0000005400057308 */ /* 0x000e240000001000 */
[----:B0-----:R-:W-:-:S04]  /*b650*/  FFMA R0, R84, R5, -1 ;  /* 0xbf80000054007423 */ /* 0x001fc80000000005 */
[----:B------:R-:W-:-:S04]  /*b660*/  FADD.FTZ R0, -R0, -RZ ;  /* 0x800000ff00007221 */ /* 0x000fc80000010100 */
[----:B------:R-:W-:-:S07]  /*b670*/  FFMA R5, R5, R0, R5 ;  /* 0x0000000005057223 */ /* 0x000fce0000000005 */
.L_x_7690:
[----:B------:R-:W-:Y:S05]  /*b680*/  BSYNC.RECONVERGENT B3 ;  /* 0x0000000000037941 */ /* 0x000fea0003800200 */
.L_x_7688:
        /* <DEDUP_REMOVED lines=19> */
.L_x_7687:
[----:B------:R-:W-:Y:S05]  /*b7c0*/  BSYNC.RECONVERGENT B1 ;  /* 0x0000000000017941 */ /* 0x000fea0003800200 */
.L_x_7686:
        /* <DEDUP_REMOVED lines=15> */
.L_x_8033:
        /* <DEDUP_REMOVED lines=18> */
.L_x_7693:
[----:B------:R-:W-:-:S04]  /*b9e0*/  FSETP.NEU.AND P0, PT, |R0|, +INF , PT ;  /* 0x7f8000000000780b */ /* 0x000fc80003f0d200 */
[----:B------:R-:W-:-:S09]  /*b9f0*/  FSEL R87, R0, 3.40282346638528859812e+38, P0 ;  /* 0x7f7fffff00577808 */ /* 0x000fd20000000000 */
.L_x_7692:
        /* <DEDUP_REMOVED lines=21> */
.L_x_7697:
[----:B------:R-:W0:Y:S02]  /*bb50*/  MUFU.RCP R0, R87 ;  /* 0x0000005700007308 */ /* 0x000e240000001000 */
[----:B0-----:R-:W-:-:S04]  /*bb60*/  FFMA R3, R87, R0, -1 ;  /* 0xbf80000057037423 */ /* 0x001fc80000000000 */
[----:B------:R-:W-:-:S04]  /*bb70*/  FADD.FTZ R3, -R3, -RZ ;  /* 0x800000ff03037221 */ /* 0x000fc80000010100 */
[----:B------:R-:W-:-:S07]  /*bb80*/  FFMA R5, R0, R3, R0 ;  /* 0x0000000300057223 */ /* 0x000fce0000000000 */
.L_x_7698:
[----:B------:R-:W-:Y:S05]  /*bb90*/  BSYNC.RECONVERGENT B3 ;  /* 0x0000000000037941 */ /* 0x000fea0003800200 */
.L_x_7696:
        /* <DEDUP_REMOVED lines=19> */
.L_x_7695:
[----:B------:R-:W-:Y:S05]  /*bcd0*/  BSYNC.RECONVERGENT B1 ;  /* 0x0000000000017941 */ /* 0x000fea0003800200 */
.L_x_7694:
        /* <DEDUP_REMOVED lines=15> */
.L_x_8041:
        /* <DEDUP_REMOVED lines=18> */
.L_x_7701:
[----:B------:R-:W-:-:S04]  /*bef0*/  FSETP.NEU.AND P0, PT, |R0|, +INF , PT ;  /* 0x7f8000000000780b */ /* 0x000fc80003f0d200 */
[----:B------:R-:W-:-:S09]  /*bf00*/  FSEL R82, R0, 3.40282346638528859812e+38, P0 ;  /* 0x7f7fffff00527808 */ /* 0x000fd20000000000 */
.L_x_7700:
        /* <DEDUP_REMOVED lines=21> */
.L_x_7705:
[----:B------:R-:W0:Y:S02]  /*c060*/  MUFU.RCP R5, R82 ;  /* 0x0000005200057308 */ /* 0x000e240000001000 */
[----:B0-----:R-:W-:-:S04]  /*c070*/  FFMA R0, R82, R5, -1 ;  /* 0xbf80000052007423 */ /* 0x001fc80000000005 */
[----:B------:R-:W-:-:S04]  /*c080*/  FADD.FTZ R0, -R0, -RZ ;  /* 0x800000ff00007221 */ /* 0x000fc80000010100 */
[----:B------:R-:W-:-:S07]  /*c090*/  FFMA R5, R5, R0, R5 ;  /* 0x0000000005057223 */ /* 0x000fce0000000005 */
.L_x_7706:
[----:B------:R-:W-:Y:S05]  /*c0a0*/  BSYNC.RECONVERGENT B3 ;  /* 0x0000000000037941 */ /* 0x000fea0003800200 */
.L_x_7704:
        /* <DEDUP_REMOVED lines=19> */
.L_x_7703:
[----:B------:R-:W-:Y:S05]  /*c1e0*/  BSYNC.RECONVERGENT B1 ;  /* 0x0000000000017941 */ /* 0x000fea0003800200 */
.L_x_7702:
        /* <DEDUP_REMOVED lines=15> */
.L_x_8049:
        /* <DEDUP_REMOVED lines=18> */
.L_x_7709:
[----:B------:R-:W-:-:S04]  /*c400*/  FSETP.NEU.AND P0, PT, |R0|, +INF , PT ;  /* 0x7f8000000000780b */ /* 0x000fc80003f0d200 */
[----:B------:R-:W-:-:S09]  /*c410*/  FSEL R85, R0, 3.40282346638528859812e+38, P0 ;  /* 0x7f7fffff00557808 */ /* 0x000fd20000000000 */
.L_x_7708:
        /* <DEDUP_REMOVED lines=21> */
.L_x_7713:
[----:B------:R-:W0:Y:S02]  /*c570*/  MUFU.RCP R0, R85 ;  /* 0x0000005500007308 */ /* 0x000e240000001000 */
[----:B0-----:R-:W-:-:S04]  /*c580*/  FFMA R3, R85, R0, -1 ;  /* 0xbf80000055037423 */ /* 0x001fc80000000000 */
[----:B------:R-:W-:-:S04]  /*c590*/  FADD.FTZ R3, -R3, -RZ ;  /* 0x800000ff03037221 */ /* 0x000fc80000010100 */
[----:B------:R-:W-:-:S07]  /*c5a0*/  FFMA R5, R0, R3, R0 ;  /* 0x0000000300057223 */ /* 0x000fce0000000000 */
.L_x_7714:
[----:B------:R-:W-:Y:S05]  /*c5b0*/  BSYNC.RECONVERGENT B3 ;  /* 0x0000000000037941 */ /* 0x000fea0003800200 */
.L_x_7712:
        /* <DEDUP_REMOVED lines=19> */
.L_x_7711:
[----:B------:R-:W-:Y:S05]  /*c6f0*/  BSYNC.RECONVERGENT B1 ;  /* 0x0000000000017941 */ /* 0x000fea0003800200 */
.L_x_7710:
        /* <DEDUP_REMOVED lines=15> */
.L_x_8057:
        /* <DEDUP_REMOVED lines=18> */
.L_x_7717:
[----:B------:R-:W-:-:S04]  /*c910*/  FSETP.NEU.AND P0, PT, |R0|, +INF , PT ;  /* 0x7f8000000000780b */ /* 0x000fc80003f0d200 */
[----:B------:R-:W-:-:S09]  /*c920*/  FSEL R80, R0, 3.40282346638528859812e+38, P0 ;  /* 0x7f7fffff00507808 */ /* 0x000fd20000000000 */
.L_x_7716:
        /* <DEDUP_REMOVED lines=21> */
.L_x_7721:
[----:B------:R-:W0:Y:S02]  /*ca80*/  MUFU.RCP R5, R80 ;  /* 0x0000005000057308 */ /* 0x000e240000001000 */
[----:B0-----:R-:W-:-:S04]  /*ca90*/  FFMA R0, R80, R5, -1 ;  /* 0xbf80000050007423 */ /* 0x001fc80000000005 */
[----:B------:R-:W-:-:S04]  /*caa0*/  FADD.FTZ R0, -R0, -RZ ;  /* 0x800000ff00007221 */ /* 0x000fc80000010100 */
[----:B------:R-:W-:-:S07]  /*cab0*/  FFMA R5, R5, R0, R5 ;  /* 0x0000000005057223 */ /* 0x000fce0000000005 */
.L_x_7722:
[----:B------:R-:W-:Y:S05]  /*cac0*/  BSYNC.RECONVERGENT B3 ;  /* 0x0000000000037941 */ /* 0x000fea0003800200 */
.L_x_7720:
        /* <DEDUP_REMOVED lines=19> */
.L_x_7719:
[----:B------:R-:W-:Y:S05]  /*cc00*/  BSYNC.RECONVERGENT B1 ;  /* 0x0000000000017941 */ /* 0x000fea0003800200 */
.L_x_7718:
        /* <DEDUP_REMOVED lines=15> */
.L_x_8065:
        /* <DEDUP_REMOVED lines=18> */
.L_x_7725:
[----:B------:R-:W-:-:S04]  /*ce20*/  FSETP.NEU.AND P0, PT, |R0|, +INF , PT ;  /* 0x7f8000000000780b */ /* 0x000fc80003f0d200 */
[----:B------:R-:W-:-:S09]  /*ce30*/  FSEL R83, R0, 3.40282346638528859812e+38, P0 ;  /* 0x7f7fffff00537808 */ /* 0x000fd20000000000 */
.L_x_7724:
        /* <DEDUP_REMOVED lines=21> */
.L_x_7729:
[----:B------:R-:W0:Y:S02]  /*cf90*/  MUFU.RCP R0, R83 ;  /* 0x0000005300007308 */ /* 0x000e240000001000 */
[----:B0-----:R-:W-:-:S04]  /*cfa0*/  FFMA R3, R83, R0, -1 ;  /* 0xbf80000053037423 */ /* 0x001fc80000000000 */
[----:B------:R-:W-:-:S04]  /*cfb0*/  FADD.FTZ R3, -R3, -RZ ;  /* 0x800000ff03037221 */ /* 0x000fc80000010100 */
[----:B------:R-:W-:-:S07]  /*cfc0*/  FFMA R5, R0, R3, R0 ;  /* 0x0000000300057223 */ /* 0x000fce0000000000 */
.L_x_7730:
[----:B------:R-:W-:Y:S05]  /*cfd0*/  BSYNC.RECONVERGENT B3 ;  /* 0x0000000000037941 */ /* 0x000fea0003800200 */
.L_x_7728:
        /* <DEDUP_REMOVED lines=19> */
.L_x_7727:
[----:B------:R-:W-:Y:S05]  /*d110*/  BSYNC.RECONVERGENT B1 ;  /* 0x0000000000017941 */ /* 0x000fea0003800200 */
.L_x_7726:
        /* <DEDUP_REMOVED lines=15> */
.L_x_8073:
        /* <DEDUP_REMOVED lines=18> */
.L_x_7733:
[----:B------:R-:W-:-:S04]  /*d330*/  FSETP.NEU.AND P0, PT, |R0|, +INF , PT ;  /* 0x7f8000000000780b */ /* 0x000fc80003f0d200 */
[----:B------:R-:W-:-:S09]  /*d340*/  FSEL R78, R0, 3.40282346638528859812e+38, P0 ;  /* 0x7f7fffff004e7808 */ /* 0x000fd20000000000 */
.L_x_7732:
        /* <DEDUP_REMOVED lines=21> */
.L_x_7737:
[----:B------:R-:W0:Y:S02]  /*d4a0*/  MUFU.RCP R5, R78 ;  /* 0x0000004e00057308 */ /* 0x000e240000001000 */
[----:B0-----:R-:W-:-:S04]  /*d4b0*/  FFMA R0, R78, R5, -1 ;  /* 0xbf8000004e007423 */ /* 0x001fc80000000005 */
[----:B------:R-:W-:-:S04]  /*d4c0*/  FADD.FTZ R0, -R0, -RZ ;  /* 0x800000ff00007221 */ /* 0x000fc80000010100 */
[----:B------:R-:W-:-:S07]  /*d4d0*/  FFMA R5, R5, R0, R5 ;  /* 0x0000000005057223 */ /* 0x000fce0000000005 */
.L_x_7738:
[----:B------:R-:W-:Y:S05]  /*d4e0*/  BSYNC.RECONVERGENT B3 ;  /* 0x0000000000037941 */ /* 0x000fea0003800200 */
.L_x_7736:
        /* <DEDUP_REMOVED lines=19> */
.L_x_7735:
[----:B------:R-:W-:Y:S05]  /*d620*/  BSYNC.RECONVERGENT B1 ;  /* 0x0000000000017941 */ /* 0x000fea0003800200 */
.L_x_7734:
        /* <DEDUP_REMOVED lines=15> */
.L_x_8081:
        /* <DEDUP_REMOVED lines=18> */
.L_x_7741:
[----:B------:R-:W-:-:S04]  /*d840*/  FSETP.NEU.AND P0, PT, |R0|, +INF , PT ;  /* 0x7f8000000000780b */ /* 0x000fc80003f0d200 */
[----:B------:R-:W-:-:S09]  /*d850*/  FSEL R79, R0, 3.40282346638528859812e+38, P0 ;  /* 0x7f7fffff004f7808 */ /* 0x000fd20000000000 */
.L_x_7740:
        /* <DEDUP_REMOVED lines=21> */
.L_x_7745:
[----:B------:R-:W0:Y:S02]  /*d9b0*/  MUFU.RCP R0, R79 ;  /* 0x0000004f00007308 */ /* 0x000e240000001000 */
[----:B0-----:R-:W-:-:S04]  /*d9c0*/  FFMA R3, R79, R0, -1 ;  /* 0xbf8000004f037423 */ /* 0x001fc80000000000 */
[----:B------:R-:W-:-:S04]  /*d9d0*/  FADD.FTZ R3, -R3, -RZ ;  /* 0x800000ff03037221 */ /* 0x000fc80000010100 */
[----:B------:R-:W-:-:S07]  /*d9e0*/  FFMA R5, R0, R3, R0 ;  /* 0x0000000300057223 */ /* 0x000fce0000000000 */
.L_x_7746:
[----:B------:R-:W-:Y:S05]  /*d9f0*/  BSYNC.RECONVERGENT B3 ;  /* 0x0000000000037941 */ /* 0x000fea0003800200 */
.L_x_7744:
        /* <DEDUP_REMOVED lines=19> */
.L_x_7743:
[----:B------:R-:W-:Y:S05]  /*db30*/  BSYNC.RECONVERGENT B1 ;  /* 0x0000000000017941 */ /* 0x000fea0003800200 */
.L_x_7742:
        /* <DEDUP_REMOVED lines=15> */
.L_x_8089:
        /* <DEDUP_REMOVED lines=18> */
.L_x_7749:
[----:B------:R-:W-:-:S04]  /*dd50*/  FSETP.NEU.AND P0, PT, |R0|, +INF , PT ;  /* 0x7f8000000000780b */ /* 0x000fc80003f0d200 */
[----:B------:R-:W-:-:S09]  /*dd60*/  FSEL R0, R0, 3.40282346638528859812e+38, P0 ;  /* 0x7f7fffff00007808 */ /* 0x000fd20000000000 */
.L_x_7748:
        /* <DEDUP_REMOVED lines=19> */
[----:B------:R-:W-:Y:S05]  /*dea0*/  CALL.REL.NOINC `($__internal_20_$__cuda_sm20_rcp_rn_f32_slowpath) ;  /* 0x000000d800b87944 */ /* 0x000fea0003c00000 */
[----:B------:R-:W-:Y:S05]  /*deb0*/  BRA `(.L_x_7753) ;  /* 0x0000000000107947 */ /* 0x000fea0003800000 */
.L_x_7752:
[----:B------:R-:W0:Y:S02]  /*dec0*/  MUFU.RCP R5, R0 ;  /* 0x0000000000057308 */ /* 0x000e240000001000 */
[----:B0-----:R-:W-:-:S04]  /*ded0*/  FFMA R2, R0, R5, -1 ;  /* 0xbf80000000027423 */ /* 0x001fc80000000005 */
[----:B------:R-:W-:-:S04]  /*dee0*/  FADD.FTZ R2, -R2, -RZ ;  /* 0x800000ff02027221 */ /* 0x000fc80000010100 */
[----:B------:R-:W-:-:S07]  /*def0*/  FFMA R5, R5, R2, R5 ;  /* 0x0000000205057223 */ /* 0x000fce0000000005 */
.L_x_7753:
[----:B------:R-:W-:Y:S05]  /*df00*/  BSYNC.RECONVERGENT B1 ;  /* 0x0000000000017941 */ /* 0x000fea0003800200 */
.L_x_7751:
        /* <DEDUP_REMOVED lines=22> */
.L_x_7626:
        /* <DEDUP_REMOVED lines=15> */
.L_x_8097:
        /* <DEDUP_REMOVED lines=18> */
.L_x_7756:
[----:B------:R-:W-:-:S04]  /*e280*/  FSETP.NEU.AND P0, PT, |R0|, +INF , PT ;  /* 0x7f8000000000780b */ /* 0x000fc80003f0d200 */
[----:B------:R-:W-:-:S04]  /*e290*/  FSEL R0, R0, 3.40282346638528859812e+38, P0 ;  /* 0x7f7fffff00007808 */ /* 0x000fc80000000000 */
[----:B------:R-:W-:-:S07]  /*e2a0*/  LOP3.LUT R81, R0, 0xff800000, RZ, 0xc0, !PT ;  /* 0xff80000000517812 */ /* 0x000fce00078ec0ff */
.L_x_7755:
        /* <DEDUP_REMOVED lines=16> */
.L_x_7760:
[----:B------:R-:W0:Y:S02]  /*e3b0*/  MUFU.RCP R0, R81 ;  /* 0x0000005100007308 */ /* 0x000e240000001000 */
[----:B0-----:R-:W-:-:S04]  /*e3c0*/  FFMA R3, R81, R0, -1 ;  /* 0xbf80000051037423 */ /* 0x001fc80000000000 */
[----:B------:R-:W-:-:S04]  /*e3d0*/  FADD.FTZ R3, -R3, -RZ ;  /* 0x800000ff03037221 */ /* 0x000fc80000010100 */
[----:B------:R-:W-:-:S07]  /*e3e0*/  FFMA R5, R0, R3, R0 ;  /* 0x0000000300057223 */ /* 0x000fce0000000000 */
.L_x_7761:
[----:B------:R-:W-:Y:S05]  /*e3f0*/  BSYNC.RECONVERGENT B3 ;  /* 0x0000000000037941 */ /* 0x000fea0003800200 */
.L_x_7759:
        /* <DEDUP_REMOVED lines=18> */
.L_x_7758:
[----:B------:R-:W-:Y:S05]  /*e520*/  BSYNC.RECONVERGENT B1 ;  /* 0x0000000000017941 */ /* 0x000fea0003800200 */
.L_x_7757:
        /* <DEDUP_REMOVED lines=15> */
.L_x_8105:
        /* <DEDUP_REMOVED lines=18> */
.L_x_7764:
[----:B------:R-:W-:-:S04]  /*e740*/  FSETP.NEU.AND P0, PT, |R0|, +INF , PT ;  /* 0x7f8000000000780b */ /* 0x000fc80003f0d200 */
[----:B------:R-:W-:-:S04]  /*e750*/  FSEL R0, R0, 3.40282346638528859812e+38, P0 ;  /* 0x7f7fffff00007808 */ /* 0x000fc80000000000 */
[----:B------:R-:W-:-:S07]  /*e760*/  LOP3.LUT R90, R0, 0xff800000, RZ, 0xc0, !PT ;  /* 0xff800000005a7812 */ /* 0x000fce00078ec0ff */
.L_x_7763:
        /* <DEDUP_REMOVED lines=21> */
.L_x_7768:
[----:B------:R-:W0:Y:S02]  /*e8c0*/  MUFU.RCP R5, R90 ;  /* 0x0000005a00057308 */ /* 0x000e240000001000 */
[----:B0-----:R-:W-:-:S04]  /*e8d0*/  FFMA R0, R90, R5, -1 ;  /* 0xbf8000005a007423 */ /* 0x001fc80000000005 */
[----:B------:R-:W-:-:S04]  /*e8e0*/  FADD.FTZ R0, -R0, -RZ ;  /* 0x800000ff00007221 */ /* 0x000fc80000010100 */
[----:B------:R-:W-:-:S07]  /*e8f0*/  FFMA R5, R5, R0, R5 ;  /* 0x0000000005057223 */ /* 0x000fce0000000005 */
.L_x_7769:
[----:B------:R-:W-:Y:S05]  /*e900*/  BSYNC.RECONVERGENT B3 ;  /* 0x0000000000037941 */ /* 0x000fea0003800200 */
.L_x_7767:
        /* <DEDUP_REMOVED lines=19> */
.L_x_7766:
[----:B------:R-:W-:Y:S05]  /*ea40*/  BSYNC.RECONVERGENT B1 ;  /* 0x0000000000017941 */ /* 0x000fea0003800200 */
.L_x_7765:
        /* <DEDUP_REMOVED lines=15> */
.L_x_8113:
        /* <DEDUP_REMOVED lines=18> */
.L_x_7772:
[----:B------:R-:W-:-:S04]  /*ec60*/  FSETP.NEU.AND P0, PT, |R0|, +INF , PT ;  /* 0x7f8000000000780b */ /* 0x000fc80003f0d200 */
[----:B------:R-:W-:-:S04]  /*ec70*/  FSEL R0, R0, 3.40282346638528859812e+38, P0 ;  /* 0x7f7fffff00007808 */ /* 0x000fc80000000000 */
[----:B------:R-:W-:-:S07]  /*ec80*/  LOP3.LUT R93, R0, 0xff800000, RZ, 0xc0, !PT ;  /* 0xff800000005d7812 */ /* 0x000fce00078ec0ff */
.L_x_7771:
        /* <DEDUP_REMOVED lines=21> */
.L_x_7776:
[----:B------:R-:W0:Y:S02]  /*ede0*/  MUFU.RCP R0, R93 ;  /* 0x0000005d00007308 */ /* 0x000e240000001000 */
[----:B0-----:R-:W-:-:S04]  /*edf0*/  FFMA R3, R93, R0, -1 ;  /* 0xbf8000005d037423 */ /* 0x001fc80000000000 */
[----:B------:R-:W-:-:S04]  /*ee00*/  FADD.FTZ R3, -R3, -RZ ;  /* 0x800000ff03037221 */ /* 0x000fc80000010100 */
[----:B------:R-:W-:-:S07]  /*ee10*/  FFMA R5, R0, R3, R0 ;  /* 0x0000000300057223 */ /* 0x000fce0000000000 */
.L_x_7777:
[----:B------:R-:W-:Y:S05]  /*ee20*/  BSYNC.RECONVERGENT B3 ;  /* 0x0000000000037941 */ /* 0x000fea0003800200 */
.L_x_7775:
        /* <DEDUP_REMOVED lines=19> */
.L_x_7774:
[----:B------:R-:W-:Y:S05]  /*ef60*/  BSYNC.RECONVERGENT B1 ;  /* 0x0000000000017941 */ /* 0x000fea0003800200 */
.L_x_7773:
        /* <DEDUP_REMOVED lines=15> */
.L_x_8121:
        /* <DEDUP_REMOVED lines=18> */
.L_x_7780:
[----:B------:R-:W-:-:S04]  /*f180*/  FSETP.NEU.AND P0, PT, |R0|, +INF , PT ;  /* 0x7f8000000000780b */ /* 0x000fc80003f0d200 */
[----:B------:R-:W-:-:S04]  /*f190*/  FSEL R0, R0, 3.40282346638528859812e+38, P0 ;  /* 0x7f7fffff00007808 */ /* 0x000fc80000000000 */
[----:B------:R-:W-:-:S07]  /*f1a0*/  LOP3.LUT R88, R0, 0xff800000, RZ, 0xc0, !PT ;  /* 0xff80000000587812 */ /* 0x000fce00078ec0ff */
.L_x_7779:
        /* <DEDUP_REMOVED lines=21> */
.L_x_7784:
[----:B------:R-:W0:Y:S02]  /*f300*/  MUFU.RCP R5, R88 ;  /* 0x0000005800057308 */ /* 0x000e240000001000 */
[----:B0-----:R-:W-:-:S04]  /*f310*/  FFMA R0, R88, R5, -1 ;  /* 0xbf80000058007423 */ /* 0x001fc80000000005 */
[----:B------:R-:W-:-:S04]  /*f320*/  FADD.FTZ R0, -R0, -RZ ;  /* 0x800000ff00007221 */ /* 0x000fc80000010100 */
[----:B------:R-:W-:-:S07]  /*f330*/  FFMA R5, R5, R0, R5 ;  /* 0x0000000005057223 */ /* 0x000fce0000000005 */
.L_x_7785:
[----:B------:R-:W-:Y:S05]  /*f340*/  BSYNC.RECONVERGENT B3 ;  /* 0x0000000000037941 */ /* 0x000fea0003800200 */
.L_x_7783:
        /* <DEDUP_REMOVED lines=19> */
.L_x_7782:
[----:B------:R-:W-:Y:S05]  /*f480*/  BSYNC.RECONVERGENT B1 ;  /* 0x0000000000017941 */ /* 0x000fea0003800200 */
.L_x_7781:
        /* <DEDUP_REMOVED lines=15> */
.L_x_8129:
        /* <DEDUP_REMOVED lines=18> */
.L_x_7788:
[----:B------:R-:W-:-:S04]  /*f6a0*/  FSETP.NEU.AND P0, PT, |R0|, +INF , PT ;  /* 0x7f8000000000780b */ /* 0x000fc80003f0d200 */
[----:B------:R-:W-:-:S04]  /*f6b0*/  FSEL R0, R0, 3.40282346638528859812e+38, P0 ;  /* 0x7f7fffff00007808 */ /* 0x000fc80000000000 */
[----:B------:R-:W-:-:S07]  /*f6c0*/  LOP3.LUT R91, R0, 0xff800000, RZ, 0xc0, !PT ;  /* 0xff800000005b7812 */ /* 0x000fce00078ec0ff */
.L_x_7787:
        /* <DEDUP_REMOVED lines=21> */
.L_x_7792:
[----:B------:R-:W0:Y:S02]  /*f820*/  MUFU.RCP R0, R91 ;  /* 0x0000005b00007308 */ /* 0x000e240000001000 */
[----:B0-----:R-:W-:-:S04]  /*f830*/  FFMA R3, R91, R0, -1 ;  /* 0xbf8000005b037423 */ /* 0x001fc80000000000 */
[----:B------:R-:W-:-:S04]  /*f840*/  FADD.FTZ R3, -R3, -RZ ;  /* 0x800000ff03037221 */ /* 0x000fc80000010100 */
[----:B------:R-:W-:-:S07]  /*f850*/  FFMA R5, R0, R3, R0 ;  /* 0x0000000300057223 */ /* 0x000fce0000000000 */
.L_x_7793:
[----:B------:R-:W-:Y:S05]  /*f860*/  BSYNC.RECONVERGENT B3 ;  /* 0x0000000000037941 */ /* 0x000fea0003800200 */
.L_x_7791:
        /* <DEDUP_REMOVED lines=19> */
.L_x_7790:
[----:B------:R-:W-:Y:S05]  /*f9a0*/  BSYNC.RECONVERGENT B1 ;  /* 0x0000000000017941 */ /* 0x000fea0003800200 */
.L_x_7789:
        /* <DEDUP_REMOVED lines=15> */
.L_x_8137:
        /* <DEDUP_REMOVED lines=18> */
.L_x_7796:
[----:B------:R-:W-:-:S04]  /*fbc0*/  FSETP.NEU.AND P0, PT, |R0|, +INF , PT ;  /* 0x7f8000000000780b */ /* 0x000fc80003f0d200 */
[----:B------:R-:W-:-:S04]  /*fbd0*/  FSEL R0, R0, 3.40282346638528859812e+38, P0 ;  /* 0x7f7fffff00007808 */ /* 0x000fc80000000000 */
[----:B------:R-:W-:-:S07]  /*fbe0*/  LOP3.LUT R86, R0, 0xff800000, RZ, 0xc0, !PT ;  /* 0xff80000000567812 */ /* 0x000fce00078ec0ff */
.L_x_7795:
        /* <DEDUP_REMOVED lines=21> */
.L_x_7800:
[----:B------:R-:W0:Y:S02]  /*fd40*/  MUFU.RCP R5, R86 ;  /* 0x0000005600057308 */ /* 0x000e240000001000 */
[----:B0-----:R-:W-:-:S04]  /*fd50*/  FFMA R0, R86, R5, -1 ;  /* 0xbf80000056007423 */ /* 0x001fc80000000005 */
[----:B------:R-:W-:-:S04]  /*fd60*/  FADD.FTZ R0, -R0, -RZ ;  /* 0x800000ff00007221 */ /* 0x000fc80000010100 */
[----:B------:R-:W-:-:S07]  /*fd70*/  FFMA R5, R5, R0, R5 ;  /* 0x0000000005057223 */ /* 0x000fce0000000005 */
.L_x_7801:
[----:B------:R-:W-:Y:S05]  /*fd80*/  BSYNC.RECONVERGENT B3 ;  /* 0x0000000000037941 */ /* 0x000fea0003800200 */
.L_x_7799:
        /* <DEDUP_REMOVED lines=19> */
.L_x_7798:
[----:B------:R-:W-:Y:S05]  /*fec0*/  BSYNC.RECONVERGENT B1 ;  /* 0x0000000000017941 */ /* 0x000fea0003800200 */
.L_x_7797:
        /* <DEDUP_REMOVED lines=15> */
.L_x_8145:
        /* <DEDUP_REMOVED lines=18> */
.L_x_7804:
[----:B------:R-:W-:-:S04]  /*100e0*/  FSETP.NEU.AND P0, PT, |R0|, +INF , PT ;  /* 0x7f8000000000780b */ /* 0x000fc80003f0d200 */
[----:B------:R-:W-:-:S04]  /*100f0*/  FSEL R0, R0, 3.40282346638528859812e+38, P0 ;  /* 0x7f7fffff00007808 */ /* 0x000fc80000000000 */
[----:B------:R-:W-:-:S07]  /*10100*/  LOP3.LUT R89, R0, 0xff800000, RZ, 0xc0, !PT ;  /* 0xff80000000597812 */ /* 0x000fce00078ec0ff */
.L_x_7803:
        /* <DEDUP_REMOVED lines=21> */
.L_x_7808:
[----:B------:R-:W0:Y:S02]  /*10260*/  MUFU.RCP R0, R89 ;  /* 0x0000005900007308 */ /* 0x000e240000001000 */
[----:B0-----:R-:W-:-:S04]  /*10270*/  FFMA R3, R89, R0, -1 ;  /* 0xbf80000059037423 */ /* 0x001fc80000000000 */
[----:B------:R-:W-:-:S04]  /*10280*/  FADD.FTZ R3, -R3, -RZ ;  /* 0x800000ff03037221 */ /* 0x000fc80000010100 */
[----:B------:R-:W-:-:S07]  /*10290*/  FFMA R5, R0, R3, R0 ;  /* 0x0000000300057223 */ /* 0x000fce0000000000 */
.L_x_7809:
[----:B------:R-:W-:Y:S05]  /*102a0*/  BSYNC.RECONVERGENT B3 ;  /* 0x0000000000037941 */ /* 0x000fea0003800200 */
.L_x_7807:
        /* <DEDUP_REMOVED lines=19> */
.L_x_7806:
[----:B------:R-:W-:Y:S05]  /*103e0*/  BSYNC.RECONVERGENT B1 ;  /* 0x0000000000017941 */ /* 0x000fea0003800200 */
.L_x_7805:
        /* <DEDUP_REMOVED lines=15> */
.L_x_8153:
        /* <DEDUP_REMOVED lines=18> */
.L_x_7812:
[----:B------:R-:W-:-:S04]  /*10600*/  FSETP.NEU.AND P0, PT, |R0|, +INF , PT ;  /* 0x7f8000000000780b */ /* 0x000fc80003f0d200 */
[----:B------:R-:W-:-:S04]  /*10610*/  FSEL R0, R0, 3.40282346638528859812e+38, P0 ;  /* 0x7f7fffff00007808 */ /* 0x000fc80000000000 */
[----:B------:R-:W-:-:S07]  /*10620*/  LOP3.LUT R84, R0, 0xff800000, RZ, 0xc0, !PT ;  /* 0xff80000000547812 */ /* 0x000fce00078ec0ff */
.L_x_7811:
        /* <DEDUP_REMOVED lines=21> */
.L_x_7816:
[----:B------:R-:W0:Y:S02]  /*10780*/  MUFU.RCP R5, R84 ;  /* 0x0000005400057308 */ /* 0x000e240000001000 */
[----:B0-----:R-:W-:-:S04]  /*10790*/  FFMA R0, R84, R5, -1 ;  /* 0xbf80000054007423 */ /* 0x001fc80000000005 */
[----:B------:R-:W-:-:S04]  /*107a0*/  FADD.FTZ R0, -R0, -RZ ;  /* 0x800000ff00007221 */ /* 0x000fc80000010100 */
[----:B------:R-:W-:-:S07]  /*107b0*/  FFMA R5, R5, R0, R5 ;  /* 0x0000000005057223 */ /* 0x000fce0000000005 */
.L_x_7817:
[----:B------:R-:W-:Y:S05]  /*107c0*/  BSYNC.RECONVERGENT B3 ;  /* 0x0000000000037941 */ /* 0x000fea0003800200 */
.L_x_7815:
        /* <DEDUP_REMOVED lines=19> */
.L_x_7814:
[----:B------:R-:W-:Y:S05]  /*10900*/  BSYNC.RECONVERGENT B1 ;  /* 0x0000000000017941 */ /* 0x000fea0003800200 */
.L_x_7813:
        /* <DEDUP_REMOVED lines=15> */
.L_x_8161:
        /* <DEDUP_REMOVED lines=18> */
.L_x_7820:
[----:B------:R-:W-:-:S04]  /*10b20*/  FSETP.NEU.AND P0, PT, |R0|, +INF , PT ;  /* 0x7f8000000000780b */ /* 0x000fc80003f0d200 */
[----:B------:R-:W-:-:S04]  /*10b30*/  FSEL R0, R0, 3.40282346638528859812e+38, P0 ;  /* 0x7f7fffff00007808 */ /* 0x000fc80000000000 */
[----:B------:R-:W-:-:S07]  /*10b40*/  LOP3.LUT R87, R0, 0xff800000, RZ, 0xc0, !PT ;  /* 0xff80000000577812 */ /* 0x000fce00078ec0ff */
.L_x_7819:
        /* <DEDUP_REMOVED lines=21> */
.L_x_7824:
[----:B------:R-:W0:Y:S02]  /*10ca0*/  MUFU.RCP R0, R87 ;  /* 0x0000005700007308 */ /* 0x000e240000001000 */
[----:B0-----:R-:W-:-:S04]  /*10cb0*/  FFMA R3, R87, R0, -1 ;  /* 0xbf80000057037423 */ /* 0x001fc80000000000 */
[----:B------:R-:W-:-:S04]  /*10cc0*/  FADD.FTZ R3, -R3, -RZ ;  /* 0x800000ff03037221 */ /* 0x000fc80000010100 */
[----:B------:R-:W-:-:S07]  /*10cd0*/  FFMA R5, R0, R3, R0 ;  /* 0x0000000300057223 */ /* 0x000fce0000000000 */
.L_x_7825:
[----:B------:R-:W-:Y:S05]  /*10ce0*/  BSYNC.RECONVERGENT B3 ;  /* 0x0000000000037941 */ /* 0x000fea0003800200 */
.L_x_7823:
        /* <DEDUP_REMOVED lines=19> */
.L_x_7822:
[----:B------:R-:W-:Y:S05]  /*10e20*/  BSYNC.RECONVERGENT B1 ;  /* 0x0000000000017941 */ /* 0x000fea0003800200 */
.L_x_7821:
        /* <DEDUP_REMOVED lines=15> */
.L_x_8169:
        /* <DEDUP_REMOVED lines=18> */
.L_x_7828:
[----:B------:R-:W-:-:S04]  /*11040*/  FSETP.NEU.AND P0, PT, |R0|, +INF , PT ;  /* 0x7f8000000000780b */ /* 0x000fc80003f0d200 */
[----:B------:R-:W-:-:S04]  /*11050*/  FSEL R0, R0, 3.40282346638528859812e+38, P0 ;  /* 0x7f7fffff00007808 */ /* 0x000fc80000000000 */
[----:B------:R-:W-:-:S07]  /*11060*/  LOP3.LUT R82, R0, 0xff800000, RZ, 0xc0, !PT ;  /* 0xff80000000527812 */ /* 0x000fce00078ec0ff */
.L_x_7827:
        /* <DEDUP_REMOVED lines=21> */
.L_x_7832:
[----:B------:R-:W0:Y:S02]  /*111c0*/  MUFU.RCP R5, R82 ;  /* 0x0000005200057308 */ /* 0x000e240000001000 */
[----:B0-----:R-:W-:-:S04]  /*111d0*/  FFMA R0, R82, R5, -1 ;  /* 0xbf80000052007423 */ /* 0x001fc80000000005 */
[----:B------:R-:W-:-:S04]  /*111e0*/  FADD.FTZ R0, -R0, -RZ ;  /* 0x800000ff00007221 */ /* 0x000fc80000010100 */
[----:B------:R-:W-:-:S07]  /*111f0*/  FFMA R5, R5, R0, R5 ;  /* 0x0000000005057223 */ /* 0x000fce0000000005 */
.L_x_7833:
[----:B------:R-:W-:Y:S05]  /*11200*/  BSYNC.RECONVERGENT B3 ;  /* 0x0000000000037941 */ /* 0x000fea0003800200 */
.L_x_7831:
        /* <DEDUP_REMOVED lines=19> */
.L_x_7830:
[----:B------:R-:W-:Y:S05]  /*11340*/  BSYNC.RECONVERGENT B1 ;  /* 0x0000000000017941 */ /* 0x000fea0003800200 */
.L_x_7829:
        /* <DEDUP_REMOVED lines=15> */
.L_x_8177:
        /* <DEDUP_REMOVED lines=18> */
.L_x_7836:
[----:B------:R-:W-:-:S04]  /*11560*/  FSETP.NEU.AND P0, PT, |R0|, +INF , PT ;  /* 0x7f8000000000780b */ /* 0x000fc80003f0d200 */
[----:B------:R-:W-:-:S04]  /*11570*/  FSEL R0, R0, 3.40282346638528859812e+38, P0 ;  /* 0x7f7fffff00007808 */ /* 0x000fc80000000000 */
[----:B------:R-:W-:-:S07]  /*11580*/  LOP3.LUT R85, R0, 0xff800000, RZ, 0xc0, !PT ;  /* 0xff80000000557812 */ /* 0x000fce00078ec0ff */
.L_x_7835:
        /* <DEDUP_REMOVED lines=21> */
.L_x_7840:
[----:B------:R-:W0:Y:S02]  /*116e0*/  MUFU.RCP R0, R85 ;  /* 0x0000005500007308 */ /* 0x000e240000001000 */
[----:B0-----:R-:W-:-:S04]  /*116f0*/  FFMA R3, R85, R0, -1 ;  /* 0xbf80000055037423 */ /* 0x001fc80000000000 */
[----:B------:R-:W-:-:S04]  /*11700*/  FADD.FTZ R3, -R3, -RZ ;  /* 0x800000ff03037221 */ /* 0x000fc80000010100 */
[----:B------:R-:W-:-:S07]  /*11710*/  FFMA R5, R0, R3, R0 ;  /* 0x0000000300057223 */ /* 0x000fce0000000000 */
.L_x_7841:
[----:B------:R-:W-:Y:S05]  /*11720*/  BSYNC.RECONVERGENT B3 ;  /* 0x0000000000037941 */ /* 0x000fea0003800200 */
.L_x_7839:
        /* <DEDUP_REMOVED lines=19> */
.L_x_7838:
[----:B------:R-:W-:Y:S05]  /*11860*/  BSYNC.RECONVERGENT B1 ;  /* 0x0000000000017941 */ /* 0x000fea0003800200 */
.L_x_7837:
        /* <DEDUP_REMOVED lines=15> */
.L_x_8185:
        /* <DEDUP_REMOVED lines=18> */
.L_x_7844:
[----:B------:R-:W-:-:S04]  /*11a80*/  FSETP.NEU.AND P0, PT, |R0|, +INF , PT ;  /* 0x7f8000000000780b */ /* 0x000fc80003f0d200 */
[----:B------:R-:W-:-:S04]  /*11a90*/  FSEL R0, R0, 3.40282346638528859812e+38, P0 ;  /* 0x7f7fffff00007808 */ /* 0x000fc80000000000 */
[----:B------:R-:W-:-:S07]  /*11aa0*/  LOP3.LUT R80, R0, 0xff800000, RZ, 0xc0, !PT ;  /* 0xff80000000507812 */ /* 0x000fce00078ec0ff */
.L_x_7843:
        /* <DEDUP_REMOVED lines=21> */
.L_x_7848:
[----:B------:R-:W0:Y:S02]  /*11c00*/  MUFU.RCP R5, R80 ;  /* 0x0000005000057308 */ /* 0x000e240000001000 */
[----:B0-----:R-:W-:-:S04]  /*11c10*/  FFMA R0, R80, R5, -1 ;  /* 0xbf80000050007423 */ /* 0x001fc80000000005 */
[----:B------:R-:W-:-:S04]  /*11c20*/  FADD.FTZ R0, -R0, -RZ ;  /* 0x800000ff00007221 */ /* 0x000fc80000010100 */
[----:B------:R-:W-:-:S07]  /*11c30*/  FFMA R5, R5, R0, R5 ;  /* 0x0000000005057223 */ /* 0x000fce0000000005 */
.L_x_7849:
[----:B------:R-:W-:Y:S05]  /*11c40*/  BSYNC.RECONVERGENT B3 ;  /* 0x0000000000037941 */ /* 0x000fea0003800200 */
.L_x_7847:
        /* <DEDUP_REMOVED lines=19> */
.L_x_7846:
[----:B------:R-:W-:Y:S05]  /*11d80*/  BSYNC.RECONVERGENT B1 ;  /* 0x0000000000017941 */ /* 0x000fea0003800200 */
.L_x_7845:
        /* <DEDUP_REMOVED lines=15> */
.L_x_8193:
        /* <DEDUP_REMOVED lines=18> */
.L_x_7852:
[----:B------:R-:W-:-:S04]  /*11fa0*/  FSETP.NEU.AND P0, PT, |R0|, +INF , PT ;  /* 0x7f8000000000780b */ /* 0x000fc80003f0d200 */
[----:B------:R-:W-:-:S04]  /*11fb0*/  FSEL R0, R0, 3.40282346638528859812e+38, P0 ;  /* 0x7f7fffff00007808 */ /* 0x000fc80000000000 */
[----:B------:R-:W-:-:S07]  /*11fc0*/  LOP3.LUT R83, R0, 0xff800000, RZ, 0xc0, !PT ;  /* 0xff80000000537812 */ /* 0x000fce00078ec0ff */
.L_x_7851:
        /* <DEDUP_REMOVED lines=21> */
.L_x_7856:
[----:B------:R-:W0:Y:S02]  /*12120*/  MUFU.RCP R0, R83 ;  /* 0x0000005300007308 */ /* 0x000e240000001000 */
[----:B0-----:R-:W-:-:S04]  /*12130*/  FFMA R3, R83, R0, -1 ;  /* 0xbf80000053037423 */ /* 0x001fc80000000000 */
[----:B------:R-:W-:-:S04]  /*12140*/  FADD.FTZ R3, -R3, -RZ ;  /* 0x800000ff03037221 */ /* 0x000fc80000010100 */
[----:B------:R-:W-:-:S07]  /*12150*/  FFMA R5, R0, R3, R0 ;  /* 0x0000000300057223 */ /* 0x000fce0000000000 */
.L_x_7857:
[----:B------:R-:W-:Y:S05]  /*12160*/  BSYNC.RECONVERGENT B3 ;  /* 0x0000000000037941 */ /* 0x000fea0003800200 */
.L_x_7855:
        /* <DEDUP_REMOVED lines=19> */
.L_x_7854:
[----:B------:R-:W-:Y:S05]  /*122a0*/  BSYNC.RECONVERGENT B1 ;  /* 0x0000000000017941 */ /* 0x000fea0003800200 */
.L_x_7853:
        /* <DEDUP_REMOVED lines=15> */
.L_x_8201:
        /* <DEDUP_REMOVED lines=18> */
.L_x_7860:
[----:B------:R-:W-:-:S04]  /*124c0*/  FSETP.NEU.AND P0, PT, |R0|, +INF , PT ;  /* 0x7f8000000000780b */ /* 0x000fc80003f0d200 */
[----:B------:R-:W-:-:S04]  /*124d0*/  FSEL R0, R0, 3.40282346638528859812e+38, P0 ;  /* 0x7f7fffff00007808 */ /* 0x000fc80000000000 */
[----:B------:R-:W-:-:S07]  /*124e0*/  LOP3.LUT R78, R0, 0xff800000, RZ, 0xc0, !PT ;  /* 0xff800000004e7812 */ /* 0x000fce00078ec0ff */
.L_x_7859:
        /* <DEDUP_REMOVED lines=21> */
.L_x_7864:
[----:B------:R-:W0:Y:S02]  /*12640*/  MUFU.RCP R5, R78 ;  /* 0x0000004e00057308 */ /* 0x000e240000001000 */
[----:B0-----:R-:W-:-:S04]  /*12650*/  FFMA R0, R78, R5, -1 ;  /* 0xbf8000004e007423 */ /* 0x001fc80000000005 */
[----:B------:R-:W-:-:S04]  /*12660*/  FADD.FTZ R0, -R0, -RZ ;  /* 0x800000ff00007221 */ /* 0x000fc80000010100 */
[----:B------:R-:W-:-:S07]  /*12670*/  FFMA R5, R5, R0, R5 ;  /* 0x0000000005057223 */ /* 0x000fce0000000005 */
.L_x_7865:
[----:B------:R-:W-:Y:S05]  /*12680*/  BSYNC.RECONVERGENT B3 ;  /* 0x0000000000037941 */ /* 0x000fea0003800200 */
.L_x_7863:
        /* <DEDUP_REMOVED lines=19> */
.L_x_7862:
[----:B------:R-:W-:Y:S05]  /*127c0*/  BSYNC.RECONVERGENT B1 ;  /* 0x0000000000017941 */ /* 0x000fea0003800200 */
.L_x_7861:
        /* <DEDUP_REMOVED lines=15> */
.L_x_8209:
        /* <DEDUP_REMOVED lines=18> */
.L_x_7868:
[----:B------:R-:W-:-:S04]  /*129e0*/  FSETP.NEU.AND P0, PT, |R0|, +INF , PT ;  /* 0x7f8000000000780b */ /* 0x000fc80003f0d200 */
[----:B------:R-:W-:-:S04]  /*129f0*/  FSEL R0, R0, 3.40282346638528859812e+38, P0 ;  /* 0x7f7fffff00007808 */ /* 0x000fc80000000000 */
[----:B------:R-:W-:-:S07]  /*12a00*/  LOP3.LUT R79, R0, 0xff800000, RZ, 0xc0, !PT ;  /* 0xff800000004f7812 */ /* 0x000fce00078ec0ff */
.L_x_7867:
        /* <DEDUP_REMOVED lines=21> */
.L_x_7872:
[----:B------:R-:W0:Y:S02]  /*12b60*/  MUFU.RCP R0, R79 ;  /* 0x0000004f00007308 */ /* 0x000e240000001000 */
[----:B0-----:R-:W-:-:S04]  /*12b70*/  FFMA R3, R79, R0, -1 ;  /* 0xbf8000004f037423 */ /* 0x001fc80000000000 */
[----:B------:R-:W-:-:S04]  /*12b80*/  FADD.FTZ R3, -R3, -RZ ;  /* 0x800000ff03037221 */ /* 0x000fc80000010100 */
[----:B------:R-:W-:-:S07]  /*12b90*/  FFMA R5, R0, R3, R0 ;  /* 0x0000000300057223 */ /* 0x000fce0000000000 */
.L_x_7873:
[----:B------:R-:W-:Y:S05]  /*12ba0*/  BSYNC.RECONVERGENT B3 ;  /* 0x0000000000037941 */ /* 0x000fea0003800200 */
.L_x_7871:
        /* <DEDUP_REMOVED lines=19> */
.L_x_7870:
[----:B------:R-:W-:Y:S05]  /*12ce0*/  BSYNC.RECONVERGENT B1 ;  /* 0x0000000000017941 */ /* 0x000fea0003800200 */
.L_x_7869:
        /* <DEDUP_REMOVED lines=15> */
.L_x_8217:
        /* <DEDUP_REMOVED lines=18> */
.L_x_7876:
[----:B------:R-:W-:-:S04]  /*12f00*/  FSETP.NEU.AND P0, PT, |R0|, +INF , PT ;  /* 0x7f8000000000780b */ /* 0x000fc80003f0d200 */
[----:B------:R-:W-:-:S04]  /*12f10*/  FSEL R0, R0, 3.40282346638528859812e+38, P0 ;  /* 0x7f7fffff00007808 */ /* 0x000fc80000000000 */
[----:B------:R-:W-:-:S07]  /*12f20*/  LOP3.LUT R0, R0, 0xff800000, RZ, 0xc0, !PT ;  /* 0xff80000000007812 */ /* 0x000fce00078ec0ff */
.L_x_7875:
        /* <DEDUP_REMOVED lines=21> */
.L_x_7878:
[----:B------:R-:W0:Y:S02]  /*13080*/  MUFU.RCP R5, R0 ;  /* 0x0000000000057308 */ /* 0x000e240000001000 */
[----:B0-----:R-:W-:-:S04]  /*13090*/  FFMA R2, R0, R5, -1 ;  /* 0xbf80000000027423 */ /* 0x001fc80000000005 */
[----:B------:R-:W-:-:S04]  /*130a0*/  FADD.FTZ R2, -R2, -RZ ;  /* 0x800000ff02027221 */ /* 0x000fc80000010100 */
[----:B------:R-:W-:-:S07]  /*130b0*/  FFMA R5, R5, R2, R5 ;  /* 0x0000000205057223 */ /* 0x000fce0000000005 */
.L_x_7879:
[----:B------:R-:W-:Y:S05]  /*130c0*/  BSYNC.RECONVERGENT B1 ;  /* 0x0000000000017941 */ /* 0x000fea0003800200 */
.L_x_7877:
        /* <DEDUP_REMOVED lines=21> */
.L_x_7750:
[----:B------:R-:W-:Y:S05]  /*13220*/  BSYNC B2 ;  /* 0x0000000000027941 */ /* 0x000fea0003800000 */
.L_x_7625:
        /* <DEDUP_REMOVED lines=23> */
[----:B------:R-:W-:-:S02]  /*133a0*/  F2FP.SATFINITE.E5M2.F32.PACK_AB_MERGE_C R9, RZ, R12, RZ ;  /* 0x0000000cff09723e */ /* 0x000fc400048060ff */
[----:B------:R-:W-:Y:S02]  /*133b0*/  F2FP.SATFINITE.E5M2.F32.PACK_AB_MERGE_C R13, RZ, R13, RZ ;  /* 0x0000000dff0d723e */ /* 0x000fe400048060ff */
[----:B------:R-:W-:Y:S02]  /*133c0*/  F2FP.SATFINITE.E5M2.F32.PACK_AB_MERGE_C R11, RZ, R14, RZ ;  /* 0x0000000eff0b723e */ /* 0x000fe400048060ff */
[----:B------:R-:W-:Y:S02]  /*133d0*/  F2FP.SATFINITE.E5M2.F32.PACK_AB_MERGE_C R15, RZ, R15, RZ ;  /* 0x0000000fff0f723e */ /* 0x000fe400048060ff */
[----:B------:R-:W-:Y:S01]  /*133e0*/  F2FP.SATFINITE.E5M2.F32.PACK_AB_MERGE_C R97, RZ, R16, RZ ;  /* 0x00000010ff61723e */ /* 0x000fe200048060ff */
[----:B0-----:R-:W-:Y:S01]  /*133f0*/  IMAD R5, R8, 0x80, R5 ;  /* 0x0000008008057824 */ /* 0x001fe200078e0205 */
[----:B------:R-:W-:Y:S02]  /*13400*/  F2FP.SATFINITE.E5M2.F32.PACK_AB_MERGE_C R17, RZ, R17, RZ ;  /* 0x00000011ff11723e */ /* 0x000fe400048060ff */
[----:B------:R-:W-:Y:S01]  /*13410*/  F2FP.SATFINITE.E5M2.F32.PACK_AB_MERGE_C R99, RZ, R18, RZ ;  /* 0x00000012ff63723e */ /* 0x000fe200048060ff */
[C---:B-1----:R-:W-:Y:S01]  /*13420*/  IMAD.WIDE.U32 R94, R5.reuse, R2, R6 ;  /* 0x00000002055e7225 */ /* 0x042fe200078e0006 */
[----:B------:R-:W-:Y:S01]  /*13430*/  F2FP.SATFINITE.E5M2.F32.PACK_AB_MERGE_C R19, RZ, R19, RZ ;  /* 0x00000013ff13723e */ /* 0x000fe200048060ff */
[----:B------:R-:W0:Y:S01]  /*13440*/  LDC.64 R6, c[0x0][0x3b0] ;  /* 0x0000ec00ff067b82 */ /* 0x000e220000000a00 */
[----:B------:R-:W-:Y:S01]  /*13450*/  F2FP.SATFINITE.E5M2.F32.PACK_AB_MERGE_C R101, RZ, R20, RZ ;  /* 0x00000014ff65723e */ /* 0x000fe200048060ff */
[----:B------:R-:W-:Y:S01]  /*13460*/  IMAD R8, R5, R3, R95 ;  /* 0x0000000305087224 */ /* 0x000fe200078e025f */
[----:B--2---:R-:W-:-:S02]  /*13470*/  IADD3 R94, P0, PT, R94, UR6, RZ ;  /* 0x000000065e5e7c10 */ /* 0x004fc4000ff1e0ff */
[----:B------:R-:W-:Y:S02]  /*13480*/  F2FP.SATFINITE.E5M2.F32.PACK_AB_MERGE_C R21, RZ, R21, RZ ;  /* 0x00000015ff15723e */ /* 0x000fe400048060ff */
[----:B------:R-:W-:Y:S02]  /*13490*/  IADD3.X R95, PT, PT, R8, UR7, RZ, P0, !PT ;  /* 0x00000007085f7c10 */ /* 0x000fe400087fe4ff */
[----:B------:R-:W-:Y:S02]  /*134a0*/  F2FP.SATFINITE.E5M2.F32.PACK_AB_MERGE_C R103, RZ, R22, RZ ;  /* 0x00000016ff67723e */ /* 0x000fe400048060ff */
[----:B------:R-:W-:Y:S02]  /*134b0*/  F2FP.SATFINITE.E5M2.F32.PACK_AB_MERGE_C R23, RZ, R23, RZ ;  /* 0x00000017ff17723e */ /* 0x000fe400048060ff */
[----:B------:R-:W-:Y:S02]  /*134c0*/  F2FP.SATFINITE.E5M2.F32.PACK_AB_MERGE_C R105, RZ, R24, RZ ;  /* 0x00000018ff69723e */ /* 0x000fe400048060ff */
[----:B------:R-:W-:-:S02]  /*134d0*/  F2FP.SATFINITE.E5M2.F32.PACK_AB_MERGE_C R25, RZ, R25, RZ ;  /* 0x00000019ff19723e */ /* 0x000fc400048060ff */
[----:B------:R-:W-:Y:S02]  /*134e0*/  F2FP.SATFINITE.E5M2.F32.PACK_AB_MERGE_C R107, RZ, R26, RZ ;  /* 0x0000001aff6b723e */ /* 0x000fe400048060ff */
[----:B------:R-:W-:Y:S02]  /*134f0*/  F2FP.SATFINITE.E5M2.F32.PACK_AB_MERGE_C R27, RZ, R27, RZ ;  /* 0x0000001bff1b723e */ /* 0x000fe400048060ff */
        /* <DEDUP_REMOVED lines=57> */
.L_x_7882:
        /* <DEDUP_REMOVED lines=33> */
.L_x_7881:
[----:B------:R-:W-:Y:S05]  /*13aa0*/  BSYNC.RECONVERGENT B0 ;  /* 0x0000000000007941 */ /* 0x000fea0003800200 */
.L_x_7880:
        /* <DEDUP_REMOVED lines=77> */
.L_x_7885:
        /* <DEDUP_REMOVED lines=48> */
.L_x_7884:
[----:B------:R-:W-:Y:S05]  /*14280*/  BSYNC.RECONVERGENT B0 ;  /* 0x0000000000007941 */ /* 0x000fea0003800200 */
.L_x_7883:
        /* <DEDUP_REMOVED lines=77> */
.L_x_7888:
        /* <DEDUP_REMOVED lines=48> */
.L_x_7887:
[----:B------:R-:W-:Y:S05]  /*14a60*/  BSYNC.RECONVERGENT B0 ;  /* 0x0000000000007941 */ /* 0x000fea0003800200 */
.L_x_7886:
        /* <DEDUP_REMOVED lines=23> */
[----:B0-2---:R-:W-:Y:S02]  /*14be0*/  F2FP.SATFINITE.E5M2.F32.PACK_AB_MERGE_C R13, RZ, R56, RZ ;  /* 0x00000038ff0d723e */ /* 0x005fe400048060ff */
        /* <DEDUP_REMOVED lines=52> */
.L_x_7889:
        /* <DEDUP_REMOVED lines=50> */
.L_x_7521:
[----:B------:R-:W-:Y:S01]  /*15250*/  BSSY B0, `(.L_x_7890) ;  /* 0x0000007000007945 */ /* 0x000fe20003800000 */
[----:B------:R-:W-:Y:S02]  /*15260*/  IMAD.MOV.U32 R8, RZ, RZ, 0x4 ;  /* 0x00000004ff087424 */ /* 0x000fe400078e00ff */
[----:B------:R-:W-:Y:S02]  /*15270*/  IMAD.MOV.U32 R7, RZ, RZ, 0x1f ;  /* 0x0000001fff077424 */ /* 0x000fe400078e00ff */
[----:B------:R-:W-:-:S07]  /*15280*/  IMAD.MOV.U32 R6, RZ, RZ, R32 ;  /* 0x000000ffff067224 */ /* 0x000fce00078e0020 */
[----:B------:R-:W-:Y:S05]  /*15290*/  WARPSYNC.COLLECTIVE R6, `(.L_x_7891) ;  /* 0x0000000006087348 */ /* 0x000fea0003c00000 */
[----:B------:R0:W1:Y:S02]  /*152a0*/  SHFL.DOWN P0, R0, R9, R8, R7 ;  /* 0x0800000809007389 */ /* 0x0000640000000007 */
[----:B01----:R-:W-:Y:S05]  /*152b0*/  ENDCOLLECTIVE ;  /* 0x000000000000791b */ /* 0x003fea0003800000 */
.L_x_7891:
[----:B------:R-:W-:Y:S05]  /*152c0*/  BSYNC B0 ;  /* 0x0000000000007941 */ /* 0x000fea0003800000 */
.L_x_7890:
        /* <DEDUP_REMOVED lines=9> */
.L_x_7893:
[----:B------:R-:W-:Y:S05]  /*15360*/  BSYNC B0 ;  /* 0x0000000000007941 */ /* 0x000fea0003800000 */
.L_x_7892:
        /* <DEDUP_REMOVED lines=9> */
.L_x_7895:
[----:B------:R-:W-:Y:S05]  /*15400*/  BSYNC B0 ;  /* 0x0000000000007941 */ /* 0x000fea0003800000 */
.L_x_7894:
        /* <DEDUP_REMOVED lines=9> */
.L_x_7897:
[----:B------:R-:W-:Y:S05]  /*154a0*/  BSYNC B0 ;  /* 0x0000000000007941 */ /* 0x000fea0003800000 */
.L_x_7896:
[----:B------:R-:W-:Y:S05]  /*154b0*/  BRA `(.L_x_7898) ;  /* 0xfffffec800fc7947 */ /* 0x000fea000383ffff */
.L_x_7534:
[----:B------:R-:W-:Y:S01]  /*154c0*/  BSSY B0, `(.L_x_7899) ;  /* 0x0000007000007945 */ /* 0x000fe20003800000 */
[----:B------:R-:W-:Y:S02]  /*154d0*/  IMAD.MOV.U32 R8, RZ, RZ, 0x4 ;  /* 0x00000004ff087424 */ /* 0x000fe400078e00ff */
[----:B------:R-:W-:Y:S02]  /*154e0*/  IMAD.MOV.U32 R7, RZ, RZ, 0x1f ;  /* 0x0000001fff077424 */ /* 0x000fe400078e00ff */
[----:B------:R-:W-:-:S07]  /*154f0*/  IMAD.MOV.U32 R6, RZ, RZ, R32 ;  /* 0x000000ffff067224 */ /* 0x000fce00078e0020 */
[----:B------:R-:W-:Y:S05]  /*15500*/  WARPSYNC.COLLECTIVE R6, `(.L_x_7900) ;  /* 0x0000000006087348 */ /* 0x000fea0003c00000 */
[----:B------:R0:W1:Y:S02]  /*15510*/  SHFL.DOWN P0, R0, R9, R8, R7 ;  /* 0x0800000809007389 */ /* 0x0000640000000007 */
[----:B01----:R-:W-:Y:S05]  /*15520*/  ENDCOLLECTIVE ;  /* 0x000000000000791b */ /* 0x003fea0003800000 */
.L_x_7900:
[----:B------:R-:W-:Y:S05]  /*15530*/  BSYNC B0 ;  /* 0x0000000000007941 */ /* 0x000fea0003800000 */
.L_x_7899:
        /* <DEDUP_REMOVED lines=9> */
.L_x_7902:
[----:B------:R-:W-:Y:S05]  /*155d0*/  BSYNC B0 ;  /* 0x0000000000007941 */ /* 0x000fea0003800000 */
.L_x_7901:
        /* <DEDUP_REMOVED lines=9> */
.L_x_7904:
[----:B------:R-:W-:Y:S05]  /*15670*/  BSYNC B0 ;  /* 0x0000000000007941 */ /* 0x000fea0003800000 */
.L_x_7903:
        /* <DEDUP_REMOVED lines=9> */
.L_x_7906:
[----:B------:R-:W-:Y:S05]  /*15710*/  BSYNC B0 ;  /* 0x0000000000007941 */ /* 0x000fea0003800000 */
.L_x_7905:
[----:B------:R-:W-:Y:S05]  /*15720*/  BRA `(.L_x_7907) ;  /* 0xfffffed400b87947 */ /* 0x000fea000383ffff */
.L_x_7547:
[----:B------:R-:W-:Y:S01]  /*15730*/  BSSY B0, `(.L_x_7908) ;  /* 0x0000007000007945 */ /* 0x000fe20003800000 */
[----:B------:R-:W-:Y:S02]  /*15740*/  IMAD.MOV.U32 R8, RZ, RZ, 0x4 ;  /* 0x00000004ff087424 */ /* 0x000fe400078e00ff */
[----:B------:R-:W-:Y:S02]  /*15750*/  IMAD.MOV.U32 R7, RZ, RZ, 0x1f ;  /* 0x0000001fff077424 */ /* 0x000fe400078e00ff */
[----:B------:R-:W-:-:S07]  /*15760*/  IMAD.MOV.U32 R6, RZ, RZ, R32 ;  /* 0x000000ffff067224 */ /* 0x000fce00078e0020 */
[----:B------:R-:W-:Y:S05]  /*15770*/  WARPSYNC.COLLECTIVE R6, `(.L_x_7909) ;  /* 0x0000000006087348 */ /* 0x000fea0003c00000 */
[----:B------:R0:W1:Y:S02]  /*15780*/  SHFL.DOWN P0, R0, R9, R8, R7 ;  /* 0x0800000809007389 */ /* 0x0000640000000007 */
[----:B01----:R-:W-:Y:S05]  /*15790*/  ENDCOLLECTIVE ;  /* 0x000000000000791b */ /* 0x003fea0003800000 */
.L_x_7909:
[----:B------:R-:W-:Y:S05]  /*157a0*/  BSYNC B0 ;  /* 0x0000000000007941 */ /* 0x000fea0003800000 */
.L_x_7908:
        /* <DEDUP_REMOVED lines=9> */
.L_x_7911:
[----:B------:R-:W-:Y:S05]  /*15840*/  BSYNC B0 ;  /* 0x0000000000007941 */ /* 0x000fea0003800000 */
.L_x_7910:
        /* <DEDUP_REMOVED lines=9> */
.L_x_7913:
[----:B------:R-:W-:Y:S05]  /*158e0*/  BSYNC B0 ;  /* 0x0000000000007941 */ /* 0x000fea0003800000 */
.L_x_7912:
        /* <DEDUP_REMOVED lines=9> */
.L_x_7915:
[----:B------:R-:W-:Y:S05]  /*15980*/  BSYNC B0 ;  /* 0x0000000000007941 */ /* 0x000fea0003800000 */
.L_x_7914:
[----:B------:R-:W-:Y:S05]  /*15990*/  BRA `(.L_x_7916) ;  /* 0xfffffee000807947 */ /* 0x000fea000383ffff */
.L_x_7560:
[----:B------:R-:W-:Y:S01]  /*159a0*/  BSSY B0, `(.L_x_7917) ;  /* 0x0000007000007945 */ /* 0x000fe20003800000 */
[----:B------:R-:W-:Y:S02]  /*159b0*/  IMAD.MOV.U32 R8, RZ, RZ, 0x4 ;  /* 0x00000004ff087424 */ /* 0x000fe400078e00ff */
[----:B------:R-:W-:Y:S02]  /*159c0*/  IMAD.MOV.U32 R7, RZ, RZ, 0x1f ;  /* 0x0000001fff077424 */ /* 0x000fe400078e00ff */
[----:B------:R-:W-:-:S07]  /*159d0*/  IMAD.MOV.U32 R6, RZ, RZ, R32 ;  /* 0x000000ffff067224 */ /* 0x000fce00078e0020 */
[----:B------:R-:W-:Y:S05]  /*159e0*/  WARPSYNC.COLLECTIVE R6, `(.L_x_7918) ;  /* 0x0000000006087348 */ /* 0x000fea0003c00000 */
[----:B------:R0:W1:Y:S02]  /*159f0*/  SHFL.DOWN P0, R0, R9, R8, R7 ;  /* 0x0800000809007389 */ /* 0x0000640000000007 */
[----:B01----:R-:W-:Y:S05]  /*15a00*/  ENDCOLLECTIVE ;  /* 0x000000000000791b */ /* 0x003fea0003800000 */
.L_x_7918:
[----:B------:R-:W-:Y:S05]  /*15a10*/  BSYNC B0 ;  /* 0x0000000000007941 */ /* 0x000fea0003800000 */
.L_x_7917:
        /* <DEDUP_REMOVED lines=9> */
.L_x_7920:
[----:B------:R-:W-:Y:S05]  /*15ab0*/  BSYNC B0 ;  /* 0x0000000000007941 */ /* 0x000fea0003800000 */
.L_x_7919:
        /* <DEDUP_REMOVED lines=9> */
.L_x_7922:
[----:B------:R-:W-:Y:S05]  /*15b50*/  BSYNC B0 ;  /* 0x0000000000007941 */ /* 0x000fea0003800000 */
.L_x_7921:
        /* <DEDUP_REMOVED lines=9> */
.L_x_7924:
[----:B------:R-:W-:Y:S05]  /*15bf0*/  BSYNC B0 ;  /* 0x0000000000007941 */ /* 0x000fea0003800000 */
.L_x_7923:
[----:B------:R-:W-:Y:S05]  /*15c00*/  BRA `(.L_x_7925) ;  /* 0xfffffeec00447947 */ /* 0x000fea000383ffff */
.L_x_7573:
[----:B------:R-:W-:Y:S01]  /*15c10*/  BSSY B0, `(.L_x_7926) ;  /* 0x0000007000007945 */ /* 0x000fe20003800000 */
[----:B------:R-:W-:Y:S02]  /*15c20*/  IMAD.MOV.U32 R8, RZ, RZ, 0x4 ;  /* 0x00000004ff087424 */ /* 0x000fe400078e00ff */
[----:B------:R-:W-:Y:S02]  /*15c30*/  IMAD.MOV.U32 R7, RZ, RZ, 0x1f ;  /* 0x0000001fff077424 */ /* 0x000fe400078e00ff */
[----:B------:R-:W-:-:S07]  /*15c40*/  IMAD.MOV.U32 R6, RZ, RZ, R49 ;  /* 0x000000ffff067224 */ /* 0x000fce00078e0031 */
[----:B------:R-:W-:Y:S05]  /*15c50*/  WARPSYNC.COLLECTIVE R6, `(.L_x_7927) ;  /* 0x0000000006087348 */ /* 0x000fea0003c00000 */
[----:B------:R0:W1:Y:S02]  /*15c60*/  SHFL.DOWN P0, R0, R9, R8, R7 ;  /* 0x0800000809007389 */ /* 0x0000640000000007 */
[----:B01----:R-:W-:Y:S05]  /*15c70*/  ENDCOLLECTIVE ;  /* 0x000000000000791b */ /* 0x003fea0003800000 */
.L_x_7927:
[----:B------:R-:W-:Y:S05]  /*15c80*/  BSYNC B0 ;  /* 0x0000000000007941 */ /* 0x000fea0003800000 */
.L_x_7926:
        /* <DEDUP_REMOVED lines=9> */
.L_x_7929:
[----:B------:R-:W-:Y:S05]  /*15d20*/  BSYNC B0 ;  /* 0x0000000000007941 */ /* 0x000fea0003800000 */
.L_x_7928:
        /* <DEDUP_REMOVED lines=9> */
.L_x_7931:
[----:B------:R-:W-:Y:S05]  /*15dc0*/  BSYNC B0 ;  /* 0x0000000000007941 */ /* 0x000fea0003800000 */
.L_x_7930:
        /* <DEDUP_REMOVED lines=8> */
.L_x_7933:
[----:B------:R-:W-:Y:S05]  /*15e50*/  BSYNC B0 ;  /* 0x0000000000007941 */ /* 0x000fea0003800000 */
.L_x_7932:
[----:B------:R-:W-:Y:S05]  /*15e60*/  BRA `(.L_x_7934) ;  /* 0xfffffef800987947 */ /* 0x000fea000383ffff */
.L_x_7586:
[----:B------:R-:W-:Y:S01]  /*15e70*/  BSSY B0, `(.L_x_7935) ;  /* 0x0000007000007945 */ /* 0x000fe20003800000 */
[----:B------:R-:W-:Y:S02]  /*15e80*/  IMAD.MOV.U32 R8, RZ, RZ, 0x4 ;  /* 0x00000004ff087424 */ /* 0x000fe400078e00ff */
[----:B------:R-:W-:Y:S02]  /*15e90*/  IMAD.MOV.U32 R7, RZ, RZ, 0x1f ;  /* 0x0000001fff077424 */ /* 0x000fe400078e00ff */
[----:B------:R-:W-:-:S07]  /*15ea0*/  IMAD.MOV.U32 R6, RZ, RZ, R49 ;  /* 0x000000ffff067224 */ /* 0x000fce00078e0031 */
[----:B----4-:R-:W-:Y:S05]  /*15eb0*/  WARPSYNC.COLLECTIVE R6, `(.L_x_7936) ;  /* 0x0000000006087348 */ /* 0x010fea0003c00000 */
[----:B------:R0:W1:Y:S02]  /*15ec0*/  SHFL.DOWN P0, R0, R9, R8, R7 ;  /* 0x0800000809007389 */ /* 0x0000640000000007 */
[----:B01--4-:R-:W-:Y:S05]  /*15ed0*/  ENDCOLLECTIVE ;  /* 0x000000000000791b */ /* 0x013fea0003800000 */
.L_x_7936:
[----:B------:R-:W-:Y:S05]  /*15ee0*/  BSYNC B0 ;  /* 0x0000000000007941 */ /* 0x000fea0003800000 */
.L_x_7935:
        /* <DEDUP_REMOVED lines=9> */
.L_x_7938:
[----:B------:R-:W-:Y:S05]  /*15f80*/  BSYNC B0 ;  /* 0x0000000000007941 */ /* 0x000fea0003800000 */
.L_x_7937:
        /* <DEDUP_REMOVED lines=9> */
.L_x_7940:
[----:B------:R-:W-:Y:S05]  /*16020*/  BSYNC B0 ;  /* 0x0000000000007941 */ /* 0x000fea0003800000 */
.L_x_7939:
        /* <DEDUP_REMOVED lines=8> */
.L_x_7942:
[----:B------:R-:W-:Y:S05]  /*160b0*/  BSYNC B0 ;  /* 0x0000000000007941 */ /* 0x000fea0003800000 */
.L_x_7941:
[----:B------:R-:W-:Y:S05]  /*160c0*/  BRA `(.L_x_7943) ;  /* 0xffffff0400507947 */ /* 0x000fea000383ffff */
.L_x_7599:
[----:B------:R-:W-:Y:S01]  /*160d0*/  BSSY B0, `(.L_x_7944) ;  /* 0x0000007000007945 */ /* 0x000fe20003800000 */
[----:B------:R-:W-:Y:S02]  /*160e0*/  IMAD.MOV.U32 R8, RZ, RZ, 0x4 ;  /* 0x00000004ff087424 */ /* 0x000fe400078e00ff */
[----:B------:R-:W-:Y:S02]  /*160f0*/  IMAD.MOV.U32 R7, RZ, RZ, 0x1f ;  /* 0x0000001fff077424 */ /* 0x000fe400078e00ff */
[----:B------:R-:W-:-:S07]  /*16100*/  IMAD.MOV.U32 R6, RZ, RZ, R49 ;  /* 0x000000ffff067224 */ /* 0x000fce00078e0031 */
[----:B------:R-:W-:Y:S05]  /*16110*/  WARPSYNC.COLLECTIVE R6, `(.L_x_7945) ;  /* 0x0000000006087348 */ /* 0x000fea0003c00000 */
[----:B------:R0:W1:Y:S02]  /*16120*/  SHFL.DOWN P0, R0, R9, R8, R7 ;  /* 0x0800000809007389 */ /* 0x0000640000000007 */
[----:B01----:R-:W-:Y:S05]  /*16130*/  ENDCOLLECTIVE ;  /* 0x000000000000791b */ /* 0x003fea0003800000 */
.L_x_7945:
[----:B------:R-:W-:Y:S05]  /*16140*/  BSYNC B0 ;  /* 0x0000000000007941 */ /* 0x000fea0003800000 */
.L_x_7944:
        /* <DEDUP_REMOVED lines=9> */
.L_x_7947:
[----:B------:R-:W-:Y:S05]  /*161e0*/  BSYNC B0 ;  /* 0x0000000000007941 */ /* 0x000fea0003800000 */
.L_x_7946:
        /* <DEDUP_REMOVED lines=9> */
.L_x_7949:
[----:B------:R-:W-:Y:S05]  /*16280*/  BSYNC B0 ;  /* 0x0000000000007941 */ /* 0x000fea0003800000 */
.L_x_7948:
        /* <DEDUP_REMOVED lines=8> */
.L_x_7951:
[----:B------:R-:W-:Y:S05]  /*16310*/  BSYNC B0 ;  /* 0x0000000000007941 */ /* 0x000fea0003800000 */
.L_x_7950:
[----:B------:R-:W-:Y:S05]  /*16320*/  BRA `(.L_x_7952) ;  /* 0xffffff1000407947 */ /* 0x000fea000383ffff */
.L_x_7612:
[----:B------:R-:W-:Y:S01]  /*16330*/  BSSY B0, `(.L_x_7953) ;  /* 0x0000007000007945 */ /* 0x000fe20003800000 */
[----:B------:R-:W-:Y:S02]  /*16340*/  IMAD.MOV.U32 R8, RZ, RZ, 0x4 ;  /* 0x00000004ff087424 */ /* 0x000fe400078e00ff */
[----:B------:R-:W-:Y:S02]  /*16350*/  IMAD.MOV.U32 R7, RZ, RZ, 0x1f ;  /* 0x0000001fff077424 */ /* 0x000fe400078e00ff */
[----:B------:R-:W-:-:S07]  /*16360*/  IMAD.MOV.U32 R6, RZ, RZ, R49 ;  /* 0x000000ffff067224 */ /* 0x000fce00078e0031 */
[----:B0-----:R-:W-:Y:S05]  /*16370*/  WARPSYNC.COLLECTIVE R6, `(.L_x_7954) ;  /* 0x0000000006087348 */ /* 0x001fea0003c00000 */
[----:B------:R1:W2:Y:S02]  /*16380*/  SHFL.DOWN P0, R0, R9, R8, R7 ;  /* 0x0800000809007389 */ /* 0x0002a40000000007 */
[----:B012---:R-:W-:Y:S05]  /*16390*/  ENDCOLLECTIVE ;  /* 0x000000000000791b */ /* 0x007fea0003800000 */
.L_x_7954:
[----:B------:R-:W-:Y:S05]  /*163a0*/  BSYNC B0 ;  /* 0x0000000000007941 */ /* 0x000fea0003800000 */
.L_x_7953:
        /* <DEDUP_REMOVED lines=9> */
.L_x_7956:
[----:B------:R-:W-:Y:S05]  /*16440*/  BSYNC B0 ;  /* 0x0000000000007941 */ /* 0x000fea0003800000 */
.L_x_7955:
        /* <DEDUP_REMOVED lines=9> */
.L_x_7958:
[----:B------:R-:W-:Y:S05]  /*164e0*/  BSYNC B0 ;  /* 0x0000000000007941 */ /* 0x000fea0003800000 */
.L_x_7957:
        /* <DEDUP_REMOVED lines=8> */
.L_x_7960:
[----:B------:R-:W-:Y:S05]  /*16570*/  BSYNC B0 ;  /* 0x0000000000007941 */ /* 0x000fea0003800000 */
.L_x_7959:
[----:B------:R-:W-:Y:S05]  /*16580*/  BRA `(.L_x_7961) ;  /* 0xffffff1800e87947 */ /* 0x000fea000383ffff */
.L_x_7627:
[----:B------:R-:W-:Y:S01]  /*16590*/  BSSY B0, `(.L_x_7962) ;  /* 0x0000007000007945 */ /* 0x000fe20003800000 */
[----:B------:R-:W-:Y:S02]  /*165a0*/  IMAD.MOV.U32 R8, RZ, RZ, 0x10 ;  /* 0x00000010ff087424 */ /* 0x000fe400078e00ff */
[----:B------:R-:W-:Y:S02]  /*165b0*/  IMAD.MOV.U32 R7, RZ, RZ, 0x1f ;  /* 0x0000001fff077424 */ /* 0x000fe400078e00ff */
[----:B------:R-:W-:-:S07]  /*165c0*/  IMAD.MOV.U32 R6, RZ, RZ, -0x1 ;  /* 0xffffffffff067424 */ /* 0x000fce00078e00ff */
[----:B----4-:R-:W-:Y:S05]  /*165d0*/  WARPSYNC.COLLECTIVE R6, `(.L_x_7963) ;  /* 0x0000000006087348 */ /* 0x010fea0003c00000 */
[----:B----4-:R0:W1:Y:S02]  /*165e0*/  SHFL.DOWN P0, R0, R9, R8, R7 ;  /* 0x0800000809007389 */ /* 0x0100640000000007 */
[----:B01----:R-:W-:Y:S05]  /*165f0*/  ENDCOLLECTIVE ;  /* 0x000000000000791b */ /* 0x003fea0003800000 */
.L_x_7963:
[----:B------:R-:W-:Y:S05]  /*16600*/  BSYNC B0 ;  /* 0x0000000000007941 */ /* 0x000fea0003800000 */
.L_x_7962:
[----:B------:R-:W-:Y:S01]  /*16610*/  FMNMX R9, R9, R0, !PT ;  /* 0x0000000009097209 */ /* 0x000fe20007800000 */
[----:B------:R-:W-:Y:S02]  /*16620*/  IMAD.MOV.U32 R8, RZ, RZ, 0x8 ;  /* 0x00000008ff087424 */ /* 0x000fe400078e00ff */
[----:B------:R-:W-:Y:S02]  /*16630*/  IMAD.MOV.U32 R7, RZ, RZ, 0x1f ;  /* 0x0000001fff077424 */ /* 0x000fe400078e00ff */
[----:B------:R-:W-:-:S07]  /*16640*/  IMAD.MOV.U32 R6, RZ, RZ, -0x1 ;  /* 0xffffffffff067424 */ /* 0x000fce00078e00ff */
[----:B------:R-:W-:Y:S05]  /*16650*/  WARPSYNC.COLLECTIVE R6, `(.L_x_7964) ;  /* 0x0000000006087348 */ /* 0x000fea0003c00000 */
[----:B------:R0:W1:Y:S02]  /*16660*/  SHFL.DOWN P0, R0, R9, R8, R7 ;  /* 0x0800000809007389 */ /* 0x0000640000000007 */
[----:B01----:R-:W-:Y:S05]  /*16670*/  ENDCOLLECTIVE ;  /* 0x000000000000791b */ /* 0x003fea0003800000 */
.L_x_7964:
[----:B------:R-:W-:Y:S01]  /*16680*/  IMAD.MOV.U32 R8, RZ, RZ, 0x4 ;  /* 0x00000004ff087424 */ /* 0x000fe200078e00ff */
[----:B------:R-:W-:-:S05]  /*16690*/  FMNMX R3, R9, R0, !PT ;  /* 0x0000000009037209 */ /* 0x000fca0007800000 */
[----:B------:R-:W-:-:S07]  /*166a0*/  IMAD.MOV.U32 R9, RZ, RZ, R3 ;  /* 0x000000ffff097224 */ /* 0x000fce00078e0003 */
[----:B------:R-:W-:Y:S05]  /*166b0*/  WARPSYNC.COLLECTIVE R6, `(.L_x_7965) ;  /* 0x0000000006087348 */ /* 0x000fea0003c00000 */
[----:B------:R0:W1:Y:S02]  /*166c0*/  SHFL.DOWN P0, R0, R9, R8, R7 ;  /* 0x0800000809007389 */ /* 0x0000640000000007 */
[----:B01----:R-:W-:Y:S05]  /*166d0*/  ENDCOLLECTIVE ;  /* 0x000000000000791b */ /* 0x003fea0003800000 */
.L_x_7965:
[----:B------:R-:W-:Y:S01]  /*166e0*/  IMAD.MOV.U32 R8, RZ, RZ, 0x2 ;  /* 0x00000002ff087424 */ /* 0x000fe200078e00ff */
[----:B------:R-:W-:Y:S01]  /*166f0*/  FMNMX R5, R3, R0, !PT ;  /* 0x0000000003057209 */ /* 0x000fe20007800000 */
[----:B------:R-:W-:-:S04]  /*16700*/  IMAD.MOV.U32 R3, RZ, RZ, RZ ;  /* 0x000000ffff037224 */ /* 0x000fc800078e00ff */
[----:B------:R-:W-:-:S07]  /*16710*/  IMAD.MOV.U32 R9, RZ, RZ, R5 ;  /* 0x000000ffff097224 */ /* 0x000fce00078e0005 */
[----:B------:R-:W-:Y:S05]  /*16720*/  WARPSYNC.COLLECTIVE R6, `(.L_x_7966) ;  /* 0x0000000006087348 */ /* 0x000fea0003c00000 */
[----:B------:R0:W1:Y:S02]  /*16730*/  SHFL.DOWN P0, R0, R9, R8, R7 ;  /* 0x0800000809007389 */ /* 0x0000640000000007 */
[----:B01----:R-:W-:Y:S05]  /*16740*/  ENDCOLLECTIVE ;  /* 0x000000000000791b */ /* 0x003fea0003800000 */
.L_x_7966:
[----:B------:R-:W-:Y:S01]  /*16750*/  IMAD.MOV.U32 R8, RZ, RZ, 0x1 ;  /* 0x00000001ff087424 */ /* 0x000fe200078e00ff */
[----:B------:R-:W-:-:S05]  /*16760*/  FMNMX R10, R5, R0, !PT ;  /* 0x00000000050a7209 */ /* 0x000fca0007800000 */
[----:B------:R-:W-:-:S07]  /*16770*/  IMAD.MOV.U32 R9, RZ, RZ, R10 ;  /* 0x000000ffff097224 */ /* 0x000fce00078e000a */
[----:B------:R-:W-:Y:S05]  /*16780*/  WARPSYNC.COLLECTIVE R6, `(.L_x_7967) ;  /* 0x0000000006087348 */ /* 0x000fea0003c00000 */
[----:B------:R0:W1:Y:S02]  /*16790*/  SHFL.DOWN P0, R0, R9, R8, R7 ;  /* 0x0800000809007389 */ /* 0x0000640000000007 */
[----:B01----:R-:W-:Y:S05]  /*167a0*/  ENDCOLLECTIVE ;  /* 0x000000000000791b */ /* 0x003fea0003800000 */
.L_x_7967:
[----:B------:R-:W-:-:S05]  /*167b0*/  FMNMX R0, R10, R0, !PT ;  /* 0x000000000a007209 */ /* 0x000fca0007800000 */
[----:B------:R-:W-:Y:S02]  /*167c0*/  IMAD.MOV.U32 R5, RZ, RZ, R0 ;  /* 0x000000ffff057224 */ /* 0x000fe400078e0000 */
[----:B------:R-:W-:-:S07]  /*167d0*/  IMAD.MOV.U32 R0, RZ, RZ, 0x1f ;  /* 0x0000001fff007424 */ /* 0x000fce00078e00ff */
[----:B------:R-:W-:Y:S05]  /*167e0*/  WARPSYNC.COLLECTIVE R6, `(.L_x_7968) ;  /* 0x0000000006087348 */ /* 0x000fea0003c00000 */
[----:B------:R0:W1:Y:S02]  /*167f0*/  SHFL.IDX P0, R0, R5, R3, R0 ;  /* 0x0000000305007389 */ /* 0x0000640000000000 */
[----:B01----:R-:W-:Y:S05]  /*16800*/  ENDCOLLECTIVE ;  /* 0x000000000000791b */ /* 0x003fea0003800000 */
.L_x_7968:
[----:B------:R-:W-:Y:S01]  /*16810*/  IMAD.MOV.U32 R11, RZ, RZ, R0 ;  /* 0x000000ffff0b7224 */ /* 0x000fe200078e0000 */
[----:B------:R-:W-:Y:S06]  /*16820*/  BRA `(.L_x_7969) ;  /* 0xffffff28001c7947 */ /* 0x000fec000383ffff */
.L_x_7635:
[----:B------:R-:W-:Y:S01]  /*16830*/  BSSY B0, `(.L_x_7970) ;  /* 0x0000007000007945 */ /* 0x000fe20003800000 */
[----:B------:R-:W-:Y:S02]  /*16840*/  IMAD.MOV.U32 R8, RZ, RZ, 0x10 ;  /* 0x00000010ff087424 */ /* 0x000fe400078e00ff */
[----:B------:R-:W-:Y:S02]  /*16850*/  IMAD.MOV.U32 R7, RZ, RZ, 0x1f ;  /* 0x0000001fff077424 */ /* 0x000fe400078e00ff */
[----:B------:R-:W-:-:S07]  /*16860*/  IMAD.MOV.U32 R6, RZ, RZ, -0x1 ;  /* 0xffffffffff067424 */ /* 0x000fce00078e00ff */
[----:B------:R-:W-:Y:S05]  /*16870*/  WARPSYNC.COLLECTIVE R6, `(.L_x_7971) ;  /* 0x0000000006087348 */ /* 0x000fea0003c00000 */
[----:B------:R0:W1:Y:S02]  /*16880*/  SHFL.DOWN P0, R0, R9, R8, R7 ;  /* 0x0800000809007389 */ /* 0x0000640000000007 */
[----:B01----:R-:W-:Y:S05]  /*16890*/  ENDCOLLECTIVE ;  /* 0x000000000000791b */ /* 0x003fea0003800000 */
.L_x_7971:
[----:B------:R-:W-:Y:S05]  /*168a0*/  BSYNC B0 ;  /* 0x0000000000007941 */ /* 0x000fea0003800000 */
.L_x_7970:
[----:B------:R-:W-:Y:S01]  /*168b0*/  FMNMX R9, R9, R0, !PT ;  /* 0x0000000009097209 */ /* 0x000fe20007800000 */
[----:B------:R-:W-:Y:S02]  /*168c0*/  IMAD.MOV.U32 R8, RZ, RZ, 0x8 ;  /* 0x00000008ff087424 */ /* 0x000fe400078e00ff */
[----:B------:R-:W-:Y:S02]  /*168d0*/  IMAD.MOV.U32 R7, RZ, RZ, 0x1f ;  /* 0x0000001fff077424 */ /* 0x000fe400078e00ff */
[----:B------:R-:W-:-:S07]  /*168e0*/  IMAD.MOV.U32 R6, RZ, RZ, -0x1 ;  /* 0xffffffffff067424 */ /* 0x000fce00078e00ff */
[----:B------:R-:W-:Y:S05]  /*168f0*/  WARPSYNC.COLLECTIVE R6, `(.L_x_7972) ;  /* 0x0000000006087348 */ /* 0x000fea0003c00000 */
[----:B------:R0:W1:Y:S02]  /*16900*/  SHFL.DOWN P0, R0, R9, R8, R7 ;  /* 0x0800000809007389 */ /* 0x0000640000000007 */
[----:B01----:R-:W-:Y:S05]  /*16910*/  ENDCOLLECTIVE ;  /* 0x000000000000791b */ /* 0x003fea0003800000 */
.L_x_7972:
[----:B------:R-:W-:Y:S01]  /*16920*/  IMAD.MOV.U32 R8, RZ, RZ, 0x4 ;  /* 0x00000004ff087424 */ /* 0x000fe200078e00ff */
[----:B------:R-:W-:-:S05]  /*16930*/  FMNMX R3, R9, R0, !PT ;  /* 0x0000000009037209 */ /* 0x000fca0007800000 */
[----:B------:R-:W-:-:S07]  /*16940*/  IMAD.MOV.U32 R9, RZ, RZ, R3 ;  /* 0x000000ffff097224 */ /* 0x000fce00078e0003 */
[----:B------:R-:W-:Y:S05]  /*16950*/  WARPSYNC.COLLECTIVE R6, `(.L_x_7973) ;  /* 0x0000000006087348 */ /* 0x000fea0003c00000 */
[----:B------:R0:W1:Y:S02]  /*16960*/  SHFL.DOWN P0, R0, R9, R8, R7 ;  /* 0x0800000809007389 */ /* 0x0000640000000007 */
[----:B01----:R-:W-:Y:S05]  /*16970*/  ENDCOLLECTIVE ;  /* 0x000000000000791b */ /* 0x003fea0003800000 */
.L_x_7973:
[----:B------:R-:W-:Y:S01]  /*16980*/  IMAD.MOV.U32 R8, RZ, RZ, 0x2 ;  /* 0x00000002ff087424 */ /* 0x000fe200078e00ff */
[----:B------:R-:W-:Y:S01]  /*16990*/  FMNMX R5, R3, R0, !PT ;  /* 0x0000000003057209 */ /* 0x000fe20007800000 */
[----:B------:R-:W-:-:S04]  /*169a0*/  IMAD.MOV.U32 R3, RZ, RZ, RZ ;  /* 0x000000ffff037224 */ /* 0x000fc800078e00ff */
[----:B------:R-:W-:-:S07]  /*169b0*/  IMAD.MOV.U32 R9, RZ, RZ, R5 ;  /* 0x000000ffff097224 */ /* 0x000fce00078e0005 */
[----:B------:R-:W-:Y:S05]  /*169c0*/  WARPSYNC.COLLECTIVE R6, `(.L_x_7974) ;  /* 0x0000000006087348 */ /* 0x000fea0003c00000 */
[----:B------:R0:W1:Y:S02]  /*169d0*/  SHFL.DOWN P0, R0, R9, R8, R7 ;  /* 0x0800000809007389 */ /* 0x0000640000000007 */
[----:B01----:R-:W-:Y:S05]  /*169e0*/  ENDCOLLECTIVE ;  /* 0x000000000000791b */ /* 0x003fea0003800000 */
.L_x_7974:
[----:B------:R-:W-:Y:S01]  /*169f0*/  IMAD.MOV.U32 R8, RZ, RZ, 0x1 ;  /* 0x00000001ff087424 */ /* 0x000fe200078e00ff */
[----:B------:R-:W-:-:S05]  /*16a00*/  FMNMX R10, R5, R0, !PT ;  /* 0x00000000050a7209 */ /* 0x000fca0007800000 */
[----:B------:R-:W-:-:S07]  /*16a10*/  IMAD.MOV.U32 R9, RZ, RZ, R10 ;  /* 0x000000ffff097224 */ /* 0x000fce00078e000a */
[----:B------:R-:W-:Y:S05]  /*16a20*/  WARPSYNC.COLLECTIVE R6, `(.L_x_7975) ;  /* 0x0000000006087348 */ /* 0x000fea0003c00000 */
[----:B------:R0:W1:Y:S02]  /*16a30*/  SHFL.DOWN P0, R0, R9, R8, R7 ;  /* 0x0800000809007389 */ /* 0x0000640000000007 */
[----:B01----:R-:W-:Y:S05]  /*16a40*/  ENDCOLLECTIVE ;  /* 0x000000000000791b */ /* 0x003fea0003800000 */
.L_x_7975:
[----:B------:R-:W-:-:S05]  /*16a50*/  FMNMX R0, R10, R0, !PT ;  /* 0x000000000a007209 */ /* 0x000fca0007800000 */
[----:B------:R-:W-:Y:S02]  /*16a60*/  IMAD.MOV.U32 R5, RZ, RZ, R0 ;  /* 0x000000ffff057224 */ /* 0x000fe400078e0000 */
[----:B------:R-:W-:-:S07]  /*16a70*/  IMAD.MOV.U32 R0, RZ, RZ, 0x1f ;  /* 0x0000001fff007424 */ /* 0x000fce00078e00ff */
[----:B------:R-:W-:Y:S05]  /*16a80*/  WARPSYNC.COLLECTIVE R6, `(.L_x_7976) ;  /* 0x0000000006087348 */ /* 0x000fea0003c00000 */
[----:B------:R0:W1:Y:S02]  /*16a90*/  SHFL.IDX P0, R0, R5, R3, R0 ;  /* 0x0000000305007389 */ /* 0x0000640000000000 */
[----:B01----:R-:W-:Y:S05]  /*16aa0*/  ENDCOLLECTIVE ;  /* 0x000000000000791b */ /* 0x003fea0003800000 */
.L_x_7976:
[----:B------:R-:W-:Y:S01]  /*16ab0*/  IMAD.MOV.U32 R11, RZ, RZ, R0 ;  /* 0x000000ffff0b7224 */ /* 0x000fe200078e0000 */
[----:B------:R-:W-:Y:S06]  /*16ac0*/  BRA `(.L_x_7977) ;  /* 0xffffff2800a07947 */ /* 0x000fec000383ffff */
.L_x_7643:
[----:B------:R-:W-:Y:S01]  /*16ad0*/  BSSY B0, `(.L_x_7978) ;  /* 0x0000007000007945 */ /* 0x000fe20003800000 */
[----:B------:R-:W-:Y:S02]  /*16ae0*/  IMAD.MOV.U32 R8, RZ, RZ, 0x10 ;  /* 0x00000010ff087424 */ /* 0x000fe400078e00ff */
[----:B------:R-:W-:Y:S02]  /*16af0*/  IMAD.MOV.U32 R7, RZ, RZ, 0x1f ;  /* 0x0000001fff077424 */ /* 0x000fe400078e00ff */
[----:B------:R-:W-:-:S07]  /*16b00*/  IMAD.MOV.U32 R6, RZ, RZ, -0x1 ;  /* 0xffffffffff067424 */ /* 0x000fce00078e00ff */
[----:B------:R-:W-:Y:S05]  /*16b10*/  WARPSYNC.COLLECTIVE R6, `(.L_x_7979) ;  /* 0x0000000006087348 */ /* 0x000fea0003c00000 */
[----:B------:R0:W1:Y:S02]  /*16b20*/  SHFL.DOWN P0, R0, R9, R8, R7 ;  /* 0x0800000809007389 */ /* 0x0000640000000007 */
[----:B01----:R-:W-:Y:S05]  /*16b30*/  ENDCOLLECTIVE ;  /* 0x000000000000791b */ /* 0x003fea0003800000 */
.L_x_7979:
[----:B------:R-:W-:Y:S05]  /*16b40*/  BSYNC B0 ;  /* 0x0000000000007941 */ /* 0x000fea0003800000 */
.L_x_7978:
[----:B------:R-:W-:Y:S01]  /*16b50*/  FMNMX R9, R9, R0, !PT ;  /* 0x0000000009097209 */ /* 0x000fe20007800000 */
[----:B------:R-:W-:Y:S02]  /*16b60*/  IMAD.MOV.U32 R8, RZ, RZ, 0x8 ;  /* 0x00000008ff087424 */ /* 0x000fe400078e00ff */
[----:B------:R-:W-:Y:S02]  /*16b70*/  IMAD.MOV.U32 R7, RZ, RZ, 0x1f ;  /* 0x0000001fff077424 */ /* 0x000fe400078e00ff */
[----:B------:R-:W-:-:S07]  /*16b80*/  IMAD.MOV.U32 R6, RZ, RZ, -0x1 ;  /* 0xffffffffff067424 */ /* 0x000fce00078e00ff */
[----:B------:R-:W-:Y:S05]  /*16b90*/  WARPSYNC.COLLECTIVE R6, `(.L_x_7980) ;  /* 0x0000000006087348 */ /* 0x000fea0003c00000 */
[----:B------:R0:W1:Y:S02]  /*16ba0*/  SHFL.DOWN P0, R0, R9, R8, R7 ;  /* 0x0800000809007389 */ /* 0x0000640000000007 */
[----:B01----:R-:W-:Y:S05]  /*16bb0*/  ENDCOLLECTIVE ;  /* 0x000000000000791b */ /* 0x003fea0003800000 */
.L_x_7980:
[----:B------:R-:W-:Y:S01]  /*16bc0*/  IMAD.MOV.U32 R8, RZ, RZ, 0x4 ;  /* 0x00000004ff087424 */ /* 0x000fe200078e00ff */
[----:B------:R-:W-:-:S05]  /*16bd0*/  FMNMX R3, R9, R0, !PT ;  /* 0x0000000009037209 */ /* 0x000fca0007800000 */
[----:B------:R-:W-:-:S07]  /*16be0*/  IMAD.MOV.U32 R9, RZ, RZ, R3 ;  /* 0x000000ffff097224 */ /* 0x000fce00078e0003 */
[----:B------:R-:W-:Y:S05]  /*16bf0*/  WARPSYNC.COLLECTIVE R6, `(.L_x_7981) ;  /* 0x0000000006087348 */ /* 0x000fea0003c00000 */
[----:B------:R0:W1:Y:S02]  /*16c00*/  SHFL.DOWN P0, R0, R9, R8, R7 ;  /* 0x0800000809007389 */ /* 0x0000640000000007 */
[----:B01----:R-:W-:Y:S05]  /*16c10*/  ENDCOLLECTIVE ;  /* 0x000000000000791b */ /* 0x003fea0003800000 */
.L_x_7981:
[----:B------:R-:W-:Y:S01]  /*16c20*/  IMAD.MOV.U32 R8, RZ, RZ, 0x2 ;  /* 0x00000002ff087424 */ /* 0x000fe200078e00ff */
[----:B------:R-:W-:Y:S01]  /*16c30*/  FMNMX R5, R3, R0, !PT ;  /* 0x0000000003057209 */ /* 0x000fe20007800000 */
[----:B------:R-:W-:-:S04]  /*16c40*/  IMAD.MOV.U32 R3, RZ, RZ, RZ ;  /* 0x000000ffff037224 */ /* 0x000fc800078e00ff */
[----:B------:R-:W-:-:S07]  /*16c50*/  IMAD.MOV.U32 R9, RZ, RZ, R5 ;  /* 0x000000ffff097224 */ /* 0x000fce00078e0005 */
[----:B------:R-:W-:Y:S05]  /*16c60*/  WARPSYNC.COLLECTIVE R6, `(.L_x_7982) ;  /* 0x0000000006087348 */ /* 0x000fea0003c00000 */
[----:B------:R0:W1:Y:S02]  /*16c70*/  SHFL.DOWN P0, R0, R9, R8, R7 ;  /* 0x0800000809007389 */ /* 0x0000640000000007 */
[----:B01----:R-:W-:Y:S05]  /*16c80*/  ENDCOLLECTIVE ;  /* 0x000000000000791b */ /* 0x003fea0003800000 */
.L_x_7982:
[----:B------:R-:W-:Y:S01]  /*16c90*/  IMAD.MOV.U32 R8, RZ, RZ, 0x1 ;  /* 0x00000001ff087424 */ /* 0x000fe200078e00ff */
[----:B------:R-:W-:-:S05]  /*16ca0*/  FMNMX R10, R5, R0, !PT ;  /* 0x00000000050a7209 */ /* 0x000fca0007800000 */
[----:B------:R-:W-:-:S07]  /*16cb0*/  IMAD.MOV.U32 R9, RZ, RZ, R10 ;  /* 0x000000ffff097224 */ /* 0x000fce00078e000a */
[----:B------:R-:W-:Y:S05]  /*16cc0*/  WARPSYNC.COLLECTIVE R6, `(.L_x_7983) ;  /* 0x0000000006087348 */ /* 0x000fea0003c00000 */
[----:B------:R0:W1:Y:S02]  /*16cd0*/  SHFL.DOWN P0, R0, R9, R8, R7 ;  /* 0x0800000809007389 */ /* 0x0000640000000007 */
[----:B01----:R-:W-:Y:S05]  /*16ce0*/  ENDCOLLECTIVE ;  /* 0x000000000000791b */ /* 0x003fea0003800000 */
.L_x_7983:
[----:B------:R-:W-:-:S05]  /*16cf0*/  FMNMX R0, R10, R0, !PT ;  /* 0x000000000a007209 */ /* 0x000fca0007800000 */
[----:B------:R-:W-:Y:S02]  /*16d00*/  IMAD.MOV.U32 R5, RZ, RZ, R0 ;  /* 0x000000ffff057224 */ /* 0x000fe400078e0000 */
[----:B------:R-:W-:-:S07]  /*16d10*/  IMAD.MOV.U32 R0, RZ, RZ, 0x1f ;  /* 0x0000001fff007424 */ /* 0x000fce00078e00ff */
[----:B------:R-:W-:Y:S05]  /*16d20*/  WARPSYNC.COLLECTIVE R6, `(.L_x_7984) ;  /* 0x0000000006087348 */ /* 0x000fea0003c00000 */
[----:B------:R0:W1:Y:S02]  /*16d30*/  SHFL.IDX P0, R0, R5, R3, R0 ;  /* 0x0000000305007389 */ /* 0x0000640000000000 */
[----:B01----:R-:W-:Y:S05]  /*16d40*/  ENDCOLLECTIVE ;  /* 0x000000000000791b */ /* 0x003fea0003800000 */
.L_x_7984:
[----:B------:R-:W-:Y:S01]  /*16d50*/  IMAD.MOV.U32 R11, RZ, RZ, R0 ;  /* 0x000000ffff0b7224 */ /* 0x000fe200078e0000 */
[----:B------:R-:W-:Y:S06]  /*16d60*/  BRA `(.L_x_7985) ;  /* 0xffffff2c003c7947 */ /* 0x000fec000383ffff */
.L_x_7651:
[----:B------:R-:W-:Y:S01]  /*16d70*/  BSSY B0, `(.L_x_7986) ;  /* 0x0000007000007945 */ /* 0x000fe20003800000 */
[----:B------:R-:W-:Y:S02]  /*16d80*/  IMAD.MOV.U32 R8, RZ, RZ, 0x10 ;  /* 0x00000010ff087424 */ /* 0x000fe400078e00ff */
[----:B------:R-:W-:Y:S02]  /*16d90*/  IMAD.MOV.U32 R7, RZ, RZ, 0x1f ;  /* 0x0000001fff077424 */ /* 0x000fe400078e00ff */
[----:B------:R-:W-:-:S07]  /*16da0*/  IMAD.MOV.U32 R6, RZ, RZ, -0x1 ;  /* 0xffffffffff067424 */ /* 0x000fce00078e00ff */
[----:B------:R-:W-:Y:S05]  /*16db0*/  WARPSYNC.COLLECTIVE R6, `(.L_x_7987) ;  /* 0x0000000006087348 */ /* 0x000fea0003c00000 */
[----:B------:R0:W1:Y:S02]  /*16dc0*/  SHFL.DOWN P0, R0, R9, R8, R7 ;  /* 0x0800000809007389 */ /* 0x0000640000000007 */
[----:B01----:R-:W-:Y:S05]  /*16dd0*/  ENDCOLLECTIVE ;  /* 0x000000000000791b */ /* 0x003fea0003800000 */
.L_x_7987:
[----:B------:R-:W-:Y:S05]  /*16de0*/  BSYNC B0 ;  /* 0x0000000000007941 */ /* 0x000fea0003800000 */
.L_x_7986:
[----:B------:R-:W-:Y:S01]  /*16df0*/  FMNMX R9, R9, R0, !PT ;  /* 0x0000000009097209 */ /* 0x000fe20007800000 */
[----:B------:R-:W-:Y:S02]  /*16e00*/  IMAD.MOV.U32 R8, RZ, RZ, 0x8 ;  /* 0x00000008ff087424 */ /* 0x000fe400078e00ff */
[----:B------:R-:W-:Y:S02]  /*16e10*/  IMAD.MOV.U32 R7, RZ, RZ, 0x1f ;  /* 0x0000001fff077424 */ /* 0x000fe400078e00ff */
[----:B------:R-:W-:-:S07]  /*16e20*/  IMAD.MOV.U32 R6, RZ, RZ, -0x1 ;  /* 0xffffffffff067424 */ /* 0x000fce00078e00ff */
[----:B------:R-:W-:Y:S05]  /*16e30*/  WARPSYNC.COLLECTIVE R6, `(.L_x_7988) ;  /* 0x0000000006087348 */ /* 0x000fea0003c00000 */
[----:B------:R0:W1:Y:S02]  /*16e40*/  SHFL.DOWN P0, R0, R9, R8, R7 ;  /* 0x0800000809007389 */ /* 0x0000640000000007 */
[----:B01----:R-:W-:Y:S05]  /*16e50*/  ENDCOLLECTIVE ;  /* 0x000000000000791b */ /* 0x003fea0003800000 */
.L_x_7988:
[----:B------:R-:W-:Y:S01]  /*16e60*/  IMAD.MOV.U32 R8, RZ, RZ, 0x4 ;  /* 0x00000004ff087424 */ /* 0x000fe200078e00ff */
[----:B------:R-:W-:-:S05]  /*16e70*/  FMNMX R3, R9, R0, !PT ;  /* 0x0000000009037209 */ /* 0x000fca0007800000 */
[----:B------:R-:W-:-:S07]  /*16e80*/  IMAD.MOV.U32 R9, RZ, RZ, R3 ;  /* 0x000000ffff097224 */ /* 0x000fce00078e0003 */
[----:B------:R-:W-:Y:S05]  /*16e90*/  WARPSYNC.COLLECTIVE R6, `(.L_x_7989) ;  /* 0x0000000006087348 */ /* 0x000fea0003c00000 */
[----:B------:R0:W1:Y:S02]  /*16ea0*/  SHFL.DOWN P0, R0, R9, R8, R7 ;  /* 0x0800000809007389 */ /* 0x0000640000000007 */
[----:B01----:R-:W-:Y:S05]  /*16eb0*/  ENDCOLLECTIVE ;  /* 0x000000000000791b */ /* 0x003fea0003800000 */
.L_x_7989:
[----:B------:R-:W-:Y:S01]  /*16ec0*/  IMAD.MOV.U32 R8, RZ, RZ, 0x2 ;  /* 0x00000002ff087424 */ /* 0x000fe200078e00ff */
[----:B------:R-:W-:Y:S01]  /*16ed0*/  FMNMX R5, R3, R0, !PT ;  /* 0x0000000003057209 */ /* 0x000fe20007800000 */
[----:B------:R-:W-:-:S04]  /*16ee0*/  IMAD.MOV.U32 R3, RZ, RZ, RZ ;  /* 0x000000ffff037224 */ /* 0x000fc800078e00ff */
[----:B------:R-:W-:-:S07]  /*16ef0*/  IMAD.MOV.U32 R9, RZ, RZ, R5 ;  /* 0x000000ffff097224 */ /* 0x000fce00078e0005 */
[----:B------:R-:W-:Y:S05]  /*16f00*/  WARPSYNC.COLLECTIVE R6, `(.L_x_7990) ;  /* 0x0000000006087348 */ /* 0x000fea0003c00000 */
[----:B------:R0:W1:Y:S02]  /*16f10*/  SHFL.DOWN P0, R0, R9, R8, R7 ;  /* 0x0800000809007389 */ /* 0x0000640000000007 */
[----:B01----:R-:W-:Y:S05]  /*16f20*/  ENDCOLLECTIVE ;  /* 0x000000000000791b */ /* 0x003fea0003800000 */
.L_x_7990:
[----:B------:R-:W-:Y:S01]  /*16f30*/  IMAD.MOV.U32 R8, RZ, RZ, 0x1 ;  /* 0x00000001ff087424 */ /* 0x000fe200078e00ff */
[----:B------:R-:W-:-:S05]  /*16f40*/  FMNMX R10, R5, R0, !PT ;  /* 0x00000000050a7209 */ /* 0x000fca0007800000 */
[----:B------:R-:W-:-:S07]  /*16f50*/  IMAD.MOV.U32 R9, RZ, RZ, R10 ;  /* 0x000000ffff097224 */ /* 0x000fce00078e000a */
[----:B------:R-:W-:Y:S05]  /*16f60*/  WARPSYNC.COLLECTIVE R6, `(.L_x_7991) ;  /* 0x0000000006087348 */ /* 0x000fea0003c00000 */
[----:B------:R0:W1:Y:S02]  /*16f70*/  SHFL.DOWN P0, R0, R9, R8, R7 ;  /* 0x0800000809007389 */ /* 0x0000640000000007 */
[----:B01----:R-:W-:Y:S05]  /*16f80*/  ENDCOLLECTIVE ;  /* 0x000000000000791b */ /* 0x003fea0003800000 */
.L_x_7991:
[----:B------:R-:W-:-:S05]  /*16f90*/  FMNMX R0, R10, R0, !PT ;  /* 0x000000000a007209 */ /* 0x000fca0007800000 */
[----:B------:R-:W-:Y:S02]  /*16fa0*/  IMAD.MOV.U32 R5, RZ, RZ, R0 ;  /* 0x000000ffff057224 */ /* 0x000fe400078e0000 */
[----:B------:R-:W-:-:S07]  /*16fb0*/  IMAD.MOV.U32 R0, RZ, RZ, 0x1f ;  /* 0x0000001fff007424 */ /* 0x000fce00078e00ff */
[----:B------:R-:W-:Y:S05]  /*16fc0*/  WARPSYNC.COLLECTIVE R6, `(.L_x_7992) ;  /* 0x0000000006087348 */ /* 0x000fea0003c00000 */
[----:B------:R0:W1:Y:S02]  /*16fd0*/  SHFL.IDX P0, R0, R5, R3, R0 ;  /* 0x0000000305007389 */ /* 0x0000640000000000 */
[----:B01----:R-:W-:Y:S05]  /*16fe0*/  ENDCOLLECTIVE ;  /* 0x000000000000791b */ /* 0x003fea0003800000 */
.L_x_7992:
[----:B------:R-:W-:Y:S01]  /*16ff0*/  IMAD.MOV.U32 R11, RZ, RZ, R0 ;  /* 0x000000ffff0b7224 */ /* 0x000fe200078e0000 */
[----:B------:R-:W-:Y:S06]  /*17000*/  BRA `(.L_x_7993) ;  /* 0xffffff2c00d87947 */ /* 0x000fec000383ffff */
.L_x_7659:
[----:B------:R-:W-:Y:S01]  /*17010*/  BSSY B0, `(.L_x_7994) ;  /* 0x0000007000007945 */ /* 0x000fe20003800000 */
[----:B------:R-:W-:Y:S02]  /*17020*/  IMAD.MOV.U32 R8, RZ, RZ, 0x10 ;  /* 0x00000010ff087424 */ /* 0x000fe400078e00ff */
[----:B------:R-:W-:Y:S02]  /*17030*/  IMAD.MOV.U32 R7, RZ, RZ, 0x1f ;  /* 0x0000001fff077424 */ /* 0x000fe400078e00ff */
[----:B------:R-:W-:-:S07]  /*17040*/  IMAD.MOV.U32 R6, RZ, RZ, -0x1 ;  /* 0xffffffffff067424 */ /* 0x000fce00078e00ff */
[----:B------:R-:W-:Y:S05]  /*17050*/  WARPSYNC.COLLECTIVE R6, `(.L_x_7995) ;  /* 0x0000000006087348 */ /* 0x000fea0003c00000 */
[----:B------:R0:W1:Y:S02]  /*17060*/  SHFL.DOWN P0, R0, R9, R8, R7 ;  /* 0x0800000809007389 */ /* 0x0000640000000007 */
[----:B01----:R-:W-:Y:S05]  /*17070*/  ENDCOLLECTIVE ;  /* 0x000000000000791b */ /* 0x003fea0003800000 */
.L_x_7995:
[----:B------:R-:W-:Y:S05]  /*17080*/  BSYNC B0 ;  /* 0x0000000000007941 */ /* 0x000fea0003800000 */
.L_x_7994:
[----:B------:R-:W-:Y:S01]  /*17090*/  FMNMX R9, R9, R0, !PT ;  /* 0x0000000009097209 */ /* 0x000fe20007800000 */
[----:B------:R-:W-:Y:S02]  /*170a0*/  IMAD.MOV.U32 R8, RZ, RZ, 0x8 ;  /* 0x00000008ff087424 */ /* 0x000fe400078e00ff */
[----:B------:R-:W-:Y:S02]  /*170b0*/  IMAD.MOV.U32 R7, RZ, RZ, 0x1f ;  /* 0x0000001fff077424 */ /* 0x000fe400078e00ff */
[----:B------:R-:W-:-:S07]  /*170c0*/  IMAD.MOV.U32 R6, RZ, RZ, -0x1 ;  /* 0xffffffffff067424 */ /* 0x000fce00078e00ff */
[----:B------:R-:W-:Y:S05]  /*170d0*/  WARPSYNC.COLLECTIVE R6, `(.L_x_7996) ;  /* 0x0000000006087348 */ /* 0x000fea0003c00000 */
[----:B------:R0:W1:Y:S02]  /*170e0*/  SHFL.DOWN P0, R0, R9, R8, R7 ;  /* 0x0800000809007389 */ /* 0x0000640000000007 */
[----:B01----:R-:W-:Y:S05]  /*170f0*/  ENDCOLLECTIVE ;  /* 0x000000000000791b */ /* 0x003fea0003800000 */
.L_x_7996:
[----:B------:R-:W-:Y:S01]  /*17100*/  IMAD.MOV.U32 R8, RZ, RZ, 0x4 ;  /* 0x00000004ff087424 */ /* 0x000fe200078e00ff */
[----:B------:R-:W-:-:S05]  /*17110*/  FMNMX R3, R9, R0, !PT ;  /* 0x0000000009037209 */ /* 0x000fca0007800000 */
[----:B------:R-:W-:-:S07]  /*17120*/  IMAD.MOV.U32 R9, RZ, RZ, R3 ;  /* 0x000000ffff097224 */ /* 0x000fce00078e0003 */
[----:B------:R-:W-:Y:S05]  /*17130*/  WARPSYNC.COLLECTIVE R6, `(.L_x_7997) ;  /* 0x0000000006087348 */ /* 0x000fea0003c00000 */
[----:B------:R0:W1:Y:S02]  /*17140*/  SHFL.DOWN P0, R0, R9, R8, R7 ;  /* 0x0800000809007389 */ /* 0x0000640000000007 */
[----:B01----:R-:W-:Y:S05]  /*17150*/  ENDCOLLECTIVE ;  /* 0x000000000000791b */ /* 0x003fea0003800000 */
.L_x_7997:
[----:B------:R-:W-:Y:S01]  /*17160*/  IMAD.MOV.U32 R8, RZ, RZ, 0x2 ;  /* 0x00000002ff087424 */ /* 0x000fe200078e00ff */
[----:B------:R-:W-:Y:S01]  /*17170*/  FMNMX R5, R3, R0, !PT ;  /* 0x0000000003057209 */ /* 0x000fe20007800000 */
[----:B------:R-:W-:-:S04]  /*17180*/  IMAD.MOV.U32 R3, RZ, RZ, RZ ;  /* 0x000000ffff037224 */ /* 0x000fc800078e00ff */
[----:B------:R-:W-:-:S07]  /*17190*/  IMAD.MOV.U32 R9, RZ, RZ, R5 ;  /* 0x000000ffff097224 */ /* 0x000fce00078e0005 */
[----:B------:R-:W-:Y:S05]  /*171a0*/  WARPSYNC.COLLECTIVE R6, `(.L_x_7998) ;  /* 0x0000000006087348 */ /* 0x000fea0003c00000 */
[----:B------:R0:W1:Y:S02]  /*171b0*/  SHFL.DOWN P0, R0, R9, R8, R7 ;  /* 0x0800000809007389 */ /* 0x0000640000000007 */
[----:B01----:R-:W-:Y:S05]  /*171c0*/  ENDCOLLECTIVE ;  /* 0x000000000000791b */ /* 0x003fea0003800000 */
.L_x_7998:
[----:B------:R-:W-:Y:S01]  /*171d0*/  IMAD.MOV.U32 R8, RZ, RZ, 0x1 ;  /* 0x00000001ff087424 */ /* 0x000fe200078e00ff */
[----:B------:R-:W-:-:S05]  /*171e0*/  FMNMX R10, R5, R0, !PT ;  /* 0x00000000050a7209 */ /* 0x000fca0007800000 */
[----:B------:R-:W-:-:S07]  /*171f0*/  IMAD.MOV.U32 R9, RZ, RZ, R10 ;  /* 0x000000ffff097224 */ /* 0x000fce00078e000a */
[----:B------:R-:W-:Y:S05]  /*17200*/  WARPSYNC.COLLECTIVE R6, `(.L_x_7999) ;  /* 0x0000000006087348 */ /* 0x000fea0003c00000 */
[----:B------:R0:W1:Y:S02]  /*17210*/  SHFL.DOWN P0, R0, R9, R8, R7 ;  /* 0x0800000809007389 */ /* 0x0000640000000007 */
[----:B01----:R-:W-:Y:S05]  /*17220*/  ENDCOLLECTIVE ;  /* 0x000000000000791b */ /* 0x003fea0003800000 */
.L_x_7999:
[----:B------:R-:W-:-:S05]  /*17230*/  FMNMX R0, R10, R0, !PT ;  /* 0x000000000a007209 */ /* 0x000fca0007800000 */
[----:B------:R-:W-:Y:S02]  /*17240*/  IMAD.MOV.U32 R5, RZ, RZ, R0 ;  /* 0x000000ffff057224 */ /* 0x000fe400078e0000 */
[----:B------:R-:W-:-:S07]  /*17250*/  IMAD.MOV.U32 R0, RZ, RZ, 0x1f ;  /* 0x0000001fff007424 */ /* 0x000fce00078e00ff */
[----:B------:R-:W-:Y:S05]  /*17260*/  WARPSYNC.COLLECTIVE R6, `(.L_x_8000) ;  /* 0x0000000006087348 */ /* 0x000fea0003c00000 */
[----:B------:R0:W1:Y:S02]  /*17270*/  SHFL.IDX P0, R0, R5, R3, R0 ;  /* 0x0000000305007389 */ /* 0x0000640000000000 */
[----:B01----:R-:W-:Y:S05]  /*17280*/  ENDCOLLECTIVE ;  /* 0x000000000000791b */ /* 0x003fea0003800000 */
.L_x_8000:
[----:B------:R-:W-:Y:S01]  /*17290*/  IMAD.MOV.U32 R11, RZ, RZ, R0 ;  /* 0x000000ffff0b7224 */ /* 0x000fe200078e0000 */
[----:B------:R-:W-:Y:S06]  /*172a0*/  BRA `(.L_x_8001) ;  /* 0xffffff3000747947 */ /* 0x000fec000383ffff */
.L_x_7667:
[----:B------:R-:W-:Y:S01]  /*172b0*/  BSSY B0, `(.L_x_8002) ;  /* 0x0000007000007945 */ /* 0x000fe20003800000 */
[----:B------:R-:W-:Y:S02]  /*172c0*/  IMAD.MOV.U32 R8, RZ, RZ, 0x10 ;  /* 0x00000010ff087424 */ /* 0x000fe400078e00ff */
[----:B------:R-:W-:Y:S02]  /*172d0*/  IMAD.MOV.U32 R7, RZ, RZ, 0x1f ;  /* 0x0000001fff077424 */ /* 0x000fe400078e00ff */
[----:B------:R-:W-:-:S07]  /*172e0*/  IMAD.MOV.U32 R6, RZ, RZ, -0x1 ;  /* 0xffffffffff067424 */ /* 0x000fce00078e00ff */
[----:B------:R-:W-:Y:S05]  /*172f0*/  WARPSYNC.COLLECTIVE R6, `(.L_x_8003) ;  /* 0x0000000006087348 */ /* 0x000fea0003c00000 */
[----:B------:R0:W1:Y:S02]  /*17300*/  SHFL.DOWN P0, R0, R9, R8, R7 ;  /* 0x0800000809007389 */ /* 0x0000640000000007 */
[----:B01----:R-:W-:Y:S05]  /*17310*/  ENDCOLLECTIVE ;  /* 0x000000000000791b */ /* 0x003fea0003800000 */
.L_x_8003:
[----:B------:R-:W-:Y:S05]  /*17320*/  BSYNC B0 ;  /* 0x0000000000007941 */ /* 0x000fea0003800000 */
.L_x_8002:
[----:B------:R-:W-:Y:S01]  /*17330*/  FMNMX R9, R9, R0, !PT ;  /* 0x0000000009097209 */ /* 0x000fe20007800000 */
[----:B------:R-:W-:Y:S02]  /*17340*/  IMAD.MOV.U32 R8, RZ, RZ, 0x8 ;  /* 0x00000008ff087424 */ /* 0x000fe400078e00ff */
[----:B------:R-:W-:Y:S02]  /*17350*/  IMAD.MOV.U32 R7, RZ, RZ, 0x1f ;  /* 0x0000001fff077424 */ /* 0x000fe400078e00ff */
[----:B------:R-:W-:-:S07]  /*17360*/  IMAD.MOV.U32 R6, RZ, RZ, -0x1 ;  /* 0xffffffffff067424 */ /* 0x000fce00078e00ff */
[----:B------:R-:W-:Y:S05]  /*17370*/  WARPSYNC.COLLECTIVE R6, `(.L_x_8004) ;  /* 0x0000000006087348 */ /* 0x000fea0003c00000 */
[----:B------:R0:W1:Y:S02]  /*17380*/  SHFL.DOWN P0, R0, R9, R8, R7 ;  /* 0x0800000809007389 */ /* 0x0000640000000007 */
[----:B01----:R-:W-:Y:S05]  /*17390*/  ENDCOLLECTIVE ;  /* 0x000000000000791b */ /* 0x003fea0003800000 */
.L_x_8004:
[----:B------:R-:W-:Y:S01]  /*173a0*/  IMAD.MOV.U32 R8, RZ, RZ, 0x4 ;  /* 0x00000004ff087424 */ /* 0x000fe200078e00ff */
[----:B------:R-:W-:-:S05]  /*173b0*/  FMNMX R3, R9, R0, !PT ;  /* 0x0000000009037209 */ /* 0x000fca0007800000 */
[----:B------:R-:W-:-:S07]  /*173c0*/  IMAD.MOV.U32 R9, RZ, RZ, R3 ;  /* 0x000000ffff097224 */ /* 0x000fce00078e0003 */
[----:B------:R-:W-:Y:S05]  /*173d0*/  WARPSYNC.COLLECTIVE R6, `(.L_x_8005) ;  /* 0x0000000006087348 */ /* 0x000fea0003c00000 */
[----:B------:R0:W1:Y:S02]  /*173e0*/  SHFL.DOWN P0, R0, R9, R8, R7 ;  /* 0x0800000809007389 */ /* 0x0000640000000007 */
[----:B01----:R-:W-:Y:S05]  /*173f0*/  ENDCOLLECTIVE ;  /* 0x000000000000791b */ /* 0x003fea0003800000 */
.L_x_8005:
[----:B------:R-:W-:Y:S01]  /*17400*/  IMAD.MOV.U32 R8, RZ, RZ, 0x2 ;  /* 0x00000002ff087424 */ /* 0x000fe200078e00ff */
[----:B------:R-:W-:Y:S01]  /*17410*/  FMNMX R5, R3, R0, !PT ;  /* 0x0000000003057209 */ /* 0x000fe20007800000 */
[----:B------:R-:W-:-:S04]  /*17420*/  IMAD.MOV.U32 R3, RZ, RZ, RZ ;  /* 0x000000ffff037224 */ /* 0x000fc800078e00ff */
[----:B------:R-:W-:-:S07]  /*17430*/  IMAD.MOV.U32 R9, RZ, RZ, R5 ;  /* 0x000000ffff097224 */ /* 0x000fce00078e0005 */
[----:B------:R-:W-:Y:S05]  /*17440*/  WARPSYNC.COLLECTIVE R6, `(.L_x_8006) ;  /* 0x0000000006087348 */ /* 0x000fea0003c00000 */
[----:B------:R0:W1:Y:S02]  /*17450*/  SHFL.DOWN P0, R0, R9, R8, R7 ;  /* 0x0800000809007389 */ /* 0x0000640000000007 */
[----:B01----:R-:W-:Y:S05]  /*17460*/  ENDCOLLECTIVE ;  /* 0x000000000000791b */ /* 0x003fea0003800000 */
.L_x_8006:
[----:B------:R-:W-:Y:S01]  /*17470*/  IMAD.MOV.U32 R8, RZ, RZ, 0x1 ;  /* 0x00000001ff087424 */ /* 0x000fe200078e00ff */
[----:B------:R-:W-:-:S05]  /*17480*/  FMNMX R10, R5, R0, !PT ;  /* 0x00000000050a7209 */ /* 0x000fca0007800000 */
[----:B------:R-:W-:-:S07]  /*17490*/  IMAD.MOV.U32 R9, RZ, RZ, R10 ;  /* 0x000000ffff097224 */ /* 0x000fce00078e000a */
[----:B------:R-:W-:Y:S05]  /*174a0*/  WARPSYNC.COLLECTIVE R6, `(.L_x_8007) ;  /* 0x0000000006087348 */ /* 0x000fea0003c00000 */
[----:B------:R0:W1:Y:S02]  /*174b0*/  SHFL.DOWN P0, R0, R9, R8, R7 ;  /* 0x0800000809007389 */ /* 0x0000640000000007 */
[----:B01----:R-:W-:Y:S05]  /*174c0*/  ENDCOLLECTIVE ;  /* 0x000000000000791b */ /* 0x003fea0003800000 */
.L_x_8007:
[----:B------:R-:W-:-:S05]  /*174d0*/  FMNMX R0, R10, R0, !PT ;  /* 0x000000000a007209 */ /* 0x000fca0007800000 */
[----:B------:R-:W-:Y:S02]  /*174e0*/  IMAD.MOV.U32 R5, RZ, RZ, R0 ;  /* 0x000000ffff057224 */ /* 0x000fe400078e0000 */
[----:B------:R-:W-:-:S07]  /*174f0*/  IMAD.MOV.U32 R0, RZ, RZ, 0x1f ;  /* 0x0000001fff007424 */ /* 0x000fce00078e00ff */
[----:B------:R-:W-:Y:S05]  /*17500*/  WARPSYNC.COLLECTIVE R6, `(.L_x_8008) ;  /* 0x0000000006087348 */ /* 0x000fea0003c00000 */
[----:B------:R0:W1:Y:S02]  /*17510*/  SHFL.IDX P0, R0, R5, R3, R0 ;  /* 0x0000000305007389 */ /* 0x0000640000000000 */
[----:B01----:R-:W-:Y:S05]  /*17520*/  ENDCOLLECTIVE ;  /* 0x000000000000791b */ /* 0x003fea0003800000 */
.L_x_8008:
[----:B------:R-:W-:Y:S01]  /*17530*/  IMAD.MOV.U32 R11, RZ, RZ, R0 ;  /* 0x000000ffff0b7224 */ /* 0x000fe200078e0000 */
[----:B------:R-:W-:Y:S06]  /*17540*/  BRA `(.L_x_8009) ;  /* 0xffffff3400107947 */ /* 0x000fec000383ffff */
.L_x_7675:
[----:B------:R-:W-:Y:S01]  /*17550*/  BSSY B0, `(.L_x_8010) ;  /* 0x0000007000007945 */ /* 0x000fe20003800000 */
[----:B------:R-:W-:Y:S02]  /*17560*/  IMAD.MOV.U32 R8, RZ, RZ, 0x10 ;  /* 0x00000010ff087424 */ /* 0x000fe400078e00ff */
[----:B------:R-:W-:Y:S02]  /*17570*/  IMAD.MOV.U32 R7, RZ, RZ, 0x1f ;  /* 0x0000001fff077424 */ /* 0x000fe400078e00ff */
[----:B------:R-:W-:-:S07]  /*17580*/  IMAD.MOV.U32 R6, RZ, RZ, -0x1 ;  /* 0xffffffffff067424 */ /* 0x000fce00078e00ff */
[----:B------:R-:W-:Y:S05]  /*17590*/  WARPSYNC.COLLECTIVE R6, `(.L_x_8011) ;  /* 0x0000000006087348 */ /* 0x000fea0003c00000 */
[----:B------:R0:W1:Y:S02]  /*175a0*/  SHFL.DOWN P0, R0, R9, R8, R7 ;  /* 0x0800000809007389 */ /* 0x0000640000000007 */
[----:B01----:R-:W-:Y:S05]  /*175b0*/  ENDCOLLECTIVE ;  /* 0x000000000000791b */ /* 0x003fea0003800000 */
.L_x_8011:
[----:B------:R-:W-:Y:S05]  /*175c0*/  BSYNC B0 ;  /* 0x0000000000007941 */ /* 0x000fea0003800000 */
.L_x_8010:
[----:B------:R-:W-:Y:S01]  /*175d0*/  FMNMX R9, R9, R0, !PT ;  /* 0x0000000009097209 */ /* 0x000fe20007800000 */
[----:B------:R-:W-:Y:S02]  /*175e0*/  IMAD.MOV.U32 R8, RZ, RZ, 0x8 ;  /* 0x00000008ff087424 */ /* 0x000fe400078e00ff */
[----:B------:R-:W-:Y:S02]  /*175f0*/  IMAD.MOV.U32 R7, RZ, RZ, 0x1f ;  /* 0x0000001fff077424 */ /* 0x000fe400078e00ff */
[----:B------:R-:W-:-:S07]  /*17600*/  IMAD.MOV.U32 R6, RZ, RZ, -0x1 ;  /* 0xffffffffff067424 */ /* 0x000fce00078e00ff */
[----:B------:R-:W-:Y:S05]  /*17610*/  WARPSYNC.COLLECTIVE R6, `(.L_x_8012) ;  /* 0x0000000006087348 */ /* 0x000fea0003c00000 */
[----:B------:R0:W1:Y:S02]  /*17620*/  SHFL.DOWN P0, R0, R9, R8, R7 ;  /* 0x0800000809007389 */ /* 0x0000640000000007 */
[----:B01----:R-:W-:Y:S05]  /*17630*/  ENDCOLLECTIVE ;  /* 0x000000000000791b */ /* 0x003fea0003800000 */
.L_x_8012:
[----:B------:R-:W-:Y:S01]  /*17640*/  IMAD.MOV.U32 R8, RZ, RZ, 0x4 ;  /* 0x00000004ff087424 */ /* 0x000fe200078e00ff */
[----:B------:R-:W-:-:S05]  /*17650*/  FMNMX R3, R9, R0, !PT ;  /* 0x0000000009037209 */ /* 0x000fca0007800000 */
[----:B------:R-:W-:-:S07]  /*17660*/  IMAD.MOV.U32 R9, RZ, RZ, R3 ;  /* 0x000000ffff097224 */ /* 0x000fce00078e0003 */
[----:B------:R-:W-:Y:S05]  /*17670*/  WARPSYNC.COLLECTIVE R6, `(.L_x_8013) ;  /* 0x0000000006087348 */ /* 0x000fea0003c00000 */
[----:B------:R0:W1:Y:S02]  /*17680*/  SHFL.DOWN P0, R0, R9, R8, R7 ;  /* 0x0800000809007389 */ /* 0x0000640000000007 */
[----:B01----:R-:W-:Y:S05]  /*17690*/  ENDCOLLECTIVE ;  /* 0x000000000000791b */ /* 0x003fea0003800000 */
.L_x_8013:
[----:B------:R-:W-:Y:S01]  /*176a0*/  IMAD.MOV.U32 R8, RZ, RZ, 0x2 ;  /* 0x00000002ff087424 */ /* 0x000fe200078e00ff */
[----:B------:R-:W-:Y:S01]  /*176b0*/  FMNMX R5, R3, R0, !PT ;  /* 0x0000000003057209 */ /* 0x000fe20007800000 */
[----:B------:R-:W-:-:S04]  /*176c0*/  IMAD.MOV.U32 R3, RZ, RZ, RZ ;  /* 0x000000ffff037224 */ /* 0x000fc800078e00ff */
[----:B------:R-:W-:-:S07]  /*176d0*/  IMAD.MOV.U32 R9, RZ, RZ, R5 ;  /* 0x000000ffff097224 */ /* 0x000fce00078e0005 */
[----:B------:R-:W-:Y:S05]  /*176e0*/  WARPSYNC.COLLECTIVE R6, `(.L_x_8014) ;  /* 0x0000000006087348 */ /* 0x000fea0003c00000 */
[----:B------:R0:W1:Y:S02]  /*176f0*/  SHFL.DOWN P0, R0, R9, R8, R7 ;  /* 0x0800000809007389 */ /* 0x0000640000000007 */
[----:B01----:R-:W-:Y:S05]  /*17700*/  ENDCOLLECTIVE ;  /* 0x000000000000791b */ /* 0x003fea0003800000 */
.L_x_8014:
[----:B------:R-:W-:Y:S01]  /*17710*/  IMAD.MOV.U32 R8, RZ, RZ, 0x1 ;  /* 0x00000001ff087424 */ /* 0x000fe200078e00ff */
[----:B------:R-:W-:-:S05]  /*17720*/  FMNMX R10, R5, R0, !PT ;  /* 0x00000000050a7209 */ /* 0x000fca0007800000 */
[----:B------:R-:W-:-:S07]  /*17730*/  IMAD.MOV.U32 R9, RZ, RZ, R10 ;  /* 0x000000ffff097224 */ /* 0x000fce00078e000a */
[----:B------:R-:W-:Y:S05]  /*17740*/  WARPSYNC.COLLECTIVE R6, `(.L_x_8015) ;  /* 0x0000000006087348 */ /* 0x000fea0003c00000 */
[----:B------:R0:W1:Y:S02]  /*17750*/  SHFL.DOWN P0, R0, R9, R8, R7 ;  /* 0x0800000809007389 */ /* 0x0000640000000007 */
[----:B01----:R-:W-:Y:S05]  /*17760*/  ENDCOLLECTIVE ;  /* 0x000000000000791b */ /* 0x003fea0003800000 */
.L_x_8015:
[----:B------:R-:W-:-:S05]  /*17770*/  FMNMX R0, R10, R0, !PT ;  /* 0x000000000a007209 */ /* 0x000fca0007800000 */
[----:B------:R-:W-:Y:S02]  /*17780*/  IMAD.MOV.U32 R5, RZ, RZ, R0 ;  /* 0x000000ffff057224 */ /* 0x000fe400078e0000 */
[----:B------:R-:W-:-:S07]  /*17790*/  IMAD.MOV.U32 R0, RZ, RZ, 0x1f ;  /* 0x0000001fff007424 */ /* 0x000fce00078e00ff */
[----:B------:R-:W-:Y:S05]  /*177a0*/  WARPSYNC.COLLECTIVE R6, `(.L_x_8016) ;  /* 0x0000000006087348 */ /* 0x000fea0003c00000 */
[----:B------:R0:W1:Y:S02]  /*177b0*/  SHFL.IDX P0, R0, R5, R3, R0 ;  /* 0x0000000305007389 */ /* 0x0000640000000000 */
[----:B01----:R-:W-:Y:S05]  /*177c0*/  ENDCOLLECTIVE ;  /* 0x000000000000791b */ /* 0x003fea0003800000 */
.L_x_8016:
[----:B------:R-:W-:Y:S01]  /*177d0*/  IMAD.MOV.U32 R11, RZ, RZ, R0 ;  /* 0x000000ffff0b7224 */ /* 0x000fe200078e0000 */
[----:B------:R-:W-:Y:S06]  /*177e0*/  BRA `(.L_x_8017) ;  /* 0xffffff3400ac7947 */ /* 0x000fec000383ffff */
.L_x_7683:
[----:B------:R-:W-:Y:S01]  /*177f0*/  BSSY B0, `(.L_x_8018) ;  /* 0x0000007000007945 */ /* 0x000fe20003800000 */
[----:B------:R-:W-:Y:S02]  /*17800*/  IMAD.MOV.U32 R8, RZ, RZ, 0x10 ;  /* 0x00000010ff087424 */ /* 0x000fe400078e00ff */
[----:B------:R-:W-:Y:S02]  /*17810*/  IMAD.MOV.U32 R7, RZ, RZ, 0x1f ;  /* 0x0000001fff077424 */ /* 0x000fe400078e00ff */
[----:B------:R-:W-:-:S07]  /*17820*/  IMAD.MOV.U32 R6, RZ, RZ, -0x1 ;  /* 0xffffffffff067424 */ /* 0x000fce00078e00ff */
[----:B------:R-:W-:Y:S05]  /*17830*/  WARPSYNC.COLLECTIVE R6, `(.L_x_8019) ;  /* 0x0000000006087348 */ /* 0x000fea0003c00000 */
[----:B------:R0:W1:Y:S02]  /*17840*/  SHFL.DOWN P0, R0, R9, R8, R7 ;  /* 0x0800000809007389 */ /* 0x0000640000000007 */
[----:B01----:R-:W-:Y:S05]  /*17850*/  ENDCOLLECTIVE ;  /* 0x000000000000791b */ /* 0x003fea0003800000 */
.L_x_8019:
[----:B------:R-:W-:Y:S05]  /*17860*/  BSYNC B0 ;  /* 0x0000000000007941 */ /* 0x000fea0003800000 */
.L_x_8018:
[----:B------:R-:W-:Y:S01]  /*17870*/  FMNMX R9, R9, R0, !PT ;  /* 0x0000000009097209 */ /* 0x000fe20007800000 */
[----:B------:R-:W-:Y:S02]  /*17880*/  IMAD.MOV.U32 R8, RZ, RZ, 0x8 ;  /* 0x00000008ff087424 */ /* 0x000fe400078e00ff */
[----:B------:R-:W-:Y:S02]  /*17890*/  IMAD.MOV.U32 R7, RZ, RZ, 0x1f ;  /* 0x0000001fff077424 */ /* 0x000fe400078e00ff */
[----:B------:R-:W-:-:S07]  /*178a0*/  IMAD.MOV.U32 R6, RZ, RZ, -0x1 ;  /* 0xffffffffff067424 */ /* 0x000fce00078e00ff */
[----:B------:R-:W-:Y:S05]  /*178b0*/  WARPSYNC.COLLECTIVE R6, `(.L_x_8020) ;  /* 0x0000000006087348 */ /* 0x000fea0003c00000 */
[----:B------:R0:W1:Y:S02]  /*178c0*/  SHFL.DOWN P0, R0, R9, R8, R7 ;  /* 0x0800000809007389 */ /* 0x0000640000000007 */
[----:B01----:R-:W-:Y:S05]  /*178d0*/  ENDCOLLECTIVE ;  /* 0x000000000000791b */ /* 0x003fea0003800000 */
.L_x_8020:
[----:B------:R-:W-:Y:S01]  /*178e0*/  IMAD.MOV.U32 R8, RZ, RZ, 0x4 ;  /* 0x00000004ff087424 */ /* 0x000fe200078e00ff */
[----:B------:R-:W-:-:S05]  /*178f0*/  FMNMX R3, R9, R0, !PT ;  /* 0x0000000009037209 */ /* 0x000fca0007800000 */
[----:B------:R-:W-:-:S07]  /*17900*/  IMAD.MOV.U32 R9, RZ, RZ, R3 ;  /* 0x000000ffff097224 */ /* 0x000fce00078e0003 */
[----:B------:R-:W-:Y:S05]  /*17910*/  WARPSYNC.COLLECTIVE R6, `(.L_x_8021) ;  /* 0x0000000006087348 */ /* 0x000fea0003c00000 */
[----:B------:R0:W1:Y:S02]  /*17920*/  SHFL.DOWN P0, R0, R9, R8, R7 ;  /* 0x0800000809007389 */ /* 0x0000640000000007 */
[----:B01----:R-:W-:Y:S05]  /*17930*/  ENDCOLLECTIVE ;  /* 0x000000000000791b */ /* 0x003fea0003800000 */
.L_x_8021:
[----:B------:R-:W-:Y:S01]  /*17940*/  IMAD.MOV.U32 R8, RZ, RZ, 0x2 ;  /* 0x00000002ff087424 */ /* 0x000fe200078e00ff */
[----:B------:R-:W-:Y:S01]  /*17950*/  FMNMX R5, R3, R0, !PT ;  /* 0x0000000003057209 */ /* 0x000fe20007800000 */
[----:B------:R-:W-:-:S04]  /*17960*/  IMAD.MOV.U32 R3, RZ, RZ, RZ ;  /* 0x000000ffff037224 */ /* 0x000fc800078e00ff */
[----:B------:R-:W-:-:S07]  /*17970*/  IMAD.MOV.U32 R9, RZ, RZ, R5 ;  /* 0x000000ffff097224 */ /* 0x000fce00078e0005 */
[----:B------:R-:W-:Y:S05]  /*17980*/  WARPSYNC.COLLECTIVE R6, `(.L_x_8022) ;  /* 0x0000000006087348 */ /* 0x000fea0003c00000 */
[----:B------:R0:W1:Y:S02]  /*17990*/  SHFL.DOWN P0, R0, R9, R8, R7 ;  /* 0x0800000809007389 */ /* 0x0000640000000007 */
[----:B01----:R-:W-:Y:S05]  /*179a0*/  ENDCOLLECTIVE ;  /* 0x000000000000791b */ /* 0x003fea0003800000 */
.L_x_8022:
[----:B------:R-:W-:Y:S01]  /*179b0*/  IMAD.MOV.U32 R8, RZ, RZ, 0x1 ;  /* 0x00000001ff087424 */ /* 0x000fe200078e00ff */
[----:B------:R-:W-:-:S05]  /*179c0*/  FMNMX R10, R5, R0, !PT ;  /* 0x00000000050a7209 */ /* 0x000fca0007800000 */
[----:B------:R-:W-:-:S07]  /*179d0*/  IMAD.MOV.U32 R9, RZ, RZ, R10 ;  /* 0x000000ffff097224 */ /* 0x000fce00078e000a */
[----:B------:R-:W-:Y:S05]  /*179e0*/  WARPSYNC.COLLECTIVE R6, `(.L_x_8023) ;  /* 0x0000000006087348 */ /* 0x000fea0003c00000 */
[----:B------:R0:W1:Y:S02]  /*179f0*/  SHFL.DOWN P0, R0, R9, R8, R7 ;  /* 0x0800000809007389 */ /* 0x0000640000000007 */
[----:B01----:R-:W-:Y:S05]  /*17a00*/  ENDCOLLECTIVE ;  /* 0x000000000000791b */ /* 0x003fea0003800000 */
.L_x_8023:
[----:B------:R-:W-:-:S05]  /*17a10*/  FMNMX R0, R10, R0, !PT ;  /* 0x000000000a007209 */ /* 0x000fca0007800000 */
[----:B------:R-:W-:Y:S02]  /*17a20*/  IMAD.MOV.U32 R5, RZ, RZ, R0 ;  /* 0x000000ffff057224 */ /* 0x000fe400078e0000 */
[----:B------:R-:W-:-:S07]  /*17a30*/  IMAD.MOV.U32 R0, RZ, RZ, 0x1f ;  /* 0x0000001fff007424 */ /* 0x000fce00078e00ff */
[----:B------:R-:W-:Y:S05]  /*17a40*/  WARPSYNC.COLLECTIVE R6, `(.L_x_8024) ;  /* 0x0000000006087348 */ /* 0x000fea0003c00000 */
[----:B------:R0:W1:Y:S02]  /*17a50*/  SHFL.IDX P0, R0, R5, R3, R0 ;  /* 0x0000000305007389 */ /* 0x0000640000000000 */
[----:B01----:R-:W-:Y:S05]  /*17a60*/  ENDCOLLECTIVE ;  /* 0x000000000000791b */ /* 0x003fea0003800000 */
.L_x_8024:
[----:B------:R-:W-:Y:S01]  /*17a70*/  IMAD.MOV.U32 R11, RZ, RZ, R0 ;  /* 0x000000ffff0b7224 */ /* 0x000fe200078e0000 */
[----:B------:R-:W-:Y:S06]  /*17a80*/  BRA `(.L_x_8025) ;  /* 0xffffff3800487947 */ /* 0x000fec000383ffff */
.L_x_7691:
[----:B------:R-:W-:Y:S01]  /*17a90*/  BSSY B0, `(.L_x_8026) ;  /* 0x0000007000007945 */ /* 0x000fe20003800000 */
[----:B------:R-:W-:Y:S02]  /*17aa0*/  IMAD.MOV.U32 R8, RZ, RZ, 0x10 ;  /* 0x00000010ff087424 */ /* 0x000fe400078e00ff */
[----:B------:R-:W-:Y:S02]  /*17ab0*/  IMAD.MOV.U32 R7, RZ, RZ, 0x1f ;  /* 0x0000001fff077424 */ /* 0x000fe400078e00ff */
[----:B------:R-:W-:-:S07]  /*17ac0*/  IMAD.MOV.U32 R6, RZ, RZ, -0x1 ;  /* 0xffffffffff067424 */ /* 0x000fce00078e00ff */
[----:B------:R-:W-:Y:S05]  /*17ad0*/  WARPSYNC.COLLECTIVE R6, `(.L_x_8027) ;  /* 0x0000000006087348 */ /* 0x000fea0003c00000 */
[----:B------:R0:W1:Y:S02]  /*17ae0*/  SHFL.DOWN P0, R0, R9, R8, R7 ;  /* 0x0800000809007389 */ /* 0x0000640000000007 */
[----:B01----:R-:W-:Y:S05]  /*17af0*/  ENDCOLLECTIVE ;  /* 0x000000000000791b */ /* 0x003fea0003800000 */
.L_x_8027:
[----:B------:R-:W-:Y:S05]  /*17b00*/  BSYNC B0 ;  /* 0x0000000000007941 */ /* 0x000fea0003800000 */
.L_x_8026:
[----:B------:R-:W-:Y:S01]  /*17b10*/  FMNMX R9, R9, R0, !PT ;  /* 0x0000000009097209 */ /* 0x000fe20007800000 */
[----:B------:R-:W-:Y:S02]  /*17b20*/  IMAD.MOV.U32 R8, RZ, RZ, 0x8 ;  /* 0x00000008ff087424 */ /* 0x000fe400078e00ff */
[----:B------:R-:W-:Y:S02]  /*17b30*/  IMAD.MOV.U32 R7, RZ, RZ, 0x1f ;  /* 0x0000001fff077424 */ /* 0x000fe400078e00ff */
[----:B------:R-:W-:-:S07]  /*17b40*/  IMAD.MOV.U32 R6, RZ, RZ, -0x1 ;  /* 0xffffffffff067424 */ /* 0x000fce00078e00ff */
[----:B------:R-:W-:Y:S05]  /*17b50*/  WARPSYNC.COLLECTIVE R6, `(.L_x_8028) ;  /* 0x0000000006087348 */ /* 0x000fea0003c00000 */
[----:B------:R0:W1:Y:S02]  /*17b60*/  SHFL.DOWN P0, R0, R9, R8, R7 ;  /* 0x0800000809007389 */ /* 0x0000640000000007 */
[----:B01----:R-:W-:Y:S05]  /*17b70*/  ENDCOLLECTIVE ;  /* 0x000000000000791b */ /* 0x003fea0003800000 */
.L_x_8028:
[----:B------:R-:W-:Y:S01]  /*17b80*/  IMAD.MOV.U32 R8, RZ, RZ, 0x4 ;  /* 0x00000004ff087424 */ /* 0x000fe200078e00ff */
[----:B------:R-:W-:-:S05]  /*17b90*/  FMNMX R3, R9, R0, !PT ;  /* 0x0000000009037209 */ /* 0x000fca0007800000 */
[----:B------:R-:W-:-:S07]  /*17ba0*/  IMAD.MOV.U32 R9, RZ, RZ, R3 ;  /* 0x000000ffff097224 */ /* 0x000fce00078e0003 */
[----:B------:R-:W-:Y:S05]  /*17bb0*/  WARPSYNC.COLLECTIVE R6, `(.L_x_8029) ;  /* 0x0000000006087348 */ /* 0x000fea0003c00000 */
[----:B------:R0:W1:Y:S02]  /*17bc0*/  SHFL.DOWN P0, R0, R9, R8, R7 ;  /* 0x0800000809007389 */ /* 0x0000640000000007 */
[----:B01----:R-:W-:Y:S05]  /*17bd0*/  ENDCOLLECTIVE ;  /* 0x000000000000791b */ /* 0x003fea0003800000 */
.L_x_8029:
[----:B------:R-:W-:Y:S01]  /*17be0*/  IMAD.MOV.U32 R8, RZ, RZ, 0x2 ;  /* 0x00000002ff087424 */ /* 0x000fe200078e00ff */
[----:B------:R-:W-:Y:S01]  /*17bf0*/  FMNMX R5, R3, R0, !PT ;  /* 0x0000000003057209 */ /* 0x000fe20007800000 */
[----:B------:R-:W-:-:S04]  /*17c00*/  IMAD.MOV.U32 R3, RZ, RZ, RZ ;  /* 0x000000ffff037224 */ /* 0x000fc800078e00ff */
[----:B------:R-:W-:-:S07]  /*17c10*/  IMAD.MOV.U32 R9, RZ, RZ, R5 ;  /* 0x000000ffff097224 */ /* 0x000fce00078e0005 */
[----:B------:R-:W-:Y:S05]  /*17c20*/  WARPSYNC.COLLECTIVE R6, `(.L_x_8030) ;  /* 0x0000000006087348 */ /* 0x000fea0003c00000 */
[----:B------:R0:W1:Y:S02]  /*17c30*/  SHFL.DOWN P0, R0, R9, R8, R7 ;  /* 0x0800000809007389 */ /* 0x0000640000000007 */
[----:B01----:R-:W-:Y:S05]  /*17c40*/  ENDCOLLECTIVE ;  /* 0x000000000000791b */ /* 0x003fea0003800000 */
.L_x_8030:
[----:B------:R-:W-:Y:S01]  /*17c50*/  IMAD.MOV.U32 R8, RZ, RZ, 0x1 ;  /* 0x00000001ff087424 */ /* 0x000fe200078e00ff */
[----:B------:R-:W-:-:S05]  /*17c60*/  FMNMX R10, R5, R0, !PT ;  /* 0x00000000050a7209 */ /* 0x000fca0007800000 */
[----:B------:R-:W-:-:S07]  /*17c70*/  IMAD.MOV.U32 R9, RZ, RZ, R10 ;  /* 0x000000ffff097224 */ /* 0x000fce00078e000a */
[----:B------:R-:W-:Y:S05]  /*17c80*/  WARPSYNC.COLLECTIVE R6, `(.L_x_8031) ;  /* 0x0000000006087348 */ /* 0x000fea0003c00000 */
[----:B------:R0:W1:Y:S02]  /*17c90*/  SHFL.DOWN P0, R0, R9, R8, R7 ;  /* 0x0800000809007389 */ /* 0x0000640000000007 */
[----:B01----:R-:W-:Y:S05]  /*17ca0*/  ENDCOLLECTIVE ;  /* 0x000000000000791b */ /* 0x003fea0003800000 */
.L_x_8031:
[----:B------:R-:W-:-:S05]  /*17cb0*/  FMNMX R0, R10, R0, !PT ;  /* 0x000000000a007209 */ /* 0x000fca0007800000 */
[----:B------:R-:W-:Y:S02]  /*17cc0*/  IMAD.MOV.U32 R5, RZ, RZ, R0 ;  /* 0x000000ffff057224 */ /* 0x000fe400078e0000 */
[----:B------:R-:W-:-:S07]  /*17cd0*/  IMAD.MOV.U32 R0, RZ, RZ, 0x1f ;  /* 0x0000001fff007424 */ /* 0x000fce00078e00ff */
[----:B------:R-:W-:Y:S05]  /*17ce0*/  WARPSYNC.COLLECTIVE R6, `(.L_x_8032) ;  /* 0x0000000006087348 */ /* 0x000fea0003c00000 */
[----:B------:R0:W1:Y:S02]  /*17cf0*/  SHFL.IDX P0, R0, R5, R3, R0 ;  /* 0x0000000305007389 */ /* 0x0000640000000000 */
[----:B01----:R-:W-:Y:S05]  /*17d00*/  ENDCOLLECTIVE ;  /* 0x000000000000791b */ /* 0x003fea0003800000 */
.L_x_8032:
[----:B------:R-:W-:Y:S01]  /*17d10*/  IMAD.MOV.U32 R11, RZ, RZ, R0 ;  /* 0x000000ffff0b7224 */ /* 0x000fe200078e0000 */
[----:B------:R-:W-:Y:S06]  /*17d20*/  BRA `(.L_x_8033) ;  /* 0xffffff3800e47947 */ /* 0x000fec000383ffff */
.L_x_7699:
[----:B------:R-:W-:Y:S01]  /*17d30*/  BSSY B0, `(.L_x_8034) ;  /* 0x0000007000007945 */ /* 0x000fe20003800000 */
[----:B------:R-:W-:Y:S02]  /*17d40*/  IMAD.MOV.U32 R8, RZ, RZ, 0x10 ;  /* 0x00000010ff087424 */ /* 0x000fe400078e00ff */
[----:B------:R-:W-:Y:S02]  /*17d50*/  IMAD.MOV.U32 R7, RZ, RZ, 0x1f ;  /* 0x0000001fff077424 */ /* 0x000fe400078e00ff */
[----:B------:R-:W-:-:S07]  /*17d60*/  IMAD.MOV.U32 R6, RZ, RZ, -0x1 ;  /* 0xffffffffff067424 */ /* 0x000fce00078e00ff */
[----:B------:R-:W-:Y:S05]  /*17d70*/  WARPSYNC.COLLECTIVE R6, `(.L_x_8035) ;  /* 0x0000000006087348 */ /* 0x000fea0003c00000 */
[----:B------:R0:W1:Y:S02]  /*17d80*/  SHFL.DOWN P0, R0, R9, R8, R7 ;  /* 0x0800000809007389 */ /* 0x0000640000000007 */
[----:B01----:R-:W-:Y:S05]  /*17d90*/  ENDCOLLECTIVE ;  /* 0x000000000000791b */ /* 0x003fea0003800000 */
.L_x_8035:
[----:B------:R-:W-:Y:S05]  /*17da0*/  BSYNC B0 ;  /* 0x0000000000007941 */ /* 0x000fea0003800000 */
.L_x_8034:
[----:B------:R-:W-:Y:S01]  /*17db0*/  FMNMX R9, R9, R0, !PT ;  /* 0x0000000009097209 */ /* 0x000fe20007800000 */
[----:B------:R-:W-:Y:S02]  /*17dc0*/  IMAD.MOV.U32 R8, RZ, RZ, 0x8 ;  /* 0x00000008ff087424 */ /* 0x000fe400078e00ff */
[----:B------:R-:W-:Y:S02]  /*17dd0*/  IMAD.MOV.U32 R7, RZ, RZ, 0x1f ;  /* 0x0000001fff077424 */ /* 0x000fe400078e00ff */
[----:B------:R-:W-:-:S07]  /*17de0*/  IMAD.MOV.U32 R6, RZ, RZ, -0x1 ;  /* 0xffffffffff067424 */ /* 0x000fce00078e00ff */
[----:B------:R-:W-:Y:S05]  /*17df0*/  WARPSYNC.COLLECTIVE R6, `(.L_x_8036) ;  /* 0x0000000006087348 */ /* 0x000fea0003c00000 */
[----:B------:R0:W1:Y:S02]  /*17e00*/  SHFL.DOWN P0, R0, R9, R8, R7 ;  /* 0x0800000809007389 */ /* 0x0000640000000007 */
[----:B01----:R-:W-:Y:S05]  /*17e10*/  ENDCOLLECTIVE ;  /* 0x000000000000791b */ /* 0x003fea0003800000 */
.L_x_8036:
[----:B------:R-:W-:Y:S01]  /*17e20*/  IMAD.MOV.U32 R8, RZ, RZ, 0x4 ;  /* 0x00000004ff087424 */ /* 0x000fe200078e00ff */
[----:B------:R-:W-:-:S05]  /*17e30*/  FMNMX R3, R9, R0, !PT ;  /* 0x0000000009037209 */ /* 0x000fca0007800000 */
[----:B------:R-:W-:-:S07]  /*17e40*/  IMAD.MOV.U32 R9, RZ, RZ, R3 ;  /* 0x000000ffff097224 */ /* 0x000fce00078e0003 */
[----:B------:R-:W-:Y:S05]  /*17e50*/  WARPSYNC.COLLECTIVE R6, `(.L_x_8037) ;  /* 0x0000000006087348 */ /* 0x000fea0003c00000 */
[----:B------:R0:W1:Y:S02]  /*17e60*/  SHFL.DOWN P0, R0, R9, R8, R7 ;  /* 0x0800000809007389 */ /* 0x0000640000000007 */
[----:B01----:R-:W-:Y:S05]  /*17e70*/  ENDCOLLECTIVE ;  /* 0x000000000000791b */ /* 0x003fea0003800000 */
.L_x_8037:
[----:B------:R-:W-:Y:S01]  /*17e80*/  IMAD.MOV.U32 R8, RZ, RZ, 0x2 ;  /* 0x00000002ff087424 */ /* 0x000fe200078e00ff */
[----:B------:R-:W-:Y:S01]  /*17e90*/  FMNMX R5, R3, R0, !PT ;  /* 0x0000000003057209 */ /* 0x000fe20007800000 */
[----:B------:R-:W-:-:S04]  /*17ea0*/  IMAD.MOV.U32 R3, RZ, RZ, RZ ;  /* 0x000000ffff037224 */ /* 0x000fc800078e00ff */
[----:B------:R-:W-:-:S07]  /*17eb0*/  IMAD.MOV.U32 R9, RZ, RZ, R5 ;  /* 0x000000ffff097224 */ /* 0x000fce00078e0005 */
[----:B------:R-:W-:Y:S05]  /*17ec0*/  WARPSYNC.COLLECTIVE R6, `(.L_x_8038) ;  /* 0x0000000006087348 */ /* 0x000fea0003c00000 */
[----:B------:R0:W1:Y:S02]  /*17ed0*/  SHFL.DOWN P0, R0, R9, R8, R7 ;  /* 0x0800000809007389 */ /* 0x0000640000000007 */
[----:B01----:R-:W-:Y:S05]  /*17ee0*/  ENDCOLLECTIVE ;  /* 0x000000000000791b */ /* 0x003fea0003800000 */
.L_x_8038:
[----:B------:R-:W-:Y:S01]  /*17ef0*/  IMAD.MOV.U32 R8, RZ, RZ, 0x1 ;  /* 0x00000001ff087424 */ /* 0x000fe200078e00ff */
[----:B------:R-:W-:-:S05]  /*17f00*/  FMNMX R10, R5, R0, !PT ;  /* 0x00000000050a7209 */ /* 0x000fca0007800000 */
[----:B------:R-:W-:-:S07]  /*17f10*/  IMAD.MOV.U32 R9, RZ, RZ, R10 ;  /* 0x000000ffff097224 */ /* 0x000fce00078e000a */
[----:B------:R-:W-:Y:S05]  /*17f20*/  WARPSYNC.COLLECTIVE R6, `(.L_x_8039) ;  /* 0x0000000006087348 */ /* 0x000fea0003c00000 */
[----:B------:R0:W1:Y:S02]  /*17f30*/  SHFL.DOWN P0, R0, R9, R8, R7 ;  /* 0x0800000809007389 */ /* 0x0000640000000007 */
[----:B01----:R-:W-:Y:S05]  /*17f40*/  ENDCOLLECTIVE ;  /* 0x000000000000791b */ /* 0x003fea0003800000 */
.L_x_8039:
[----:B------:R-:W-:-:S05]  /*17f50*/  FMNMX R0, R10, R0, !PT ;  /* 0x000000000a007209 */ /* 0x000fca0007800000 */
[----:B------:R-:W-:Y:S02]  /*17f60*/  IMAD.MOV.U32 R5, RZ, RZ, R0 ;  /* 0x000000ffff057224 */ /* 0x000fe400078e0000 */
[----:B------:R-:W-:-:S07]  /*17f70*/  IMAD.MOV.U32 R0, RZ, RZ, 0x1f ;  /* 0x0000001fff007424 */ /* 0x000fce00078e00ff */
[----:B------:R-:W-:Y:S05]  /*17f80*/  WARPSYNC.COLLECTIVE R6, `(.L_x_8040) ;  /* 0x0000000006087348 */ /* 0x000fea0003c00000 */
[----:B------:R0:W1:Y:S02]  /*17f90*/  SHFL.IDX P0, R0, R5, R3, R0 ;  /* 0x0000000305007389 */ /* 0x0000640000000000 */
[----:B01----:R-:W-:Y:S05]  /*17fa0*/  ENDCOLLECTIVE ;  /* 0x000000000000791b */ /* 0x003fea0003800000 */
.L_x_8040:
[----:B------:R-:W-:Y:S01]  /*17fb0*/  IMAD.MOV.U32 R11, RZ, RZ, R0 ;  /* 0x000000ffff0b7224 */ /* 0x000fe200078e0000 */
[----:B------:R-:W-:Y:S06]  /*17fc0*/  BRA `(.L_x_8041) ;  /* 0xffffff3c00807947 */ /* 0x000fec000383ffff */
.L_x_7707:
[----:B------:R-:W-:Y:S01]  /*17fd0*/  BSSY B0, `(.L_x_8042) ;  /* 0x0000007000007945 */ /* 0x000fe20003800000 */
[----:B------:R-:W-:Y:S02]  /*17fe0*/  IMAD.MOV.U32 R8, RZ, RZ, 0x10 ;  /* 0x00000010ff087424 */ /* 0x000fe400078e00ff */
[----:B------:R-:W-:Y:S02]  /*17ff0*/  IMAD.MOV.U32 R7, RZ, RZ, 0x1f ;  /* 0x0000001fff077424 */ /* 0x000fe400078e00ff */
[----:B------:R-:W-:-:S07]  /*18000*/  IMAD.MOV.U32 R6, RZ, RZ, -0x1 ;  /* 0xffffffffff067424 */ /* 0x000fce00078e00ff */
[----:B------:R-:W-:Y:S05]  /*18010*/  WARPSYNC.COLLECTIVE R6, `(.L_x_8043) ;  /* 0x0000000006087348 */ /* 0x000fea0003c00000 */
[----:B------:R0:W1:Y:S02]  /*18020*/  SHFL.DOWN P0, R0, R9, R8, R7 ;  /* 0x0800000809007389 */ /* 0x0000640000000007 */
[----:B01----:R-:W-:Y:S05]  /*18030*/  ENDCOLLECTIVE ;  /* 0x000000000000791b */ /* 0x003fea0003800000 */
.L_x_8043:
[----:B------:R-:W-:Y:S05]  /*18040*/  BSYNC B0 ;  /* 0x0000000000007941 */ /* 0x000fea0003800000 */
.L_x_8042:
[----:B------:R-:W-:Y:S01]  /*18050*/  FMNMX R9, R9, R0, !PT ;  /* 0x0000000009097209 */ /* 0x000fe20007800000 */
[----:B------:R-:W-:Y:S02]  /*18060*/  IMAD.MOV.U32 R8, RZ, RZ, 0x8 ;  /* 0x00000008ff087424 */ /* 0x000fe400078e00ff */
[----:B------:R-:W-:Y:S02]  /*18070*/  IMAD.MOV.U32 R7, RZ, RZ, 0x1f ;  /* 0x0000001fff077424 */ /* 0x000fe400078e00ff */
[----:B------:R-:W-:-:S07]  /*18080*/  IMAD.MOV.U32 R6, RZ, RZ, -0x1 ;  /* 0xffffffffff067424 */ /* 0x000fce00078e00ff */
[----:B------:R-:W-:Y:S05]  /*18090*/  WARPSYNC.COLLECTIVE R6, `(.L_x_8044) ;  /* 0x0000000006087348 */ /* 0x000fea0003c00000 */
[----:B------:R0:W1:Y:S02]  /*180a0*/  SHFL.DOWN P0, R0, R9, R8, R7 ;  /* 0x0800000809007389 */ /* 0x0000640000000007 */
[----:B01----:R-:W-:Y:S05]  /*180b0*/  ENDCOLLECTIVE ;  /* 0x000000000000791b */ /* 0x003fea0003800000 */
.L_x_8044:
[----:B------:R-:W-:Y:S01]  /*180c0*/  IMAD.MOV.U32 R8, RZ, RZ, 0x4 ;  /* 0x00000004ff087424 */ /* 0x000fe200078e00ff */
[----:B------:R-:W-:-:S05]  /*180d0*/  FMNMX R3, R9, R0, !PT ;  /* 0x0000000009037209 */ /* 0x000fca0007800000 */
[----:B------:R-:W-:-:S07]  /*180e0*/  IMAD.MOV.U32 R9, RZ, RZ, R3 ;  /* 0x000000ffff097224 */ /* 0x000fce00078e0003 */
[----:B------:R-:W-:Y:S05]  /*180f0*/  WARPSYNC.COLLECTIVE R6, `(.L_x_8045) ;  /* 0x0000000006087348 */ /* 0x000fea0003c00000 */
[----:B------:R0:W1:Y:S02]  /*18100*/  SHFL.DOWN P0, R0, R9, R8, R7 ;  /* 0x0800000809007389 */ /* 0x0000640000000007 */
[----:B01----:R-:W-:Y:S05]  /*18110*/  ENDCOLLECTIVE ;  /* 0x000000000000791b */ /* 0x003fea0003800000 */
.L_x_8045:
[----:B------:R-:W-:Y:S01]  /*18120*/  IMAD.MOV.U32 R8, RZ, RZ, 0x2 ;  /* 0x00000002ff087424 */ /* 0x000fe200078e00ff */
[----:B------:R-:W-:Y:S01]  /*18130*/  FMNMX R5, R3, R0, !PT ;  /* 0x0000000003057209 */ /* 0x000fe20007800000 */
[----:B------:R-:W-:-:S04]  /*18140*/  IMAD.MOV.U32 R3, RZ, RZ, RZ ;  /* 0x000000ffff037224 */ /* 0x000fc800078e00ff */
[----:B------:R-:W-:-:S07]  /*18150*/  IMAD.MOV.U32 R9, RZ, RZ, R5 ;  /* 0x000000ffff097224 */ /* 0x000fce00078e0005 */
[----:B------:R-:W-:Y:S05]  /*18160*/  WARPSYNC.COLLECTIVE R6, `(.L_x_8046) ;  /* 0x0000000006087348 */ /* 0x000fea0003c00000 */
[----:B------:R0:W1:Y:S02]  /*18170*/  SHFL.DOWN P0, R0, R9, R8, R7 ;  /* 0x0800000809007389 */ /* 0x0000640000000007 */
[----:B01----:R-:W-:Y:S05]  /*18180*/  ENDCOLLECTIVE ;  /* 0x000000000000791b */ /* 0x003fea0003800000 */
.L_x_8046:
[----:B------:R-:W-:Y:S01]  /*18190*/  IMAD.MOV.U32 R8, RZ, RZ, 0x1 ;  /* 0x00000001ff087424 */ /* 0x000fe200078e00ff */
[----:B------:R-:W-:-:S05]  /*181a0*/  FMNMX R10, R5, R0, !PT ;  /* 0x00000000050a7209 */ /* 0x000fca0007800000 */
[----:B------:R-:W-:-:S07]  /*181b0*/  IMAD.MOV.U32 R9, RZ, RZ, R10 ;  /* 0x000000ffff097224 */ /* 0x000fce00078e000a */
[----:B------:R-:W-:Y:S05]  /*181c0*/  WARPSYNC.COLLECTIVE R6, `(.L_x_8047) ;  /* 0x0000000006087348 */ /* 0x000fea0003c00000 */
[----:B------:R0:W1:Y:S02]  /*181d0*/  SHFL.DOWN P0, R0, R9, R8, R7 ;  /* 0x0800000809007389 */ /* 0x0000640000000007 */
[----:B01----:R-:W-:Y:S05]  /*181e0*/  ENDCOLLECTIVE ;  /* 0x000000000000791b */ /* 0x003fea0003800000 */
.L_x_8047:
[----:B------:R-:W-:-:S05]  /*181f0*/  FMNMX R0, R10, R0, !PT ;  /* 0x000000000a007209 */ /* 0x000fca0007800000 */
[----:B------:R-:W-:Y:S02]  /*18200*/  IMAD.MOV.U32 R5, RZ, RZ, R0 ;  /* 0x000000ffff057224 */ /* 0x000fe400078e0000 */
[----:B------:R-:W-:-:S07]  /*18210*/  IMAD.MOV.U32 R0, RZ, RZ, 0x1f ;  /* 0x0000001fff007424 */ /* 0x000fce00078e00ff */
[----:B------:R-:W-:Y:S05]  /*18220*/  WARPSYNC.COLLECTIVE R6, `(.L_x_8048) ;  /* 0x0000000006087348 */ /* 0x000fea0003c00000 */
[----:B------:R0:W1:Y:S02]  /*18230*/  SHFL.IDX P0, R0, R5, R3, R0 ;  /* 0x0000000305007389 */ /* 0x0000640000000000 */
[----:B01----:R-:W-:Y:S05]  /*18240*/  ENDCOLLECTIVE ;  /* 0x000000000000791b */ /* 0x003fea0003800000 */
.L_x_8048:
[----:B------:R-:W-:Y:S01]  /*18250*/  IMAD.MOV.U32 R11, RZ, RZ, R0 ;  /* 0x000000ffff0b7224 */ /* 0x000fe200078e0000 */
[----:B------:R-:W-:Y:S06]  /*18260*/  BRA `(.L_x_8049) ;  /* 0xffffff40001c7947 */ /* 0x000fec000383ffff */
.L_x_7715:
[----:B------:R-:W-:Y:S01]  /*18270*/  BSSY B0, `(.L_x_8050) ;  /* 0x0000007000007945 */ /* 0x000fe20003800000 */
[----:B------:R-:W-:Y:S02]  /*18280*/  IMAD.MOV.U32 R8, RZ, RZ, 0x10 ;  /* 0x00000010ff087424 */ /* 0x000fe400078e00ff */
[----:B------:R-:W-:Y:S02]  /*18290*/  IMAD.MOV.U32 R7, RZ, RZ, 0x1f ;  /* 0x0000001fff077424 */ /* 0x000fe400078e00ff */
[----:B------:R-:W-:-:S07]  /*182a0*/  IMAD.MOV.U32 R6, RZ, RZ, -0x1 ;  /* 0xffffffffff067424 */ /* 0x000fce00078e00ff */
[----:B------:R-:W-:Y:S05]  /*182b0*/  WARPSYNC.COLLECTIVE R6, `(.L_x_8051) ;  /* 0x0000000006087348 */ /* 0x000fea0003c00000 */
[----:B------:R0:W1:Y:S02]  /*182c0*/  SHFL.DOWN P0, R0, R9, R8, R7 ;  /* 0x0800000809007389 */ /* 0x0000640000000007 */
[----:B01----:R-:W-:Y:S05]  /*182d0*/  ENDCOLLECTIVE ;  /* 0x000000000000791b */ /* 0x003fea0003800000 */
.L_x_8051:
[----:B------:R-:W-:Y:S05]  /*182e0*/  BSYNC B0 ;  /* 0x0000000000007941 */ /* 0x000fea0003800000 */
.L_x_8050:
[----:B------:R-:W-:Y:S01]  /*182f0*/  FMNMX R9, R9, R0, !PT ;  /* 0x0000000009097209 */ /* 0x000fe20007800000 */
[----:B------:R-:W-:Y:S02]  /*18300*/  IMAD.MOV.U32 R8, RZ, RZ, 0x8 ;  /* 0x00000008ff087424 */ /* 0x000fe400078e00ff */
[----:B------:R-:W-:Y:S02]  /*18310*/  IMAD.MOV.U32 R7, RZ, RZ, 0x1f ;  /* 0x0000001fff077424 */ /* 0x000fe400078e00ff */
[----:B------:R-:W-:-:S07]  /*18320*/  IMAD.MOV.U32 R6, RZ, RZ, -0x1 ;  /* 0xffffffffff067424 */ /* 0x000fce00078e00ff */
[----:B------:R-:W-:Y:S05]  /*18330*/  WARPSYNC.COLLECTIVE R6, `(.L_x_8052) ;  /* 0x0000000006087348 */ /* 0x000fea0003c00000 */
[----:B------:R0:W1:Y:S02]  /*18340*/  SHFL.DOWN P0, R0, R9, R8, R7 ;  /* 0x0800000809007389 */ /* 0x0000640000000007 */
[----:B01----:R-:W-:Y:S05]  /*18350*/  ENDCOLLECTIVE ;  /* 0x000000000000791b */ /* 0x003fea0003800000 */
.L_x_8052:
[----:B------:R-:W-:Y:S01]  /*18360*/  IMAD.MOV.U32 R8, RZ, RZ, 0x4 ;  /* 0x00000004ff087424 */ /* 0x000fe200078e00ff */
[----:B------:R-:W-:-:S05]  /*18370*/  FMNMX R3, R9, R0, !PT ;  /* 0x0000000009037209 */ /* 0x000fca0007800000 */
[----:B------:R-:W-:-:S07]  /*18380*/  IMAD.MOV.U32 R9, RZ, RZ, R3 ;  /* 0x000000ffff097224 */ /* 0x000fce00078e0003 */
[----:B------:R-:W-:Y:S05]  /*18390*/  WARPSYNC.COLLECTIVE R6, `(.L_x_8053) ;  /* 0x0000000006087348 */ /* 0x000fea0003c00000 */
[----:B------:R0:W1:Y:S02]  /*183a0*/  SHFL.DOWN P0, R0, R9, R8, R7 ;  /* 0x0800000809007389 */ /* 0x0000640000000007 */
[----:B01----:R-:W-:Y:S05]  /*183b0*/  ENDCOLLECTIVE ;  /* 0x000000000000791b */ /* 0x003fea0003800000 */
.L_x_8053:
[----:B------:R-:W-:Y:S01]  /*183c0*/  IMAD.MOV.U32 R8, RZ, RZ, 0x2 ;  /* 0x00000002ff087424 */ /* 0x000fe200078e00ff */
[----:B------:R-:W-:Y:S01]  /*183d0*/  FMNMX R5, R3, R0, !PT ;  /* 0x0000000003057209 */ /* 0x000fe20007800000 */
[----:B------:R-:W-:-:S04]  /*183e0*/  IMAD.MOV.U32 R3, RZ, RZ, RZ ;  /* 0x000000ffff037224 */ /* 0x000fc800078e00ff */
[----:B------:R-:W-:-:S07]  /*183f0*/  IMAD.MOV.U32 R9, RZ, RZ, R5 ;  /* 0x000000ffff097224 */ /* 0x000fce00078e0005 */
[----:B------:R-:W-:Y:S05]  /*18400*/  WARPSYNC.COLLECTIVE R6, `(.L_x_8054) ;  /* 0x0000000006087348 */ /* 0x000fea0003c00000 */
[----:B------:R0:W1:Y:S02]  /*18410*/  SHFL.DOWN P0, R0, R9, R8, R7 ;  /* 0x0800000809007389 */ /* 0x0000640000000007 */
[----:B01----:R-:W-:Y:S05]  /*18420*/  ENDCOLLECTIVE ;  /* 0x000000000000791b */ /* 0x003fea0003800000 */
.L_x_8054:
[----:B------:R-:W-:Y:S01]  /*18430*/  IMAD.MOV.U32 R8, RZ, RZ, 0x1 ;  /* 0x00000001ff087424 */ /* 0x000fe200078e00ff */
[----:B------:R-:W-:-:S05]  /*18440*/  FMNMX R10, R5, R0, !PT ;  /* 0x00000000050a7209 */ /* 0x000fca0007800000 */
[----:B------:R-:W-:-:S07]  /*18450*/  IMAD.MOV.U32 R9, RZ, RZ, R10 ;  /* 0x000000ffff097224 */ /* 0x000fce00078e000a */
[----:B------:R-:W-:Y:S05]  /*18460*/  WARPSYNC.COLLECTIVE R6, `(.L_x_8055) ;  /* 0x0000000006087348 */ /* 0x000fea0003c00000 */
[----:B------:R0:W1:Y:S02]  /*18470*/  SHFL.DOWN P0, R0, R9, R8, R7 ;  /* 0x0800000809007389 */ /* 0x0000640000000007 */
[----:B01----:R-:W-:Y:S05]  /*18480*/  ENDCOLLECTIVE ;  /* 0x000000000000791b */ /* 0x003fea0003800000 */
.L_x_8055:
[----:B------:R-:W-:-:S05]  /*18490*/  FMNMX R0, R10, R0, !PT ;  /* 0x000000000a007209 */ /* 0x000fca0007800000 */
[----:B------:R-:W-:Y:S02]  /*184a0*/  IMAD.MOV.U32 R5, RZ, RZ, R0 ;  /* 0x000000ffff057224 */ /* 0x000fe400078e0000 */
[----:B------:R-:W-:-:S07]  /*184b0*/  IMAD.MOV.U32 R0, RZ, RZ, 0x1f ;  /* 0x0000001fff007424 */ /* 0x000fce00078e00ff */
[----:B------:R-:W-:Y:S05]  /*184c0*/  WARPSYNC.COLLECTIVE R6, `(.L_x_8056) ;  /* 0x0000000006087348 */ /* 0x000fea0003c00000 */
[----:B------:R0:W1:Y:S02]  /*184d0*/  SHFL.IDX P0, R0, R5, R3, R0 ;  /* 0x0000000305007389 */ /* 0x0000640000000000 */
[----:B01----:R-:W-:Y:S05]  /*184e0*/  ENDCOLLECTIVE ;  /* 0x000000000000791b */ /* 0x003fea0003800000 */
.L_x_8056:
[----:B------:R-:W-:Y:S01]  /*184f0*/  IMAD.MOV.U32 R11, RZ, RZ, R0 ;  /* 0x000000ffff0b7224 */ /* 0x000fe200078e0000 */
[----:B------:R-:W-:Y:S06]  /*18500*/  BRA `(.L_x_8057) ;  /* 0xffffff4000b87947 */ /* 0x000fec000383ffff */
.L_x_7723:
[----:B------:R-:W-:Y:S01]  /*18510*/  BSSY B0, `(.L_x_8058) ;  /* 0x0000007000007945 */ /* 0x000fe20003800000 */
[----:B------:R-:W-:Y:S02]  /*18520*/  IMAD.MOV.U32 R8, RZ, RZ, 0x10 ;  /* 0x00000010ff087424 */ /* 0x000fe400078e00ff */
[----:B------:R-:W-:Y:S02]  /*18530*/  IMAD.MOV.U32 R7, RZ, RZ, 0x1f ;  /* 0x0000001fff077424 */ /* 0x000fe400078e00ff */
[----:B------:R-:W-:-:S07]  /*18540*/  IMAD.MOV.U32 R6, RZ, RZ, -0x1 ;  /* 0xffffffffff067424 */ /* 0x000fce00078e00ff */
[----:B------:R-:W-:Y:S05]  /*18550*/  WARPSYNC.COLLECTIVE R6, `(.L_x_8059) ;  /* 0x0000000006087348 */ /* 0x000fea0003c00000 */
[----:B------:R0:W1:Y:S02]  /*18560*/  SHFL.DOWN P0, R0, R9, R8, R7 ;  /* 0x0800000809007389 */ /* 0x0000640000000007 */
[----:B01----:R-:W-:Y:S05]  /*18570*/  ENDCOLLECTIVE ;  /* 0x000000000000791b */ /* 0x003fea0003800000 */
.L_x_8059:
[----:B------:R-:W-:Y:S05]  /*18580*/  BSYNC B0 ;  /* 0x0000000000007941 */ /* 0x000fea0003800000 */
.L_x_8058:
[----:B------:R-:W-:Y:S01]  /*18590*/  FMNMX R9, R9, R0, !PT ;  /* 0x0000000009097209 */ /* 0x000fe20007800000 */
[----:B------:R-:W-:Y:S02]  /*185a0*/  IMAD.MOV.U32 R8, RZ, RZ, 0x8 ;  /* 0x00000008ff087424 */ /* 0x000fe400078e00ff */
[----:B------:R-:W-:Y:S02]  /*185b0*/  IMAD.MOV.U32 R7, RZ, RZ, 0x1f ;  /* 0x0000001fff077424 */ /* 0x000fe400078e00ff */
[----:B------:R-:W-:-:S07]  /*185c0*/  IMAD.MOV.U32 R6, RZ, RZ, -0x1 ;  /* 0xffffffffff067424 */ /* 0x000fce00078e00ff */
[----:B------:R-:W-:Y:S05]  /*185d0*/  WARPSYNC.COLLECTIVE R6, `(.L_x_8060) ;  /* 0x0000000006087348 */ /* 0x000fea0003c00000 */
[----:B------:R0:W1:Y:S02]  /*185e0*/  SHFL.DOWN P0, R0, R9, R8, R7 ;  /* 0x0800000809007389 */ /* 0x0000640000000007 */
[----:B01----:R-:W-:Y:S05]  /*185f0*/  ENDCOLLECTIVE ;  /* 0x000000000000791b */ /* 0x003fea0003800000 */
.L_x_8060:
[----:B------:R-:W-:Y:S01]  /*18600*/  IMAD.MOV.U32 R8, RZ, RZ, 0x4 ;  /* 0x00000004ff087424 */ /* 0x000fe200078e00ff */
[----:B------:R-:W-:-:S05]  /*18610*/  FMNMX R3, R9, R0, !PT ;  /* 0x0000000009037209 */ /* 0x000fca0007800000 */
[----:B------:R-:W-:-:S07]  /*18620*/  IMAD.MOV.U32 R9, RZ, RZ, R3 ;  /* 0x000000ffff097224 */ /* 0x000fce00078e0003 */
[----:B------:R-:W-:Y:S05]  /*18630*/  WARPSYNC.COLLECTIVE R6, `(.L_x_8061) ;  /* 0x0000000006087348 */ /* 0x000fea0003c00000 */
[----:B------:R0:W1:Y:S02]  /*18640*/  SHFL.DOWN P0, R0, R9, R8, R7 ;  /* 0x0800000809007389 */ /* 0x0000640000000007 */
[----:B01----:R-:W-:Y:S05]  /*18650*/  ENDCOLLECTIVE ;  /* 0x000000000000791b */ /* 0x003fea0003800000 */
.L_x_8061:
[----:B------:R-:W-:Y:S01]  /*18660*/  IMAD.MOV.U32 R8, RZ, RZ, 0x2 ;  /* 0x00000002ff087424 */ /* 0x000fe200078e00ff */
[----:B------:R-:W-:Y:S01]  /*18670*/  FMNMX R5, R3, R0, !PT ;  /* 0x0000000003057209 */ /* 0x000fe20007800000 */
[----:B------:R-:W-:-:S04]  /*18680*/  IMAD.MOV.U32 R3, RZ, RZ, RZ ;  /* 0x000000ffff037224 */ /* 0x000fc800078e00ff */
[----:B------:R-:W-:-:S07]  /*18690*/  IMAD.MOV.U32 R9, RZ, RZ, R5 ;  /* 0x000000ffff097224 */ /* 0x000fce00078e0005 */
[----:B------:R-:W-:Y:S05]  /*186a0*/  WARPSYNC.COLLECTIVE R6, `(.L_x_8062) ;  /* 0x0000000006087348 */ /* 0x000fea0003c00000 */
[----:B------:R0:W1:Y:S02]  /*186b0*/  SHFL.DOWN P0, R0, R9, R8, R7 ;  /* 0x0800000809007389 */ /* 0x0000640000000007 */
[----:B01----:R-:W-:Y:S05]  /*186c0*/  ENDCOLLECTIVE ;  /* 0x000000000000791b */ /* 0x003fea0003800000 */
.L_x_8062:
[----:B------:R-:W-:Y:S01]  /*186d0*/  IMAD.MOV.U32 R8, RZ, RZ, 0x1 ;  /* 0x00000001ff087424 */ /* 0x000fe200078e00ff */
[----:B------:R-:W-:-:S05]  /*186e0*/  FMNMX R10, R5, R0, !PT ;  /* 0x00000000050a7209 */ /* 0x000fca0007800000 */
[----:B------:R-:W-:-:S07]  /*186f0*/  IMAD.MOV.U32 R9, RZ, RZ, R10 ;  /* 0x000000ffff097224 */ /* 0x000fce00078e000a */
[----:B------:R-:W-:Y:S05]  /*18700*/  WARPSYNC.COLLECTIVE R6, `(.L_x_8063) ;  /* 0x0000000006087348 */ /* 0x000fea0003c00000 */
[----:B------:R0:W1:Y:S02]  /*18710*/  SHFL.DOWN P0, R0, R9, R8, R7 ;  /* 0x0800000809007389 */ /* 0x0000640000000007 */
[----:B01----:R-:W-:Y:S05]  /*18720*/  ENDCOLLECTIVE ;  /* 0x000000000000791b */ /* 0x003fea0003800000 */
.L_x_8063:
[----:B------:R-:W-:-:S05]  /*18730*/  FMNMX R0, R10, R0, !PT ;  /* 0x000000000a007209 */ /* 0x000fca0007800000 */
[----:B------:R-:W-:Y:S02]  /*18740*/  IMAD.MOV.U32 R5, RZ, RZ, R0 ;  /* 0x000000ffff057224 */ /* 0x000fe400078e0000 */
[----:B------:R-:W-:-:S07]  /*18750*/  IMAD.MOV.U32 R0, RZ, RZ, 0x1f ;  /* 0x0000001fff007424 */ /* 0x000fce00078e00ff */
[----:B------:R-:W-:Y:S05]  /*18760*/  WARPSYNC.COLLECTIVE R6, `(.L_x_8064) ;  /* 0x0000000006087348 */ /* 0x000fea0003c00000 */
[----:B------:R0:W1:Y:S02]  /*18770*/  SHFL.IDX P0, R0, R5, R3, R0 ;  /* 0x0000000305007389 */ /* 0x0000640000000000 */
[----:B01----:R-:W-:Y:S05]  /*18780*/  ENDCOLLECTIVE ;  /* 0x000000000000791b */ /* 0x003fea0003800000 */
.L_x_8064:
[----:B------:R-:W-:Y:S01]  /*18790*/  IMAD.MOV.U32 R11, RZ, RZ, R0 ;  /* 0x000000ffff0b7224 */ /* 0x000fe200078e0000 */
[----:B------:R-:W-:Y:S06]  /*187a0*/  BRA `(.L_x_8065) ;  /* 0xffffff4400547947 */ /* 0x000fec000383ffff */
.L_x_7731:
[----:B------:R-:W-:Y:S01]  /*187b0*/  BSSY B0, `(.L_x_8066) ;  /* 0x0000007000007945 */ /* 0x000fe20003800000 */
[----:B------:R-:W-:Y:S02]  /*187c0*/  IMAD.MOV.U32 R8, RZ, RZ, 0x10 ;  /* 0x00000010ff087424 */ /* 0x000fe400078e00ff */
[----:B------:R-:W-:Y:S02]  /*187d0*/  IMAD.MOV.U32 R7, RZ, RZ, 0x1f ;  /* 0x0000001fff077424 */ /* 0x000fe400078e00ff */
[----:B------:R-:W-:-:S07]  /*187e0*/  IMAD.MOV.U32 R6, RZ, RZ, -0x1 ;  /* 0xffffffffff067424 */ /* 0x000fce00078e00ff */
[----:B------:R-:W-:Y:S05]  /*187f0*/  WARPSYNC.COLLECTIVE R6, `(.L_x_8067) ;  /* 0x0000000006087348 */ /* 0x000fea0003c00000 */
[----:B------:R0:W1:Y:S02]  /*18800*/  SHFL.DOWN P0, R0, R9, R8, R7 ;  /* 0x0800000809007389 */ /* 0x0000640000000007 */
[----:B01----:R-:W-:Y:S05]  /*18810*/  ENDCOLLECTIVE ;  /* 0x000000000000791b */ /* 0x003fea0003800000 */
.L_x_8067:
[----:B------:R-:W-:Y:S05]  /*18820*/  BSYNC B0 ;  /* 0x0000000000007941 */ /* 0x000fea0003800000 */
.L_x_8066:
[----:B------:R-:W-:Y:S01]  /*18830*/  FMNMX R9, R9, R0, !PT ;  /* 0x0000000009097209 */ /* 0x000fe20007800000 */
[----:B------:R-:W-:Y:S02]  /*18840*/  IMAD.MOV.U32 R8, RZ, RZ, 0x8 ;  /* 0x00000008ff087424 */ /* 0x000fe400078e00ff */
[----:B------:R-:W-:Y:S02]  /*18850*/  IMAD.MOV.U32 R7, RZ, RZ, 0x1f ;  /* 0x0000001fff077424 */ /* 0x000fe400078e00ff */
[----:B------:R-:W-:-:S07]  /*18860*/  IMAD.MOV.U32 R6, RZ, RZ, -0x1 ;  /* 0xffffffffff067424 */ /* 0x000fce00078e00ff */
[----:B------:R-:W-:Y:S05]  /*18870*/  WARPSYNC.COLLECTIVE R6, `(.L_x_8068) ;  /* 0x0000000006087348 */ /* 0x000fea0003c00000 */
[----:B------:R0:W1:Y:S02]  /*18880*/  SHFL.DOWN P0, R0, R9, R8, R7 ;  /* 0x0800000809007389 */ /* 0x0000640000000007 */
[----:B01----:R-:W-:Y:S05]  /*18890*/  ENDCOLLECTIVE ;  /* 0x000000000000791b */ /* 0x003fea0003800000 */
.L_x_8068:
[----:B------:R-:W-:Y:S01]  /*188a0*/  IMAD.MOV.U32 R8, RZ, RZ, 0x4 ;  /* 0x00000004ff087424 */ /* 0x000fe200078e00ff */
[----:B------:R-:W-:-:S05]  /*188b0*/  FMNMX R3, R9, R0, !PT ;  /* 0x0000000009037209 */ /* 0x000fca0007800000 */
[----:B------:R-:W-:-:S07]  /*188c0*/  IMAD.MOV.U32 R9, RZ, RZ, R3 ;  /* 0x000000ffff097224 */ /* 0x000fce00078e0003 */
[----:B------:R-:W-:Y:S05]  /*188d0*/  WARPSYNC.COLLECTIVE R6, `(.L_x_8069) ;  /* 0x0000000006087348 */ /* 0x000fea0003c00000 */
[----:B------:R0:W1:Y:S02]  /*188e0*/  SHFL.DOWN P0, R0, R9, R8, R7 ;  /* 0x0800000809007389 */ /* 0x0000640000000007 */
[----:B01----:R-:W-:Y:S05]  /*188f0*/  ENDCOLLECTIVE ;  /* 0x000000000000791b */ /* 0x003fea0003800000 */
.L_x_8069:
[----:B------:R-:W-:Y:S01]  /*18900*/  IMAD.MOV.U32 R8, RZ, RZ, 0x2 ;  /* 0x00000002ff087424 */ /* 0x000fe200078e00ff */
[----:B------:R-:W-:Y:S01]  /*18910*/  FMNMX R5, R3, R0, !PT ;  /* 0x0000000003057209 */ /* 0x000fe20007800000 */
[----:B------:R-:W-:-:S04]  /*18920*/  IMAD.MOV.U32 R3, RZ, RZ, RZ ;  /* 0x000000ffff037224 */ /* 0x000fc800078e00ff */
[----:B------:R-:W-:-:S07]  /*18930*/  IMAD.MOV.U32 R9, RZ, RZ, R5 ;  /* 0x000000ffff097224 */ /* 0x000fce00078e0005 */
[----:B------:R-:W-:Y:S05]  /*18940*/  WARPSYNC.COLLECTIVE R6, `(.L_x_8070) ;  /* 0x0000000006087348 */ /* 0x000fea0003c00000 */
[----:B------:R0:W1:Y:S02]  /*18950*/  SHFL.DOWN P0, R0, R9, R8, R7 ;  /* 0x0800000809007389 */ /* 0x0000640000000007 */
[----:B01----:R-:W-:Y:S05]  /*18960*/  ENDCOLLECTIVE ;  /* 0x000000000000791b */ /* 0x003fea0003800000 */
.L_x_8070:
[----:B------:R-:W-:Y:S01]  /*18970*/  IMAD.MOV.U32 R8, RZ, RZ, 0x1 ;  /* 0x00000001ff087424 */ /* 0x000fe200078e00ff */
[----:B------:R-:W-:-:S05]  /*18980*/  FMNMX R10, R5, R0, !PT ;  /* 0x00000000050a7209 */ /* 0x000fca0007800000 */
[----:B------:R-:W-:-:S07]  /*18990*/  IMAD.MOV.U32 R9, RZ, RZ, R10 ;  /* 0x000000ffff097224 */ /* 0x000fce00078e000a */
[----:B------:R-:W-:Y:S05]  /*189a0*/  WARPSYNC.COLLECTIVE R6, `(.L_x_8071) ;  /* 0x0000000006087348 */ /* 0x000fea0003c00000 */
[----:B------:R0:W1:Y:S02]  /*189b0*/  SHFL.DOWN P0, R0, R9, R8, R7 ;  /* 0x0800000809007389 */ /* 0x0000640000000007 */
[----:B01----:R-:W-:Y:S05]  /*189c0*/  ENDCOLLECTIVE ;  /* 0x000000000000791b */ /* 0x003fea0003800000 */
.L_x_8071:
[----:B------:R-:W-:-:S05]  /*189d0*/  FMNMX R0, R10, R0, !PT ;  /* 0x000000000a007209 */ /* 0x000fca0007800000 */
[----:B------:R-:W-:Y:S02]  /*189e0*/  IMAD.MOV.U32 R5, RZ, RZ, R0 ;  /* 0x000000ffff057224 */ /* 0x000fe400078e0000 */
[----:B------:R-:W-:-:S07]  /*189f0*/  IMAD.MOV.U32 R0, RZ, RZ, 0x1f ;  /* 0x0000001fff007424 */ /* 0x000fce00078e00ff */
[----:B------:R-:W-:Y:S05]  /*18a00*/  WARPSYNC.COLLECTIVE R6, `(.L_x_8072) ;  /* 0x0000000006087348 */ /* 0x000fea0003c00000 */
[----:B------:R0:W1:Y:S02]  /*18a10*/  SHFL.IDX P0, R0, R5, R3, R0 ;  /* 0x0000000305007389 */ /* 0x0000640000000000 */
[----:B01----:R-:W-:Y:S05]  /*18a20*/  ENDCOLLECTIVE ;  /* 0x000000000000791b */ /* 0x003fea0003800000 */
.L_x_8072:
[----:B------:R-:W-:Y:S01]  /*18a30*/  IMAD.MOV.U32 R11, RZ, RZ, R0 ;  /* 0x000000ffff0b7224 */ /* 0x000fe200078e0000 */
[----:B------:R-:W-:Y:S06]  /*18a40*/  BRA `(.L_x_8073) ;  /* 0xffffff4400f07947 */ /* 0x000fec000383ffff */
.L_x_7739:
[----:B------:R-:W-:Y:S01]  /*18a50*/  BSSY B0, `(.L_x_8074) ;  /* 0x0000007000007945 */ /* 0x000fe20003800000 */
[----:B------:R-:W-:Y:S02]  /*18a60*/  IMAD.MOV.U32 R8, RZ, RZ, 0x10 ;  /* 0x00000010ff087424 */ /* 0x000fe400078e00ff */
[----:B------:R-:W-:Y:S02]  /*18a70*/  IMAD.MOV.U32 R7, RZ, RZ, 0x1f ;  /* 0x0000001fff077424 */ /* 0x000fe400078e00ff */
[----:B------:R-:W-:-:S07]  /*18a80*/  IMAD.MOV.U32 R6, RZ, RZ, -0x1 ;  /* 0xffffffffff067424 */ /* 0x000fce00078e00ff */
[----:B------:R-:W-:Y:S05]  /*18a90*/  WARPSYNC.COLLECTIVE R6, `(.L_x_8075) ;  /* 0x0000000006087348 */ /* 0x000fea0003c00000 */
[----:B------:R0:W1:Y:S02]  /*18aa0*/  SHFL.DOWN P0, R0, R9, R8, R7 ;  /* 0x0800000809007389 */ /* 0x0000640000000007 */
[----:B01----:R-:W-:Y:S05]  /*18ab0*/  ENDCOLLECTIVE ;  /* 0x000000000000791b */ /* 0x003fea0003800000 */
.L_x_8075:
[----:B------:R-:W-:Y:S05]  /*18ac0*/  BSYNC B0 ;  /* 0x0000000000007941 */ /* 0x000fea0003800000 */
.L_x_8074:
[----:B------:R-:W-:Y:S01]  /*18ad0*/  FMNMX R9, R9, R0, !PT ;  /* 0x0000000009097209 */ /* 0x000fe20007800000 */
[----:B------:R-:W-:Y:S02]  /*18ae0*/  IMAD.MOV.U32 R8, RZ, RZ, 0x8 ;  /* 0x00000008ff087424 */ /* 0x000fe400078e00ff */
[----:B------:R-:W-:Y:S02]  /*18af0*/  IMAD.MOV.U32 R7, RZ, RZ, 0x1f ;  /* 0x0000001fff077424 */ /* 0x000fe400078e00ff */
[----:B------:R-:W-:-:S07]  /*18b00*/  IMAD.MOV.U32 R6, RZ, RZ, -0x1 ;  /* 0xffffffffff067424 */ /* 0x000fce00078e00ff */
[----:B------:R-:W-:Y:S05]  /*18b10*/  WARPSYNC.COLLECTIVE R6, `(.L_x_8076) ;  /* 0x0000000006087348 */ /* 0x000fea0003c00000 */
[----:B------:R0:W1:Y:S02]  /*18b20*/  SHFL.DOWN P0, R0, R9, R8, R7 ;  /* 0x0800000809007389 */ /* 0x0000640000000007 */
[----:B01----:R-:W-:Y:S05]  /*18b30*/  ENDCOLLECTIVE ;  /* 0x000000000000791b */ /* 0x003fea0003800000 */
.L_x_8076:
[----:B------:R-:W-:Y:S01]  /*18b40*/  IMAD.MOV.U32 R8, RZ, RZ, 0x4 ;  /* 0x00000004ff087424 */ /* 0x000fe200078e00ff */
[----:B------:R-:W-:-:S05]  /*18b50*/  FMNMX R3, R9, R0, !PT ;  /* 0x0000000009037209 */ /* 0x000fca0007800000 */
[----:B------:R-:W-:-:S07]  /*18b60*/  IMAD.MOV.U32 R9, RZ, RZ, R3 ;  /* 0x000000ffff097224 */ /* 0x000fce00078e0003 */
[----:B------:R-:W-:Y:S05]  /*18b70*/  WARPSYNC.COLLECTIVE R6, `(.L_x_8077) ;  /* 0x0000000006087348 */ /* 0x000fea0003c00000 */
[----:B------:R0:W1:Y:S02]  /*18b80*/  SHFL.DOWN P0, R0, R9, R8, R7 ;  /* 0x0800000809007389 */ /* 0x0000640000000007 */
[----:B01----:R-:W-:Y:S05]  /*18b90*/  ENDCOLLECTIVE ;  /* 0x000000000000791b */ /* 0x003fea0003800000 */
.L_x_8077:
[----:B------:R-:W-:Y:S01]  /*18ba0*/  IMAD.MOV.U32 R8, RZ, RZ, 0x2 ;  /* 0x00000002ff087424 */ /* 0x000fe200078e00ff */
[----:B------:R-:W-:Y:S01]  /*18bb0*/  FMNMX R5, R3, R0, !PT ;  /* 0x0000000003057209 */ /* 0x000fe20007800000 */
[----:B------:R-:W-:-:S04]  /*18bc0*/  IMAD.MOV.U32 R3, RZ, RZ, RZ ;  /* 0x000000ffff037224 */ /* 0x000fc800078e00ff */
[----:B------:R-:W-:-:S07]  /*18bd0*/  IMAD.MOV.U32 R9, RZ, RZ, R5 ;  /* 0x000000ffff097224 */ /* 0x000fce00078e0005 */
[----:B------:R-:W-:Y:S05]  /*18be0*/  WARPSYNC.COLLECTIVE R6, `(.L_x_8078) ;  /* 0x0000000006087348 */ /* 0x000fea0003c00000 */
[----:B------:R0:W1:Y:S02]  /*18bf0*/  SHFL.DOWN P0, R0, R9, R8, R7 ;  /* 0x0800000809007389 */ /* 0x0000640000000007 */
[----:B01----:R-:W-:Y:S05]  /*18c00*/  ENDCOLLECTIVE ;  /* 0x000000000000791b */ /* 0x003fea0003800000 */
.L_x_8078:
[----:B------:R-:W-:Y:S01]  /*18c10*/  IMAD.MOV.U32 R8, RZ, RZ, 0x1 ;  /* 0x00000001ff087424 */ /* 0x000fe200078e00ff */
[----:B------:R-:W-:-:S05]  /*18c20*/  FMNMX R10, R5, R0, !PT ;  /* 0x00000000050a7209 */ /* 0x000fca0007800000 */
[----:B------:R-:W-:-:S07]  /*18c30*/  IMAD.MOV.U32 R9, RZ, RZ, R10 ;  /* 0x000000ffff097224 */ /* 0x000fce00078e000a */
[----:B------:R-:W-:Y:S05]  /*18c40*/  WARPSYNC.COLLECTIVE R6, `(.L_x_8079) ;  /* 0x0000000006087348 */ /* 0x000fea0003c00000 */
[----:B------:R0:W1:Y:S02]  /*18c50*/  SHFL.DOWN P0, R0, R9, R8, R7 ;  /* 0x0800000809007389 */ /* 0x0000640000000007 */
[----:B01----:R-:W-:Y:S05]  /*18c60*/  ENDCOLLECTIVE ;  /* 0x000000000000791b */ /* 0x003fea0003800000 */
.L_x_8079:
[----:B------:R-:W-:-:S05]  /*18c70*/  FMNMX R0, R10, R0, !PT ;  /* 0x000000000a007209 */ /* 0x000fca0007800000 */
[----:B------:R-:W-:Y:S02]  /*18c80*/  IMAD.MOV.U32 R5, RZ, RZ, R0 ;  /* 0x000000ffff057224 */ /* 0x000fe400078e0000 */
[----:B------:R-:W-:-:S07]  /*18c90*/  IMAD.MOV.U32 R0, RZ, RZ, 0x1f ;  /* 0x0000001fff007424 */ /* 0x000fce00078e00ff */
[----:B------:R-:W-:Y:S05]  /*18ca0*/  WARPSYNC.COLLECTIVE R6, `(.L_x_8080) ;  /* 0x0000000006087348 */ /* 0x000fea0003c00000 */
[----:B------:R0:W1:Y:S02]  /*18cb0*/  SHFL.IDX P0, R0, R5, R3, R0 ;  /* 0x0000000305007389 */ /* 0x0000640000000000 */
[----:B01----:R-:W-:Y:S05]  /*18cc0*/  ENDCOLLECTIVE ;  /* 0x000000000000791b */ /* 0x003fea0003800000 */
.L_x_8080:
[----:B------:R-:W-:Y:S01]  /*18cd0*/  IMAD.MOV.U32 R11, RZ, RZ, R0 ;  /* 0x000000ffff0b7224 */ /* 0x000fe200078e0000 */
[----:B------:R-:W-:Y:S06]  /*18ce0*/  BRA `(.L_x_8081) ;  /* 0xffffff48008c7947 */ /* 0x000fec000383ffff */
.L_x_7747:
[----:B------:R-:W-:Y:S01]  /*18cf0*/  BSSY B0, `(.L_x_8082) ;  /* 0x0000007000007945 */ /* 0x000fe20003800000 */
[----:B------:R-:W-:Y:S02]  /*18d00*/  IMAD.MOV.U32 R8, RZ, RZ, 0x10 ;  /* 0x00000010ff087424 */ /* 0x000fe400078e00ff */
[----:B------:R-:W-:Y:S02]  /*18d10*/  IMAD.MOV.U32 R7, RZ, RZ, 0x1f ;  /* 0x0000001fff077424 */ /* 0x000fe400078e00ff */
[----:B------:R-:W-:-:S07]  /*18d20*/  IMAD.MOV.U32 R6, RZ, RZ, -0x1 ;  /* 0xffffffffff067424 */ /* 0x000fce00078e00ff */
[----:B------:R-:W-:Y:S05]  /*18d30*/  WARPSYNC.COLLECTIVE R6, `(.L_x_8083) ;  /* 0x0000000006087348 */ /* 0x000fea0003c00000 */
[----:B------:R0:W1:Y:S02]  /*18d40*/  SHFL.DOWN P0, R0, R9, R8, R7 ;  /* 0x0800000809007389 */ /* 0x0000640000000007 */
[----:B01----:R-:W-:Y:S05]  /*18d50*/  ENDCOLLECTIVE ;  /* 0x000000000000791b */ /* 0x003fea0003800000 */
.L_x_8083:
[----:B------:R-:W-:Y:S05]  /*18d60*/  BSYNC B0 ;  /* 0x0000000000007941 */ /* 0x000fea0003800000 */
.L_x_8082:
[----:B------:R-:W-:Y:S01]  /*18d70*/  FMNMX R9, R9, R0, !PT ;  /* 0x0000000009097209 */ /* 0x000fe20007800000 */
[----:B------:R-:W-:Y:S02]  /*18d80*/  IMAD.MOV.U32 R8, RZ, RZ, 0x8 ;  /* 0x00000008ff087424 */ /* 0x000fe400078e00ff */
[----:B------:R-:W-:Y:S02]  /*18d90*/  IMAD.MOV.U32 R7, RZ, RZ, 0x1f ;  /* 0x0000001fff077424 */ /* 0x000fe400078e00ff */
[----:B------:R-:W-:-:S07]  /*18da0*/  IMAD.MOV.U32 R6, RZ, RZ, -0x1 ;  /* 0xffffffffff067424 */ /* 0x000fce00078e00ff */
[----:B------:R-:W-:Y:S05]  /*18db0*/  WARPSYNC.COLLECTIVE R6, `(.L_x_8084) ;  /* 0x0000000006087348 */ /* 0x000fea0003c00000 */
[----:B------:R0:W1:Y:S02]  /*18dc0*/  SHFL.DOWN P0, R0, R9, R8, R7 ;  /* 0x0800000809007389 */ /* 0x0000640000000007 */
[----:B01----:R-:W-:Y:S05]  /*18dd0*/  ENDCOLLECTIVE ;  /* 0x000000000000791b */ /* 0x003fea0003800000 */
.L_x_8084:
[----:B------:R-:W-:Y:S01]  /*18de0*/  IMAD.MOV.U32 R8, RZ, RZ, 0x4 ;  /* 0x00000004ff087424 */ /* 0x000fe200078e00ff */
[----:B------:R-:W-:-:S05]  /*18df0*/  FMNMX R3, R9, R0, !PT ;  /* 0x0000000009037209 */ /* 0x000fca0007800000 */
[----:B------:R-:W-:-:S07]  /*18e00*/  IMAD.MOV.U32 R9, RZ, RZ, R3 ;  /* 0x000000ffff097224 */ /* 0x000fce00078e0003 */
[----:B------:R-:W-:Y:S05]  /*18e10*/  WARPSYNC.COLLECTIVE R6, `(.L_x_8085) ;  /* 0x0000000006087348 */ /* 0x000fea0003c00000 */
[----:B------:R0:W1:Y:S02]  /*18e20*/  SHFL.DOWN P0, R0, R9, R8, R7 ;  /* 0x0800000809007389 */ /* 0x0000640000000007 */
[----:B01----:R-:W-:Y:S05]  /*18e30*/  ENDCOLLECTIVE ;  /* 0x000000000000791b */ /* 0x003fea0003800000 */
.L_x_8085:
[----:B------:R-:W-:Y:S01]  /*18e40*/  IMAD.MOV.U32 R8, RZ, RZ, 0x2 ;  /* 0x00000002ff087424 */ /* 0x000fe200078e00ff */
[----:B------:R-:W-:Y:S01]  /*18e50*/  FMNMX R5, R3, R0, !PT ;  /* 0x0000000003057209 */ /* 0x000fe20007800000 */
[----:B------:R-:W-:-:S04]  /*18e60*/  IMAD.MOV.U32 R3, RZ, RZ, RZ ;  /* 0x000000ffff037224 */ /* 0x000fc800078e00ff */
[----:B------:R-:W-:-:S07]  /*18e70*/  IMAD.MOV.U32 R9, RZ, RZ, R5 ;  /* 0x000000ffff097224 */ /* 0x000fce00078e0005 */
[----:B------:R-:W-:Y:S05]  /*18e80*/  WARPSYNC.COLLECTIVE R6, `(.L_x_8086) ;  /* 0x0000000006087348 */ /* 0x000fea0003c00000 */
[----:B------:R0:W1:Y:S02]  /*18e90*/  SHFL.DOWN P0, R0, R9, R8, R7 ;  /* 0x0800000809007389 */ /* 0x0000640000000007 */
[----:B01----:R-:W-:Y:S05]  /*18ea0*/  ENDCOLLECTIVE ;  /* 0x000000000000791b */ /* 0x003fea0003800000 */
.L_x_8086:
[----:B------:R-:W-:Y:S01]  /*18eb0*/  IMAD.MOV.U32 R8, RZ, RZ, 0x1 ;  /* 0x00000001ff087424 */ /* 0x000fe200078e00ff */
[----:B------:R-:W-:-:S05]  /*18ec0*/  FMNMX R10, R5, R0, !PT ;  /* 0x00000000050a7209 */ /* 0x000fca0007800000 */
[----:B------:R-:W-:-:S07]  /*18ed0*/  IMAD.MOV.U32 R9, RZ, RZ, R10 ;  /* 0x000000ffff097224 */ /* 0x000fce00078e000a */
[----:B------:R-:W-:Y:S05]  /*18ee0*/  WARPSYNC.COLLECTIVE R6, `(.L_x_8087) ;  /* 0x0000000006087348 */ /* 0x000fea0003c00000 */
[----:B------:R0:W1:Y:S02]  /*18ef0*/  SHFL.DOWN P0, R0, R9, R8, R7 ;  /* 0x0800000809007389 */ /* 0x0000640000000007 */
[----:B01----:R-:W-:Y:S05]  /*18f00*/  ENDCOLLECTIVE ;  /* 0x000000000000791b */ /* 0x003fea0003800000 */
.L_x_8087:
[----:B------:R-:W-:-:S05]  /*18f10*/  FMNMX R0, R10, R0, !PT ;  /* 0x000000000a007209 */ /* 0x000fca0007800000 */
[----:B------:R-:W-:Y:S02]  /*18f20*/  IMAD.MOV.U32 R5, RZ, RZ, R0 ;  /* 0x000000ffff057224 */ /* 0x000fe400078e0000 */
[----:B------:R-:W-:-:S07]  /*18f30*/  IMAD.MOV.U32 R0, RZ, RZ, 0x1f ;  /* 0x0000001fff007424 */ /* 0x000fce00078e00ff */
[----:B------:R-:W-:Y:S05]  /*18f40*/  WARPSYNC.COLLECTIVE R6, `(.L_x_8088) ;  /* 0x0000000006087348 */ /* 0x000fea0003c00000 */
[----:B------:R0:W1:Y:S02]  /*18f50*/  SHFL.IDX P0, R0, R5, R3, R0 ;  /* 0x0000000305007389 */ /* 0x0000640000000000 */
[----:B01----:R-:W-:Y:S05]  /*18f60*/  ENDCOLLECTIVE ;  /* 0x000000000000791b */ /* 0x003fea0003800000 */
.L_x_8088:
[----:B------:R-:W-:Y:S01]  /*18f70*/  IMAD.MOV.U32 R11, RZ, RZ, R0 ;  /* 0x000000ffff0b7224 */ /* 0x000fe200078e0000 */
[----:B------:R-:W-:Y:S06]  /*18f80*/  BRA `(.L_x_8089) ;  /* 0xffffff4c00287947 */ /* 0x000fec000383ffff */
.L_x_7754:
[----:B------:R-:W-:Y:S01]  /*18f90*/  BSSY B0, `(.L_x_8090) ;  /* 0x0000007000007945 */ /* 0x000fe20003800000 */
[----:B------:R-:W-:Y:S02]  /*18fa0*/  IMAD.MOV.U32 R8, RZ, RZ, 0x10 ;  /* 0x00000010ff087424 */ /* 0x000fe400078e00ff */
[----:B------:R-:W-:Y:S02]  /*18fb0*/  IMAD.MOV.U32 R7, RZ, RZ, 0x1f ;  /* 0x0000001fff077424 */ /* 0x000fe400078e00ff */
[----:B------:R-:W-:-:S07]  /*18fc0*/  IMAD.MOV.U32 R6, RZ, RZ, -0x1 ;  /* 0xffffffffff067424 */ /* 0x000fce00078e00ff */
[----:B----4-:R-:W-:Y:S05]  /*18fd0*/  WARPSYNC.COLLECTIVE R6, `(.L_x_8091) ;  /* 0x0000000006087348 */ /* 0x010fea0003c00000 */
[----:B----4-:R0:W1:Y:S02]  /*18fe0*/  SHFL.DOWN P0, R0, R9, R8, R7 ;  /* 0x0800000809007389 */ /* 0x0100640000000007 */
[----:B01----:R-:W-:Y:S05]  /*18ff0*/  ENDCOLLECTIVE ;  /* 0x000000000000791b */ /* 0x003fea0003800000 */
.L_x_8091:
[----:B------:R-:W-:Y:S05]  /*19000*/  BSYNC B0 ;  /* 0x0000000000007941 */ /* 0x000fea0003800000 */
.L_x_8090:
[----:B------:R-:W-:Y:S01]  /*19010*/  FMNMX R9, R9, R0, !PT ;  /* 0x0000000009097209 */ /* 0x000fe20007800000 */
[----:B------:R-:W-:Y:S02]  /*19020*/  IMAD.MOV.U32 R8, RZ, RZ, 0x8 ;  /* 0x00000008ff087424 */ /* 0x000fe400078e00ff */
[----:B------:R-:W-:Y:S02]  /*19030*/  IMAD.MOV.U32 R7, RZ, RZ, 0x1f ;  /* 0x0000001fff077424 */ /* 0x000fe400078e00ff */
[----:B------:R-:W-:-:S07]  /*19040*/  IMAD.MOV.U32 R6, RZ, RZ, -0x1 ;  /* 0xffffffffff067424 */ /* 0x000fce00078e00ff */
[----:B------:R-:W-:Y:S05]  /*19050*/  WARPSYNC.COLLECTIVE R6, `(.L_x_8092) ;  /* 0x0000000006087348 */ /* 0x000fea0003c00000 */
[----:B------:R0:W1:Y:S02]  /*19060*/  SHFL.DOWN P0, R0, R9, R8, R7 ;  /* 0x0800000809007389 */ /* 0x0000640000000007 */
[----:B01----:R-:W-:Y:S05]  /*19070*/  ENDCOLLECTIVE ;  /* 0x000000000000791b */ /* 0x003fea0003800000 */
.L_x_8092:
[----:B------:R-:W-:Y:S01]  /*19080*/  IMAD.MOV.U32 R8, RZ, RZ, 0x4 ;  /* 0x00000004ff087424 */ /* 0x000fe200078e00ff */
[----:B------:R-:W-:-:S05]  /*19090*/  FMNMX R3, R9, R0, !PT ;  /* 0x0000000009037209 */ /* 0x000fca0007800000 */
[----:B------:R-:W-:-:S07]  /*190a0*/  IMAD.MOV.U32 R9, RZ, RZ, R3 ;  /* 0x000000ffff097224 */ /* 0x000fce00078e0003 */
[----:B------:R-:W-:Y:S05]  /*190b0*/  WARPSYNC.COLLECTIVE R6, `(.L_x_8093) ;  /* 0x0000000006087348 */ /* 0x000fea0003c00000 */
[----:B------:R0:W1:Y:S02]  /*190c0*/  SHFL.DOWN P0, R0, R9, R8, R7 ;  /* 0x0800000809007389 */ /* 0x0000640000000007 */
[----:B01----:R-:W-:Y:S05]  /*190d0*/  ENDCOLLECTIVE ;  /* 0x000000000000791b */ /* 0x003fea0003800000 */
.L_x_8093:
[----:B------:R-:W-:Y:S01]  /*190e0*/  IMAD.MOV.U32 R8, RZ, RZ, 0x2 ;  /* 0x00000002ff087424 */ /* 0x000fe200078e00ff */
[----:B------:R-:W-:Y:S01]  /*190f0*/  FMNMX R5, R3, R0, !PT ;  /* 0x0000000003057209 */ /* 0x000fe20007800000 */
[----:B------:R-:W-:-:S04]  /*19100*/  IMAD.MOV.U32 R3, RZ, RZ, RZ ;  /* 0x000000ffff037224 */ /* 0x000fc800078e00ff */
[----:B------:R-:W-:-:S07]  /*19110*/  IMAD.MOV.U32 R9, RZ, RZ, R5 ;  /* 0x000000ffff097224 */ /* 0x000fce00078e0005 */
[----:B------:R-:W-:Y:S05]  /*19120*/  WARPSYNC.COLLECTIVE R6, `(.L_x_8094) ;  /* 0x0000000006087348 */ /* 0x000fea0003c00000 */
[----:B------:R0:W1:Y:S02]  /*19130*/  SHFL.DOWN P0, R0, R9, R8, R7 ;  /* 0x0800000809007389 */ /* 0x0000640000000007 */
[----:B01----:R-:W-:Y:S05]  /*19140*/  ENDCOLLECTIVE ;  /* 0x000000000000791b */ /* 0x003fea0003800000 */
.L_x_8094:
[----:B------:R-:W-:Y:S01]  /*19150*/  IMAD.MOV.U32 R8, RZ, RZ, 0x1 ;  /* 0x00000001ff087424 */ /* 0x000fe200078e00ff */
[----:B------:R-:W-:-:S05]  /*19160*/  FMNMX R10, R5, R0, !PT ;  /* 0x00000000050a7209 */ /* 0x000fca0007800000 */
[----:B------:R-:W-:-:S07]  /*19170*/  IMAD.MOV.U32 R9, RZ, RZ, R10 ;  /* 0x000000ffff097224 */ /* 0x000fce00078e000a */
[----:B------:R-:W-:Y:S05]  /*19180*/  WARPSYNC.COLLECTIVE R6, `(.L_x_8095) ;  /* 0x0000000006087348 */ /* 0x000fea0003c00000 */
[----:B------:R0:W1:Y:S02]  /*19190*/  SHFL.DOWN P0, R0, R9, R8, R7 ;  /* 0x0800000809007389 */ /* 0x0000640000000007 */
[----:B01----:R-:W-:Y:S05]  /*191a0*/  ENDCOLLECTIVE ;  /* 0x000000000000791b */ /* 0x003fea0003800000 */
.L_x_8095:
[----:B------:R-:W-:-:S05]  /*191b0*/  FMNMX R0, R10, R0, !PT ;  /* 0x000000000a007209 */ /* 0x000fca0007800000 */
[----:B------:R-:W-:Y:S02]  /*191c0*/  IMAD.MOV.U32 R5, RZ, RZ, R0 ;  /* 0x000000ffff057224 */ /* 0x000fe400078e0000 */
[----:B------:R-:W-:-:S07]  /*191d0*/  IMAD.MOV.U32 R0, RZ, RZ, 0x1f ;  /* 0x0000001fff007424 */ /* 0x000fce00078e00ff */
[----:B------:R-:W-:Y:S05]  /*191e0*/  WARPSYNC.COLLECTIVE R6, `(.L_x_8096) ;  /* 0x0000000006087348 */ /* 0x000fea0003c00000 */
[----:B------:R0:W1:Y:S02]  /*191f0*/  SHFL.IDX P0, R0, R5, R3, R0 ;  /* 0x0000000305007389 */ /* 0x0000640000000000 */
[----:B01----:R-:W-:Y:S05]  /*19200*/  ENDCOLLECTIVE ;  /* 0x000000000000791b */ /* 0x003fea0003800000 */
.L_x_8096:
[----:B------:R-:W-:Y:S01]  /*19210*/  IMAD.MOV.U32 R11, RZ, RZ, R0 ;  /* 0x000000ffff0b7224 */ /* 0x000fe200078e0000 */
[----:B------:R-:W-:Y:S06]  /*19220*/  BRA `(.L_x_8097) ;  /* 0xffffff4c00cc7947 */ /* 0x000fec000383ffff */
.L_x_7762:
[----:B------:R-:W-:Y:S01]  /*19230*/  BSSY B0, `(.L_x_8098) ;  /* 0x0000007000007945 */ /* 0x000fe20003800000 */
[----:B------:R-:W-:Y:S02]  /*19240*/  IMAD.MOV.U32 R8, RZ, RZ, 0x10 ;  /* 0x00000010ff087424 */ /* 0x000fe400078e00ff */
[----:B------:R-:W-:Y:S02]  /*19250*/  IMAD.MOV.U32 R7, RZ, RZ, 0x1f ;  /* 0x0000001fff077424 */ /* 0x000fe400078e00ff */
[----:B------:R-:W-:-:S07]  /*19260*/  IMAD.MOV.U32 R6, RZ, RZ, -0x1 ;  /* 0xffffffffff067424 */ /* 0x000fce00078e00ff */
[----:B------:R-:W-:Y:S05]  /*19270*/  WARPSYNC.COLLECTIVE R6, `(.L_x_8099) ;  /* 0x0000000006087348 */ /* 0x000fea0003c00000 */
[----:B------:R0:W1:Y:S02]  /*19280*/  SHFL.DOWN P0, R0, R9, R8, R7 ;  /* 0x0800000809007389 */ /* 0x0000640000000007 */
[----:B01----:R-:W-:Y:S05]  /*19290*/  ENDCOLLECTIVE ;  /* 0x000000000000791b */ /* 0x003fea0003800000 */
.L_x_8099:
[----:B------:R-:W-:Y:S05]  /*192a0*/  BSYNC B0 ;  /* 0x0000000000007941 */ /* 0x000fea0003800000 */
.L_x_8098:
[----:B------:R-:W-:Y:S01]  /*192b0*/  FMNMX R9, R9, R0, !PT ;  /* 0x0000000009097209 */ /* 0x000fe20007800000 */
[----:B------:R-:W-:Y:S02]  /*192c0*/  IMAD.MOV.U32 R8, RZ, RZ, 0x8 ;  /* 0x00000008ff087424 */ /* 0x000fe400078e00ff */
[----:B------:R-:W-:Y:S02]  /*192d0*/  IMAD.MOV.U32 R7, RZ, RZ, 0x1f ;  /* 0x0000001fff077424 */ /* 0x000fe400078e00ff */
[----:B------:R-:W-:-:S07]  /*192e0*/  IMAD.MOV.U32 R6, RZ, RZ, -0x1 ;  /* 0xffffffffff067424 */ /* 0x000fce00078e00ff */
[----:B------:R-:W-:Y:S05]  /*192f0*/  WARPSYNC.COLLECTIVE R6, `(.L_x_8100) ;  /* 0x0000000006087348 */ /* 0x000fea0003c00000 */
[----:B------:R0:W1:Y:S02]  /*19300*/  SHFL.DOWN P0, R0, R9, R8, R7 ;  /* 0x0800000809007389 */ /* 0x0000640000000007 */
[----:B01----:R-:W-:Y:S05]  /*19310*/  ENDCOLLECTIVE ;  /* 0x000000000000791b */ /* 0x003fea0003800000 */
.L_x_8100:
[----:B------:R-:W-:Y:S01]  /*19320*/  IMAD.MOV.U32 R8, RZ, RZ, 0x4 ;  /* 0x00000004ff087424 */ /* 0x000fe200078e00ff */
[----:B------:R-:W-:-:S05]  /*19330*/  FMNMX R3, R9, R0, !PT ;  /* 0x0000000009037209 */ /* 0x000fca0007800000 */
[----:B------:R-:W-:-:S07]  /*19340*/  IMAD.MOV.U32 R9, RZ, RZ, R3 ;  /* 0x000000ffff097224 */ /* 0x000fce00078e0003 */
[----:B------:R-:W-:Y:S05]  /*19350*/  WARPSYNC.COLLECTIVE R6, `(.L_x_8101) ;  /* 0x0000000006087348 */ /* 0x000fea0003c00000 */
[----:B------:R0:W1:Y:S02]  /*19360*/  SHFL.DOWN P0, R0, R9, R8, R7 ;  /* 0x0800000809007389 */ /* 0x0000640000000007 */
[----:B01----:R-:W-:Y:S05]  /*19370*/  ENDCOLLECTIVE ;  /* 0x000000000000791b */ /* 0x003fea0003800000 */
.L_x_8101:
[----:B------:R-:W-:Y:S01]  /*19380*/  IMAD.MOV.U32 R8, RZ, RZ, 0x2 ;  /* 0x00000002ff087424 */ /* 0x000fe200078e00ff */
[----:B------:R-:W-:Y:S01]  /*19390*/  FMNMX R5, R3, R0, !PT ;  /* 0x0000000003057209 */ /* 0x000fe20007800000 */
[----:B------:R-:W-:-:S04]  /*193a0*/  IMAD.MOV.U32 R3, RZ, RZ, RZ ;  /* 0x000000ffff037224 */ /* 0x000fc800078e00ff */
[----:B------:R-:W-:-:S07]  /*193b0*/  IMAD.MOV.U32 R9, RZ, RZ, R5 ;  /* 0x000000ffff097224 */ /* 0x000fce00078e0005 */
[----:B------:R-:W-:Y:S05]  /*193c0*/  WARPSYNC.COLLECTIVE R6, `(.L_x_8102) ;  /* 0x0000000006087348 */ /* 0x000fea0003c00000 */
[----:B------:R0:W1:Y:S02]  /*193d0*/  SHFL.DOWN P0, R0, R9, R8, R7 ;  /* 0x0800000809007389 */ /* 0x0000640000000007 */
[----:B01----:R-:W-:Y:S05]  /*193e0*/  ENDCOLLECTIVE ;  /* 0x000000000000791b */ /* 0x003fea0003800000 */
.L_x_8102:
[----:B------:R-:W-:Y:S01]  /*193f0*/  IMAD.MOV.U32 R8, RZ, RZ, 0x1 ;  /* 0x00000001ff087424 */ /* 0x000fe200078e00ff */
[----:B------:R-:W-:-:S05]  /*19400*/  FMNMX R10, R5, R0, !PT ;  /* 0x00000000050a7209 */ /* 0x000fca0007800000 */
[----:B------:R-:W-:-:S07]  /*19410*/  IMAD.MOV.U32 R9, RZ, RZ, R10 ;  /* 0x000000ffff097224 */ /* 0x000fce00078e000a */
[----:B------:R-:W-:Y:S05]  /*19420*/  WARPSYNC.COLLECTIVE R6, `(.L_x_8103) ;  /* 0x0000000006087348 */ /* 0x000fea0003c00000 */
[----:B------:R0:W1:Y:S02]  /*19430*/  SHFL.DOWN P0, R0, R9, R8, R7 ;  /* 0x0800000809007389 */ /* 0x0000640000000007 */
[----:B01----:R-:W-:Y:S05]  /*19440*/  ENDCOLLECTIVE ;  /* 0x000000000000791b */ /* 0x003fea0003800000 */
.L_x_8103:
[----:B------:R-:W-:-:S05]  /*19450*/  FMNMX R0, R10, R0, !PT ;  /* 0x000000000a007209 */ /* 0x000fca0007800000 */
[----:B------:R-:W-:Y:S02]  /*19460*/  IMAD.MOV.U32 R5, RZ, RZ, R0 ;  /* 0x000000ffff057224 */ /* 0x000fe400078e0000 */
[----:B------:R-:W-:-:S07]  /*19470*/  IMAD.MOV.U32 R0, RZ, RZ, 0x1f ;  /* 0x0000001fff007424 */ /* 0x000fce00078e00ff */
[----:B------:R-:W-:Y:S05]  /*19480*/  WARPSYNC.COLLECTIVE R6, `(.L_x_8104) ;  /* 0x0000000006087348 */ /* 0x000fea0003c00000 */
[----:B------:R0:W1:Y:S02]  /*19490*/  SHFL.IDX P0, R0, R5, R3, R0 ;  /* 0x0000000305007389 */ /* 0x0000640000000000 */
[----:B01----:R-:W-:Y:S05]  /*194a0*/  ENDCOLLECTIVE ;  /* 0x000000000000791b */ /* 0x003fea0003800000 */
.L_x_8104:
[----:B------:R-:W-:Y:S01]  /*194b0*/  IMAD.MOV.U32 R11, RZ, RZ, R0 ;  /* 0x000000ffff0b7224 */ /* 0x000fe200078e0000 */
[----:B------:R-:W-:Y:S06]  /*194c0*/  BRA `(.L_x_8105) ;  /* 0xffffff5000547947 */ /* 0x000fec000383ffff */
.L_x_7770:
[----:B------:R-:W-:Y:S01]  /*194d0*/  BSSY B0, `(.L_x_8106) ;  /* 0x0000007000007945 */ /* 0x000fe20003800000 */
[----:B------:R-:W-:Y:S02]  /*194e0*/  IMAD.MOV.U32 R8, RZ, RZ, 0x10 ;  /* 0x00000010ff087424 */ /* 0x000fe400078e00ff */
[----:B0-----:R-:W-:Y:S02]  /*194f0*/  IMAD.MOV.U32 R7, RZ, RZ, 0x1f ;  /* 0x0000001fff077424 */ /* 0x001fe400078e00ff */
[----:B------:R-:W-:-:S07]  /*19500*/  IMAD.MOV.U32 R6, RZ, RZ, -0x1 ;  /* 0xffffffffff067424 */ /* 0x000fce00078e00ff */
[----:B------:R-:W-:Y:S05]  /*19510*/  WARPSYNC.COLLECTIVE R6, `(.L_x_8107) ;  /* 0x0000000006087348 */ /* 0x000fea0003c00000 */
[----:B------:R0:W1:Y:S02]  /*19520*/  SHFL.DOWN P0, R0, R9, R8, R7 ;  /* 0x0800000809007389 */ /* 0x0000640000000007 */
[----:B01----:R-:W-:Y:S05]  /*19530*/  ENDCOLLECTIVE ;  /* 0x000000000000791b */ /* 0x003fea0003800000 */
.L_x_8107:
[----:B------:R-:W-:Y:S05]  /*19540*/  BSYNC B0 ;  /* 0x0000000000007941 */ /* 0x000fea0003800000 */
.L_x_8106:
[----:B------:R-:W-:Y:S01]  /*19550*/  FMNMX R9, R9, R0, !PT ;  /* 0x0000000009097209 */ /* 0x000fe20007800000 */
[----:B------:R-:W-:Y:S02]  /*19560*/  IMAD.MOV.U32 R8, RZ, RZ, 0x8 ;  /* 0x00000008ff087424 */ /* 0x000fe400078e00ff */
[----:B------:R-:W-:Y:S02]  /*19570*/  IMAD.MOV.U32 R7, RZ, RZ, 0x1f ;  /* 0x0000001fff077424 */ /* 0x000fe400078e00ff */
[----:B------:R-:W-:-:S07]  /*19580*/  IMAD.MOV.U32 R6, RZ, RZ, -0x1 ;  /* 0xffffffffff067424 */ /* 0x000fce00078e00ff */
[----:B------:R-:W-:Y:S05]  /*19590*/  WARPSYNC.COLLECTIVE R6, `(.L_x_8108) ;  /* 0x0000000006087348 */ /* 0x000fea0003c00000 */
[----:B------:R0:W1:Y:S02]  /*195a0*/  SHFL.DOWN P0, R0, R9, R8, R7 ;  /* 0x0800000809007389 */ /* 0x0000640000000007 */
[----:B01----:R-:W-:Y:S05]  /*195b0*/  ENDCOLLECTIVE ;  /* 0x000000000000791b */ /* 0x003fea0003800000 */
.L_x_8108:
[----:B------:R-:W-:Y:S01]  /*195c0*/  IMAD.MOV.U32 R8, RZ, RZ, 0x4 ;  /* 0x00000004ff087424 */ /* 0x000fe200078e00ff */
[----:B------:R-:W-:-:S05]  /*195d0*/  FMNMX R3, R9, R0, !PT ;  /* 0x0000000009037209 */ /* 0x000fca0007800000 */
[----:B------:R-:W-:-:S07]  /*195e0*/  IMAD.MOV.U32 R9, RZ, RZ, R3 ;  /* 0x000000ffff097224 */ /* 0x000fce00078e0003 */
[----:B------:R-:W-:Y:S05]  /*195f0*/  WARPSYNC.COLLECTIVE R6, `(.L_x_8109) ;  /* 0x0000000006087348 */ /* 0x000fea0003c00000 */
[----:B------:R0:W1:Y:S02]  /*19600*/  SHFL.DOWN P0, R0, R9, R8, R7 ;  /* 0x0800000809007389 */ /* 0x0000640000000007 */
[----:B01----:R-:W-:Y:S05]  /*19610*/  ENDCOLLECTIVE ;  /* 0x000000000000791b */ /* 0x003fea0003800000 */
.L_x_8109:
[----:B------:R-:W-:Y:S01]  /*19620*/  IMAD.MOV.U32 R8, RZ, RZ, 0x2 ;  /* 0x00000002ff087424 */ /* 0x000fe200078e00ff */
[----:B------:R-:W-:Y:S01]  /*19630*/  FMNMX R5, R3, R0, !PT ;  /* 0x0000000003057209 */ /* 0x000fe20007800000 */
[----:B------:R-:W-:-:S04]  /*19640*/  IMAD.MOV.U32 R3, RZ, RZ, RZ ;  /* 0x000000ffff037224 */ /* 0x000fc800078e00ff */
[----:B------:R-:W-:-:S07]  /*19650*/  IMAD.MOV.U32 R9, RZ, RZ, R5 ;  /* 0x000000ffff097224 */ /* 0x000fce00078e0005 */
[----:B------:R-:W-:Y:S05]  /*19660*/  WARPSYNC.COLLECTIVE R6, `(.L_x_8110) ;  /* 0x0000000006087348 */ /* 0x000fea0003c00000 */
[----:B------:R0:W1:Y:S02]  /*19670*/  SHFL.DOWN P0, R0, R9, R8, R7 ;  /* 0x0800000809007389 */ /* 0x0000640000000007 */
[----:B01----:R-:W-:Y:S05]  /*19680*/  ENDCOLLECTIVE ;  /* 0x000000000000791b */ /* 0x003fea0003800000 */
.L_x_8110:
[----:B------:R-:W-:Y:S01]  /*19690*/  IMAD.MOV.U32 R8, RZ, RZ, 0x1 ;  /* 0x00000001ff087424 */ /* 0x000fe200078e00ff */
[----:B------:R-:W-:-:S05]  /*196a0*/  FMNMX R10, R5, R0, !PT ;  /* 0x00000000050a7209 */ /* 0x000fca0007800000 */
[----:B------:R-:W-:-:S07]  /*196b0*/  IMAD.MOV.U32 R9, RZ, RZ, R10 ;  /* 0x000000ffff097224 */ /* 0x000fce00078e000a */
[----:B------:R-:W-:Y:S05]  /*196c0*/  WARPSYNC.COLLECTIVE R6, `(.L_x_8111) ;  /* 0x0000000006087348 */ /* 0x000fea0003c00000 */
[----:B------:R0:W1:Y:S02]  /*196d0*/  SHFL.DOWN P0, R0, R9, R8, R7 ;  /* 0x0800000809007389 */ /* 0x0000640000000007 */
[----:B01----:R-:W-:Y:S05]  /*196e0*/  ENDCOLLECTIVE ;  /* 0x000000000000791b */ /* 0x003fea0003800000 */
.L_x_8111:
[----:B------:R-:W-:-:S05]  /*196f0*/  FMNMX R0, R10, R0, !PT ;  /* 0x000000000a007209 */ /* 0x000fca0007800000 */
[----:B------:R-:W-:Y:S02]  /*19700*/  IMAD.MOV.U32 R5, RZ, RZ, R0 ;  /* 0x000000ffff057224 */ /* 0x000fe400078e0000 */
[----:B------:R-:W-:-:S07]  /*19710*/  IMAD.MOV.U32 R0, RZ, RZ, 0x1f ;  /* 0x0000001fff007424 */ /* 0x000fce00078e00ff */
[----:B------:R-:W-:Y:S05]  /*19720*/  WARPSYNC.COLLECTIVE R6, `(.L_x_8112) ;  /* 0x0000000006087348 */ /* 0x000fea0003c00000 */
[----:B------:R0:W1:Y:S02]  /*19730*/  SHFL.IDX P0, R0, R5, R3, R0 ;  /* 0x0000000305007389 */ /* 0x0000640000000000 */
[----:B01----:R-:W-:Y:S05]  /*19740*/  ENDCOLLECTIVE ;  /* 0x000000000000791b */ /* 0x003fea0003800000 */
.L_x_8112:
[----:B------:R-:W-:Y:S01]  /*19750*/  IMAD.MOV.U32 R11, RZ, RZ, R0 ;  /* 0x000000ffff0b7224 */ /* 0x000fe200078e0000 */
[----:B------:R-:W-:Y:S06]  /*19760*/  BRA `(.L_x_8113) ;  /* 0xffffff5000f47947 */ /* 0x000fec000383ffff */
.L_x_7778:
[----:B------:R-:W-:Y:S01]  /*19770*/  BSSY B0, `(.L_x_8114) ;  /* 0x0000007000007945 */ /* 0x000fe20003800000 */
[----:B------:R-:W-:Y:S02]  /*19780*/  IMAD.MOV.U32 R8, RZ, RZ, 0x10 ;  /* 0x00000010ff087424 */ /* 0x000fe400078e00ff */
[----:B------:R-:W-:Y:S02]  /*19790*/  IMAD.MOV.U32 R7, RZ, RZ, 0x1f ;  /* 0x0000001fff077424 */ /* 0x000fe400078e00ff */
[----:B------:R-:W-:-:S07]  /*197a0*/  IMAD.MOV.U32 R6, RZ, RZ, -0x1 ;  /* 0xffffffffff067424 */ /* 0x000fce00078e00ff */
[----:B------:R-:W-:Y:S05]  /*197b0*/  WARPSYNC.COLLECTIVE R6, `(.L_x_8115) ;  /* 0x0000000006087348 */ /* 0x000fea0003c00000 */
[----:B------:R0:W1:Y:S02]  /*197c0*/  SHFL.DOWN P0, R0, R9, R8, R7 ;  /* 0x0800000809007389 */ /* 0x0000640000000007 */
[----:B01----:R-:W-:Y:S05]  /*197d0*/  ENDCOLLECTIVE ;  /* 0x000000000000791b */ /* 0x003fea0003800000 */
.L_x_8115:
[----:B------:R-:W-:Y:S05]  /*197e0*/  BSYNC B0 ;  /* 0x0000000000007941 */ /* 0x000fea0003800000 */
.L_x_8114:
[----:B------:R-:W-:Y:S01]  /*197f0*/  FMNMX R9, R9, R0, !PT ;  /* 0x0000000009097209 */ /* 0x000fe20007800000 */
[----:B------:R-:W-:Y:S02]  /*19800*/  IMAD.MOV.U32 R8, RZ, RZ, 0x8 ;  /* 0x00000008ff087424 */ /* 0x000fe400078e00ff */
[----:B------:R-:W-:Y:S02]  /*19810*/  IMAD.MOV.U32 R7, RZ, RZ, 0x1f ;  /* 0x0000001fff077424 */ /* 0x000fe400078e00ff */
[----:B------:R-:W-:-:S07]  /*19820*/  IMAD.MOV.U32 R6, RZ, RZ, -0x1 ;  /* 0xffffffffff067424 */ /* 0x000fce00078e00ff */
[----:B------:R-:W-:Y:S05]  /*19830*/  WARPSYNC.COLLECTIVE R6, `(.L_x_8116) ;  /* 0x0000000006087348 */ /* 0x000fea0003c00000 */
[----:B------:R0:W1:Y:S02]  /*19840*/  SHFL.DOWN P0, R0, R9, R8, R7 ;  /* 0x0800000809007389 */ /* 0x0000640000000007 */
[----:B01----:R-:W-:Y:S05]  /*19850*/  ENDCOLLECTIVE ;  /* 0x000000000000791b */ /* 0x003fea0003800000 */
.L_x_8116:
[----:B------:R-:W-:Y:S01]  /*19860*/  IMAD.MOV.U32 R8, RZ, RZ, 0x4 ;  /* 0x00000004ff087424 */ /* 0x000fe200078e00ff */
[----:B------:R-:W-:-:S05]  /*19870*/  FMNMX R3, R9, R0, !PT ;  /* 0x0000000009037209 */ /* 0x000fca0007800000 */
[----:B------:R-:W-:-:S07]  /*19880*/  IMAD.MOV.U32 R9, RZ, RZ, R3 ;  /* 0x000000ffff097224 */ /* 0x000fce00078e0003 */
[----:B------:R-:W-:Y:S05]  /*19890*/  WARPSYNC.COLLECTIVE R6, `(.L_x_8117) ;  /* 0x0000000006087348 */ /* 0x000fea0003c00000 */
[----:B------:R0:W1:Y:S02]  /*198a0*/  SHFL.DOWN P0, R0, R9, R8, R7 ;  /* 0x0800000809007389 */ /* 0x0000640000000007 */
[----:B01----:R-:W-:Y:S05]  /*198b0*/  ENDCOLLECTIVE ;  /* 0x000000000000791b */ /* 0x003fea0003800000 */
.L_x_8117:
[----:B------:R-:W-:Y:S01]  /*198c0*/  IMAD.MOV.U32 R8, RZ, RZ, 0x2 ;  /* 0x00000002ff087424 */ /* 0x000fe200078e00ff */
[----:B------:R-:W-:Y:S01]  /*198d0*/  FMNMX R5, R3, R0, !PT ;  /* 0x0000000003057209 */ /* 0x000fe20007800000 */
[----:B------:R-:W-:-:S04]  /*198e0*/  IMAD.MOV.U32 R3, RZ, RZ, RZ ;  /* 0x000000ffff037224 */ /* 0x000fc800078e00ff */
[----:B------:R-:W-:-:S07]  /*198f0*/  IMAD.MOV.U32 R9, RZ, RZ, R5 ;  /* 0x000000ffff097224 */ /* 0x000fce00078e0005 */
[----:B------:R-:W-:Y:S05]  /*19900*/  WARPSYNC.COLLECTIVE R6, `(.L_x_8118) ;  /* 0x0000000006087348 */ /* 0x000fea0003c00000 */
[----:B------:R0:W1:Y:S02]  /*19910*/  SHFL.DOWN P0, R0, R9, R8, R7 ;  /* 0x0800000809007389 */ /* 0x0000640000000007 */
[----:B01----:R-:W-:Y:S05]  /*19920*/  ENDCOLLECTIVE ;  /* 0x000000000000791b */ /* 0x003fea0003800000 */
.L_x_8118:
[----:B------:R-:W-:Y:S01]  /*19930*/  IMAD.MOV.U32 R8, RZ, RZ, 0x1 ;  /* 0x00000001ff087424 */ /* 0x000fe200078e00ff */
[----:B------:R-:W-:-:S05]  /*19940*/  FMNMX R10, R5, R0, !PT ;  /* 0x00000000050a7209 */ /* 0x000fca0007800000 */
[----:B------:R-:W-:-:S07]  /*19950*/  IMAD.MOV.U32 R9, RZ, RZ, R10 ;  /* 0x000000ffff097224 */ /* 0x000fce00078e000a */
[----:B------:R-:W-:Y:S05]  /*19960*/  WARPSYNC.COLLECTIVE R6, `(.L_x_8119) ;  /* 0x0000000006087348 */ /* 0x000fea0003c00000 */
[----:B------:R0:W1:Y:S02]  /*19970*/  SHFL.DOWN P0, R0, R9, R8, R7 ;  /* 0x0800000809007389 */ /* 0x0000640000000007 */
[----:B01----:R-:W-:Y:S05]  /*19980*/  ENDCOLLECTIVE ;  /* 0x000000000000791b */ /* 0x003fea0003800000 */
.L_x_8119:
[----:B------:R-:W-:-:S05]  /*19990*/  FMNMX R0, R10, R0, !PT ;  /* 0x000000000a007209 */ /* 0x000fca0007800000 */
[----:B------:R-:W-:Y:S02]  /*199a0*/  IMAD.MOV.U32 R5, RZ, RZ, R0 ;  /* 0x000000ffff057224 */ /* 0x000fe400078e0000 */
[----:B------:R-:W-:-:S07]  /*199b0*/  IMAD.MOV.U32 R0, RZ, RZ, 0x1f ;  /* 0x0000001fff007424 */ /* 0x000fce00078e00ff */
[----:B------:R-:W-:Y:S05]  /*199c0*/  WARPSYNC.COLLECTIVE R6, `(.L_x_8120) ;  /* 0x0000000006087348 */ /* 0x000fea0003c00000 */
[----:B------:R0:W1:Y:S02]  /*199d0*/  SHFL.IDX P0, R0, R5, R3, R0 ;  /* 0x0000000305007389 */ /* 0x0000640000000000 */
[----:B01----:R-:W-:Y:S05]  /*199e0*/  ENDCOLLECTIVE ;  /* 0x000000000000791b */ /* 0x003fea0003800000 */
.L_x_8120:
[----:B------:R-:W-:Y:S01]  /*199f0*/  IMAD.MOV.U32 R11, RZ, RZ, R0 ;  /* 0x000000ffff0b7224 */ /* 0x000fe200078e0000 */
[----:B------:R-:W-:Y:S06]  /*19a00*/  BRA `(.L_x_8121) ;  /* 0xffffff5400947947 */ /* 0x000fec000383ffff */
.L_x_7786:
[----:B------:R-:W-:Y:S01]  /*19a10*/  BSSY B0, `(.L_x_8122) ;  /* 0x0000007000007945 */ /* 0x000fe20003800000 */
[----:B------:R-:W-:Y:S02]  /*19a20*/  IMAD.MOV.U32 R8, RZ, RZ, 0x10 ;  /* 0x00000010ff087424 */ /* 0x000fe400078e00ff */
[----:B------:R-:W-:Y:S02]  /*19a30*/  IMAD.MOV.U32 R7, RZ, RZ, 0x1f ;  /* 0x0000001fff077424 */ /* 0x000fe400078e00ff */
[----:B------:R-:W-:-:S07]  /*19a40*/  IMAD.MOV.U32 R6, RZ, RZ, -0x1 ;  /* 0xffffffffff067424 */ /* 0x000fce00078e00ff */
[----:B------:R-:W-:Y:S05]  /*19a50*/  WARPSYNC.COLLECTIVE R6, `(.L_x_8123) ;  /* 0x0000000006087348 */ /* 0x000fea0003c00000 */
[----:B------:R0:W1:Y:S02]  /*19a60*/  SHFL.DOWN P0, R0, R9, R8, R7 ;  /* 0x0800000809007389 */ /* 0x0000640000000007 */
[----:B01----:R-:W-:Y:S05]  /*19a70*/  ENDCOLLECTIVE ;  /* 0x000000000000791b */ /* 0x003fea0003800000 */
.L_x_8123:
[----:B------:R-:W-:Y:S05]  /*19a80*/  BSYNC B0 ;  /* 0x0000000000007941 */ /* 0x000fea0003800000 */
.L_x_8122:
[----:B------:R-:W-:Y:S01]  /*19a90*/  FMNMX R9, R9, R0, !PT ;  /* 0x0000000009097209 */ /* 0x000fe20007800000 */
[----:B------:R-:W-:Y:S02]  /*19aa0*/  IMAD.MOV.U32 R8, RZ, RZ, 0x8 ;  /* 0x00000008ff087424 */ /* 0x000fe400078e00ff */
[----:B------:R-:W-:Y:S02]  /*19ab0*/  IMAD.MOV.U32 R7, RZ, RZ, 0x1f ;  /* 0x0000001fff077424 */ /* 0x000fe400078e00ff */
[----:B------:R-:W-:-:S07]  /*19ac0*/  IMAD.MOV.U32 R6, RZ, RZ, -0x1 ;  /* 0xffffffffff067424 */ /* 0x000fce00078e00ff */
[----:B------:R-:W-:Y:S05]  /*19ad0*/  WARPSYNC.COLLECTIVE R6, `(.L_x_8124) ;  /* 0x0000000006087348 */ /* 0x000fea0003c00000 */
[----:B------:R0:W1:Y:S02]  /*19ae0*/  SHFL.DOWN P0, R0, R9, R8, R7 ;  /* 0x0800000809007389 */ /* 0x0000640000000007 */
[----:B01----:R-:W-:Y:S05]  /*19af0*/  ENDCOLLECTIVE ;  /* 0x000000000000791b */ /* 0x003fea0003800000 */
.L_x_8124:
[----:B------:R-:W-:Y:S01]  /*19b00*/  IMAD.MOV.U32 R8, RZ, RZ, 0x4 ;  /* 0x00000004ff087424 */ /* 0x000fe200078e00ff */
[----:B------:R-:W-:-:S05]  /*19b10*/  FMNMX R3, R9, R0, !PT ;  /* 0x0000000009037209 */ /* 0x000fca0007800000 */
[----:B------:R-:W-:-:S07]  /*19b20*/  IMAD.MOV.U32 R9, RZ, RZ, R3 ;  /* 0x000000ffff097224 */ /* 0x000fce00078e0003 */
[----:B------:R-:W-:Y:S05]  /*19b30*/  WARPSYNC.COLLECTIVE R6, `(.L_x_8125) ;  /* 0x0000000006087348 */ /* 0x000fea0003c00000 */
[----:B------:R0:W1:Y:S02]  /*19b40*/  SHFL.DOWN P0, R0, R9, R8, R7 ;  /* 0x0800000809007389 */ /* 0x0000640000000007 */
[----:B01----:R-:W-:Y:S05]  /*19b50*/  ENDCOLLECTIVE ;  /* 0x000000000000791b */ /* 0x003fea0003800000 */
.L_x_8125:
[----:B------:R-:W-:Y:S01]  /*19b60*/  IMAD.MOV.U32 R8, RZ, RZ, 0x2 ;  /* 0x00000002ff087424 */ /* 0x000fe200078e00ff */
[----:B------:R-:W-:Y:S01]  /*19b70*/  FMNMX R5, R3, R0, !PT ;  /* 0x0000000003057209 */ /* 0x000fe20007800000 */
[----:B------:R-:W-:-:S04]  /*19b80*/  IMAD.MOV.U32 R3, RZ, RZ, RZ ;  /* 0x000000ffff037224 */ /* 0x000fc800078e00ff */
[----:B------:R-:W-:-:S07]  /*19b90*/  IMAD.MOV.U32 R9, RZ, RZ, R5 ;  /* 0x000000ffff097224 */ /* 0x000fce00078e0005 */
[----:B------:R-:W-:Y:S05]  /*19ba0*/  WARPSYNC.COLLECTIVE R6, `(.L_x_8126) ;  /* 0x0000000006087348 */ /* 0x000fea0003c00000 */
[----:B------:R0:W1:Y:S02]  /*19bb0*/  SHFL.DOWN P0, R0, R9, R8, R7 ;  /* 0x0800000809007389 */ /* 0x0000640000000007 */
[----:B01----:R-:W-:Y:S05]  /*19bc0*/  ENDCOLLECTIVE ;  /* 0x000000000000791b */ /* 0x003fea0003800000 */
.L_x_8126:
[----:B------:R-:W-:Y:S01]  /*19bd0*/  IMAD.MOV.U32 R8, RZ, RZ, 0x1 ;  /* 0x00000001ff087424 */ /* 0x000fe200078e00ff */
[----:B------:R-:W-:-:S05]  /*19be0*/  FMNMX R10, R5, R0, !PT ;  /* 0x00000000050a7209 */ /* 0x000fca0007800000 */
[----:B------:R-:W-:-:S07]  /*19bf0*/  IMAD.MOV.U32 R9, RZ, RZ, R10 ;  /* 0x000000ffff097224 */ /* 0x000fce00078e000a */
[----:B------:R-:W-:Y:S05]  /*19c00*/  WARPSYNC.COLLECTIVE R6, `(.L_x_8127) ;  /* 0x0000000006087348 */ /* 0x000fea0003c00000 */
[----:B------:R0:W1:Y:S02]  /*19c10*/  SHFL.DOWN P0, R0, R9, R8, R7 ;  /* 0x0800000809007389 */ /* 0x0000640000000007 */
[----:B01----:R-:W-:Y:S05]  /*19c20*/  ENDCOLLECTIVE ;  /* 0x000000000000791b */ /* 0x003fea0003800000 */
.L_x_8127:
[----:B------:R-:W-:-:S05]  /*19c30*/  FMNMX R0, R10, R0, !PT ;  /* 0x000000000a007209 */ /* 0x000fca0007800000 */
[----:B------:R-:W-:Y:S02]  /*19c40*/  IMAD.MOV.U32 R5, RZ, RZ, R0 ;  /* 0x000000ffff057224 */ /* 0x000fe400078e0000 */
[----:B------:R-:W-:-:S07]  /*19c50*/  IMAD.MOV.U32 R0, RZ, RZ, 0x1f ;  /* 0x0000001fff007424 */ /* 0x000fce00078e00ff */
[----:B------:R-:W-:Y:S05]  /*19c60*/  WARPSYNC.COLLECTIVE R6, `(.L_x_8128) ;  /* 0x0000000006087348 */ /* 0x000fea0003c00000 */
[----:B------:R0:W1:Y:S02]  /*19c70*/  SHFL.IDX P0, R0, R5, R3, R0 ;  /* 0x0000000305007389 */ /* 0x0000640000000000 */
[----:B01----:R-:W-:Y:S05]  /*19c80*/  ENDCOLLECTIVE ;  /* 0x000000000000791b */ /* 0x003fea0003800000 */
.L_x_8128:
[----:B------:R-:W-:Y:S01]  /*19c90*/  IMAD.MOV.U32 R11, RZ, RZ, R0 ;  /* 0x000000ffff0b7224 */ /* 0x000fe200078e0000 */
[----:B------:R-:W-:Y:S06]  /*19ca0*/  BRA `(.L_x_8129) ;  /* 0xffffff5800347947 */ /* 0x000fec000383ffff */
.L_x_7794:
[----:B------:R-:W-:Y:S01]  /*19cb0*/  BSSY B0, `(.L_x_8130) ;  /* 0x0000007000007945 */ /* 0x000fe20003800000 */
[----:B------:R-:W-:Y:S02]  /*19cc0*/  IMAD.MOV.U32 R8, RZ, RZ, 0x10 ;  /* 0x00000010ff087424 */ /* 0x000fe400078e00ff */
[----:B------:R-:W-:Y:S02]  /*19cd0*/  IMAD.MOV.U32 R7, RZ, RZ, 0x1f ;  /* 0x0000001fff077424 */ /* 0x000fe400078e00ff */
[----:B------:R-:W-:-:S07]  /*19ce0*/  IMAD.MOV.U32 R6, RZ, RZ, -0x1 ;  /* 0xffffffffff067424 */ /* 0x000fce00078e00ff */
[----:B------:R-:W-:Y:S05]  /*19cf0*/  WARPSYNC.COLLECTIVE R6, `(.L_x_8131) ;  /* 0x0000000006087348 */ /* 0x000fea0003c00000 */
[----:B------:R0:W1:Y:S02]  /*19d00*/  SHFL.DOWN P0, R0, R9, R8, R7 ;  /* 0x0800000809007389 */ /* 0x0000640000000007 */
[----:B01----:R-:W-:Y:S05]  /*19d10*/  ENDCOLLECTIVE ;  /* 0x000000000000791b */ /* 0x003fea0003800000 */
.L_x_8131:
[----:B------:R-:W-:Y:S05]  /*19d20*/  BSYNC B0 ;  /* 0x0000000000007941 */ /* 0x000fea0003800000 */
.L_x_8130:
[----:B------:R-:W-:Y:S01]  /*19d30*/  FMNMX R9, R9, R0, !PT ;  /* 0x0000000009097209 */ /* 0x000fe20007800000 */
[----:B------:R-:W-:Y:S02]  /*19d40*/  IMAD.MOV.U32 R8, RZ, RZ, 0x8 ;  /* 0x00000008ff087424 */ /* 0x000fe400078e00ff */
[----:B------:R-:W-:Y:S02]  /*19d50*/  IMAD.MOV.U32 R7, RZ, RZ, 0x1f ;  /* 0x0000001fff077424 */ /* 0x000fe400078e00ff */
[----:B------:R-:W-:-:S07]  /*19d60*/  IMAD.MOV.U32 R6, RZ, RZ, -0x1 ;  /* 0xffffffffff067424 */ /* 0x000fce00078e00ff */
[----:B------:R-:W-:Y:S05]  /*19d70*/  WARPSYNC.COLLECTIVE R6, `(.L_x_8132) ;  /* 0x0000000006087348 */ /* 0x000fea0003c00000 */
[----:B------:R0:W1:Y:S02]  /*19d80*/  SHFL.DOWN P0, R0, R9, R8, R7 ;  /* 0x0800000809007389 */ /* 0x0000640000000007 */
[----:B01----:R-:W-:Y:S05]  /*19d90*/  ENDCOLLECTIVE ;  /* 0x000000000000791b */ /* 0x003fea0003800000 */
.L_x_8132:
[----:B------:R-:W-:Y:S01]  /*19da0*/  IMAD.MOV.U32 R8, RZ, RZ, 0x4 ;  /* 0x00000004ff087424 */ /* 0x000fe200078e00ff */
[----:B------:R-:W-:-:S05]  /*19db0*/  FMNMX R3, R9, R0, !PT ;  /* 0x0000000009037209 */ /* 0x000fca0007800000 */
[----:B------:R-:W-:-:S07]  /*19dc0*/  IMAD.MOV.U32 R9, RZ, RZ, R3 ;  /* 0x000000ffff097224 */ /* 0x000fce00078e0003 */
[----:B------:R-:W-:Y:S05]  /*19dd0*/  WARPSYNC.COLLECTIVE R6, `(.L_x_8133) ;  /* 0x0000000006087348 */ /* 0x000fea0003c00000 */
[----:B------:R0:W1:Y:S02]  /*19de0*/  SHFL.DOWN P0, R0, R9, R8, R7 ;  /* 0x0800000809007389 */ /* 0x0000640000000007 */
[----:B01----:R-:W-:Y:S05]  /*19df0*/  ENDCOLLECTIVE ;  /* 0x000000000000791b */ /* 0x003fea0003800000 */
.L_x_8133:
[----:B------:R-:W-:Y:S01]  /*19e00*/  IMAD.MOV.U32 R8, RZ, RZ, 0x2 ;  /* 0x00000002ff087424 */ /* 0x000fe200078e00ff */
[----:B------:R-:W-:Y:S01]  /*19e10*/  FMNMX R5, R3, R0, !PT ;  /* 0x0000000003057209 */ /* 0x000fe20007800000 */
[----:B------:R-:W-:-:S04]  /*19e20*/  IMAD.MOV.U32 R3, RZ, RZ, RZ ;  /* 0x000000ffff037224 */ /* 0x000fc800078e00ff */
[----:B------:R-:W-:-:S07]  /*19e30*/  IMAD.MOV.U32 R9, RZ, RZ, R5 ;  /* 0x000000ffff097224 */ /* 0x000fce00078e0005 */
[----:B------:R-:W-:Y:S05]  /*19e40*/  WARPSYNC.COLLECTIVE R6, `(.L_x_8134) ;  /* 0x0000000006087348 */ /* 0x000fea0003c00000 */
[----:B------:R0:W1:Y:S02]  /*19e50*/  SHFL.DOWN P0, R0, R9, R8, R7 ;  /* 0x0800000809007389 */ /* 0x0000640000000007 */
[----:B01----:R-:W-:Y:S05]  /*19e60*/  ENDCOLLECTIVE ;  /* 0x000000000000791b */ /* 0x003fea0003800000 */
.L_x_8134:
[----:B------:R-:W-:Y:S01]  /*19e70*/  IMAD.MOV.U32 R8, RZ, RZ, 0x1 ;  /* 0x00000001ff087424 */ /* 0x000fe200078e00ff */
[----:B------:R-:W-:-:S05]  /*19e80*/  FMNMX R10, R5, R0, !PT ;  /* 0x00000000050a7209 */ /* 0x000fca0007800000 */
[----:B------:R-:W-:-:S07]  /*19e90*/  IMAD.MOV.U32 R9, RZ, RZ, R10 ;  /* 0x000000ffff097224 */ /* 0x000fce00078e000a */
[----:B------:R-:W-:Y:S05]  /*19ea0*/  WARPSYNC.COLLECTIVE R6, `(.L_x_8135) ;  /* 0x0000000006087348 */ /* 0x000fea0003c00000 */
[----:B------:R0:W1:Y:S02]  /*19eb0*/  SHFL.DOWN P0, R0, R9, R8, R7 ;  /* 0x0800000809007389 */ /* 0x0000640000000007 */
[----:B01----:R-:W-:Y:S05]  /*19ec0*/  ENDCOLLECTIVE ;  /* 0x000000000000791b */ /* 0x003fea0003800000 */
.L_x_8135:
[----:B------:R-:W-:-:S05]  /*19ed0*/  FMNMX R0, R10, R0, !PT ;  /* 0x000000000a007209 */ /* 0x000fca0007800000 */
[----:B------:R-:W-:Y:S02]  /*19ee0*/  IMAD.MOV.U32 R5, RZ, RZ, R0 ;  /* 0x000000ffff057224 */ /* 0x000fe400078e0000 */
[----:B------:R-:W-:-:S07]  /*19ef0*/  IMAD.MOV.U32 R0, RZ, RZ, 0x1f ;  /* 0x0000001fff007424 */ /* 0x000fce00078e00ff */
[----:B------:R-:W-:Y:S05]  /*19f00*/  WARPSYNC.COLLECTIVE R6, `(.L_x_8136) ;  /* 0x0000000006087348 */ /* 0x000fea0003c00000 */
[----:B------:R0:W1:Y:S02]  /*19f10*/  SHFL.IDX P0, R0, R5, R3, R0 ;  /* 0x0000000305007389 */ /* 0x0000640000000000 */
[----:B01----:R-:W-:Y:S05]  /*19f20*/  ENDCOLLECTIVE ;  /* 0x000000000000791b */ /* 0x003fea0003800000 */
.L_x_8136:
[----:B------:R-:W-:Y:S01]  /*19f30*/  IMAD.MOV.U32 R11, RZ, RZ, R0 ;  /* 0x000000ffff0b7224 */ /* 0x000fe200078e0000 */
[----:B------:R-:W-:Y:S06]  /*19f40*/  BRA `(.L_x_8137) ;  /* 0xffffff5800d47947 */ /* 0x000fec000383ffff */
.L_x_7802:
[----:B------:R-:W-:Y:S01]  /*19f50*/  BSSY B0, `(.L_x_8138) ;  /* 0x0000007000007945 */ /* 0x000fe20003800000 */
[----:B------:R-:W-:Y:S02]  /*19f60*/  IMAD.MOV.U32 R8, RZ, RZ, 0x10 ;  /* 0x00000010ff087424 */ /* 0x000fe400078e00ff */
[----:B------:R-:W-:Y:S02]  /*19f70*/  IMAD.MOV.U32 R7, RZ, RZ, 0x1f ;  /* 0x0000001fff077424 */ /* 0x000fe400078e00ff */
[----:B------:R-:W-:-:S07]  /*19f80*/  IMAD.MOV.U32 R6, RZ, RZ, -0x1 ;  /* 0xffffffffff067424 */ /* 0x000fce00078e00ff */
[----:B------:R-:W-:Y:S05]  /*19f90*/  WARPSYNC.COLLECTIVE R6, `(.L_x_8139) ;  /* 0x0000000006087348 */ /* 0x000fea0003c00000 */
[----:B------:R0:W1:Y:S02]  /*19fa0*/  SHFL.DOWN P0, R0, R9, R8, R7 ;  /* 0x0800000809007389 */ /* 0x0000640000000007 */
[----:B01----:R-:W-:Y:S05]  /*19fb0*/  ENDCOLLECTIVE ;  /* 0x000000000000791b */ /* 0x003fea0003800000 */
.L_x_8139:
[----:B------:R-:W-:Y:S05]  /*19fc0*/  BSYNC B0 ;  /* 0x0000000000007941 */ /* 0x000fea0003800000 */
.L_x_8138:
[----:B------:R-:W-:Y:S01]  /*19fd0*/  FMNMX R9, R9, R0, !PT ;  /* 0x0000000009097209 */ /* 0x000fe20007800000 */
[----:B------:R-:W-:Y:S02]  /*19fe0*/  IMAD.MOV.U32 R8, RZ, RZ, 0x8 ;  /* 0x00000008ff087424 */ /* 0x000fe400078e00ff */
[----:B------:R-:W-:Y:S02]  /*19ff0*/  IMAD.MOV.U32 R7, RZ, RZ, 0x1f ;  /* 0x0000001fff077424 */ /* 0x000fe400078e00ff */
[----:B------:R-:W-:-:S07]  /*1a000*/  IMAD.MOV.U32 R6, RZ, RZ, -0x1 ;  /* 0xffffffffff067424 */ /* 0x000fce00078e00ff */
[----:B------:R-:W-:Y:S05]  /*1a010*/  WARPSYNC.COLLECTIVE R6, `(.L_x_8140) ;  /* 0x0000000006087348 */ /* 0x000fea0003c00000 */
[----:B------:R0:W1:Y:S02]  /*1a020*/  SHFL.DOWN P0, R0, R9, R8, R7 ;  /* 0x0800000809007389 */ /* 0x0000640000000007 */
[----:B01----:R-:W-:Y:S05]  /*1a030*/  ENDCOLLECTIVE ;  /* 0x000000000000791b */ /* 0x003fea0003800000 */
.L_x_8140:
[----:B------:R-:W-:Y:S01]  /*1a040*/  IMAD.MOV.U32 R8, RZ, RZ, 0x4 ;  /* 0x00000004ff087424 */ /* 0x000fe200078e00ff */
[----:B------:R-:W-:-:S05]  /*1a050*/  FMNMX R3, R9, R0, !PT ;  /* 0x0000000009037209 */ /* 0x000fca0007800000 */
[----:B------:R-:W-:-:S07]  /*1a060*/  IMAD.MOV.U32 R9, RZ, RZ, R3 ;  /* 0x000000ffff097224 */ /* 0x000fce00078e0003 */
[----:B------:R-:W-:Y:S05]  /*1a070*/  WARPSYNC.COLLECTIVE R6, `(.L_x_8141) ;  /* 0x0000000006087348 */ /* 0x000fea0003c00000 */
[----:B------:R0:W1:Y:S02]  /*1a080*/  SHFL.DOWN P0, R0, R9, R8, R7 ;  /* 0x0800000809007389 */ /* 0x0000640000000007 */
[----:B01----:R-:W-:Y:S05]  /*1a090*/  ENDCOLLECTIVE ;  /* 0x000000000000791b */ /* 0x003fea0003800000 */
.L_x_8141:
[----:B------:R-:W-:Y:S01]  /*1a0a0*/  IMAD.MOV.U32 R8, RZ, RZ, 0x2 ;  /* 0x00000002ff087424 */ /* 0x000fe200078e00ff */
[----:B------:R-:W-:Y:S01]  /*1a0b0*/  FMNMX R5, R3, R0, !PT ;  /* 0x0000000003057209 */ /* 0x000fe20007800000 */
[----:B------:R-:W-:-:S04]  /*1a0c0*/  IMAD.MOV.U32 R3, RZ, RZ, RZ ;  /* 0x000000ffff037224 */ /* 0x000fc800078e00ff */
[----:B------:R-:W-:-:S07]  /*1a0d0*/  IMAD.MOV.U32 R9, RZ, RZ, R5 ;  /* 0x000000ffff097224 */ /* 0x000fce00078e0005 */
[----:B------:R-:W-:Y:S05]  /*1a0e0*/  WARPSYNC.COLLECTIVE R6, `(.L_x_8142) ;  /* 0x0000000006087348 */ /* 0x000fea0003c00000 */
[----:B------:R0:W1:Y:S02]  /*1a0f0*/  SHFL.DOWN P0, R0, R9, R8, R7 ;  /* 0x0800000809007389 */ /* 0x0000640000000007 */
[----:B01----:R-:W-:Y:S05]  /*1a100*/  ENDCOLLECTIVE ;  /* 0x000000000000791b */ /* 0x003fea0003800000 */
.L_x_8142:
[----:B------:R-:W-:Y:S01]  /*1a110*/  IMAD.MOV.U32 R8, RZ, RZ, 0x1 ;  /* 0x00000001ff087424 */ /* 0x000fe200078e00ff */
[----:B------:R-:W-:-:S05]  /*1a120*/  FMNMX R10, R5, R0, !PT ;  /* 0x00000000050a7209 */ /* 0x000fca0007800000 */
[----:B------:R-:W-:-:S07]  /*1a130*/  IMAD.MOV.U32 R9, RZ, RZ, R10 ;  /* 0x000000ffff097224 */ /* 0x000fce00078e000a */
[----:B------:R-:W-:Y:S05]  /*1a140*/  WARPSYNC.COLLECTIVE R6, `(.L_x_8143) ;  /* 0x0000000006087348 */ /* 0x000fea0003c00000 */
[----:B------:R0:W1:Y:S02]  /*1a150*/  SHFL.DOWN P0, R0, R9, R8, R7 ;  /* 0x0800000809007389 */ /* 0x0000640000000007 */
[----:B01----:R-:W-:Y:S05]  /*1a160*/  ENDCOLLECTIVE ;  /* 0x000000000000791b */ /* 0x003fea0003800000 */
.L_x_8143:
[----:B------:R-:W-:-:S05]  /*1a170*/  FMNMX R0, R10, R0, !PT ;  /* 0x000000000a007209 */ /* 0x000fca0007800000 */
[----:B------:R-:W-:Y:S02]  /*1a180*/  IMAD.MOV.U32 R5, RZ, RZ, R0 ;  /* 0x000000ffff057224 */ /* 0x000fe400078e0000 */
[----:B------:R-:W-:-:S07]  /*1a190*/  IMAD.MOV.U32 R0, RZ, RZ, 0x1f ;  /* 0x0000001fff007424 */ /* 0x000fce00078e00ff */
[----:B------:R-:W-:Y:S05]  /*1a1a0*/  WARPSYNC.COLLECTIVE R6, `(.L_x_8144) ;  /* 0x0000000006087348 */ /* 0x000fea0003c00000 */
[----:B------:R0:W1:Y:S02]  /*1a1b0*/  SHFL.IDX P0, R0, R5, R3, R0 ;  /* 0x0000000305007389 */ /* 0x0000640000000000 */
[----:B01----:R-:W-:Y:S05]  /*1a1c0*/  ENDCOLLECTIVE ;  /* 0x000000000000791b */ /* 0x003fea0003800000 */
.L_x_8144:
[----:B------:R-:W-:Y:S01]  /*1a1d0*/  IMAD.MOV.U32 R11, RZ, RZ, R0 ;  /* 0x000000ffff0b7224 */ /* 0x000fe200078e0000 */
[----:B------:R-:W-:Y:S06]  /*1a1e0*/  BRA `(.L_x_8145) ;  /* 0xffffff5c00747947 */ /* 0x000fec000383ffff */
.L_x_7810:
[----:B------:R-:W-:Y:S01]  /*1a1f0*/  BSSY B0, `(.L_x_8146) ;  /* 0x0000007000007945 */ /* 0x000fe20003800000 */
[----:B------:R-:W-:Y:S02]  /*1a200*/  IMAD.MOV.U32 R8, RZ, RZ, 0x10 ;  /* 0x00000010ff087424 */ /* 0x000fe400078e00ff */
[----:B------:R-:W-:Y:S02]  /*1a210*/  IMAD.MOV.U32 R7, RZ, RZ, 0x1f ;  /* 0x0000001fff077424 */ /* 0x000fe400078e00ff */
[----:B------:R-:W-:-:S07]  /*1a220*/  IMAD.MOV.U32 R6, RZ, RZ, -0x1 ;  /* 0xffffffffff067424 */ /* 0x000fce00078e00ff */
[----:B------:R-:W-:Y:S05]  /*1a230*/  WARPSYNC.COLLECTIVE R6, `(.L_x_8147) ;  /* 0x0000000006087348 */ /* 0x000fea0003c00000 */
[----:B------:R0:W1:Y:S02]  /*1a240*/  SHFL.DOWN P0, R0, R9, R8, R7 ;  /* 0x0800000809007389 */ /* 0x0000640000000007 */
[----:B01----:R-:W-:Y:S05]  /*1a250*/  ENDCOLLECTIVE ;  /* 0x000000000000791b */ /* 0x003fea0003800000 */
.L_x_8147:
[----:B------:R-:W-:Y:S05]  /*1a260*/  BSYNC B0 ;  /* 0x0000000000007941 */ /* 0x000fea0003800000 */
.L_x_8146:
[----:B------:R-:W-:Y:S01]  /*1a270*/  FMNMX R9, R9, R0, !PT ;  /* 0x0000000009097209 */ /* 0x000fe20007800000 */
[----:B------:R-:W-:Y:S02]  /*1a280*/  IMAD.MOV.U32 R8, RZ, RZ, 0x8 ;  /* 0x00000008ff087424 */ /* 0x000fe400078e00ff */
[----:B------:R-:W-:Y:S02]  /*1a290*/  IMAD.MOV.U32 R7, RZ, RZ, 0x1f ;  /* 0x0000001fff077424 */ /* 0x000fe400078e00ff */
[----:B------:R-:W-:-:S07]  /*1a2a0*/  IMAD.MOV.U32 R6, RZ, RZ, -0x1 ;  /* 0xffffffffff067424 */ /* 0x000fce00078e00ff */
[----:B------:R-:W-:Y:S05]  /*1a2b0*/  WARPSYNC.COLLECTIVE R6, `(.L_x_8148) ;  /* 0x0000000006087348 */ /* 0x000fea0003c00000 */
[----:B------:R0:W1:Y:S02]  /*1a2c0*/  SHFL.DOWN P0, R0, R9, R8, R7 ;  /* 0x0800000809007389 */ /* 0x0000640000000007 */
[----:B01----:R-:W-:Y:S05]  /*1a2d0*/  ENDCOLLECTIVE ;  /* 0x000000000000791b */ /* 0x003fea0003800000 */
.L_x_8148:
[----:B------:R-:W-:Y:S01]  /*1a2e0*/  IMAD.MOV.U32 R8, RZ, RZ, 0x4 ;  /* 0x00000004ff087424 */ /* 0x000fe200078e00ff */
[----:B------:R-:W-:-:S05]  /*1a2f0*/  FMNMX R3, R9, R0, !PT ;  /* 0x0000000009037209 */ /* 0x000fca0007800000 */
[----:B------:R-:W-:-:S07]  /*1a300*/  IMAD.MOV.U32 R9, RZ, RZ, R3 ;  /* 0x000000ffff097224 */ /* 0x000fce00078e0003 */
[----:B------:R-:W-:Y:S05]  /*1a310*/  WARPSYNC.COLLECTIVE R6, `(.L_x_8149) ;  /* 0x0000000006087348 */ /* 0x000fea0003c00000 */
[----:B------:R0:W1:Y:S02]  /*1a320*/  SHFL.DOWN P0, R0, R9, R8, R7 ;  /* 0x0800000809007389 */ /* 0x0000640000000007 */
[----:B01----:R-:W-:Y:S05]  /*1a330*/  ENDCOLLECTIVE ;  /* 0x000000000000791b */ /* 0x003fea0003800000 */
.L_x_8149:
[----:B------:R-:W-:Y:S01]  /*1a340*/  IMAD.MOV.U32 R8, RZ, RZ, 0x2 ;  /* 0x00000002ff087424 */ /* 0x000fe200078e00ff */
[----:B------:R-:W-:Y:S01]  /*1a350*/  FMNMX R5, R3, R0, !PT ;  /* 0x0000000003057209 */ /* 0x000fe20007800000 */
[----:B------:R-:W-:-:S04]  /*1a360*/  IMAD.MOV.U32 R3, RZ, RZ, RZ ;  /* 0x000000ffff037224 */ /* 0x000fc800078e00ff */
[----:B------:R-:W-:-:S07]  /*1a370*/  IMAD.MOV.U32 R9, RZ, RZ, R5 ;  /* 0x000000ffff097224 */ /* 0x000fce00078e0005 */
[----:B------:R-:W-:Y:S05]  /*1a380*/  WARPSYNC.COLLECTIVE R6, `(.L_x_8150) ;  /* 0x0000000006087348 */ /* 0x000fea0003c00000 */
[----:B------:R0:W1:Y:S02]  /*1a390*/  SHFL.DOWN P0, R0, R9, R8, R7 ;  /* 0x0800000809007389 */ /* 0x0000640000000007 */
[----:B01----:R-:W-:Y:S05]  /*1a3a0*/  ENDCOLLECTIVE ;  /* 0x000000000000791b */ /* 0x003fea0003800000 */
.L_x_8150:
[----:B------:R-:W-:Y:S01]  /*1a3b0*/  IMAD.MOV.U32 R8, RZ, RZ, 0x1 ;  /* 0x00000001ff087424 */ /* 0x000fe200078e00ff */
[----:B------:R-:W-:-:S05]  /*1a3c0*/  FMNMX R10, R5, R0, !PT ;  /* 0x00000000050a7209 */ /* 0x000fca0007800000 */
[----:B------:R-:W-:-:S07]  /*1a3d0*/  IMAD.MOV.U32 R9, RZ, RZ, R10 ;  /* 0x000000ffff097224 */ /* 0x000fce00078e000a */
[----:B------:R-:W-:Y:S05]  /*1a3e0*/  WARPSYNC.COLLECTIVE R6, `(.L_x_8151) ;  /* 0x0000000006087348 */ /* 0x000fea0003c00000 */
[----:B------:R0:W1:Y:S02]  /*1a3f0*/  SHFL.DOWN P0, R0, R9, R8, R7 ;  /* 0x0800000809007389 */ /* 0x0000640000000007 */
[----:B01----:R-:W-:Y:S05]  /*1a400*/  ENDCOLLECTIVE ;  /* 0x000000000000791b */ /* 0x003fea0003800000 */
.L_x_8151:
[----:B------:R-:W-:-:S05]  /*1a410*/  FMNMX R0, R10, R0, !PT ;  /* 0x000000000a007209 */ /* 0x000fca0007800000 */
[----:B------:R-:W-:Y:S02]  /*1a420*/  IMAD.MOV.U32 R5, RZ, RZ, R0 ;  /* 0x000000ffff057224 */ /* 0x000fe400078e0000 */
[----:B------:R-:W-:-:S07]  /*1a430*/  IMAD.MOV.U32 R0, RZ, RZ, 0x1f ;  /* 0x0000001fff007424 */ /* 0x000fce00078e00ff */
[----:B------:R-:W-:Y:S05]  /*1a440*/  WARPSYNC.COLLECTIVE R6, `(.L_x_8152) ;  /* 0x0000000006087348 */ /* 0x000fea0003c00000 */
[----:B------:R0:W1:Y:S02]  /*1a450*/  SHFL.IDX P0, R0, R5, R3, R0 ;  /* 0x0000000305007389 */ /* 0x0000640000000000 */
[----:B01----:R-:W-:Y:S05]  /*1a460*/  ENDCOLLECTIVE ;  /* 0x000000000000791b */ /* 0x003fea0003800000 */
.L_x_8152:
[----:B------:R-:W-:Y:S01]  /*1a470*/  IMAD.MOV.U32 R11, RZ, RZ, R0 ;  /* 0x000000ffff0b7224 */ /* 0x000fe200078e0000 */
[----:B------:R-:W-:Y:S06]  /*1a480*/  BRA `(.L_x_8153) ;  /* 0xffffff6000147947 */ /* 0x000fec000383ffff */
.L_x_7818:
[----:B------:R-:W-:Y:S01]  /*1a490*/  BSSY B0, `(.L_x_8154) ;  /* 0x0000007000007945 */ /* 0x000fe20003800000 */
[----:B------:R-:W-:Y:S02]  /*1a4a0*/  IMAD.MOV.U32 R8, RZ, RZ, 0x10 ;  /* 0x00000010ff087424 */ /* 0x000fe400078e00ff */
[----:B------:R-:W-:Y:S02]  /*1a4b0*/  IMAD.MOV.U32 R7, RZ, RZ, 0x1f ;  /* 0x0000001fff077424 */ /* 0x000fe400078e00ff */
[----:B------:R-:W-:-:S07]  /*1a4c0*/  IMAD.MOV.U32 R6, RZ, RZ, -0x1 ;  /* 0xffffffffff067424 */ /* 0x000fce00078e00ff */
[----:B------:R-:W-:Y:S05]  /*1a4d0*/  WARPSYNC.COLLECTIVE R6, `(.L_x_8155) ;  /* 0x0000000006087348 */ /* 0x000fea0003c00000 */
[----:B------:R0:W1:Y:S02]  /*1a4e0*/  SHFL.DOWN P0, R0, R9, R8, R7 ;  /* 0x0800000809007389 */ /* 0x0000640000000007 */
[----:B01----:R-:W-:Y:S05]  /*1a4f0*/  ENDCOLLECTIVE ;  /* 0x000000000000791b */ /* 0x003fea0003800000 */
.L_x_8155:
[----:B------:R-:W-:Y:S05]  /*1a500*/  BSYNC B0 ;  /* 0x0000000000007941 */ /* 0x000fea0003800000 */
.L_x_8154:
[----:B------:R-:W-:Y:S01]  /*1a510*/  FMNMX R9, R9, R0, !PT ;  /* 0x0000000009097209 */ /* 0x000fe20007800000 */
[----:B------:R-:W-:Y:S02]  /*1a520*/  IMAD.MOV.U32 R8, RZ, RZ, 0x8 ;  /* 0x00000008ff087424 */ /* 0x000fe400078e00ff */
[----:B------:R-:W-:Y:S02]  /*1a530*/  IMAD.MOV.U32 R7, RZ, RZ, 0x1f ;  /* 0x0000001fff077424 */ /* 0x000fe400078e00ff */
[----:B------:R-:W-:-:S07]  /*1a540*/  IMAD.MOV.U32 R6, RZ, RZ, -0x1 ;  /* 0xffffffffff067424 */ /* 0x000fce00078e00ff */
[----:B------:R-:W-:Y:S05]  /*1a550*/  WARPSYNC.COLLECTIVE R6, `(.L_x_8156) ;  /* 0x0000000006087348 */ /* 0x000fea0003c00000 */
[----:B------:R0:W1:Y:S02]  /*1a560*/  SHFL.DOWN P0, R0, R9, R8, R7 ;  /* 0x0800000809007389 */ /* 0x0000640000000007 */
[----:B01----:R-:W-:Y:S05]  /*1a570*/  ENDCOLLECTIVE ;  /* 0x000000000000791b */ /* 0x003fea0003800000 */
.L_x_8156:
[----:B------:R-:W-:Y:S01]  /*1a580*/  IMAD.MOV.U32 R8, RZ, RZ, 0x4 ;  /* 0x00000004ff087424 */ /* 0x000fe200078e00ff */
[----:B------:R-:W-:-:S05]  /*1a590*/  FMNMX R3, R9, R0, !PT ;  /* 0x0000000009037209 */ /* 0x000fca0007800000 */
[----:B------:R-:W-:-:S07]  /*1a5a0*/  IMAD.MOV.U32 R9, RZ, RZ, R3 ;  /* 0x000000ffff097224 */ /* 0x000fce00078e0003 */
[----:B------:R-:W-:Y:S05]  /*1a5b0*/  WARPSYNC.COLLECTIVE R6, `(.L_x_8157) ;  /* 0x0000000006087348 */ /* 0x000fea0003c00000 */
[----:B------:R0:W1:Y:S02]  /*1a5c0*/  SHFL.DOWN P0, R0, R9, R8, R7 ;  /* 0x0800000809007389 */ /* 0x0000640000000007 */
[----:B01----:R-:W-:Y:S05]  /*1a5d0*/  ENDCOLLECTIVE ;  /* 0x000000000000791b */ /* 0x003fea0003800000 */
.L_x_8157:
[----:B------:R-:W-:Y:S01]  /*1a5e0*/  IMAD.MOV.U32 R8, RZ, RZ, 0x2 ;  /* 0x00000002ff087424 */ /* 0x000fe200078e00ff */
[----:B------:R-:W-:Y:S01]  /*1a5f0*/  FMNMX R5, R3, R0, !PT ;  /* 0x0000000003057209 */ /* 0x000fe20007800000 */
[----:B------:R-:W-:-:S04]  /*1a600*/  IMAD.MOV.U32 R3, RZ, RZ, RZ ;  /* 0x000000ffff037224 */ /* 0x000fc800078e00ff */
[----:B------:R-:W-:-:S07]  /*1a610*/  IMAD.MOV.U32 R9, RZ, RZ, R5 ;  /* 0x000000ffff097224 */ /* 0x000fce00078e0005 */
[----:B------:R-:W-:Y:S05]  /*1a620*/  WARPSYNC.COLLECTIVE R6, `(.L_x_8158) ;  /* 0x0000000006087348 */ /* 0x000fea0003c00000 */
[----:B------:R0:W1:Y:S02]  /*1a630*/  SHFL.DOWN P0, R0, R9, R8, R7 ;  /* 0x0800000809007389 */ /* 0x0000640000000007 */
[----:B01----:R-:W-:Y:S05]  /*1a640*/  ENDCOLLECTIVE ;  /* 0x000000000000791b */ /* 0x003fea0003800000 */
.L_x_8158:
[----:B------:R-:W-:Y:S01]  /*1a650*/  IMAD.MOV.U32 R8, RZ, RZ, 0x1 ;  /* 0x00000001ff087424 */ /* 0x000fe200078e00ff */
[----:B------:R-:W-:-:S05]  /*1a660*/  FMNMX R10, R5, R0, !PT ;  /* 0x00000000050a7209 */ /* 0x000fca0007800000 */
[----:B------:R-:W-:-:S07]  /*1a670*/  IMAD.MOV.U32 R9, RZ, RZ, R10 ;  /* 0x000000ffff097224 */ /* 0x000fce00078e000a */
[----:B------:R-:W-:Y:S05]  /*1a680*/  WARPSYNC.COLLECTIVE R6, `(.L_x_8159) ;  /* 0x0000000006087348 */ /* 0x000fea0003c00000 */
[----:B------:R0:W1:Y:S02]  /*1a690*/  SHFL.DOWN P0, R0, R9, R8, R7 ;  /* 0x0800000809007389 */ /* 0x0000640000000007 */
[----:B01----:R-:W-:Y:S05]  /*1a6a0*/  ENDCOLLECTIVE ;  /* 0x000000000000791b */ /* 0x003fea0003800000 */
.L_x_8159:
[----:B------:R-:W-:-:S05]  /*1a6b0*/  FMNMX R0, R10, R0, !PT ;  /* 0x000000000a007209 */ /* 0x000fca0007800000 */
[----:B------:R-:W-:Y:S02]  /*1a6c0*/  IMAD.MOV.U32 R5, RZ, RZ, R0 ;  /* 0x000000ffff057224 */ /* 0x000fe400078e0000 */
[----:B------:R-:W-:-:S07]  /*1a6d0*/  IMAD.MOV.U32 R0, RZ, RZ, 0x1f ;  /* 0x0000001fff007424 */ /* 0x000fce00078e00ff */
[----:B------:R-:W-:Y:S05]  /*1a6e0*/  WARPSYNC.COLLECTIVE R6, `(.L_x_8160) ;  /* 0x0000000006087348 */ /* 0x000fea0003c00000 */
[----:B------:R0:W1:Y:S02]  /*1a6f0*/  SHFL.IDX P0, R0, R5, R3, R0 ;  /* 0x0000000305007389 */ /* 0x0000640000000000 */
[----:B01----:R-:W-:Y:S05]  /*1a700*/  ENDCOLLECTIVE ;  /* 0x000000000000791b */ /* 0x003fea0003800000 */
.L_x_8160:
[----:B------:R-:W-:Y:S01]  /*1a710*/  IMAD.MOV.U32 R11, RZ, RZ, R0 ;  /* 0x000000ffff0b7224 */ /* 0x000fe200078e0000 */
[----:B------:R-:W-:Y:S06]  /*1a720*/  BRA `(.L_x_8161) ;  /* 0xffffff6000b47947 */ /* 0x000fec000383ffff */
.L_x_7826:
[----:B------:R-:W-:Y:S01]  /*1a730*/  BSSY B0, `(.L_x_8162) ;  /* 0x0000007000007945 */ /* 0x000fe20003800000 */
[----:B------:R-:W-:Y:S02]  /*1a740*/  IMAD.MOV.U32 R8, RZ, RZ, 0x10 ;  /* 0x00000010ff087424 */ /* 0x000fe400078e00ff */
[----:B------:R-:W-:Y:S02]  /*1a750*/  IMAD.MOV.U32 R7, RZ, RZ, 0x1f ;  /* 0x0000001fff077424 */ /* 0x000fe400078e00ff */
[----:B------:R-:W-:-:S07]  /*1a760*/  IMAD.MOV.U32 R6, RZ, RZ, -0x1 ;  /* 0xffffffffff067424 */ /* 0x000fce00078e00ff */
[----:B------:R-:W-:Y:S05]  /*1a770*/  WARPSYNC.COLLECTIVE R6, `(.L_x_8163) ;  /* 0x0000000006087348 */ /* 0x000fea0003c00000 */
[----:B------:R0:W1:Y:S02]  /*1a780*/  SHFL.DOWN P0, R0, R9, R8, R7 ;  /* 0x0800000809007389 */ /* 0x0000640000000007 */
[----:B01----:R-:W-:Y:S05]  /*1a790*/  ENDCOLLECTIVE ;  /* 0x000000000000791b */ /* 0x003fea0003800000 */
.L_x_8163:
[----:B------:R-:W-:Y:S05]  /*1a7a0*/  BSYNC B0 ;  /* 0x0000000000007941 */ /* 0x000fea0003800000 */
.L_x_8162:
[----:B------:R-:W-:Y:S01]  /*1a7b0*/  FMNMX R9, R9, R0, !PT ;  /* 0x0000000009097209 */ /* 0x000fe20007800000 */
[----:B------:R-:W-:Y:S02]  /*1a7c0*/  IMAD.MOV.U32 R8, RZ, RZ, 0x8 ;  /* 0x00000008ff087424 */ /* 0x000fe400078e00ff */
[----:B------:R-:W-:Y:S02]  /*1a7d0*/  IMAD.MOV.U32 R7, RZ, RZ, 0x1f ;  /* 0x0000001fff077424 */ /* 0x000fe400078e00ff */
[----:B------:R-:W-:-:S07]  /*1a7e0*/  IMAD.MOV.U32 R6, RZ, RZ, -0x1 ;  /* 0xffffffffff067424 */ /* 0x000fce00078e00ff */
[----:B------:R-:W-:Y:S05]  /*1a7f0*/  WARPSYNC.COLLECTIVE R6, `(.L_x_8164) ;  /* 0x0000000006087348 */ /* 0x000fea0003c00000 */
[----:B------:R0:W1:Y:S02]  /*1a800*/  SHFL.DOWN P0, R0, R9, R8, R7 ;  /* 0x0800000809007389 */ /* 0x0000640000000007 */
[----:B01----:R-:W-:Y:S05]  /*1a810*/  ENDCOLLECTIVE ;  /* 0x000000000000791b */ /* 0x003fea0003800000 */
.L_x_8164:
[----:B------:R-:W-:Y:S01]  /*1a820*/  IMAD.MOV.U32 R8, RZ, RZ, 0x4 ;  /* 0x00000004ff087424 */ /* 0x000fe200078e00ff */
[----:B------:R-:W-:-:S05]  /*1a830*/  FMNMX R3, R9, R0, !PT ;  /* 0x0000000009037209 */ /* 0x000fca0007800000 */
[----:B------:R-:W-:-:S07]  /*1a840*/  IMAD.MOV.U32 R9, RZ, RZ, R3 ;  /* 0x000000ffff097224 */ /* 0x000fce00078e0003 */
[----:B------:R-:W-:Y:S05]  /*1a850*/  WARPSYNC.COLLECTIVE R6, `(.L_x_8165) ;  /* 0x0000000006087348 */ /* 0x000fea0003c00000 */
[----:B------:R0:W1:Y:S02]  /*1a860*/  SHFL.DOWN P0, R0, R9, R8, R7 ;  /* 0x0800000809007389 */ /* 0x0000640000000007 */
[----:B01----:R-:W-:Y:S05]  /*1a870*/  ENDCOLLECTIVE ;  /* 0x000000000000791b */ /* 0x003fea0003800000 */
.L_x_8165:
[----:B------:R-:W-:Y:S01]  /*1a880*/  IMAD.MOV.U32 R8, RZ, RZ, 0x2 ;  /* 0x00000002ff087424 */ /* 0x000fe200078e00ff */
[----:B------:R-:W-:Y:S01]  /*1a890*/  FMNMX R5, R3, R0, !PT ;  /* 0x0000000003057209 */ /* 0x000fe20007800000 */
[----:B------:R-:W-:-:S04]  /*1a8a0*/  IMAD.MOV.U32 R3, RZ, RZ, RZ ;  /* 0x000000ffff037224 */ /* 0x000fc800078e00ff */
[----:B------:R-:W-:-:S07]  /*1a8b0*/  IMAD.MOV.U32 R9, RZ, RZ, R5 ;  /* 0x000000ffff097224 */ /* 0x000fce00078e0005 */
[----:B------:R-:W-:Y:S05]  /*1a8c0*/  WARPSYNC.COLLECTIVE R6, `(.L_x_8166) ;  /* 0x0000000006087348 */ /* 0x000fea0003c00000 */
[----:B------:R0:W1:Y:S02]  /*1a8d0*/  SHFL.DOWN P0, R0, R9, R8, R7 ;  /* 0x0800000809007389 */ /* 0x0000640000000007 */
[----:B01----:R-:W-:Y:S05]  /*1a8e0*/  ENDCOLLECTIVE ;  /* 0x000000000000791b */ /* 0x003fea0003800000 */
.L_x_8166:
[----:B------:R-:W-:Y:S01]  /*1a8f0*/  IMAD.MOV.U32 R8, RZ, RZ, 0x1 ;  /* 0x00000001ff087424 */ /* 0x000fe200078e00ff */
[----:B------:R-:W-:-:S05]  /*1a900*/  FMNMX R10, R5, R0, !PT ;  /* 0x00000000050a7209 */ /* 0x000fca0007800000 */
[----:B------:R-:W-:-:S07]  /*1a910*/  IMAD.MOV.U32 R9, RZ, RZ, R10 ;  /* 0x000000ffff097224 */ /* 0x000fce00078e000a */
[----:B------:R-:W-:Y:S05]  /*1a920*/  WARPSYNC.COLLECTIVE R6, `(.L_x_8167) ;  /* 0x0000000006087348 */ /* 0x000fea0003c00000 */
[----:B------:R0:W1:Y:S02]  /*1a930*/  SHFL.DOWN P0, R0, R9, R8, R7 ;  /* 0x0800000809007389 */ /* 0x0000640000000007 */
[----:B01----:R-:W-:Y:S05]  /*1a940*/  ENDCOLLECTIVE ;  /* 0x000000000000791b */ /* 0x003fea0003800000 */
.L_x_8167:
[----:B------:R-:W-:-:S05]  /*1a950*/  FMNMX R0, R10, R0, !PT ;  /* 0x000000000a007209 */ /* 0x000fca0007800000 */
[----:B------:R-:W-:Y:S02]  /*1a960*/  IMAD.MOV.U32 R5, RZ, RZ, R0 ;  /* 0x000000ffff057224 */ /* 0x000fe400078e0000 */
[----:B------:R-:W-:-:S07]  /*1a970*/  IMAD.MOV.U32 R0, RZ, RZ, 0x1f ;  /* 0x0000001fff007424 */ /* 0x000fce00078e00ff */
[----:B------:R-:W-:Y:S05]  /*1a980*/  WARPSYNC.COLLECTIVE R6, `(.L_x_8168) ;  /* 0x0000000006087348 */ /* 0x000fea0003c00000 */
[----:B------:R0:W1:Y:S02]  /*1a990*/  SHFL.IDX P0, R0, R5, R3, R0 ;  /* 0x0000000305007389 */ /* 0x0000640000000000 */
[----:B01----:R-:W-:Y:S05]  /*1a9a0*/  ENDCOLLECTIVE ;  /* 0x000000000000791b */ /* 0x003fea0003800000 */
.L_x_8168:
[----:B------:R-:W-:Y:S01]  /*1a9b0*/  IMAD.MOV.U32 R11, RZ, RZ, R0 ;  /* 0x000000ffff0b7224 */ /* 0x000fe200078e0000 */
[----:B------:R-:W-:Y:S06]  /*1a9c0*/  BRA `(.L_x_8169) ;  /* 0xffffff6400547947 */ /* 0x000fec000383ffff */
.L_x_7834:
[----:B------:R-:W-:Y:S01]  /*1a9d0*/  BSSY B0, `(.L_x_8170) ;  /* 0x0000007000007945 */ /* 0x000fe20003800000 */
[----:B------:R-:W-:Y:S02]  /*1a9e0*/  IMAD.MOV.U32 R8, RZ, RZ, 0x10 ;  /* 0x00000010ff087424 */ /* 0x000fe400078e00ff */
[----:B------:R-:W-:Y:S02]  /*1a9f0*/  IMAD.MOV.U32 R7, RZ, RZ, 0x1f ;  /* 0x0000001fff077424 */ /* 0x000fe400078e00ff */
[----:B------:R-:W-:-:S07]  /*1aa00*/  IMAD.MOV.U32 R6, RZ, RZ, -0x1 ;  /* 0xffffffffff067424 */ /* 0x000fce00078e00ff */
[----:B------:R-:W-:Y:S05]  /*1aa10*/  WARPSYNC.COLLECTIVE R6, `(.L_x_8171) ;  /* 0x0000000006087348 */ /* 0x000fea0003c00000 */
[----:B------:R0:W1:Y:S02]  /*1aa20*/  SHFL.DOWN P0, R0, R9, R8, R7 ;  /* 0x0800000809007389 */ /* 0x0000640000000007 */
[----:B01----:R-:W-:Y:S05]  /*1aa30*/  ENDCOLLECTIVE ;  /* 0x000000000000791b */ /* 0x003fea0003800000 */
.L_x_8171:
[----:B------:R-:W-:Y:S05]  /*1aa40*/  BSYNC B0 ;  /* 0x0000000000007941 */ /* 0x000fea0003800000 */
.L_x_8170:
[----:B------:R-:W-:Y:S01]  /*1aa50*/  FMNMX R9, R9, R0, !PT ;  /* 0x0000000009097209 */ /* 0x000fe20007800000 */
[----:B------:R-:W-:Y:S02]  /*1aa60*/  IMAD.MOV.U32 R8, RZ, RZ, 0x8 ;  /* 0x00000008ff087424 */ /* 0x000fe400078e00ff */
[----:B------:R-:W-:Y:S02]  /*1aa70*/  IMAD.MOV.U32 R7, RZ, RZ, 0x1f ;  /* 0x0000001fff077424 */ /* 0x000fe400078e00ff */
[----:B------:R-:W-:-:S07]  /*1aa80*/  IMAD.MOV.U32 R6, RZ, RZ, -0x1 ;  /* 0xffffffffff067424 */ /* 0x000fce00078e00ff */
[----:B------:R-:W-:Y:S05]  /*1aa90*/  WARPSYNC.COLLECTIVE R6, `(.L_x_8172) ;  /* 0x0000000006087348 */ /* 0x000fea0003c00000 */
[----:B------:R0:W1:Y:S02]  /*1aaa0*/  SHFL.DOWN P0, R0, R9, R8, R7 ;  /* 0x0800000809007389 */ /* 0x0000640000000007 */
[----:B01----:R-:W-:Y:S05]  /*1aab0*/  ENDCOLLECTIVE ;  /* 0x000000000000791b */ /* 0x003fea0003800000 */
.L_x_8172:
[----:B------:R-:W-:Y:S01]  /*1aac0*/  IMAD.MOV.U32 R8, RZ, RZ, 0x4 ;  /* 0x00000004ff087424 */ /* 0x000fe200078e00ff */
[----:B------:R-:W-:-:S05]  /*1aad0*/  FMNMX R3, R9, R0, !PT ;  /* 0x0000000009037209 */ /* 0x000fca0007800000 */
[----:B------:R-:W-:-:S07]  /*1aae0*/  IMAD.MOV.U32 R9, RZ, RZ, R3 ;  /* 0x000000ffff097224 */ /* 0x000fce00078e0003 */
[----:B------:R-:W-:Y:S05]  /*1aaf0*/  WARPSYNC.COLLECTIVE R6, `(.L_x_8173) ;  /* 0x0000000006087348 */ /* 0x000fea0003c00000 */
[----:B------:R0:W1:Y:S02]  /*1ab00*/  SHFL.DOWN P0, R0, R9, R8, R7 ;  /* 0x0800000809007389 */ /* 0x0000640000000007 */
[----:B01----:R-:W-:Y:S05]  /*1ab10*/  ENDCOLLECTIVE ;  /* 0x000000000000791b */ /* 0x003fea0003800000 */
.L_x_8173:
[----:B------:R-:W-:Y:S01]  /*1ab20*/  IMAD.MOV.U32 R8, RZ, RZ, 0x2 ;  /* 0x00000002ff087424 */ /* 0x000fe200078e00ff */
[----:B------:R-:W-:Y:S01]  /*1ab30*/  FMNMX R5, R3, R0, !PT ;  /* 0x0000000003057209 */ /* 0x000fe20007800000 */
[----:B------:R-:W-:-:S04]  /*1ab40*/  IMAD.MOV.U32 R3, RZ, RZ, RZ ;  /* 0x000000ffff037224 */ /* 0x000fc800078e00ff */
[----:B------:R-:W-:-:S07]  /*1ab50*/  IMAD.MOV.U32 R9, RZ, RZ, R5 ;  /* 0x000000ffff097224 */ /* 0x000fce00078e0005 */
[----:B------:R-:W-:Y:S05]  /*1ab60*/  WARPSYNC.COLLECTIVE R6, `(.L_x_8174) ;  /* 0x0000000006087348 */ /* 0x000fea0003c00000 */
[----:B------:R0:W1:Y:S02]  /*1ab70*/  SHFL.DOWN P0, R0, R9, R8, R7 ;  /* 0x0800000809007389 */ /* 0x0000640000000007 */
[----:B01----:R-:W-:Y:S05]  /*1ab80*/  ENDCOLLECTIVE ;  /* 0x000000000000791b */ /* 0x003fea0003800000 */
.L_x_8174:
[----:B------:R-:W-:Y:S01]  /*1ab90*/  IMAD.MOV.U32 R8, RZ, RZ, 0x1 ;  /* 0x00000001ff087424 */ /* 0x000fe200078e00ff */
[----:B------:R-:W-:-:S05]  /*1aba0*/  FMNMX R10, R5, R0, !PT ;  /* 0x00000000050a7209 */ /* 0x000fca0007800000 */
[----:B------:R-:W-:-:S07]  /*1abb0*/  IMAD.MOV.U32 R9, RZ, RZ, R10 ;  /* 0x000000ffff097224 */ /* 0x000fce00078e000a */
[----:B------:R-:W-:Y:S05]  /*1abc0*/  WARPSYNC.COLLECTIVE R6, `(.L_x_8175) ;  /* 0x0000000006087348 */ /* 0x000fea0003c00000 */
[----:B------:R0:W1:Y:S02]  /*1abd0*/  SHFL.DOWN P0, R0, R9, R8, R7 ;  /* 0x0800000809007389 */ /* 0x0000640000000007 */
[----:B01----:R-:W-:Y:S05]  /*1abe0*/  ENDCOLLECTIVE ;  /* 0x000000000000791b */ /* 0x003fea0003800000 */
.L_x_8175:
[----:B------:R-:W-:-:S05]  /*1abf0*/  FMNMX R0, R10, R0, !PT ;  /* 0x000000000a007209 */ /* 0x000fca0007800000 */
[----:B------:R-:W-:Y:S02]  /*1ac00*/  IMAD.MOV.U32 R5, RZ, RZ, R0 ;  /* 0x000000ffff057224 */ /* 0x000fe400078e0000 */
[----:B------:R-:W-:-:S07]  /*1ac10*/  IMAD.MOV.U32 R0, RZ, RZ, 0x1f ;  /* 0x0000001fff007424 */ /* 0x000fce00078e00ff */
[----:B------:R-:W-:Y:S05]  /*1ac20*/  WARPSYNC.COLLECTIVE R6, `(.L_x_8176) ;  /* 0x0000000006087348 */ /* 0x000fea0003c00000 */
[----:B------:R0:W1:Y:S02]  /*1ac30*/  SHFL.IDX P0, R0, R5, R3, R0 ;  /* 0x0000000305007389 */ /* 0x0000640000000000 */
[----:B01----:R-:W-:Y:S05]  /*1ac40*/  ENDCOLLECTIVE ;  /* 0x000000000000791b */ /* 0x003fea0003800000 */
.L_x_8176:
[----:B------:R-:W-:Y:S01]  /*1ac50*/  IMAD.MOV.U32 R11, RZ, RZ, R0 ;  /* 0x000000ffff0b7224 */ /* 0x000fe200078e0000 */
[----:B------:R-:W-:Y:S06]  /*1ac60*/  BRA `(.L_x_8177) ;  /* 0xffffff6400f47947 */ /* 0x000fec000383ffff */
.L_x_7842:
[----:B------:R-:W-:Y:S01]  /*1ac70*/  BSSY B0, `(.L_x_8178) ;  /* 0x0000007000007945 */ /* 0x000fe20003800000 */
[----:B------:R-:W-:Y:S02]  /*1ac80*/  IMAD.MOV.U32 R8, RZ, RZ, 0x10 ;  /* 0x00000010ff087424 */ /* 0x000fe400078e00ff */
[----:B------:R-:W-:Y:S02]  /*1ac90*/  IMAD.MOV.U32 R7, RZ, RZ, 0x1f ;  /* 0x0000001fff077424 */ /* 0x000fe400078e00ff */
[----:B------:R-:W-:-:S07]  /*1aca0*/  IMAD.MOV.U32 R6, RZ, RZ, -0x1 ;  /* 0xffffffffff067424 */ /* 0x000fce00078e00ff */
[----:B------:R-:W-:Y:S05]  /*1acb0*/  WARPSYNC.COLLECTIVE R6, `(.L_x_8179) ;  /* 0x0000000006087348 */ /* 0x000fea0003c00000 */
[----:B------:R0:W1:Y:S02]  /*1acc0*/  SHFL.DOWN P0, R0, R9, R8, R7 ;  /* 0x0800000809007389 */ /* 0x0000640000000007 */
[----:B01----:R-:W-:Y:S05]  /*1acd0*/  ENDCOLLECTIVE ;  /* 0x000000000000791b */ /* 0x003fea0003800000 */
.L_x_8179:
[----:B------:R-:W-:Y:S05]  /*1ace0*/  BSYNC B0 ;  /* 0x0000000000007941 */ /* 0x000fea0003800000 */
.L_x_8178:
[----:B------:R-:W-:Y:S01]  /*1acf0*/  FMNMX R9, R9, R0, !PT ;  /* 0x0000000009097209 */ /* 0x000fe20007800000 */
[----:B------:R-:W-:Y:S02]  /*1ad00*/  IMAD.MOV.U32 R8, RZ, RZ, 0x8 ;  /* 0x00000008ff087424 */ /* 0x000fe400078e00ff */
[----:B------:R-:W-:Y:S02]  /*1ad10*/  IMAD.MOV.U32 R7, RZ, RZ, 0x1f ;  /* 0x0000001fff077424 */ /* 0x000fe400078e00ff */
[----:B------:R-:W-:-:S07]  /*1ad20*/  IMAD.MOV.U32 R6, RZ, RZ, -0x1 ;  /* 0xffffffffff067424 */ /* 0x000fce00078e00ff */
[----:B------:R-:W-:Y:S05]  /*1ad30*/  WARPSYNC.COLLECTIVE R6, `(.L_x_8180) ;  /* 0x0000000006087348 */ /* 0x000fea0003c00000 */
[----:B------:R0:W1:Y:S02]  /*1ad40*/  SHFL.DOWN P0, R0, R9, R8, R7 ;  /* 0x0800000809007389 */ /* 0x0000640000000007 */
[----:B01----:R-:W-:Y:S05]  /*1ad50*/  ENDCOLLECTIVE ;  /* 0x000000000000791b */ /* 0x003fea0003800000 */
.L_x_8180:
[----:B------:R-:W-:Y:S01]  /*1ad60*/  IMAD.MOV.U32 R8, RZ, RZ, 0x4 ;  /* 0x00000004ff087424 */ /* 0x000fe200078e00ff */
[----:B------:R-:W-:-:S05]  /*1ad70*/  FMNMX R3, R9, R0, !PT ;  /* 0x0000000009037209 */ /* 0x000fca0007800000 */
[----:B------:R-:W-:-:S07]  /*1ad80*/  IMAD.MOV.U32 R9, RZ, RZ, R3 ;  /* 0x000000ffff097224 */ /* 0x000fce00078e0003 */
[----:B------:R-:W-:Y:S05]  /*1ad90*/  WARPSYNC.COLLECTIVE R6, `(.L_x_8181) ;  /* 0x0000000006087348 */ /* 0x000fea0003c00000 */
[----:B------:R0:W1:Y:S02]  /*1ada0*/  SHFL.DOWN P0, R0, R9, R8, R7 ;  /* 0x0800000809007389 */ /* 0x0000640000000007 */
[----:B01----:R-:W-:Y:S05]  /*1adb0*/  ENDCOLLECTIVE ;  /* 0x000000000000791b */ /* 0x003fea0003800000 */
.L_x_8181:
[----:B------:R-:W-:Y:S01]  /*1adc0*/  IMAD.MOV.U32 R8, RZ, RZ, 0x2 ;  /* 0x00000002ff087424 */ /* 0x000fe200078e00ff */
[----:B------:R-:W-:Y:S01]  /*1add0*/  FMNMX R5, R3, R0, !PT ;  /* 0x0000000003057209 */ /* 0x000fe20007800000 */
[----:B------:R-:W-:-:S04]  /*1ade0*/  IMAD.MOV.U32 R3, RZ, RZ, RZ ;  /* 0x000000ffff037224 */ /* 0x000fc800078e00ff */
[----:B------:R-:W-:-:S07]  /*1adf0*/  IMAD.MOV.U32 R9, RZ, RZ, R5 ;  /* 0x000000ffff097224 */ /* 0x000fce00078e0005 */
[----:B------:R-:W-:Y:S05]  /*1ae00*/  WARPSYNC.COLLECTIVE R6, `(.L_x_8182) ;  /* 0x0000000006087348 */ /* 0x000fea0003c00000 */
[----:B------:R0:W1:Y:S02]  /*1ae10*/  SHFL.DOWN P0, R0, R9, R8, R7 ;  /* 0x0800000809007389 */ /* 0x0000640000000007 */
[----:B01----:R-:W-:Y:S05]  /*1ae20*/  ENDCOLLECTIVE ;  /* 0x000000000000791b */ /* 0x003fea0003800000 */
.L_x_8182:
[----:B------:R-:W-:Y:S01]  /*1ae30*/  IMAD.MOV.U32 R8, RZ, RZ, 0x1 ;  /* 0x00000001ff087424 */ /* 0x000fe200078e00ff */
[----:B------:R-:W-:-:S05]  /*1ae40*/  FMNMX R10, R5, R0, !PT ;  /* 0x00000000050a7209 */ /* 0x000fca0007800000 */
[----:B------:R-:W-:-:S07]  /*1ae50*/  IMAD.MOV.U32 R9, RZ, RZ, R10 ;  /* 0x000000ffff097224 */ /* 0x000fce00078e000a */
[----:B------:R-:W-:Y:S05]  /*1ae60*/  WARPSYNC.COLLECTIVE R6, `(.L_x_8183) ;  /* 0x0000000006087348 */ /* 0x000fea0003c00000 */
[----:B------:R0:W1:Y:S02]  /*1ae70*/  SHFL.DOWN P0, R0, R9, R8, R7 ;  /* 0x0800000809007389 */ /* 0x0000640000000007 */
[----:B01----:R-:W-:Y:S05]  /*1ae80*/  ENDCOLLECTIVE ;  /* 0x000000000000791b */ /* 0x003fea0003800000 */
.L_x_8183:
[----:B------:R-:W-:-:S05]  /*1ae90*/  FMNMX R0, R10, R0, !PT ;  /* 0x000000000a007209 */ /* 0x000fca0007800000 */
[----:B------:R-:W-:Y:S02]  /*1aea0*/  IMAD.MOV.U32 R5, RZ, RZ, R0 ;  /* 0x000000ffff057224 */ /* 0x000fe400078e0000 */
[----:B------:R-:W-:-:S07]  /*1aeb0*/  IMAD.MOV.U32 R0, RZ, RZ, 0x1f ;  /* 0x0000001fff007424 */ /* 0x000fce00078e00ff */
[----:B------:R-:W-:Y:S05]  /*1aec0*/  WARPSYNC.COLLECTIVE R6, `(.L_x_8184) ;  /* 0x0000000006087348 */ /* 0x000fea0003c00000 */
[----:B------:R0:W1:Y:S02]  /*1aed0*/  SHFL.IDX P0, R0, R5, R3, R0 ;  /* 0x0000000305007389 */ /* 0x0000640000000000 */
[----:B01----:R-:W-:Y:S05]  /*1aee0*/  ENDCOLLECTIVE ;  /* 0x000000000000791b */ /* 0x003fea0003800000 */
.L_x_8184:
[----:B------:R-:W-:Y:S01]  /*1aef0*/  IMAD.MOV.U32 R11, RZ, RZ, R0 ;  /* 0x000000ffff0b7224 */ /* 0x000fe200078e0000 */
[----:B------:R-:W-:Y:S06]  /*1af00*/  BRA `(.L_x_8185) ;  /* 0xffffff6800947947 */ /* 0x000fec000383ffff */
.L_x_7850:
[----:B------:R-:W-:Y:S01]  /*1af10*/  BSSY B0, `(.L_x_8186) ;  /* 0x0000007000007945 */ /* 0x000fe20003800000 */
[----:B------:R-:W-:Y:S02]  /*1af20*/  IMAD.MOV.U32 R8, RZ, RZ, 0x10 ;  /* 0x00000010ff087424 */ /* 0x000fe400078e00ff */
[----:B------:R-:W-:Y:S02]  /*1af30*/  IMAD.MOV.U32 R7, RZ, RZ, 0x1f ;  /* 0x0000001fff077424 */ /* 0x000fe400078e00ff */
[----:B------:R-:W-:-:S07]  /*1af40*/  IMAD.MOV.U32 R6, RZ, RZ, -0x1 ;  /* 0xffffffffff067424 */ /* 0x000fce00078e00ff */
[----:B------:R-:W-:Y:S05]  /*1af50*/  WARPSYNC.COLLECTIVE R6, `(.L_x_8187) ;  /* 0x0000000006087348 */ /* 0x000fea0003c00000 */
[----:B------:R0:W1:Y:S02]  /*1af60*/  SHFL.DOWN P0, R0, R9, R8, R7 ;  /* 0x0800000809007389 */ /* 0x0000640000000007 */
[----:B01----:R-:W-:Y:S05]  /*1af70*/  ENDCOLLECTIVE ;  /* 0x000000000000791b */ /* 0x003fea0003800000 */
.L_x_8187:
[----:B------:R-:W-:Y:S05]  /*1af80*/  BSYNC B0 ;  /* 0x0000000000007941 */ /* 0x000fea0003800000 */
.L_x_8186:
[----:B------:R-:W-:Y:S01]  /*1af90*/  FMNMX R9, R9, R0, !PT ;  /* 0x0000000009097209 */ /* 0x000fe20007800000 */
[----:B------:R-:W-:Y:S02]  /*1afa0*/  IMAD.MOV.U32 R8, RZ, RZ, 0x8 ;  /* 0x00000008ff087424 */ /* 0x000fe400078e00ff */
[----:B------:R-:W-:Y:S02]  /*1afb0*/  IMAD.MOV.U32 R7, RZ, RZ, 0x1f ;  /* 0x0000001fff077424 */ /* 0x000fe400078e00ff */
[----:B------:R-:W-:-:S07]  /*1afc0*/  IMAD.MOV.U32 R6, RZ, RZ, -0x1 ;  /* 0xffffffffff067424 */ /* 0x000fce00078e00ff */
[----:B------:R-:W-:Y:S05]  /*1afd0*/  WARPSYNC.COLLECTIVE R6, `(.L_x_8188) ;  /* 0x0000000006087348 */ /* 0x000fea0003c00000 */
[----:B------:R0:W1:Y:S02]  /*1afe0*/  SHFL.DOWN P0, R0, R9, R8, R7 ;  /* 0x0800000809007389 */ /* 0x0000640000000007 */
[----:B01----:R-:W-:Y:S05]  /*1aff0*/  ENDCOLLECTIVE ;  /* 0x000000000000791b */ /* 0x003fea0003800000 */
.L_x_8188:
[----:B------:R-:W-:Y:S01]  /*1b000*/  IMAD.MOV.U32 R8, RZ, RZ, 0x4 ;  /* 0x00000004ff087424 */ /* 0x000fe200078e00ff */
[----:B------:R-:W-:-:S05]  /*1b010*/  FMNMX R3, R9, R0, !PT ;  /* 0x0000000009037209 */ /* 0x000fca0007800000 */
[----:B------:R-:W-:-:S07]  /*1b020*/  IMAD.MOV.U32 R9, RZ, RZ, R3 ;  /* 0x000000ffff097224 */ /* 0x000fce00078e0003 */
[----:B------:R-:W-:Y:S05]  /*1b030*/  WARPSYNC.COLLECTIVE R6, `(.L_x_8189) ;  /* 0x0000000006087348 */ /* 0x000fea0003c00000 */
[----:B------:R0:W1:Y:S02]  /*1b040*/  SHFL.DOWN P0, R0, R9, R8, R7 ;  /* 0x0800000809007389 */ /* 0x0000640000000007 */
[----:B01----:R-:W-:Y:S05]  /*1b050*/  ENDCOLLECTIVE ;  /* 0x000000000000791b */ /* 0x003fea0003800000 */
.L_x_8189:
[----:B------:R-:W-:Y:S01]  /*1b060*/  IMAD.MOV.U32 R8, RZ, RZ, 0x2 ;  /* 0x00000002ff087424 */ /* 0x000fe200078e00ff */
[----:B------:R-:W-:Y:S01]  /*1b070*/  FMNMX R5, R3, R0, !PT ;  /* 0x0000000003057209 */ /* 0x000fe20007800000 */
[----:B------:R-:W-:-:S04]  /*1b080*/  IMAD.MOV.U32 R3, RZ, RZ, RZ ;  /* 0x000000ffff037224 */ /* 0x000fc800078e00ff */
[----:B------:R-:W-:-:S07]  /*1b090*/  IMAD.MOV.U32 R9, RZ, RZ, R5 ;  /* 0x000000ffff097224 */ /* 0x000fce00078e0005 */
[----:B------:R-:W-:Y:S05]  /*1b0a0*/  WARPSYNC.COLLECTIVE R6, `(.L_x_8190) ;  /* 0x0000000006087348 */ /* 0x000fea0003c00000 */
[----:B------:R0:W1:Y:S02]  /*1b0b0*/  SHFL.DOWN P0, R0, R9, R8, R7 ;  /* 0x0800000809007389 */ /* 0x0000640000000007 */
[----:B01----:R-:W-:Y:S05]  /*1b0c0*/  ENDCOLLECTIVE ;  /* 0x000000000000791b */ /* 0x003fea0003800000 */
.L_x_8190:
[----:B------:R-:W-:Y:S01]  /*1b0d0*/  IMAD.MOV.U32 R8, RZ, RZ, 0x1 ;  /* 0x00000001ff087424 */ /* 0x000fe200078e00ff */
[----:B------:R-:W-:-:S05]  /*1b0e0*/  FMNMX R10, R5, R0, !PT ;  /* 0x00000000050a7209 */ /* 0x000fca0007800000 */
[----:B------:R-:W-:-:S07]  /*1b0f0*/  IMAD.MOV.U32 R9, RZ, RZ, R10 ;  /* 0x000000ffff097224 */ /* 0x000fce00078e000a */
[----:B------:R-:W-:Y:S05]  /*1b100*/  WARPSYNC.COLLECTIVE R6, `(.L_x_8191) ;  /* 0x0000000006087348 */ /* 0x000fea0003c00000 */
[----:B------:R0:W1:Y:S02]  /*1b110*/  SHFL.DOWN P0, R0, R9, R8, R7 ;  /* 0x0800000809007389 */ /* 0x0000640000000007 */
[----:B01----:R-:W-:Y:S05]  /*1b120*/  ENDCOLLECTIVE ;  /* 0x000000000000791b */ /* 0x003fea0003800000 */
.L_x_8191:
[----:B------:R-:W-:-:S05]  /*1b130*/  FMNMX R0, R10, R0, !PT ;  /* 0x000000000a007209 */ /* 0x000fca0007800000 */
[----:B------:R-:W-:Y:S02]  /*1b140*/  IMAD.MOV.U32 R5, RZ, RZ, R0 ;  /* 0x000000ffff057224 */ /* 0x000fe400078e0000 */
[----:B------:R-:W-:-:S07]  /*1b150*/  IMAD.MOV.U32 R0, RZ, RZ, 0x1f ;  /* 0x0000001fff007424 */ /* 0x000fce00078e00ff */
[----:B------:R-:W-:Y:S05]  /*1b160*/  WARPSYNC.COLLECTIVE R6, `(.L_x_8192) ;  /* 0x0000000006087348 */ /* 0x000fea0003c00000 */
[----:B------:R0:W1:Y:S02]  /*1b170*/  SHFL.IDX P0, R0, R5, R3, R0 ;  /* 0x0000000305007389 */ /* 0x0000640000000000 */
[----:B01----:R-:W-:Y:S05]  /*1b180*/  ENDCOLLECTIVE ;  /* 0x000000000000791b */ /* 0x003fea0003800000 */
.L_x_8192:
[----:B------:R-:W-:Y:S01]  /*1b190*/  IMAD.MOV.U32 R11, RZ, RZ, R0 ;  /* 0x000000ffff0b7224 */ /* 0x000fe200078e0000 */
[----:B------:R-:W-:Y:S06]  /*1b1a0*/  BRA `(.L_x_8193) ;  /* 0xffffff6c00347947 */ /* 0x000fec000383ffff */
.L_x_7858:
[----:B------:R-:W-:Y:S01]  /*1b1b0*/  BSSY B0, `(.L_x_8194) ;  /* 0x0000007000007945 */ /* 0x000fe20003800000 */
[----:B------:R-:W-:Y:S02]  /*1b1c0*/  IMAD.MOV.U32 R8, RZ, RZ, 0x10 ;  /* 0x00000010ff087424 */ /* 0x000fe400078e00ff */
[----:B------:R-:W-:Y:S02]  /*1b1d0*/  IMAD.MOV.U32 R7, RZ, RZ, 0x1f ;  /* 0x0000001fff077424 */ /* 0x000fe400078e00ff */
[----:B------:R-:W-:-:S07]  /*1b1e0*/  IMAD.MOV.U32 R6, RZ, RZ, -0x1 ;  /* 0xffffffffff067424 */ /* 0x000fce00078e00ff */
[----:B------:R-:W-:Y:S05]  /*1b1f0*/  WARPSYNC.COLLECTIVE R6, `(.L_x_8195) ;  /* 0x0000000006087348 */ /* 0x000fea0003c00000 */
[----:B------:R0:W1:Y:S02]  /*1b200*/  SHFL.DOWN P0, R0, R9, R8, R7 ;  /* 0x0800000809007389 */ /* 0x0000640000000007 */
[----:B01----:R-:W-:Y:S05]  /*1b210*/  ENDCOLLECTIVE ;  /* 0x000000000000791b */ /* 0x003fea0003800000 */
.L_x_8195:
[----:B------:R-:W-:Y:S05]  /*1b220*/  BSYNC B0 ;  /* 0x0000000000007941 */ /* 0x000fea0003800000 */
.L_x_8194:
[----:B------:R-:W-:Y:S01]  /*1b230*/  FMNMX R9, R9, R0, !PT ;  /* 0x0000000009097209 */ /* 0x000fe20007800000 */
[----:B------:R-:W-:Y:S02]  /*1b240*/  IMAD.MOV.U32 R8, RZ, RZ, 0x8 ;  /* 0x00000008ff087424 */ /* 0x000fe400078e00ff */
[----:B------:R-:W-:Y:S02]  /*1b250*/  IMAD.MOV.U32 R7, RZ, RZ, 0x1f ;  /* 0x0000001fff077424 */ /* 0x000fe400078e00ff */
[----:B------:R-:W-:-:S07]  /*1b260*/  IMAD.MOV.U32 R6, RZ, RZ, -0x1 ;  /* 0xffffffffff067424 */ /* 0x000fce00078e00ff */
[----:B------:R-:W-:Y:S05]  /*1b270*/  WARPSYNC.COLLECTIVE R6, `(.L_x_8196) ;  /* 0x0000000006087348 */ /* 0x000fea0003c00000 */
[----:B------:R0:W1:Y:S02]  /*1b280*/  SHFL.DOWN P0, R0, R9, R8, R7 ;  /* 0x0800000809007389 */ /* 0x0000640000000007 */
[----:B01----:R-:W-:Y:S05]  /*1b290*/  ENDCOLLECTIVE ;  /* 0x000000000000791b */ /* 0x003fea0003800000 */
.L_x_8196:
[----:B------:R-:W-:Y:S01]  /*1b2a0*/  IMAD.MOV.U32 R8, RZ, RZ, 0x4 ;  /* 0x00000004ff087424 */ /* 0x000fe200078e00ff */
[----:B------:R-:W-:-:S05]  /*1b2b0*/  FMNMX R3, R9, R0, !PT ;  /* 0x0000000009037209 */ /* 0x000fca0007800000 */
[----:B------:R-:W-:-:S07]  /*1b2c0*/  IMAD.MOV.U32 R9, RZ, RZ, R3 ;  /* 0x000000ffff097224 */ /* 0x000fce00078e0003 */
[----:B------:R-:W-:Y:S05]  /*1b2d0*/  WARPSYNC.COLLECTIVE R6, `(.L_x_8197) ;  /* 0x0000000006087348 */ /* 0x000fea0003c00000 */
[----:B------:R0:W1:Y:S02]  /*1b2e0*/  SHFL.DOWN P0, R0, R9, R8, R7 ;  /* 0x0800000809007389 */ /* 0x0000640000000007 */
[----:B01----:R-:W-:Y:S05]  /*1b2f0*/  ENDCOLLECTIVE ;  /* 0x000000000000791b */ /* 0x003fea0003800000 */
.L_x_8197:
[----:B------:R-:W-:Y:S01]  /*1b300*/  IMAD.MOV.U32 R8, RZ, RZ, 0x2 ;  /* 0x00000002ff087424 */ /* 0x000fe200078e00ff */
[----:B------:R-:W-:Y:S01]  /*1b310*/  FMNMX R5, R3, R0, !PT ;  /* 0x0000000003057209 */ /* 0x000fe20007800000 */
[----:B------:R-:W-:-:S04]  /*1b320*/  IMAD.MOV.U32 R3, RZ, RZ, RZ ;  /* 0x000000ffff037224 */ /* 0x000fc800078e00ff */
[----:B------:R-:W-:-:S07]  /*1b330*/  IMAD.MOV.U32 R9, RZ, RZ, R5 ;  /* 0x000000ffff097224 */ /* 0x000fce00078e0005 */
[----:B------:R-:W-:Y:S05]  /*1b340*/  WARPSYNC.COLLECTIVE R6, `(.L_x_8198) ;  /* 0x0000000006087348 */ /* 0x000fea0003c00000 */
[----:B------:R0:W1:Y:S02]  /*1b350*/  SHFL.DOWN P0, R0, R9, R8, R7 ;  /* 0x0800000809007389 */ /* 0x0000640000000007 */
[----:B01----:R-:W-:Y:S05]  /*1b360*/  ENDCOLLECTIVE ;  /* 0x000000000000791b */ /* 0x003fea0003800000 */
.L_x_8198:
[----:B------:R-:W-:Y:S01]  /*1b370*/  IMAD.MOV.U32 R8, RZ, RZ, 0x1 ;  /* 0x00000001ff087424 */ /* 0x000fe200078e00ff */
[----:B------:R-:W-:-:S05]  /*1b380*/  FMNMX R10, R5, R0, !PT ;  /* 0x00000000050a7209 */ /* 0x000fca0007800000 */
[----:B------:R-:W-:-:S07]  /*1b390*/  IMAD.MOV.U32 R9, RZ, RZ, R10 ;  /* 0x000000ffff097224 */ /* 0x000fce00078e000a */
[----:B------:R-:W-:Y:S05]  /*1b3a0*/  WARPSYNC.COLLECTIVE R6, `(.L_x_8199) ;  /* 0x0000000006087348 */ /* 0x000fea0003c00000 */
[----:B------:R0:W1:Y:S02]  /*1b3b0*/  SHFL.DOWN P0, R0, R9, R8, R7 ;  /* 0x0800000809007389 */ /* 0x0000640000000007 */
[----:B01----:R-:W-:Y:S05]  /*1b3c0*/  ENDCOLLECTIVE ;  /* 0x000000000000791b */ /* 0x003fea0003800000 */
.L_x_8199:
[----:B------:R-:W-:-:S05]  /*1b3d0*/  FMNMX R0, R10, R0, !PT ;  /* 0x000000000a007209 */ /* 0x000fca0007800000 */
[----:B------:R-:W-:Y:S02]  /*1b3e0*/  IMAD.MOV.U32 R5, RZ, RZ, R0 ;  /* 0x000000ffff057224 */ /* 0x000fe400078e0000 */
[----:B------:R-:W-:-:S07]  /*1b3f0*/  IMAD.MOV.U32 R0, RZ, RZ, 0x1f ;  /* 0x0000001fff007424 */ /* 0x000fce00078e00ff */
[----:B------:R-:W-:Y:S05]  /*1b400*/  WARPSYNC.COLLECTIVE R6, `(.L_x_8200) ;  /* 0x0000000006087348 */ /* 0x000fea0003c00000 */
[----:B------:R0:W1:Y:S02]  /*1b410*/  SHFL.IDX P0, R0, R5, R3, R0 ;  /* 0x0000000305007389 */ /* 0x0000640000000000 */
[----:B01----:R-:W-:Y:S05]  /*1b420*/  ENDCOLLECTIVE ;  /* 0x000000000000791b */ /* 0x003fea0003800000 */
.L_x_8200:
[----:B------:R-:W-:Y:S01]  /*1b430*/  IMAD.MOV.U32 R11, RZ, RZ, R0 ;  /* 0x000000ffff0b7224 */ /* 0x000fe200078e0000 */
[----:B------:R-:W-:Y:S06]  /*1b440*/  BRA `(.L_x_8201) ;  /* 0xffffff6c00d47947 */ /* 0x000fec000383ffff */
.L_x_7866:
[----:B------:R-:W-:Y:S01]  /*1b450*/  BSSY B0, `(.L_x_8202) ;  /* 0x0000007000007945 */ /* 0x000fe20003800000 */
[----:B------:R-:W-:Y:S02]  /*1b460*/  IMAD.MOV.U32 R8, RZ, RZ, 0x10 ;  /* 0x00000010ff087424 */ /* 0x000fe400078e00ff */
[----:B------:R-:W-:Y:S02]  /*1b470*/  IMAD.MOV.U32 R7, RZ, RZ, 0x1f ;  /* 0x0000001fff077424 */ /* 0x000fe400078e00ff */
[----:B------:R-:W-:-:S07]  /*1b480*/  IMAD.MOV.U32 R6, RZ, RZ, -0x1 ;  /* 0xffffffffff067424 */ /* 0x000fce00078e00ff */
[----:B------:R-:W-:Y:S05]  /*1b490*/  WARPSYNC.COLLECTIVE R6, `(.L_x_8203) ;  /* 0x0000000006087348 */ /* 0x000fea0003c00000 */
[----:B------:R0:W1:Y:S02]  /*1b4a0*/  SHFL.DOWN P0, R0, R9, R8, R7 ;  /* 0x0800000809007389 */ /* 0x0000640000000007 */
[----:B01----:R-:W-:Y:S05]  /*1b4b0*/  ENDCOLLECTIVE ;  /* 0x000000000000791b */ /* 0x003fea0003800000 */
.L_x_8203:
[----:B------:R-:W-:Y:S05]  /*1b4c0*/  BSYNC B0 ;  /* 0x0000000000007941 */ /* 0x000fea0003800000 */
.L_x_8202:
[----:B------:R-:W-:Y:S01]  /*1b4d0*/  FMNMX R9, R9, R0, !PT ;  /* 0x0000000009097209 */ /* 0x000fe20007800000 */
[----:B------:R-:W-:Y:S02]  /*1b4e0*/  IMAD.MOV.U32 R8, RZ, RZ, 0x8 ;  /* 0x00000008ff087424 */ /* 0x000fe400078e00ff */
[----:B------:R-:W-:Y:S02]  /*1b4f0*/  IMAD.MOV.U32 R7, RZ, RZ, 0x1f ;  /* 0x0000001fff077424 */ /* 0x000fe400078e00ff */
[----:B------:R-:W-:-:S07]  /*1b500*/  IMAD.MOV.U32 R6, RZ, RZ, -0x1 ;  /* 0xffffffffff067424 */ /* 0x000fce00078e00ff */
[----:B------:R-:W-:Y:S05]  /*1b510*/  WARPSYNC.COLLECTIVE R6, `(.L_x_8204) ;  /* 0x0000000006087348 */ /* 0x000fea0003c00000 */
[----:B------:R0:W1:Y:S02]  /*1b520*/  SHFL.DOWN P0, R0, R9, R8, R7 ;  /* 0x0800000809007389 */ /* 0x0000640000000007 */
[----:B01----:R-:W-:Y:S05]  /*1b530*/  ENDCOLLECTIVE ;  /* 0x000000000000791b */ /* 0x003fea0003800000 */
.L_x_8204:
[----:B------:R-:W-:Y:S01]  /*1b540*/  IMAD.MOV.U32 R8, RZ, RZ, 0x4 ;  /* 0x00000004ff087424 */ /* 0x000fe200078e00ff */
[----:B------:R-:W-:-:S05]  /*1b550*/  FMNMX R3, R9, R0, !PT ;  /* 0x0000000009037209 */ /* 0x000fca0007800000 */
[----:B------:R-:W-:-:S07]  /*1b560*/  IMAD.MOV.U32 R9, RZ, RZ, R3 ;  /* 0x000000ffff097224 */ /* 0x000fce00078e0003 */
[----:B------:R-:W-:Y:S05]  /*1b570*/  WARPSYNC.COLLECTIVE R6, `(.L_x_8205) ;  /* 0x0000000006087348 */ /* 0x000fea0003c00000 */
[----:B------:R0:W1:Y:S02]  /*1b580*/  SHFL.DOWN P0, R0, R9, R8, R7 ;  /* 0x0800000809007389 */ /* 0x0000640000000007 */
[----:B01----:R-:W-:Y:S05]  /*1b590*/  ENDCOLLECTIVE ;  /* 0x000000000000791b */ /* 0x003fea0003800000 */
.L_x_8205:
[----:B------:R-:W-:Y:S01]  /*1b5a0*/  IMAD.MOV.U32 R8, RZ, RZ, 0x2 ;  /* 0x00000002ff087424 */ /* 0x000fe200078e00ff */
[----:B------:R-:W-:Y:S01]  /*1b5b0*/  FMNMX R5, R3, R0, !PT ;  /* 0x0000000003057209 */ /* 0x000fe20007800000 */
[----:B------:R-:W-:-:S04]  /*1b5c0*/  IMAD.MOV.U32 R3, RZ, RZ, RZ ;  /* 0x000000ffff037224 */ /* 0x000fc800078e00ff */
[----:B------:R-:W-:-:S07]  /*1b5d0*/  IMAD.MOV.U32 R9, RZ, RZ, R5 ;  /* 0x000000ffff097224 */ /* 0x000fce00078e0005 */
[----:B------:R-:W-:Y:S05]  /*1b5e0*/  WARPSYNC.COLLECTIVE R6, `(.L_x_8206) ;  /* 0x0000000006087348 */ /* 0x000fea0003c00000 */
[----:B------:R0:W1:Y:S02]  /*1b5f0*/  SHFL.DOWN P0, R0, R9, R8, R7 ;  /* 0x0800000809007389 */ /* 0x0000640000000007 */
[----:B01----:R-:W-:Y:S05]  /*1b600*/  ENDCOLLECTIVE ;  /* 0x000000000000791b */ /* 0x003fea0003800000 */
.L_x_8206:
[----:B------:R-:W-:Y:S01]  /*1b610*/  IMAD.MOV.U32 R8, RZ, RZ, 0x1 ;  /* 0x00000001ff087424 */ /* 0x000fe200078e00ff */
[----:B------:R-:W-:-:S05]  /*1b620*/  FMNMX R10, R5, R0, !PT ;  /* 0x00000000050a7209 */ /* 0x000fca0007800000 */
[----:B------:R-:W-:-:S07]  /*1b630*/  IMAD.MOV.U32 R9, RZ, RZ, R10 ;  /* 0x000000ffff097224 */ /* 0x000fce00078e000a */
[----:B------:R-:W-:Y:S05]  /*1b640*/  WARPSYNC.COLLECTIVE R6, `(.L_x_8207) ;  /* 0x0000000006087348 */ /* 0x000fea0003c00000 */
[----:B------:R0:W1:Y:S02]  /*1b650*/  SHFL.DOWN P0, R0, R9, R8, R7 ;  /* 0x0800000809007389 */ /* 0x0000640000000007 */
[----:B01----:R-:W-:Y:S05]  /*1b660*/  ENDCOLLECTIVE ;  /* 0x000000000000791b */ /* 0x003fea0003800000 */
.L_x_8207:
[----:B------:R-:W-:-:S05]  /*1b670*/  FMNMX R0, R10, R0, !PT ;  /* 0x000000000a007209 */ /* 0x000fca0007800000 */
[----:B------:R-:W-:Y:S02]  /*1b680*/  IMAD.MOV.U32 R5, RZ, RZ, R0 ;  /* 0x000000ffff057224 */ /* 0x000fe400078e0000 */
[----:B------:R-:W-:-:S07]  /*1b690*/  IMAD.MOV.U32 R0, RZ, RZ, 0x1f ;  /* 0x0000001fff007424 */ /* 0x000fce00078e00ff */
[----:B------:R-:W-:Y:S05]  /*1b6a0*/  WARPSYNC.COLLECTIVE R6, `(.L_x_8208) ;  /* 0x0000000006087348 */ /* 0x000fea0003c00000 */
[----:B------:R0:W1:Y:S02]  /*1b6b0*/  SHFL.IDX P0, R0, R5, R3, R0 ;  /* 0x0000000305007389 */ /* 0x0000640000000000 */
[----:B01----:R-:W-:Y:S05]  /*1b6c0*/  ENDCOLLECTIVE ;  /* 0x000000000000791b */ /* 0x003fea0003800000 */
.L_x_8208:
[----:B------:R-:W-:Y:S01]  /*1b6d0*/  IMAD.MOV.U32 R11, RZ, RZ, R0 ;  /* 0x000000ffff0b7224 */ /* 0x000fe200078e0000 */
[----:B------:R-:W-:Y:S06]  /*1b6e0*/  BRA `(.L_x_8209) ;  /* 0xffffff7000747947 */ /* 0x000fec000383ffff */
.L_x_7874:
[----:B------:R-:W-:Y:S01]  /*1b6f0*/  BSSY B0, `(.L_x_8210) ;  /* 0x0000007000007945 */ /* 0x000fe20003800000 */
[----:B------:R-:W-:Y:S02]  /*1b700*/  IMAD.MOV.U32 R8, RZ, RZ, 0x10 ;  /* 0x00000010ff087424 */ /* 0x000fe400078e00ff */
[----:B------:R-:W-:Y:S02]  /*1b710*/  IMAD.MOV.U32 R7, RZ, RZ, 0x1f ;  /* 0x0000001fff077424 */ /* 0x000fe400078e00ff */
[----:B------:R-:W-:-:S07]  /*1b720*/  IMAD.MOV.U32 R6, RZ, RZ, -0x1 ;  /* 0xffffffffff067424 */ /* 0x000fce00078e00ff */
[----:B------:R-:W-:Y:S05]  /*1b730*/  WARPSYNC.COLLECTIVE R6, `(.L_x_8211) ;  /* 0x0000000006087348 */ /* 0x000fea0003c00000 */
[----:B------:R0:W1:Y:S02]  /*1b740*/  SHFL.DOWN P0, R0, R9, R8, R7 ;  /* 0x0800000809007389 */ /* 0x0000640000000007 */
[----:B01----:R-:W-:Y:S05]  /*1b750*/  ENDCOLLECTIVE ;  /* 0x000000000000791b */ /* 0x003fea0003800000 */
.L_x_8211:
[----:B------:R-:W-:Y:S05]  /*1b760*/  BSYNC B0 ;  /* 0x0000000000007941 */ /* 0x000fea0003800000 */
.L_x_8210:
[----:B------:R-:W-:Y:S01]  /*1b770*/  FMNMX R9, R9, R0, !PT ;  /* 0x0000000009097209 */ /* 0x000fe20007800000 */
[----:B------:R-:W-:Y:S02]  /*1b780*/  IMAD.MOV.U32 R8, RZ, RZ, 0x8 ;  /* 0x00000008ff087424 */ /* 0x000fe400078e00ff */
[----:B------:R-:W-:Y:S02]  /*1b790*/  IMAD.MOV.U32 R7, RZ, RZ, 0x1f ;  /* 0x0000001fff077424 */ /* 0x000fe400078e00ff */
[----:B------:R-:W-:-:S07]  /*1b7a0*/  IMAD.MOV.U32 R6, RZ, RZ, -0x1 ;  /* 0xffffffffff067424 */ /* 0x000fce00078e00ff */
[----:B------:R-:W-:Y:S05]  /*1b7b0*/  WARPSYNC.COLLECTIVE R6, `(.L_x_8212) ;  /* 0x0000000006087348 */ /* 0x000fea0003c00000 */
[----:B------:R0:W1:Y:S02]  /*1b7c0*/  SHFL.DOWN P0, R0, R9, R8, R7 ;  /* 0x0800000809007389 */ /* 0x0000640000000007 */
[----:B01----:R-:W-:Y:S05]  /*1b7d0*/  ENDCOLLECTIVE ;  /* 0x000000000000791b */ /* 0x003fea0003800000 */
.L_x_8212:
[----:B------:R-:W-:Y:S01]  /*1b7e0*/  IMAD.MOV.U32 R8, RZ, RZ, 0x4 ;  /* 0x00000004ff087424 */ /* 0x000fe200078e00ff */
[----:B------:R-:W-:-:S05]  /*1b7f0*/  FMNMX R3, R9, R0, !PT ;  /* 0x0000000009037209 */ /* 0x000fca0007800000 */
[----:B------:R-:W-:-:S07]  /*1b800*/  IMAD.MOV.U32 R9, RZ, RZ, R3 ;  /* 0x000000ffff097224 */ /* 0x000fce00078e0003 */
[----:B------:R-:W-:Y:S05]  /*1b810*/  WARPSYNC.COLLECTIVE R6, `(.L_x_8213) ;  /* 0x0000000006087348 */ /* 0x000fea0003c00000 */
[----:B------:R0:W1:Y:S02]  /*1b820*/  SHFL.DOWN P0, R0, R9, R8, R7 ;  /* 0x0800000809007389 */ /* 0x0000640000000007 */
[----:B01----:R-:W-:Y:S05]  /*1b830*/  ENDCOLLECTIVE ;  /* 0x000000000000791b */ /* 0x003fea0003800000 */
.L_x_8213:
[----:B------:R-:W-:Y:S01]  /*1b840*/  IMAD.MOV.U32 R8, RZ, RZ, 0x2 ;  /* 0x00000002ff087424 */ /* 0x000fe200078e00ff */
[----:B------:R-:W-:Y:S01]  /*1b850*/  FMNMX R5, R3, R0, !PT ;  /* 0x0000000003057209 */ /* 0x000fe20007800000 */
[----:B------:R-:W-:-:S04]  /*1b860*/  IMAD.MOV.U32 R3, RZ, RZ, RZ ;  /* 0x000000ffff037224 */ /* 0x000fc800078e00ff */
[----:B------:R-:W-:-:S07]  /*1b870*/  IMAD.MOV.U32 R9, RZ, RZ, R5 ;  /* 0x000000ffff097224 */ /* 0x000fce00078e0005 */
[----:B------:R-:W-:Y:S05]  /*1b880*/  WARPSYNC.COLLECTIVE R6, `(.L_x_8214) ;  /* 0x0000000006087348 */ /* 0x000fea0003c00000 */
[----:B------:R0:W1:Y:S02]  /*1b890*/  SHFL.DOWN P0, R0, R9, R8, R7 ;  /* 0x0800000809007389 */ /* 0x0000640000000007 */
[----:B01----:R-:W-:Y:S05]  /*1b8a0*/  ENDCOLLECTIVE ;  /* 0x000000000000791b */ /* 0x003fea0003800000 */
.L_x_8214:
[----:B------:R-:W-:Y:S01]  /*1b8b0*/  IMAD.MOV.U32 R8, RZ, RZ, 0x1 ;  /* 0x00000001ff087424 */ /* 0x000fe200078e00ff */
[----:B------:R-:W-:-:S05]  /*1b8c0*/  FMNMX R10, R5, R0, !PT ;  /* 0x00000000050a7209 */ /* 0x000fca0007800000 */
[----:B------:R-:W-:-:S07]  /*1b8d0*/  IMAD.MOV.U32 R9, RZ, RZ, R10 ;  /* 0x000000ffff097224 */ /* 0x000fce00078e000a */
[----:B------:R-:W-:Y:S05]  /*1b8e0*/  WARPSYNC.COLLECTIVE R6, `(.L_x_8215) ;  /* 0x0000000006087348 */ /* 0x000fea0003c00000 */
[----:B------:R0:W1:Y:S02]  /*1b8f0*/  SHFL.DOWN P0, R0, R9, R8, R7 ;  /* 0x0800000809007389 */ /* 0x0000640000000007 */
[----:B01----:R-:W-:Y:S05]  /*1b900*/  ENDCOLLECTIVE ;  /* 0x000000000000791b */ /* 0x003fea0003800000 */
.L_x_8215:
[----:B------:R-:W-:-:S05]  /*1b910*/  FMNMX R0, R10, R0, !PT ;  /* 0x000000000a007209 */ /* 0x000fca0007800000 */
[----:B------:R-:W-:Y:S02]  /*1b920*/  IMAD.MOV.U32 R5, RZ, RZ, R0 ;  /* 0x000000ffff057224 */ /* 0x000fe400078e0000 */
[----:B------:R-:W-:-:S07]  /*1b930*/  IMAD.MOV.U32 R0, RZ, RZ, 0x1f ;  /* 0x0000001fff007424 */ /* 0x000fce00078e00ff */
[----:B------:R-:W-:Y:S05]  /*1b940*/  WARPSYNC.COLLECTIVE R6, `(.L_x_8216) ;  /* 0x0000000006087348 */ /* 0x000fea0003c00000 */
[----:B------:R0:W1:Y:S02]  /*1b950*/  SHFL.IDX P0, R0, R5, R3, R0 ;  /* 0x0000000305007389 */ /* 0x0000640000000000 */
[----:B01----:R-:W-:Y:S05]  /*1b960*/  ENDCOLLECTIVE ;  /* 0x000000000000791b */ /* 0x003fea0003800000 */
.L_x_8216:
[----:B------:R-:W-:Y:S01]  /*1b970*/  IMAD.MOV.U32 R11, RZ, RZ, R0 ;  /* 0x000000ffff0b7224 */ /* 0x000fe200078e0000 */
[----:B------:R-:W-:Y:S06]  /*1b980*/  BRA `(.L_x_8217) ;  /* 0xffffff7400147947 */ /* 0x000fec000383ffff */
        .weak           $__internal_20_$__cuda_sm20_rcp_rn_f32_slowpath
        .type           $__internal_20_$__cuda_sm20_rcp_rn_f32_slowpath,@function
        .size           $__internal_20_$__cuda_sm20_rcp_rn_f32_slowpath,($__internal_21_$__cuda_sm3x_div_rn_noftz_f32_slowpath - $__internal_20_$__cuda_sm20_rcp_rn_f32_slowpath)
$__internal_20_$__cuda_sm20_rcp_rn_f32_slowpath:
        /* <DEDUP_REMOVED lines=15> */
.L_x_8219:
        /* <DEDUP_REMOVED lines=33> */
.L_x_8221:
[----:B------:R0:W1:Y:S02]  /*1bc90*/  MUFU.RCP R5, R0 ;  /* 0x0000000000057308 */ /* 0x0000640000001000 */
.L_x_8220:
[----:B------:R-:W-:Y:S05]  /*1bca0*/  BSYNC.RECONVERGENT B0 ;  /* 0x0000000000007941 */ /* 0x000fea0003800200 */
.L_x_8218:
[----:B------:R-:W-:-:S04]  /*1bcb0*/  IMAD.MOV.U32 R7, RZ, RZ, 0x0 ;  /* 0x00000000ff077424 */ /* 0x000fc800078e00ff */
[----:B01----:R-:W-:Y:S05]  /*1bcc0*/  RET.REL.NODEC R6 `(_ZN18transformer_engine71_GLOBAL__N__fadcdbdc_38_quantize_transpose_vector_blockwise_cu_d4a478bd37block_scaled_1d_cast_transpose_kernelILb0Eff13__nv_fp8_e5m2EEvPKT1_PT2_S7_PT0_S9_mmmmmmfNS_6detail25FP8BlockwiseRowwiseOptionENSA_28FP8BlockwiseColumnwiseOptionEbPKf) ;  /* 0xfffffe4006cc7950 */ /* 0x003fea0003c3ffff */
        .weak           $__internal_21_$__cuda_sm3x_div_rn_noftz_f32_slowpath
        .type           $__internal_21_$__cuda_sm3x_div_rn_noftz_f32_slowpath,@function
        .size           $__internal_21_$__cuda_sm3x_div_rn_noftz_f32_slowpath,(.L_x_9024 - $__internal_21_$__cuda_sm3x_div_rn_noftz_f32_slowpath)
$__internal_21_$__cuda_sm3x_div_rn_noftz_f32_slowpath:
        /* <DEDUP_REMOVED lines=36> */
.L_x_8223:
        /* <DEDUP_REMOVED lines=51> */
.L_x_8230:
[----:B------:R-:W-:-:S04]  /*1c240*/  LOP3.LUT R0, R0, 0x80000000, RZ, 0xc0, !PT ;  /* 0x8000000000007812 */ /* 0x000fc800078ec0ff */
[----:B------:R-:W-:Y:S01]  /*1c250*/  LOP3.LUT R0, R0, 0x7f800000, RZ, 0xfc, !PT ;  /* 0x7f80000000007812 */ /* 0x000fe200078efcff */
[----:B------:R-:W-:Y:S06]  /*1c260*/  BRA `(.L_x_8231) ;  /* 0x0000000000047947 */ /* 0x000fec0003800000 */
.L_x_8229:
[----:B------:R-:W-:-:S07]  /*1c270*/  IMAD R0, R3, 0x800000, R0 ;  /* 0x0080000003007824 */ /* 0x000fce00078e0200 */
.L_x_8231:
[----:B------:R-:W-:Y:S05]  /*1c280*/  BSYNC B1 ;  /* 0x0000000000017941 */ /* 0x000fea0003800000 */
.L_x_8228:
[----:B------:R-:W-:Y:S05]  /*1c290*/  BRA `(.L_x_8232) ;  /* 0x0000000000207947 */ /* 0x000fea0003800000 */
.L_x_8227:
[----:B------:R-:W-:-:S04]  /*1c2a0*/  LOP3.LUT R0, R0, 0x80000000, R7, 0x48, !PT ;  /* 0x8000000000007812 */ /* 0x000fc800078e4807 */
[----:B------:R-:W-:Y:S01]  /*1c2b0*/  LOP3.LUT R0, R0, 0x7f800000, RZ, 0xfc, !PT ;  /* 0x7f80000000007812 */ /* 0x000fe200078efcff */
[----:B------:R-:W-:Y:S06]  /*1c2c0*/  BRA `(.L_x_8232) ;  /* 0x0000000000147947 */ /* 0x000fec0003800000 */
.L_x_8226:
[----:B------:R-:W-:Y:S01]  /*1c2d0*/  LOP3.LUT R0, R0, 0x80000000, R7, 0x48, !PT ;  /* 0x8000000000007812 */ /* 0x000fe200078e4807 */
[----:B------:R-:W-:Y:S06]  /*1c2e0*/  BRA `(.L_x_8232) ;  /* 0x00000000000c7947 */ /* 0x000fec0003800000 */
.L_x_8225:
[----:B------:R-:W0:Y:S01]  /*1c2f0*/  MUFU.RSQ R0, -QNAN ;  /* 0xffc0000000007908 */ /* 0x000e220000001400 */
[----:B------:R-:W-:Y:S05]  /*1c300*/  BRA `(.L_x_8232) ;  /* 0x0000000000047947 */ /* 0x000fea0003800000 */
.L_x_8224:
[----:B------:R-:W-:-:S07]  /*1c310*/  FADD.FTZ R0, R3, R0 ;  /* 0x0000000003007221 */ /* 0x000fce0000010000 */
.L_x_8232:
[----:B------:R-:W-:Y:S05]  /*1c320*/  BSYNC B0 ;  /* 0x0000000000007941 */ /* 0x000fea0003800000 */
.L_x_8222:
[----:B------:R-:W-:-:S04]  /*1c330*/  IMAD.MOV.U32 R7, RZ, RZ, 0x0 ;  /* 0x00000000ff077424 */ /* 0x000fc800078e00ff */
[----:B0-----:R-:W-:Y:S05]  /*1c340*/  RET.REL.NODEC R6 `(_ZN18transformer_engine71_GLOBAL__N__fadcdbdc_38_quantize_transpose_vector_blockwise_cu_d4a478bd37block_scaled_1d_cast_transpose_kernelILb0Eff13__nv_fp8_e5m2EEvPKT1_PT2_S7_PT0_S9_mmmmmmfNS_6detail25FP8BlockwiseRowwiseOptionENSA_28FP8BlockwiseColumnwiseOptionEbPKf) ;  /* 0xfffffe3c062c7950 */ /* 0x001fea0003c3ffff */
.L_x_8233:
        /* <DEDUP_REMOVED lines=11> */
.L_x_9024:


//--------------------- .text._ZN18transformer_engine71_GLOBAL__N__fadcdbdc_38_quantize_transpose_vector_blockwise_cu_d4a478bd37block_scaled_1d_cast_transpose_kernelILb1Eff13__nv_fp8_e5m2EEvPKT1_PT2_S7_PT0_S9_mmmmmmfNS_6detail25FP8BlockwiseRowwiseOptionENSA_28FP8BlockwiseColumnwiseOptionEbPKf --------------------------
	.section	.text._ZN18transformer_engine71_GLOBAL__N__fadcdbdc_38_quantize_transpose_vector_blockwise_cu_d4a478bd37block_scaled_1d_cast_transpose_kernelILb1Eff13__nv_fp8_e5m2EEvPKT1_PT2_S7_PT0_S9_mmmmmmfNS_6detail25FP8BlockwiseRowwiseOptionENSA_28FP8BlockwiseColumnwiseOptionEbPKf,"ax",@progbits
	.align	128
.text._ZN18transformer_engine71_GLOBAL__N__fadcdbdc_38_quantize_transpose_vector_blockwise_cu_d4a478bd37block_scaled_1d_cast_transpose_kernelILb1Eff13__nv_fp8_e5m2EEvPKT1_PT2_S7_PT0_S9_mmmmmmfNS_6detail25FP8BlockwiseRowwiseOptionENSA_28FP8BlockwiseColumnwiseOptionEbPKf:
        .type           _ZN18transformer_engine71_GLOBAL__N__fadcdbdc_38_quantize_transpose_vector_blockwise_cu_d4a478bd37block_scaled_1d_cast_transpose_kernelILb1Eff13__nv_fp8_e5m2EEvPKT1_PT2_S7_PT0_S9_mmmmmmfNS_6detail25FP8BlockwiseRowwiseOptionENSA_28FP8BlockwiseColumnwiseOptionEbPKf,@function
        .size           _ZN18transformer_engine71_GLOBAL__N__fadcdbdc_38_quantize_transpose_vector_blockwise_cu_d4a478bd37block_scaled_1d_cast_transpose_kernelILb1Eff13__nv_fp8_e5m2EEvPKT1_PT2_S7_PT0_S9_mmmmmmfNS_6detail25FP8BlockwiseRowwiseOptionENSA_28FP8BlockwiseColumnwiseOptionEbPKf,(.L_x_9027 - _ZN18transformer_engine71_GLOBAL__N__fadcdbdc_38_quantize_transpose_vector_blockwise_cu_d4a478bd37block_scaled_1d_cast_transpose_kernelILb1Eff13__nv_fp8_e5m2EEvPKT1_PT2_S7_PT0_S9_mmmmmmfNS_6detail25FP8BlockwiseRowwiseOptionENSA_28FP8BlockwiseColumnwiseOptionEbPKf)
        .other          _ZN18transformer_engine71_GLOBAL__N__fadcdbdc_38_quantize_transpose_vector_blockwise_cu_d4a478bd37block_scaled_1d_cast_transpose_kernelILb1Eff13__nv_fp8_e5m2EEvPKT1_PT2_S7_PT0_S9_mmmmmmfNS_6detail25FP8BlockwiseRowwiseOptionENSA_28FP8BlockwiseColumnwiseOptionEbPKf,@"STO_CUDA_ENTRY STV_DEFAULT"
_ZN18transformer_engine71_GLOBAL__N__fadcdbdc_38_quantize_transpose_vector_blockwise_cu_d4a478bd37block_scaled_1d_cast_transpose_kernelILb1Eff13__nv_fp8_e5m2EEvPKT1_PT2_S7_PT0_S9_mmmmmmfNS_6detail25FP8BlockwiseRowwiseOptionENSA_28FP8BlockwiseColumnwiseOptionEbPKf:
        /* <DEDUP_REMOVED lines=10> */
.L_x_8234:
        /* <DEDUP_REMOVED lines=141> */
.L_x_8622:
        /* <DEDUP_REMOVED lines=22> */
[----:B0-----:R-:W-:Y:S05]  /*0ad0*/  CALL.REL.NOINC `($__internal_23_$__cuda_sm3x_div_rn_noftz_f32_slowpath) ;  /* 0x00000188000c7944 */ /* 0x001fea0003c00000 */
.L_x_8240:
[----:B------:R-:W-:Y:S05]  /*0ae0*/  BSYNC.RECONVERGENT B3 ;  /* 0x0000000000037941 */ /* 0x000fea0003800200 */
.L_x_8239:
[----:B------:R-:W-:-:S04]  /*0af0*/  FSETP.NEU.AND P0, PT, |R0|, +INF , PT ;  /* 0x7f8000000000780b */ /* 0x000fc80003f0d200 */
[----:B------:R-:W-:-:S04]  /*0b00*/  FSEL R0, R0, 3.40282346638528859812e+38, P0 ;  /* 0x7f7fffff00007808 */ /* 0x000fc80000000000 */
[----:B------:R-:W-:-:S07]  /*0b10*/  @P2 LOP3.LUT R0, R0, 0xff800000, RZ, 0xc0, !PT ;  /* 0xff80000000002812 */ /* 0x000fce00078ec0ff */
.L_x_8238:
[----:B------:R-:W-:Y:S05]  /*0b20*/  BSYNC.RECONVERGENT B2 ;  /* 0x0000000000027941 */ /* 0x000fea0003800200 */
.L_x_8237:
        /* <DEDUP_REMOVED lines=9> */
[----:B0-----:R-:W-:Y:S05]  /*0bc0*/  CALL.REL.NOINC `($__internal_22_$__cuda_sm20_rcp_rn_f32_slowpath) ;  /* 0x0000018400007944 */ /* 0x001fea0003c00000 */
[----:B------:R-:W-:Y:S05]  /*0bd0*/  BRA `(.L_x_8245) ;  /* 0x0000000000107947 */ /* 0x000fea0003800000 */
.L_x_8244:
[----:B------:R-:W1:Y:S02]  /*0be0*/  MUFU.RCP R5, R0 ;  /* 0x0000000000057308 */ /* 0x000e640000001000 */
[----:B-1----:R-:W-:-:S04]  /*0bf0*/  FFMA R3, R5, R0, -1 ;  /* 0xbf80000005037423 */ /* 0x002fc80000000000 */
[----:B------:R-:W-:-:S04]  /*0c00*/  FADD.FTZ R6, -R3, -RZ ;  /* 0x800000ff03067221 */ /* 0x000fc80000010100 */
[----:B------:R-:W-:-:S07]  /*0c10*/  FFMA R5, R5, R6, R5 ;  /* 0x0000000605057223 */ /* 0x000fce0000000005 */
.L_x_8245:
[----:B------:R-:W-:Y:S05]  /*0c20*/  BSYNC.RECONVERGENT B2 ;  /* 0x0000000000027941 */ /* 0x000fea0003800200 */
.L_x_8243:
        /* <DEDUP_REMOVED lines=8> */
.L_x_8242:
[----:B------:R-:W-:Y:S05]  /*0cb0*/  BSYNC.RECONVERGENT B1 ;  /* 0x0000000000017941 */ /* 0x000fea0003800200 */
.L_x_8241:
[-C--:B------:R-:W-:Y:S01]  /*0cc0*/  FMUL R12, R12, R0.reuse ;  /* 0x000000000c0c7220 */ /* 0x080fe20000400000 */
[-C--:B------:R-:W-:Y:S01]  /*0cd0*/  FMUL R13, R13, R0.reuse ;  /* 0x000000000d0d7220 */ /* 0x080fe20000400000 */
[-C--:B------:R-:W-:Y:S01]  /*0ce0*/  FMUL R16, R16, R0.reuse ;  /* 0x0000000010107220 */ /* 0x080fe20000400000 */
[-C--:B------:R-:W-:Y:S01]  /*0cf0*/  FMUL R18, R18, R0.reuse ;  /* 0x0000000012127220 */ /* 0x080fe20000400000 */
[----:B------:R-:W-:Y:S01]  /*0d00*/  FMUL R17, R17, R0 ;  /* 0x0000000011117220 */ /* 0x000fe20000400000 */
[----:B------:R-:W-:Y:S01]  /*0d10*/  F2FP.SATFINITE.E5M2.F32.PACK_AB_MERGE_C R12, RZ, R12, RZ ;  /* 0x0000000cff0c723e */ /* 0x000fe200048060ff */
[-C--:B------:R-:W-:Y:S01]  /*0d20*/  FMUL R3, R14, R0.reuse ;  /* 0x000000000e037220 */ /* 0x080fe20000400000 */
[----:B------:R-:W-:Y:S01]  /*0d30*/  F2FP.SATFINITE.E5M2.F32.PACK_AB_MERGE_C R13, RZ, R13, RZ ;  /* 0x0000000dff0d723e */ /* 0x000fe200048060ff */
        /* <DEDUP_REMOVED lines=11> */
[----:B------:R-:W-:Y:S01]  /*0df0*/  FMUL R35, R27, R0 ;  /* 0x000000001b237220 */ /* 0x000fe20000400000 */
[----:B------:R-:W-:Y:S01]  /*0e00*/  IMAD R0, R13, 0x100, R12 ;  /* 0x000001000d007824 */ /* 0x000fe200078e020c */
[----:B------:R-:W-:Y:S01]  /*0e10*/  F2FP.SATFINITE.E5M2.F32.PACK_AB_MERGE_C R18, RZ, R18, RZ ;  /* 0x00000012ff12723e */ /* 0x000fe200048060ff */
[----:B------:R-:W1:Y:S01]  /*0e20*/  LDS.64 R12, [R32+0x4100] ;  /* 0x00410000200c7984 */ /* 0x000e620000000a00 */
[----:B------:R-:W-:Y:S01]  /*0e30*/  F2FP.SATFINITE.E5M2.F32.PACK_AB_MERGE_C R17, RZ, R17, RZ ;  /* 0x00000011ff11723e */ /* 0x000fe200048060ff */
[----:B------:R-:W2:Y:S01]  /*0e40*/  REDUX.OR UR6, R30 ;  /* 0x000000001e0673c4 */ /* 0x000ea20000004000 */
[----:B------:R-:W-:Y:S01]  /*0e50*/  LOP3.LUT R16, R16, 0xff, RZ, 0xc0, !PT ;  /* 0x000000ff10107812 */ /* 0x000fe200078ec0ff */
[----:B------:R-:W3:Y:S01]  /*0e60*/  LDS.64 R14, [R32+0x4108] ;  /* 0x00410800200e7984 */ /* 0x000ee20000000a00 */
[----:B------:R-:W-:Y:S01]  /*0e70*/  F2FP.SATFINITE.E5M2.F32.PACK_AB_MERGE_C R3, RZ, R3, RZ ;  /* 0x00000003ff03723e */ /* 0x000fe200048060ff */
[----:B------:R-:W-:Y:S01]  /*0e80*/  IMAD.U32 R18, R18, 0x10000, RZ ;  /* 0x0001000012127824 */ /* 0x000fe200078e00ff */
[----:B------:R-:W-:Y:S01]  /*0e90*/  F2FP.SATFINITE.E5M2.F32.PACK_AB_MERGE_C R20, RZ, R20, RZ ;  /* 0x00000014ff14723e */ /* 0x000fe200048060ff */
[----:B------:R-:W-:Y:S01]  /*0ea0*/  IMAD R6, R17, 0x100, R16 ;  /* 0x0000010011067824 */ /* 0x000fe200078e0210 */
[----:B------:R-:W-:Y:S01]  /*0eb0*/  F2FP.SATFINITE.E5M2.F32.PACK_AB_MERGE_C R21, RZ, R21, RZ ;  /* 0x00000015ff15723e */ /* 0x000fe200048060ff */
        /* <DEDUP_REMOVED lines=8> */
[----:B------:R-:W-:Y:S01]  /*0f40*/  F2FP.SATFINITE.E5M2.F32.PACK_AB_MERGE_C R24, RZ, R24, RZ ;  /* 0x00000018ff18723e */ /* 0x000fe200048060ff */
[----:B------:R-:W0:Y:S01]  /*0f50*/  LDS.64 R20, [R32+0x4120] ;  /* 0x0041200020147984 */ /* 0x000e220000000a00 */
[----:B------:R-:W-:Y:S02]  /*0f60*/  LOP3.LUT R0, R3, 0xffff, R0, 0xf8, !PT ;  /* 0x0000ffff03007812 */ /* 0x000fe400078ef800 */
[----:B------:R-:W-:Y:S02]  /*0f70*/  F2FP.SATFINITE.E5M2.F32.PACK_AB_MERGE_C R26, RZ, R26, RZ ;  /* 0x0000001aff1a723e */ /* 0x000fe400048060ff */
[----:B------:R-:W-:Y:S02]  /*0f80*/  F2FP.SATFINITE.E5M2.F32.PACK_AB_MERGE_C R25, RZ, R25, RZ ;  /* 0x00000019ff19723e */ /* 0x000fe400048060ff */
[----:B------:R-:W-:Y:S01]  /*0f90*/  LOP3.LUT R24, R24, 0xff, RZ, 0xc0, !PT ;  /* 0x000000ff18187812 */ /* 0x000fe200078ec0ff */
[----:B------:R-:W-:Y:S01]  /*0fa0*/  IMAD.U32 R26, R26, 0x10000, RZ ;  /* 0x000100001a1a7824 */ /* 0x000fe200078e00ff */
[----:B------:R-:W-:-:S02]  /*0fb0*/  F2FP.SATFINITE.E5M2.F32.PACK_AB_MERGE_C R3, RZ, R22, RZ ;  /* 0x00000016ff03723e */ /* 0x000fc400048060ff */
[----:B------:R-:W2:Y:S01]  /*0fc0*/  LDS.64 R22, [R32+0x4128] ;  /* 0x0041280020167984 */ /* 0x000ea20000000a00 */
[----:B------:R-:W-:Y:S01]  /*0fd0*/  IMAD R33, R25, 0x100, R24 ;  /* 0x0000010019217824 */ /* 0x000fe200078e0218 */
[----:B------:R-:W-:Y:S01]  /*0fe0*/  F2FP.SATFINITE.E5M2.F32.PACK_AB_MERGE_C R5, RZ, R5, RZ ;  /* 0x00000005ff05723e */ /* 0x000fe200048060ff */
        /* <DEDUP_REMOVED lines=8> */
[----:B------:R-:W-:Y:S01]  /*1070*/  F2FP.SATFINITE.E5M2.F32.PACK_AB_MERGE_C R11, RZ, R11, RZ ;  /* 0x0000000bff0b723e */ /* 0x000fe200048060ff */
[----:B------:R-:W-:Y:S01]  /*1080*/  IMAD.SHL.U32 R5, R5, 0x1000000, RZ ;  /* 0x0100000005057824 */ /* 0x000fe200078e00ff */
[----:B------:R-:W-:-:S02]  /*1090*/  F2FP.SATFINITE.E5M2.F32.PACK_AB_MERGE_C R3, RZ, R8, RZ ;  /* 0x00000008ff03723e */ /* 0x000fc400048060ff */
[----:B------:R-:W-:Y:S02]  /*10a0*/  F2FP.SATFINITE.E5M2.F32.PACK_AB_MERGE_C R35, RZ, R35, RZ ;  /* 0x00000023ff23723e */ /* 0x000fe400048060ff */
        /* <DEDUP_REMOVED lines=30> */
.L_x_8631:
        /* <DEDUP_REMOVED lines=23> */
.L_x_8250:
[----:B------:R-:W-:Y:S05]  /*1400*/  BSYNC.RECONVERGENT B3 ;  /* 0x0000000000037941 */ /* 0x000fea0003800200 */
.L_x_8249:
[----:B------:R-:W-:-:S04]  /*1410*/  FSETP.NEU.AND P0, PT, |R0|, +INF , PT ;  /* 0x7f8000000000780b */ /* 0x000fc80003f0d200 */
[----:B------:R-:W-:-:S04]  /*1420*/  FSEL R0, R0, 3.40282346638528859812e+38, P0 ;  /* 0x7f7fffff00007808 */ /* 0x000fc80000000000 */
[----:B------:R-:W-:-:S07]  /*1430*/  @P2 LOP3.LUT R0, R0, 0xff800000, RZ, 0xc0, !PT ;  /* 0xff80000000002812 */ /* 0x000fce00078ec0ff */
.L_x_8248:
[----:B------:R-:W-:Y:S05]  /*1440*/  BSYNC.RECONVERGENT B2 ;  /* 0x0000000000027941 */ /* 0x000fea0003800200 */
.L_x_8247:
        /* <DEDUP_REMOVED lines=14> */
.L_x_8254:
[----:B------:R-:W1:Y:S02]  /*1530*/  MUFU.RCP R5, R0 ;  /* 0x0000000000057308 */ /* 0x000e640000001000 */
[----:B-1----:R-:W-:-:S04]  /*1540*/  FFMA R3, R5, R0, -1 ;  /* 0xbf80000005037423 */ /* 0x002fc80000000000 */
[----:B------:R-:W-:-:S04]  /*1550*/  FADD.FTZ R6, -R3, -RZ ;  /* 0x800000ff03067221 */ /* 0x000fc80000010100 */
[----:B------:R-:W-:-:S07]  /*1560*/  FFMA R5, R5, R6, R5 ;  /* 0x0000000605057223 */ /* 0x000fce0000000005 */
.L_x_8255:
[----:B------:R-:W-:Y:S05]  /*1570*/  BSYNC.RECONVERGENT B2 ;  /* 0x0000000000027941 */ /* 0x000fea0003800200 */
.L_x_8253:
        /* <DEDUP_REMOVED lines=10> */
.L_x_8252:
[----:B------:R-:W-:Y:S05]  /*1620*/  BSYNC.RECONVERGENT B1 ;  /* 0x0000000000017941 */ /* 0x000fea0003800200 */
.L_x_8251:
[-C--:B------:R-:W-:Y:S01]  /*1630*/  FMUL R12, R12, R0.reuse ;  /* 0x000000000c0c7220 */ /* 0x080fe20000400000 */
[-C--:B------:R-:W-:Y:S01]  /*1640*/  FMUL R13, R13, R0.reuse ;  /* 0x000000000d0d7220 */ /* 0x080fe20000400000 */
[-C--:B------:R-:W-:Y:S01]  /*1650*/  FMUL R16, R16, R0.reuse ;  /* 0x0000000010107220 */ /* 0x080fe20000400000 */
[-C--:B------:R-:W-:Y:S01]  /*1660*/  FMUL R17, R17, R0.reuse ;  /* 0x0000000011117220 */ /* 0x080fe20000400000 */
[----:B------:R-:W-:Y:S01]  /*1670*/  FMUL R14, R14, R0 ;  /* 0x000000000e0e7220 */ /* 0x000fe20000400000 */
[----:B------:R-:W-:Y:S01]  /*1680*/  F2FP.SATFINITE.E5M2.F32.PACK_AB_MERGE_C R12, RZ, R12, RZ ;  /* 0x0000000cff0c723e */ /* 0x000fe200048060ff */
[-C--:B-1----:R-:W-:Y:S01]  /*1690*/  FMUL R5, R15, R0.reuse ;  /* 0x000000000f057220 */ /* 0x082fe20000400000 */
[----:B------:R-:W-:Y:S01]  /*16a0*/  F2FP.SATFINITE.E5M2.F32.PACK_AB_MERGE_C R13, RZ, R13, RZ ;  /* 0x0000000dff0d723e */ /* 0x000fe200048060ff */
        /* <DEDUP_REMOVED lines=15> */
[----:B------:R-:W-:Y:S01]  /*17a0*/  LOP3.LUT R16, R16, 0xff, RZ, 0xc0, !PT ;  /* 0x000000ff10107812 */ /* 0x000fe200078ec0ff */
[----:B------:R-:W2:Y:S01]  /*17b0*/  REDUX.OR UR6, R30 ;  /* 0x000000001e0673c4 */ /* 0x000ea20000004000 */
[----:B------:R-:W-:Y:S01]  /*17c0*/  F2FP.SATFINITE.E5M2.F32.PACK_AB_MERGE_C R3, RZ, R14, RZ ;  /* 0x0000000eff03723e */ /* 0x000fe200048060ff */
[----:B------:R-:W-:Y:S01]  /*17d0*/  VOTEU.ANY UR7, UPT, PT ;  /* 0x0000000000077886 */ /* 0x000fe200038e0100 */
[----:B------:R-:W3:Y:S01]  /*17e0*/  LDS.64 R14, [R32+0x8208] ;  /* 0x00820800200e7984 */ /* 0x000ee20000000a00 */
[----:B------:R-:W-:Y:S01]  /*17f0*/  F2FP.SATFINITE.E5M2.F32.PACK_AB_MERGE_C R22, RZ, R22, RZ ;  /* 0x00000016ff16723e */ /* 0x000fe200048060ff */
[----:B------:R-:W-:Y:S01]  /*1800*/  IMAD R6, R17, 0x100, R16 ;  /* 0x0000010011067824 */ /* 0x000fe200078e0210 */
[----:B------:R-:W-:Y:S01]  /*1810*/  F2FP.SATFINITE.E5M2.F32.PACK_AB_MERGE_C R20, RZ, R20, RZ ;  /* 0x00000014ff14723e */ /* 0x000fe200048060ff */
[----:B------:R-:W4:Y:S01]  /*1820*/  LDS.64 R16, [R32+0x8210] ;  /* 0x0082100020107984 */ /* 0x000f220000000a00 */
[----:B------:R-:W-:Y:S01]  /*1830*/  F2FP.SATFINITE.E5M2.F32.PACK_AB_MERGE_C R18, RZ, R18, RZ ;  /* 0x00000012ff12723e */ /* 0x000fe200048060ff */
[----:B------:R-:W-:Y:S01]  /*1840*/  IMAD.U32 R22, R22, 0x10000, RZ ;  /* 0x0001000016167824 */ /* 0x000fe200078e00ff */
[----:B------:R-:W-:Y:S01]  /*1850*/  F2FP.SATFINITE.E5M2.F32.PACK_AB_MERGE_C R21, RZ, R21, RZ ;  /* 0x00000015ff15723e */ /* 0x000fe200048060ff */
[----:B------:R-:W-:Y:S01]  /*1860*/  IMAD.U32 R3, R3, 0x10000, RZ ;  /* 0x0001000003037824 */ /* 0x000fe200078e00ff */
[----:B------:R-:W-:Y:S01]  /*1870*/  LOP3.LUT R20, R20, 0xff, RZ, 0xc0, !PT ;  /* 0x000000ff14147812 */ /* 0x000fe200078ec0ff */
[----:B------:R-:W-:Y:S01]  /*1880*/  IMAD.U32 R7, R18, 0x10000, RZ ;  /* 0x0001000012077824 */ /* 0x000fe200078e00ff */
[----:B------:R-:W-:Y:S01]  /*1890*/  F2FP.SATFINITE.E5M2.F32.PACK_AB_MERGE_C R24, RZ, R24, RZ ;  /* 0x00000018ff18723e */ /* 0x000fe200048060ff */
[----:B------:R-:W5:Y:S01]  /*18a0*/  LDS.64 R18, [R32+0x8218] ;  /* 0x0082180020127984 */ /* 0x000f620000000a00 */
[----:B------:R-:W-:Y:S01]  /*18b0*/  LOP3.LUT R22, R22, 0xff0000, RZ, 0xc0, !PT ;  /* 0x00ff000016167812 */ /* 0x000fe200078ec0ff */
[----:B------:R-:W-:Y:S01]  /*18c0*/  IMAD R9, R21, 0x100, R20 ;  /* 0x0000010015097824 */ /* 0x000fe200078e0214 */
[----:B------:R-:W-:Y:S01]  /*18d0*/  F2FP.SATFINITE.E5M2.F32.PACK_AB_MERGE_C R5, RZ, R5, RZ ;  /* 0x00000005ff05723e */ /* 0x000fe200048060ff */
[----:B------:R-:W0:Y:S01]  /*18e0*/  LDS.64 R20, [R32+0x8220] ;  /* 0x0082200020147984 */ /* 0x000e220000000a00 */
[----:B------:R-:W-:-:S02]  /*18f0*/  F2FP.SATFINITE.E5M2.F32.PACK_AB_MERGE_C R26, RZ, R26, RZ ;  /* 0x0000001aff1a723e */ /* 0x000fc400048060ff */
[----:B------:R-:W-:Y:S02]  /*1900*/  F2FP.SATFINITE.E5M2.F32.PACK_AB_MERGE_C R25, RZ, R25, RZ ;  /* 0x00000019ff19723e */ /* 0x000fe400048060ff */
[----:B------:R-:W-:Y:S01]  /*1910*/  LOP3.LUT R24, R24, 0xff, RZ, 0xc0, !PT ;  /* 0x000000ff18187812 */ /* 0x000fe200078ec0ff */
[----:B------:R-:W-:Y:S01]  /*1920*/  IMAD.U32 R26, R26, 0x10000, RZ ;  /* 0x000100001a1a7824 */ /* 0x000fe200078e00ff */
[----:B------:R-:W-:Y:S02]  /*1930*/  F2FP.SATFINITE.E5M2.F32.PACK_AB_MERGE_C R8, RZ, R8, RZ ;  /* 0x00000008ff08723e */ /* 0x000fe400048060ff */
        /* <DEDUP_REMOVED lines=12> */
[----:B------:R-:W-:Y:S02]  /*1a00*/  F2FP.SATFINITE.E5M2.F32.PACK_AB_MERGE_C R11, RZ, R11, RZ ;  /* 0x0000000bff0b723e */ /* 0x000fe400048060ff */
[----:B------:R-:W-:Y:S02]  /*1a10*/  LOP3.LUT R8, R0, R5, RZ, 0xfc, !PT ;  /* 0x0000000500087212 */ /* 0x000fe400078efcff */
[----:B------:R-:W-:Y:S01]  /*1a20*/  F2FP.SATFINITE.E5M2.F32.PACK_AB_MERGE_C R43, RZ, R43, RZ ;  /* 0x0000002bff2b723e */ /* 0x000fe200048060ff */
        /* <DEDUP_REMOVED lines=31> */
.L_x_8640:
        /* <DEDUP_REMOVED lines=23> */
.L_x_8260:
[----:B------:R-:W-:Y:S05]  /*1d90*/  BSYNC.RECONVERGENT B3 ;  /* 0x0000000000037941 */ /* 0x000fea0003800200 */
.L_x_8259:
[----:B------:R-:W-:-:S04]  /*1da0*/  FSETP.NEU.AND P0, PT, |R0|, +INF , PT ;  /* 0x7f8000000000780b */ /* 0x000fc80003f0d200 */
[----:B------:R-:W-:-:S04]  /*1db0*/  FSEL R0, R0, 3.40282346638528859812e+38, P0 ;  /* 0x7f7fffff00007808 */ /* 0x000fc80000000000 */
[----:B------:R-:W-:-:S07]  /*1dc0*/  @P2 LOP3.LUT R0, R0, 0xff800000, RZ, 0xc0, !PT ;  /* 0xff80000000002812 */ /* 0x000fce00078ec0ff */
.L_x_8258:
[----:B------:R-:W-:Y:S05]  /*1dd0*/  BSYNC.RECONVERGENT B2 ;  /* 0x0000000000027941 */ /* 0x000fea0003800200 */
.L_x_8257:
        /* <DEDUP_REMOVED lines=11> */
.L_x_8264:
[----:B------:R-:W1:Y:S02]  /*1e90*/  MUFU.RCP R5, R0 ;  /* 0x0000000000057308 */ /* 0x000e640000001000 */
[----:B-1----:R-:W-:-:S04]  /*1ea0*/  FFMA R3, R5, R0, -1 ;  /* 0xbf80000005037423 */ /* 0x002fc80000000000 */
[----:B------:R-:W-:-:S04]  /*1eb0*/  FADD.FTZ R6, -R3, -RZ ;  /* 0x800000ff03067221 */ /* 0x000fc80000010100 */
[----:B------:R-:W-:-:S07]  /*1ec0*/  FFMA R5, R5, R6, R5 ;  /* 0x0000000605057223 */ /* 0x000fce0000000005 */
.L_x_8265:
[----:B------:R-:W-:Y:S05]  /*1ed0*/  BSYNC.RECONVERGENT B2 ;  /* 0x0000000000027941 */ /* 0x000fea0003800200 */
.L_x_8263:
        /* <DEDUP_REMOVED lines=10> */
.L_x_8262:
[----:B------:R-:W-:Y:S05]  /*1f80*/  BSYNC.RECONVERGENT B1 ;  /* 0x0000000000017941 */ /* 0x000fea0003800200 */
.L_x_8261:
        /* <DEDUP_REMOVED lines=63> */
[----:B------:R-:W-:Y:S01]  /*2380*/  LOP3.LUT R7, R7, 0xff0000, RZ, 0xc0, !PT ;  /* 0x00ff000007077812 */ /* 0x000fe200078ec0ff */
[----:B------:R-:W5:Y:S01]  /*2390*/  MATCH.ANY R5, R30 ;  /* 0x000000001e0573a1 */ /* 0x000f6200000e8000 */
[----:B------:R-:W-:Y:S02]  /*23a0*/  F2FP.SATFINITE.E5M2.F32.PACK_AB_MERGE_C R43, RZ, R43, RZ ;  /* 0x0000002bff2b723e */ /* 0x000fe400048060ff */
        /* <DEDUP_REMOVED lines=31> */
.L_x_8649:
        /* <DEDUP_REMOVED lines=23> */
.L_x_8270:
[----:B------:R-:W-:Y:S05]  /*2710*/  BSYNC.RECONVERGENT B3 ;  /* 0x0000000000037941 */ /* 0x000fea0003800200 */
.L_x_8269:
[----:B------:R-:W-:-:S04]  /*2720*/  FSETP.NEU.AND P0, PT, |R0|, +INF , PT ;  /* 0x7f8000000000780b */ /* 0x000fc80003f0d200 */
[----:B------:R-:W-:-:S04]  /*2730*/  FSEL R0, R0, 3.40282346638528859812e+38, P0 ;  /* 0x7f7fffff00007808 */ /* 0x000fc80000000000 */
[----:B------:R-:W-:-:S07]  /*2740*/  @P2 LOP3.LUT R0, R0, 0xff800000, RZ, 0xc0, !PT ;  /* 0xff80000000002812 */ /* 0x000fce00078ec0ff */
.L_x_8268:
[----:B------:R-:W-:Y:S05]  /*2750*/  BSYNC.RECONVERGENT B2 ;  /* 0x0000000000027941 */ /* 0x000fea0003800200 */
.L_x_8267:
        /* <DEDUP_REMOVED lines=11> */
.L_x_8274:
[----:B------:R-:W1:Y:S02]  /*2810*/  MUFU.RCP R5, R0 ;  /* 0x0000000000057308 */ /* 0x000e640000001000 */
[----:B-1----:R-:W-:-:S04]  /*2820*/  FFMA R3, R5, R0, -1 ;  /* 0xbf80000005037423 */ /* 0x002fc80000000000 */
[----:B------:R-:W-:-:S04]  /*2830*/  FADD.FTZ R6, -R3, -RZ ;  /* 0x800000ff03067221 */ /* 0x000fc80000010100 */
[----:B------:R-:W-:-:S07]  /*2840*/  FFMA R5, R5, R6, R5 ;  /* 0x0000000605057223 */ /* 0x000fce0000000005 */
.L_x_8275:
[----:B------:R-:W-:Y:S05]  /*2850*/  BSYNC.RECONVERGENT B2 ;  /* 0x0000000000027941 */ /* 0x000fea0003800200 */
.L_x_8273:
        /* <DEDUP_REMOVED lines=10> */
.L_x_8272:
[----:B------:R-:W-:Y:S05]  /*2900*/  BSYNC.RECONVERGENT B1 ;  /* 0x0000000000017941 */ /* 0x000fea0003800200 */
.L_x_8271:
        /* <DEDUP_REMOVED lines=23> */
[----:B------:R-:W-:Y:S02]  /*2a80*/  F2FP.SATFINITE.E5M2.F32.PACK_AB_MERGE_C R22, RZ, R22, RZ ;  /* 0x00000016ff16723e */ /* 0x000fe400048060ff */
[----:B------:R-:W-:Y:S01]  /*2a90*/  F2FP.SATFINITE.E5M2.F32.PACK_AB_MERGE_C R26, RZ, R26, RZ ;  /* 0x0000001aff1a723e */ /* 0x000fe200048060ff */
[----:B------:R-:W-:Y:S01]  /*2aa0*/  IMAD.U32 R18, R18, 0x10000, RZ ;  /* 0x0001000012127824 */ /* 0x000fe200078e00ff */
        /* <DEDUP_REMOVED lines=39> */
.L_x_8235:
        /* <DEDUP_REMOVED lines=70> */
.L_x_8658:
        /* <DEDUP_REMOVED lines=19> */
[----:B------:R-:W-:Y:S05]  /*32b0*/  CALL.REL.NOINC `($__internal_23_$__cuda_sm3x_div_rn_noftz_f32_slowpath) ;  /* 0x0000016000147944 */ /* 0x000fea0003c00000 */
.L_x_8282:
[----:B------:R-:W-:Y:S05]  /*32c0*/  BSYNC.RECONVERGENT B3 ;  /* 0x0000000000037941 */ /* 0x000fea0003800200 */
.L_x_8281:
[----:B------:R-:W-:-:S04]  /*32d0*/  FSETP.NEU.AND P0, PT, |R0|, +INF , PT ;  /* 0x7f8000000000780b */ /* 0x000fc80003f0d200 */
[----:B------:R-:W-:-:S09]  /*32e0*/  FSEL R11, R0, 3.40282346638528859812e+38, P0 ;  /* 0x7f7fffff000b7808 */ /* 0x000fd20000000000 */
.L_x_8280:
[----:B------:R-:W-:Y:S05]  /*32f0*/  BSYNC.RECONVERGENT B2 ;  /* 0x0000000000027941 */ /* 0x000fea0003800200 */
.L_x_8279:
        /* <DEDUP_REMOVED lines=10> */
[----:B0-----:R-:W-:Y:S05]  /*33a0*/  CALL.REL.NOINC `($__internal_22_$__cuda_sm20_rcp_rn_f32_slowpath) ;  /* 0x0000015c00087944 */ /* 0x001fea0003c00000 */
[----:B------:R-:W-:Y:S05]  /*33b0*/  BRA `(.L_x_8287) ;  /* 0x0000000000107947 */ /* 0x000fea0003800000 */
.L_x_8286:
[----:B------:R-:W1:Y:S02]  /*33c0*/  MUFU.RCP R0, R11 ;  /* 0x0000000b00007308 */ /* 0x000e640000001000 */
[----:B-1----:R-:W-:-:S04]  /*33d0*/  FFMA R3, R0, R11, -1 ;  /* 0xbf80000000037423 */ /* 0x002fc8000000000b */
[----:B------:R-:W-:-:S04]  /*33e0*/  FADD.FTZ R3, -R3, -RZ ;  /* 0x800000ff03037221 */ /* 0x000fc80000010100 */
[----:B0-----:R-:W-:-:S07]  /*33f0*/  FFMA R5, R0, R3, R0 ;  /* 0x0000000300057223 */ /* 0x001fce0000000000 */
.L_x_8287:
[----:B------:R-:W-:Y:S05]  /*3400*/  BSYNC.RECONVERGENT B2 ;  /* 0x0000000000027941 */ /* 0x000fea0003800200 */
.L_x_8285:
        /* <DEDUP_REMOVED lines=10> */
.L_x_8284:
[----:B------:R-:W-:Y:S05]  /*34b0*/  BSYNC.RECONVERGENT B1 ;  /* 0x0000000000017941 */ /* 0x000fea0003800200 */
.L_x_8283:
        /* <DEDUP_REMOVED lines=37> */
[----:B01----:R-:W-:Y:S02]  /*3710*/  LOP3.LUT R5, R20, 0xff, RZ, 0xc0, !PT ;  /* 0x000000ff14057812 */ /* 0x003fe400078ec0ff */
        /* <DEDUP_REMOVED lines=47> */
.L_x_8667:
        /* <DEDUP_REMOVED lines=20> */
.L_x_8292:
[----:B------:R-:W-:Y:S05]  /*3b50*/  BSYNC.RECONVERGENT B3 ;  /* 0x0000000000037941 */ /* 0x000fea0003800200 */
.L_x_8291:
[----:B------:R-:W-:-:S04]  /*3b60*/  FSETP.NEU.AND P0, PT, |R0|, +INF , PT ;  /* 0x7f8000000000780b */ /* 0x000fc80003f0d200 */
[----:B------:R-:W-:-:S09]  /*3b70*/  FSEL R0, R0, 3.40282346638528859812e+38, P0 ;  /* 0x7f7fffff00007808 */ /* 0x000fd20000000000 */
.L_x_8290:
[----:B------:R-:W-:Y:S05]  /*3b80*/  BSYNC.RECONVERGENT B2 ;  /* 0x0000000000027941 */ /* 0x000fea0003800200 */
.L_x_8289:
        /* <DEDUP_REMOVED lines=11> */
.L_x_8296:
[----:B0-----:R-:W0:Y:S02]  /*3c40*/  MUFU.RCP R5, R0 ;  /* 0x0000000000057308 */ /* 0x001e240000001000 */
[----:B0-----:R-:W-:-:S04]  /*3c50*/  FFMA R3, R5, R0, -1 ;  /* 0xbf80000005037423 */ /* 0x001fc80000000000 */
[----:B------:R-:W-:-:S04]  /*3c60*/  FADD.FTZ R6, -R3, -RZ ;  /* 0x800000ff03067221 */ /* 0x000fc80000010100 */
[----:B------:R-:W-:-:S07]  /*3c70*/  FFMA R5, R5, R6, R5 ;  /* 0x0000000605057223 */ /* 0x000fce0000000005 */
.L_x_8297:
[----:B------:R-:W-:Y:S05]  /*3c80*/  BSYNC.RECONVERGENT B2 ;  /* 0x0000000000027941 */ /* 0x000fea0003800200 */
.L_x_8295:
        /* <DEDUP_REMOVED lines=11> */
.L_x_8294:
[----:B------:R-:W-:Y:S05]  /*3d40*/  BSYNC.RECONVERGENT B1 ;  /* 0x0000000000017941 */ /* 0x000fea0003800200 */
.L_x_8293:
        /* <DEDUP_REMOVED lines=10> */
[----:B------:R-:W-:Y:S01]  /*3df0*/  IMAD.U32 R17, R17, 0x10000, RZ ;  /* 0x0001000011117824 */ /* 0x000fe200078e00ff */
[----:B-1----:R-:W-:Y:S01]  /*3e00*/  LOP3.LUT R6, R13, 0xff, RZ, 0xc0, !PT ;  /* 0x000000ff0d067812 */ /* 0x002fe200078ec0ff */
[-C--:B------:R-:W-:Y:S01]  /*3e10*/  FMUL R33, R33, R0.reuse ;  /* 0x0000000021217220 */ /* 0x080fe20000400000 */
[----:B------:R-:W-:Y:S01]  /*3e20*/  F2FP.SATFINITE.E5M2.F32.PACK_AB_MERGE_C R25, RZ, R25, RZ ;  /* 0x00000019ff19723e */ /* 0x000fe200048060ff */
[-C--:B------:R-:W-:Y:S01]  /*3e30*/  FMUL R3, R19, R0.reuse ;  /* 0x0000000013037220 */ /* 0x080fe20000400000 */
[----:B------:R-:W-:Y:S01]  /*3e40*/  F2FP.SATFINITE.E5M2.F32.PACK_AB_MERGE_C R21, RZ, R21, RZ ;  /* 0x00000015ff15723e */ /* 0x000fe200048060ff */
        /* <DEDUP_REMOVED lines=10> */
[----:B------:R-:W-:Y:S01]  /*3ef0*/  F2FP.SATFINITE.E5M2.F32.PACK_AB_MERGE_C R23, RZ, R23, RZ ;  /* 0x00000017ff17723e */ /* 0x000fe200048060ff */
[----:B------:R-:W-:Y:S01]  /*3f00*/  IMAD.U32 R25, R25, 0x10000, RZ ;  /* 0x0001000019197824 */ /* 0x000fe200078e00ff */
[----:B------:R-:W-:Y:S01]  /*3f10*/  LOP3.LUT R0, R21, 0xff, RZ, 0xc0, !PT ;  /* 0x000000ff15007812 */ /* 0x000fe200078ec0ff */
[----:B------:R-:W0:Y:S01]  /*3f20*/  LDS.64 R14, [R51+0x308] ;  /* 0x00030800330e7984 */ /* 0x000e220000000a00 */
[----:B------:R-:W-:Y:S01]  /*3f30*/  F2FP.SATFINITE.E5M2.F32.PACK_AB_MERGE_C R29, RZ, R29, RZ ;  /* 0x0000001dff1d723e */ /* 0x000fe200048060ff */
[----:B------:R-:W1:Y:S01]  /*3f40*/  LDCU.64 UR6, c[0x0][0x3b0] ;  /* 0x00007600ff0677ac */ /* 0x000e620008000a00 */
[----:B------:R-:W-:Y:S01]  /*3f50*/  LOP3.LUT R6, R17, 0xffff, R6, 0xf8, !PT ;  /* 0x0000ffff11067812 */ /* 0x000fe200078ef806 */
[----:B------:R-:W-:Y:S01]  /*3f60*/  LDS.64 R18, [R51+0x718] ;  /* 0x0007180033127984 */ /* 0x000fe20000000a00 */
[----:B------:R-:W-:Y:S01]  /*3f70*/  F2FP.SATFINITE.E5M2.F32.PACK_AB_MERGE_C R33, RZ, R33, RZ ;  /* 0x00000021ff21723e */ /* 0x000fe200048060ff */
[----:B------:R-:W-:Y:S01]  /*3f80*/  IMAD R0, R23, 0x100, R0 ;  /* 0x0000010017007824 */ /* 0x000fe200078e0200 */
[----:B------:R-:W-:Y:S01]  /*3f90*/  LOP3.LUT R25, R25, 0xff0000, RZ, 0xc0, !PT ;  /* 0x00ff000019197812 */ /* 0x000fe200078ec0ff */
[----:B------:R-:W2:Y:S01]  /*3fa0*/  LDS.64 R16, [R51+0x510] ;  /* 0x0005100033107984 */ /* 0x000ea20000000a00 */
[----:B------:R-:W-:Y:S01]  /*3fb0*/  F2FP.SATFINITE.E5M2.F32.PACK_AB_MERGE_C R31, RZ, R31, RZ ;  /* 0x0000001fff1f723e */ /* 0x000fe200048060ff */
[----:B------:R-:W-:Y:S01]  /*3fc0*/  IMAD.U32 R33, R33, 0x10000, RZ ;  /* 0x0001000021217824 */ /* 0x000fe200078e00ff */
[----:B------:R-:W-:Y:S01]  /*3fd0*/  F2FP.SATFINITE.E5M2.F32.PACK_AB_MERGE_C R37, RZ, R37, RZ ;  /* 0x00000025ff25723e */ /* 0x000fe200048060ff */
[----:B------:R-:W-:Y:S01]  /*3fe0*/  LDS.64 R20, [R51+0x920] ;  /* 0x0009200033147984 */ /* 0x000fe20000000a00 */
[----:B------:R-:W-:-:S02]  /*3ff0*/  LOP3.LUT R8, R29, 0xff, RZ, 0xc0, !PT ;  /* 0x000000ff1d087812 */ /* 0x000fc400078ec0ff */
[----:B------:R-:W-:Y:S01]  /*4000*/  F2FP.SATFINITE.E5M2.F32.PACK_AB_MERGE_C R39, RZ, R39, RZ ;  /* 0x00000027ff27723e */ /* 0x000fe200048060ff */
[----:B------:R-:W3:Y:S01]  /*4010*/  LDS.64 R22, [R51+0xb28] ;  /* 0x000b280033167984 */ /* 0x000ee20000000a00 */
[----:B------:R-:W-:Y:S01]  /*4020*/  LOP3.LUT R10, R37, 0xff, RZ, 0xc0, !PT ;  /* 0x000000ff250a7812 */ /* 0x000fe200078ec0ff */
[----:B------:R-:W-:Y:S01]  /*4030*/  IMAD R8, R31, 0x100, R8 ;  /* 0x000001001f087824 */ /* 0x000fe200078e0208 */
[----:B------:R-:W-:Y:S01]  /*4040*/  LOP3.LUT R0, R25, 0xffff, R0, 0xf8, !PT ;  /* 0x0000ffff19007812 */ /* 0x000fe200078ef800 */
[----:B------:R-:W-:Y:S01]  /*4050*/  LDS.64 R26, [R51+0xf38] ;  /* 0x000f3800331a7984 */ /* 0x000fe20000000a00 */
[----:B------:R-:W-:Y:S01]  /*4060*/  LOP3.LUT R33, R33, 0xff0000, RZ, 0xc0, !PT ;  /* 0x00ff000021217812 */ /* 0x000fe200078ec0ff */
[----:B------:R-:W-:Y:S01]  /*4070*/  IMAD R9, R39, 0x100, R10 ;  /* 0x0000010027097824 */ /* 0x000fe200078e020a */
[----:B------:R-:W-:Y:S01]  /*4080*/  F2FP.SATFINITE.E5M2.F32.PACK_AB_MERGE_C R41, RZ, R41, RZ ;  /* 0x00000029ff29723e */ /* 0x000fe200048060ff */
[----:B------:R-:W4:Y:S01]  /*4090*/  LDS.64 R24, [R51+0xd30] ;  /* 0x000d300033187984 */ /* 0x000f220000000a00 */
[----:B------:R-:W-:-:S02]  /*40a0*/  F2FP.SATFINITE.E5M2.F32.PACK_AB_MERGE_C R3, RZ, R3, RZ ;  /* 0x00000003ff03723e */ /* 0x000fc400048060ff */
[----:B------:R-:W-:Y:S01]  /*40b0*/  LOP3.LUT R10, R33, 0xffff, R8, 0xf8, !PT ;  /* 0x0000ffff210a7812 */ /* 0x000fe200078ef808 */
[----:B------:R-:W-:Y:S01]  /*40c0*/  LDS.64 R28, [R51+0x1140] ;  /* 0x00114000331c7984 */ /* 0x000fe20000000a00 */
[----:B------:R-:W-:Y:S01]  /*40d0*/  IMAD.U32 R8, R41, 0x10000, RZ ;  /* 0x0001000029087824 */ /* 0x000fe200078e00ff */
[----:B------:R-:W-:Y:S02]  /*40e0*/  LOP3.LUT R3, R3, 0xffff, RZ, 0xc0, !PT ;  /* 0x0000ffff03037812 */ /* 0x000fe400078ec0ff */
[----:B------:R-:W5:Y:S01]  /*40f0*/  LDS.64 R30, [R51+0x1348] ;  /* 0x00134800331e7984 */ /* 0x000f620000000a00 */
[----:B------:R-:W-:Y:S02]  /*4100*/  F2FP.SATFINITE.E5M2.F32.PACK_AB_MERGE_C R5, RZ, R5, RZ ;  /* 0x00000005ff05723e */ /* 0x000fe400048060ff */
[----:B------:R-:W-:Y:S01]  /*4110*/  LOP3.LUT R8, R8, 0xff0000, RZ, 0xc0, !PT ;  /* 0x00ff000008087812 */ /* 0x000fe200078ec0ff */
[----:B------:R-:W-:Y:S01]  /*4120*/  LDS.64 R32, [R51+0x1550] ;  /* 0x0015500033207984 */ /* 0x000fe20000000a00 */
[----:B------:R-:W-:Y:S01]  /*4130*/  IMAD.SHL.U32 R3, R3, 0x1000000, RZ ;  /* 0x0100000003037824 */ /* 0x000fe200078e00ff */
[----:B------:R-:W-:-:S02]  /*4140*/  F2FP.SATFINITE.E5M2.F32.PACK_AB_MERGE_C R7, RZ, R7, RZ ;  /* 0x00000007ff07723e */ /* 0x000fc400048060ff */
[----:B------:R-:W5:Y:S01]  /*4150*/  LDS.64 R34, [R51+0x1758] ;  /* 0x0017580033227984 */ /* 0x000f620000000a00 */
[----:B------:R-:W-:Y:S02]  /*4160*/  LOP3.LUT R11, R8, 0xffff, R9, 0xf8, !PT ;  /* 0x0000ffff080b7812 */ /* 0x000fe400078ef809 */
[----:B------:R-:W-:Y:S01]  /*4170*/  LOP3.LUT R8, R6, R3, RZ, 0xfc, !PT ;  /* 0x0000000306087212 */ /* 0x000fe200078efcff */
[----:B------:R-:W-:Y:S01]  /*4180*/  LDS.64 R36, [R51+0x1960] ;  /* 0x0019600033247984 */ /* 0x000fe20000000a00 */
[----:B------:R-:W-:Y:S01]  /*4190*/  F2FP.SATFINITE.E5M2.F32.PACK_AB_MERGE_C R60, RZ, R60, RZ ;  /* 0x0000003cff3c723e */ /* 0x000fe200048060ff */
        /* <DEDUP_REMOVED lines=35> */
.L_x_8676:
        /* <DEDUP_REMOVED lines=20> */
.L_x_8302:
[----:B------:R-:W-:Y:S05]  /*4510*/  BSYNC.RECONVERGENT B3 ;  /* 0x0000000000037941 */ /* 0x000fea0003800200 */
.L_x_8301:
[----:B------:R-:W-:-:S04]  /*4520*/  FSETP.NEU.AND P0, PT, |R0|, +INF , PT ;  /* 0x7f8000000000780b */ /* 0x000fc80003f0d200 */
[----:B------:R-:W-:-:S09]  /*4530*/  FSEL R11, R0, 3.40282346638528859812e+38, P0 ;  /* 0x7f7fffff000b7808 */ /* 0x000fd20000000000 */
.L_x_8300:
[----:B------:R-:W-:Y:S05]  /*4540*/  BSYNC.RECONVERGENT B2 ;  /* 0x0000000000027941 */ /* 0x000fea0003800200 */
.L_x_8299:
        /* <DEDUP_REMOVED lines=12> */
.L_x_8306:
[----:B------:R-:W1:Y:S02]  /*4610*/  MUFU.RCP R0, R11 ;  /* 0x0000000b00007308 */ /* 0x000e640000001000 */
[----:B-1----:R-:W-:-:S04]  /*4620*/  FFMA R3, R0, R11, -1 ;  /* 0xbf80000000037423 */ /* 0x002fc8000000000b */
[----:B------:R-:W-:-:S04]  /*4630*/  FADD.FTZ R3, -R3, -RZ ;  /* 0x800000ff03037221 */ /* 0x000fc80000010100 */
[----:B0-----:R-:W-:-:S07]  /*4640*/  FFMA R5, R0, R3, R0 ;  /* 0x0000000300057223 */ /* 0x001fce0000000000 */
.L_x_8307:
[----:B------:R-:W-:Y:S05]  /*4650*/  BSYNC.RECONVERGENT B2 ;  /* 0x0000000000027941 */ /* 0x000fea0003800200 */
.L_x_8305:
        /* <DEDUP_REMOVED lines=13> */
.L_x_8304:
[----:B------:R-:W-:Y:S05]  /*4730*/  BSYNC.RECONVERGENT B1 ;  /* 0x0000000000017941 */ /* 0x000fea0003800200 */
.L_x_8303:
        /* <DEDUP_REMOVED lines=18> */
[----:B------:R-:W2:Y:S01]  /*4860*/  REDUX.OR UR6, R49 ;  /* 0x00000000310673c4 */ /* 0x000ea20000004000 */
[----:B------:R-:W-:Y:S01]  /*4870*/  F2FP.SATFINITE.E5M2.F32.PACK_AB_MERGE_C R32, RZ, R32, RZ ;  /* 0x00000020ff20723e */ /* 0x000fe200048060ff */
[----:B------:R-:W-:Y:S01]  /*4880*/  VOTEU.ANY UR7, UPT, PT ;  /* 0x0000000000077886 */ /* 0x000fe200038e0100 */
        /* <DEDUP_REMOVED lines=8> */
[----:B------:R-:W-:Y:S02]  /*4910*/  LOP3.LUT R3, R12, 0xff, RZ, 0xc0, !PT ;  /* 0x000000ff0c037812 */ /* 0x000fe400078ec0ff */
[----:B------:R-:W-:Y:S01]  /*4920*/  F2FP.SATFINITE.E5M2.F32.PACK_AB_MERGE_C R30, RZ, R30, RZ ;  /* 0x0000001eff1e723e */ /* 0x000fe200048060ff */
[----:B------:R-:W3:Y:S01]  /*4930*/  MATCH.ANY R12, R49 ;  /* 0x00000000310c73a1 */ /* 0x000ee200000e8000 */
[----:B------:R-:W-:Y:S01]  /*4940*/  LOP3.LUT R7, R28, 0xff, RZ, 0xc0, !PT ;  /* 0x000000ff1c077812 */ /* 0x000fe200078ec0ff */
[----:B------:R-:W-:Y:S01]  /*4950*/  IMAD.U32 R40, R40, 0x10000, RZ ;  /* 0x0001000028287824 */ /* 0x000fe200078e00ff */
[----:B------:R-:W-:-:S02]  /*4960*/  F2FP.SATFINITE.E5M2.F32.PACK_AB_MERGE_C R34, RZ, R34, RZ ;  /* 0x00000022ff22723e */ /* 0x000fc400048060ff */
[----:B------:R-:W-:Y:S01]  /*4970*/  F2FP.SATFINITE.E5M2.F32.PACK_AB_MERGE_C R14, RZ, R14, RZ ;  /* 0x0000000eff0e723e */ /* 0x000fe200048060ff */
[----:B------:R-:W-:Y:S01]  /*4980*/  IMAD R7, R30, 0x100, R7 ;  /* 0x000001001e077824 */ /* 0x000fe200078e0207 */
[----:B------:R-:W-:Y:S02]  /*4990*/  F2FP.SATFINITE.E5M2.F32.PACK_AB_MERGE_C R22, RZ, R22, RZ ;  /* 0x00000016ff16723e */ /* 0x000fe400048060ff */
[----:B01----:R-:W-:Y:S01]  /*49a0*/  LOP3.LUT R5, R20, 0xff, RZ, 0xc0, !PT ;  /* 0x000000ff14057812 */ /* 0x003fe200078ec0ff */
[----:B------:R-:W-:Y:S01]  /*49b0*/  IMAD R3, R14, 0x100, R3 ;  /* 0x000001000e037824 */ /* 0x000fe200078e0203 */
[----:B------:R-:W-:Y:S02]  /*49c0*/  F2FP.SATFINITE.E5M2.F32.PACK_AB_MERGE_C R38, RZ, R38, RZ ;  /* 0x00000026ff26723e */ /* 0x000fe400048060ff */
[----:B------:R-:W-:Y:S01]  /*49d0*/  LOP3.LUT R9, R36, 0xff, RZ, 0xc0, !PT ;  /* 0x000000ff24097812 */ /* 0x000fe200078ec0ff */
[----:B------:R-:W-:Y:S01]  /*49e0*/  IMAD R5, R22, 0x100, R5 ;  /* 0x0000010016057824 */ /* 0x000fe200078e0205 */
[----:B------:R-:W-:-:S02]  /*49f0*/  F2FP.SATFINITE.E5M2.F32.PACK_AB_MERGE_C R18, RZ, R18, RZ ;  /* 0x00000012ff12723e */ /* 0x000fc400048060ff */
[----:B------:R-:W-:Y:S01]  /*4a00*/  F2FP.SATFINITE.E5M2.F32.PACK_AB_MERGE_C R26, RZ, R26, RZ ;  /* 0x0000001aff1a723e */ /* 0x000fe200048060ff */
[----:B------:R-:W-:Y:S01]  /*4a10*/  IMAD R9, R38, 0x100, R9 ;  /* 0x0000010026097824 */ /* 0x000fe200078e0209 */
        /* <DEDUP_REMOVED lines=41> */
.L_x_8685:
        /* <DEDUP_REMOVED lines=20> */
.L_x_8312:
[----:B------:R-:W-:Y:S05]  /*4df0*/  BSYNC.RECONVERGENT B3 ;  /* 0x0000000000037941 */ /* 0x000fea0003800200 */
.L_x_8311:
[----:B------:R-:W-:-:S04]  /*4e00*/  FSETP.NEU.AND P0, PT, |R0|, +INF , PT ;  /* 0x7f8000000000780b */ /* 0x000fc80003f0d200 */
[----:B------:R-:W-:-:S09]  /*4e10*/  FSEL R0, R0, 3.40282346638528859812e+38, P0 ;  /* 0x7f7fffff00007808 */ /* 0x000fd20000000000 */
.L_x_8310:
[----:B------:R-:W-:Y:S05]  /*4e20*/  BSYNC.RECONVERGENT B2 ;  /* 0x0000000000027941 */ /* 0x000fea0003800200 */
.L_x_8309:
        /* <DEDUP_REMOVED lines=11> */
.L_x_8316:
[----:B0-----:R-:W0:Y:S02]  /*4ee0*/  MUFU.RCP R5, R0 ;  /* 0x0000000000057308 */ /* 0x001e240000001000 */
[----:B0-----:R-:W-:-:S04]  /*4ef0*/  FFMA R3, R5, R0, -1 ;  /* 0xbf80000005037423 */ /* 0x001fc80000000000 */
[----:B------:R-:W-:-:S04]  /*4f00*/  FADD.FTZ R6, -R3, -RZ ;  /* 0x800000ff03067221 */ /* 0x000fc80000010100 */
[----:B------:R-:W-:-:S07]  /*4f10*/  FFMA R5, R5, R6, R5 ;  /* 0x0000000605057223 */ /* 0x000fce0000000005 */
.L_x_8317:
[----:B------:R-:W-:Y:S05]  /*4f20*/  BSYNC.RECONVERGENT B2 ;  /* 0x0000000000027941 */ /* 0x000fea0003800200 */
.L_x_8315:
        /* <DEDUP_REMOVED lines=13> */
.L_x_8314:
[----:B------:R-:W-:Y:S05]  /*5000*/  BSYNC.RECONVERGENT B1 ;  /* 0x0000000000017941 */ /* 0x000fea0003800200 */
.L_x_8313:
        /* <DEDUP_REMOVED lines=36> */
[----:B-1----:R-:W-:Y:S01]  /*5250*/  LOP3.LUT R8, R29, 0xff, RZ, 0xc0, !PT ;  /* 0x000000ff1d087812 */ /* 0x002fe200078ec0ff */
        /* <DEDUP_REMOVED lines=31> */
.L_x_8277:
        /* <DEDUP_REMOVED lines=38> */
.L_x_8694:
        /* <DEDUP_REMOVED lines=20> */
.L_x_8323:
[----:B------:R-:W-:Y:S05]  /*57f0*/  BSYNC.RECONVERGENT B3 ;  /* 0x0000000000037941 */ /* 0x000fea0003800200 */
.L_x_8322:
[----:B------:R-:W-:-:S04]  /*5800*/  FSETP.NEU.AND P0, PT, |R0|, +INF , PT ;  /* 0x7f8000000000780b */ /* 0x000fc80003f0d200 */
[----:B------:R-:W-:-:S04]  /*5810*/  FSEL R0, R0, 3.40282346638528859812e+38, P0 ;  /* 0x7f7fffff00007808 */ /* 0x000fc80000000000 */
[----:B------:R-:W-:-:S07]  /*5820*/  LOP3.LUT R11, R0, 0xff800000, RZ, 0xc0, !PT ;  /* 0xff800000000b7812 */ /* 0x000fce00078ec0ff */
.L_x_8321:
[----:B------:R-:W-:Y:S05]  /*5830*/  BSYNC.RECONVERGENT B2 ;  /* 0x0000000000027941 */ /* 0x000fea0003800200 */
.L_x_8320:
        /* <DEDUP_REMOVED lines=12> */
.L_x_8327:
[----:B------:R-:W1:Y:S02]  /*5900*/  MUFU.RCP R0, R11 ;  /* 0x0000000b00007308 */ /* 0x000e640000001000 */
[----:B-1----:R-:W-:-:S04]  /*5910*/  FFMA R3, R0, R11, -1 ;  /* 0xbf80000000037423 */ /* 0x002fc8000000000b */
[----:B------:R-:W-:-:S04]  /*5920*/  FADD.FTZ R3, -R3, -RZ ;  /* 0x800000ff03037221 */ /* 0x000fc80000010100 */
[----:B0-----:R-:W-:-:S07]  /*5930*/  FFMA R5, R0, R3, R0 ;  /* 0x0000000300057223 */ /* 0x001fce0000000000 */
.L_x_8328:
[----:B------:R-:W-:Y:S05]  /*5940*/  BSYNC.RECONVERGENT B2 ;  /* 0x0000000000027941 */ /* 0x000fea0003800200 */
.L_x_8326:
        /* <DEDUP_REMOVED lines=11> */
.L_x_8325:
[----:B------:R-:W-:Y:S05]  /*5a00*/  BSYNC.RECONVERGENT B1 ;  /* 0x0000000000017941 */ /* 0x000fea0003800200 */
.L_x_8324:
        /* <DEDUP_REMOVED lines=20> */
[----:B------:R-:W-:Y:S01]  /*5b50*/  IMAD.MOV.U32 R6, RZ, RZ, R52 ;  /* 0x000000ffff067224 */ /* 0x000fe200078e0034 */
[----:B------:R-:W-:Y:S01]  /*5b60*/  F2FP.SATFINITE.E5M2.F32.PACK_AB_MERGE_C R16, RZ, R16, RZ ;  /* 0x00000010ff10723e */ /* 0x000fe200048060ff */
[----:B------:R-:W-:Y:S01]  /*5b70*/  VOTEU.ANY UR7, UPT, PT ;  /* 0x0000000000077886 */ /* 0x000fe200038e0100 */
[----:B------:R-:W-:Y:S01]  /*5b80*/  F2FP.SATFINITE.E5M2.F32.PACK_AB_MERGE_C R20, RZ, R20, RZ ;  /* 0x00000014ff14723e */ /* 0x000fe200048060ff */
[----:B------:R-:W-:Y:S01]  /*5b90*/  IMAD.U32 R32, R32, 0x10000, RZ ;  /* 0x0001000020207824 */ /* 0x000fe200078e00ff */
[----:B------:R-:W-:Y:S01]  /*5ba0*/  F2FP.SATFINITE.E5M2.F32.PACK_AB_MERGE_C R36, RZ, R36, RZ ;  /* 0x00000024ff24723e */ /* 0x000fe200048060ff */
[----:B------:R-:W-:Y:S01]  /*5bb0*/  IMAD.U32 R16, R16, 0x10000, RZ ;  /* 0x0001000010107824 */ /* 0x000fe200078e00ff */
[----:B------:R-:W-:-:S02]  /*5bc0*/  F2FP.SATFINITE.E5M2.F32.PACK_AB_MERGE_C R24, RZ, R24, RZ ;  /* 0x00000018ff18723e */ /* 0x000fc400048060ff */
[----:B------:R-:W-:Y:S02]  /*5bd0*/  F2FP.SATFINITE.E5M2.F32.PACK_AB_MERGE_C R40, RZ, R40, RZ ;  /* 0x00000028ff28723e */ /* 0x000fe400048060ff */
[----:B------:R-:W-:Y:S01]  /*5be0*/  LOP3.LUT R3, R12, 0xff, RZ, 0xc0, !PT ;  /* 0x000000ff0c037812 */ /* 0x000fe200078ec0ff */
[----:B------:R-:W-:Y:S01]  /*5bf0*/  IMAD.U32 R24, R24, 0x10000, RZ ;  /* 0x0001000018187824 */ /* 0x000fe200078e00ff */
[----:B------:R-:W-:Y:S01]  /*5c00*/  F2FP.SATFINITE.E5M2.F32.PACK_AB_MERGE_C R30, RZ, R30, RZ ;  /* 0x0000001eff1e723e */ /* 0x000fe200048060ff */
[----:B------:R-:W3:Y:S01]  /*5c10*/  MATCH.ANY R12, R49 ;  /* 0x00000000310c73a1 */ /* 0x000ee200000e8000 */
[----:B------:R-:W-:Y:S01]  /*5c20*/  LOP3.LUT R7, R28, 0xff, RZ, 0xc0, !PT ;  /* 0x000000ff1c077812 */ /* 0x000fe200078ec0ff */
[----:B------:R-:W-:Y:S01]  /*5c30*/  IMAD.U32 R40, R40, 0x10000, RZ ;  /* 0x0001000028287824 */ /* 0x000fe200078e00ff */
[----:B------:R-:W-:Y:S02]  /*5c40*/  F2FP.SATFINITE.E5M2.F32.PACK_AB_MERGE_C R34, RZ, R34, RZ ;  /* 0x00000022ff22723e */ /* 0x000fe400048060ff */
[----:B------:R-:W-:Y:S01]  /*5c50*/  F2FP.SATFINITE.E5M2.F32.PACK_AB_MERGE_C R14, RZ, R14, RZ ;  /* 0x0000000eff0e723e */ /* 0x000fe200048060ff */
[----:B------:R-:W-:Y:S01]  /*5c60*/  IMAD R7, R30, 0x100, R7 ;  /* 0x000001001e077824 */ /* 0x000fe200078e0207 */
[----:B------:R-:W-:-:S02]  /*5c70*/  F2FP.SATFINITE.E5M2.F32.PACK_AB_MERGE_C R22, RZ, R22, RZ ;  /* 0x00000016ff16723e */ /* 0x000fc400048060ff */
[----:B------:R-:W-:Y:S01]  /*5c80*/  F2FP.SATFINITE.E5M2.F32.PACK_AB_MERGE_C R38, RZ, R38, RZ ;  /* 0x00000026ff26723e */ /* 0x000fe200048060ff */
[----:B------:R-:W-:Y:S01]  /*5c90*/  IMAD R3, R14, 0x100, R3 ;  /* 0x000001000e037824 */ /* 0x000fe200078e0203 */
[----:B01----:R-:W-:Y:S02]  /*5ca0*/  LOP3.LUT R5, R20, 0xff, RZ, 0xc0, !PT ;  /* 0x000000ff14057812 */ /* 0x003fe400078ec0ff */
[----:B------:R-:W-:Y:S02]  /*5cb0*/  LOP3.LUT R9, R36, 0xff, RZ, 0xc0, !PT ;  /* 0x000000ff24097812 */ /* 0x000fe400078ec0ff */
[----:B------:R-:W-:Y:S01]  /*5cc0*/  F2FP.SATFINITE.E5M2.F32.PACK_AB_MERGE_C R18, RZ, R18, RZ ;  /* 0x00000012ff12723e */ /* 0x000fe200048060ff */
[----:B------:R-:W-:Y:S01]  /*5cd0*/  IMAD R5, R22, 0x100, R5 ;  /* 0x0000010016057824 */ /* 0x000fe200078e0205 */
[----:B------:R-:W-:Y:S01]  /*5ce0*/  F2FP.SATFINITE.E5M2.F32.PACK_AB_MERGE_C R26, RZ, R26, RZ ;  /* 0x0000001aff1a723e */ /* 0x000fe200048060ff */
[----:B------:R-:W-:Y:S01]  /*5cf0*/  IMAD R9, R38, 0x100, R9 ;  /* 0x0000010026097824 */ /* 0x000fe200078e0209 */
[----:B------:R-:W-:-:S02]  /*5d00*/  F2FP.SATFINITE.E5M2.F32.PACK_AB_MERGE_C R42, RZ, R42, RZ ;  /* 0x0000002aff2a723e */ /* 0x000fc400048060ff */
        /* <DEDUP_REMOVED lines=39> */
.L_x_8703:
        /* <DEDUP_REMOVED lines=20> */
.L_x_8333:
[----:B------:R-:W-:Y:S05]  /*60c0*/  BSYNC.RECONVERGENT B3 ;  /* 0x0000000000037941 */ /* 0x000fea0003800200 */
.L_x_8332:
[----:B------:R-:W-:-:S04]  /*60d0*/  FSETP.NEU.AND P0, PT, |R0|, +INF , PT ;  /* 0x7f8000000000780b */ /* 0x000fc80003f0d200 */
[----:B------:R-:W-:-:S04]  /*60e0*/  FSEL R0, R0, 3.40282346638528859812e+38, P0 ;  /* 0x7f7fffff00007808 */ /* 0x000fc80000000000 */
[----:B------:R-:W-:-:S07]  /*60f0*/  LOP3.LUT R0, R0, 0xff800000, RZ, 0xc0, !PT ;  /* 0xff80000000007812 */ /* 0x000fce00078ec0ff */
.L_x_8331:
[----:B------:R-:W-:Y:S05]  /*6100*/  BSYNC.RECONVERGENT B2 ;  /* 0x0000000000027941 */ /* 0x000fea0003800200 */
.L_x_8330:
        /* <DEDUP_REMOVED lines=11> */
.L_x_8337:
[----:B0-----:R-:W0:Y:S02]  /*61c0*/  MUFU.RCP R5, R0 ;  /* 0x0000000000057308 */ /* 0x001e240000001000 */
[----:B0-----:R-:W-:-:S04]  /*61d0*/  FFMA R3, R5, R0, -1 ;  /* 0xbf80000005037423 */ /* 0x001fc80000000000 */
[----:B------:R-:W-:-:S04]  /*61e0*/  FADD.FTZ R6, -R3, -RZ ;  /* 0x800000ff03067221 */ /* 0x000fc80000010100 */
[----:B------:R-:W-:-:S07]  /*61f0*/  FFMA R5, R5, R6, R5 ;  /* 0x0000000605057223 */ /* 0x000fce0000000005 */
.L_x_8338:
[----:B------:R-:W-:Y:S05]  /*6200*/  BSYNC.RECONVERGENT B2 ;  /* 0x0000000000027941 */ /* 0x000fea0003800200 */
.L_x_8336:
        /* <DEDUP_REMOVED lines=11> */
.L_x_8335:
[----:B------:R-:W-:Y:S05]  /*62c0*/  BSYNC.RECONVERGENT B1 ;  /* 0x0000000000017941 */ /* 0x000fea0003800200 */
.L_x_8334:
        /* <DEDUP_REMOVED lines=104> */
.L_x_8712:
        /* <DEDUP_REMOVED lines=20> */
.L_x_8343:
[----:B------:R-:W-:Y:S05]  /*6a90*/  BSYNC.RECONVERGENT B3 ;  /* 0x0000000000037941 */ /* 0x000fea0003800200 */
.L_x_8342:
[----:B------:R-:W-:-:S04]  /*6aa0*/  FSETP.NEU.AND P0, PT, |R0|, +INF , PT ;  /* 0x7f8000000000780b */ /* 0x000fc80003f0d200 */
[----:B------:R-:W-:-:S04]  /*6ab0*/  FSEL R0, R0, 3.40282346638528859812e+38, P0 ;  /* 0x7f7fffff00007808 */ /* 0x000fc80000000000 */
[----:B------:R-:W-:-:S07]  /*6ac0*/  LOP3.LUT R11, R0, 0xff800000, RZ, 0xc0, !PT ;  /* 0xff800000000b7812 */ /* 0x000fce00078ec0ff */
.L_x_8341:
[----:B------:R-:W-:Y:S05]  /*6ad0*/  BSYNC.RECONVERGENT B2 ;  /* 0x0000000000027941 */ /* 0x000fea0003800200 */
.L_x_8340:
        /* <DEDUP_REMOVED lines=12> */
.L_x_8347:
[----:B------:R-:W1:Y:S02]  /*6ba0*/  MUFU.RCP R0, R11 ;  /* 0x0000000b00007308 */ /* 0x000e640000001000 */
[----:B-1----:R-:W-:-:S04]  /*6bb0*/  FFMA R3, R0, R11, -1 ;  /* 0xbf80000000037423 */ /* 0x002fc8000000000b */
[----:B------:R-:W-:-:S04]  /*6bc0*/  FADD.FTZ R3, -R3, -RZ ;  /* 0x800000ff03037221 */ /* 0x000fc80000010100 */
[----:B0-----:R-:W-:-:S07]  /*6bd0*/  FFMA R5, R0, R3, R0 ;  /* 0x0000000300057223 */ /* 0x001fce0000000000 */
.L_x_8348:
[----:B------:R-:W-:Y:S05]  /*6be0*/  BSYNC.RECONVERGENT B2 ;  /* 0x0000000000027941 */ /* 0x000fea0003800200 */
.L_x_8346:
        /* <DEDUP_REMOVED lines=13> */
.L_x_8345:
[----:B------:R-:W-:Y:S05]  /*6cc0*/  BSYNC.RECONVERGENT B1 ;  /* 0x0000000000017941 */ /* 0x000fea0003800200 */
.L_x_8344:
        /* <DEDUP_REMOVED lines=87> */
.L_x_8721:
        /* <DEDUP_REMOVED lines=20> */
.L_x_8353:
[----:B------:R-:W-:Y:S05]  /*7380*/  BSYNC.RECONVERGENT B3 ;  /* 0x0000000000037941 */ /* 0x000fea0003800200 */
.L_x_8352:
[----:B------:R-:W-:-:S04]  /*7390*/  FSETP.NEU.AND P0, PT, |R0|, +INF , PT ;  /* 0x7f8000000000780b */ /* 0x000fc80003f0d200 */
[----:B------:R-:W-:-:S04]  /*73a0*/  FSEL R0, R0, 3.40282346638528859812e+38, P0 ;  /* 0x7f7fffff00007808 */ /* 0x000fc80000000000 */
[----:B------:R-:W-:-:S07]  /*73b0*/  LOP3.LUT R0, R0, 0xff800000, RZ, 0xc0, !PT ;  /* 0xff80000000007812 */ /* 0x000fce00078ec0ff */
.L_x_8351:
[----:B------:R-:W-:Y:S05]  /*73c0*/  BSYNC.RECONVERGENT B2 ;  /* 0x0000000000027941 */ /* 0x000fea0003800200 */
.L_x_8350:
        /* <DEDUP_REMOVED lines=11> */
.L_x_8357:
[----:B0-----:R-:W0:Y:S02]  /*7480*/  MUFU.RCP R5, R0 ;  /* 0x0000000000057308 */ /* 0x001e240000001000 */
[----:B0-----:R-:W-:-:S04]  /*7490*/  FFMA R3, R5, R0, -1 ;  /* 0xbf80000005037423 */ /* 0x001fc80000000000 */
[----:B------:R-:W-:-:S04]  /*74a0*/  FADD.FTZ R6, -R3, -RZ ;  /* 0x800000ff03067221 */ /* 0x000fc80000010100 */
[----:B------:R-:W-:-:S07]  /*74b0*/  FFMA R5, R5, R6, R5 ;  /* 0x0000000605057223 */ /* 0x000fce0000000005 */
.L_x_8358:
[----:B------:R-:W-:Y:S05]  /*74c0*/  BSYNC.RECONVERGENT B2 ;  /* 0x0000000000027941 */ /* 0x000fea0003800200 */
.L_x_8356:
        /* <DEDUP_REMOVED lines=12> */
.L_x_8355:
[----:B------:R-:W-:Y:S05]  /*7590*/  BSYNC.RECONVERGENT B1 ;  /* 0x0000000000017941 */ /* 0x000fea0003800200 */
.L_x_8354:
        /* <DEDUP_REMOVED lines=35> */
[----:B-1----:R-:W-:Y:S02]  /*77d0*/  LOP3.LUT R6, R21, 0xff, RZ, 0xc0, !PT ;  /* 0x000000ff15067812 */ /* 0x002fe400078ec0ff */
        /* <DEDUP_REMOVED lines=31> */
.L_x_8318:
[----:B------:R-:W3:Y:S02]  /*79d0*/  LDC R0, c[0x0][0x3e0] ;  /* 0x0000f800ff007b82 */ /* 0x000ee40000000800 */
[----:B---3--:R-:W-:-:S13]  /*79e0*/  ISETP.NE.AND P0, PT, R0, 0x2, PT ;  /* 0x000000020000780c */ /* 0x008fda0003f05270 */
[----:B------:R-:W-:Y:S05]  /*79f0*/  @P0 EXIT ;  /* 0x000000000000094d */ /* 0x000fea0003800000 */
.L_x_8276:
        /* <DEDUP_REMOVED lines=45> */
.L_x_8729:
        /* <DEDUP_REMOVED lines=17> */
[----:B--2---:R-:W-:Y:S05]  /*7de0*/  CALL.REL.NOINC `($__internal_23_$__cuda_sm3x_div_rn_noftz_f32_slowpath) ;  /* 0x0000011400487944 */ /* 0x004fea0003c00000 */
.L_x_8363:
[----:B------:R-:W-:-:S04]  /*7df0*/  FSETP.NEU.AND P0, PT, |R0|, +INF , PT ;  /* 0x7f8000000000780b */ /* 0x000fc80003f0d200 */
[----:B------:R-:W-:-:S09]  /*7e00*/  FSEL R77, R0, 3.40282346638528859812e+38, P0 ;  /* 0x7f7fffff004d7808 */ /* 0x000fd20000000000 */
.L_x_8362:
        /* <DEDUP_REMOVED lines=10> */
[----:B--2---:R-:W-:Y:S05]  /*7eb0*/  CALL.REL.NOINC `($__internal_22_$__cuda_sm20_rcp_rn_f32_slowpath) ;  /* 0x0000011000447944 */ /* 0x004fea0003c00000 */
[----:B------:R-:W-:Y:S01]  /*7ec0*/  IMAD.MOV.U32 R3, RZ, RZ, R5 ;  /* 0x000000ffff037224 */ /* 0x000fe200078e0005 */
[----:B------:R-:W-:Y:S06]  /*7ed0*/  BRA `(.L_x_8368) ;  /* 0x0000000000107947 */ /* 0x000fec0003800000 */
.L_x_8367:
[----:B------:R-:W0:Y:S02]  /*7ee0*/  MUFU.RCP R0, R77 ;  /* 0x0000004d00007308 */ /* 0x000e240000001000 */
[----:B0-----:R-:W-:-:S04]  /*7ef0*/  FFMA R3, R77, R0, -1 ;  /* 0xbf8000004d037423 */ /* 0x001fc80000000000 */
[----:B------:R-:W-:-:S04]  /*7f00*/  FADD.FTZ R3, -R3, -RZ ;  /* 0x800000ff03037221 */ /* 0x000fc80000010100 */
[----:B------:R-:W-:-:S07]  /*7f10*/  FFMA R3, R0, R3, R0 ;  /* 0x0000000300037223 */ /* 0x000fce0000000000 */
.L_x_8368:
[----:B------:R-:W-:Y:S05]  /*7f20*/  BSYNC.RECONVERGENT B3 ;  /* 0x0000000000037941 */ /* 0x000fea0003800200 */
.L_x_8366:
        /* <DEDUP_REMOVED lines=13> */
.L_x_8365:
[----:B------:R-:W-:Y:S05]  /*8000*/  BSYNC.RECONVERGENT B1 ;  /* 0x0000000000017941 */ /* 0x000fea0003800200 */
.L_x_8364:
        /* <DEDUP_REMOVED lines=15> */
.L_x_8737:
        /* <DEDUP_REMOVED lines=18> */
.L_x_8371:
[----:B------:R-:W-:-:S04]  /*8220*/  FSETP.NEU.AND P0, PT, |R0|, +INF , PT ;  /* 0x7f8000000000780b */ /* 0x000fc80003f0d200 */
[----:B------:R-:W-:-:S09]  /*8230*/  FSEL R88, R0, 3.40282346638528859812e+38, P0 ;  /* 0x7f7fffff00587808 */ /* 0x000fd20000000000 */
.L_x_8370:
        /* <DEDUP_REMOVED lines=11> */
[----:B0-2---:R-:W-:Y:S05]  /*82f0*/  CALL.REL.NOINC `($__internal_22_$__cuda_sm20_rcp_rn_f32_slowpath) ;  /* 0x0000010c00347944 */ /* 0x005fea0003c00000 */
[----:B------:R-:W-:Y:S01]  /*8300*/  IMAD.MOV.U32 R3, RZ, RZ, R5 ;  /* 0x000000ffff037224 */ /* 0x000fe200078e0005 */
[----:B------:R-:W-:Y:S06]  /*8310*/  BRA `(.L_x_8376) ;  /* 0x0000000000107947 */ /* 0x000fec0003800000 */
.L_x_8375:
[----:B------:R-:W1:Y:S02]  /*8320*/  MUFU.RCP R3, R88 ;  /* 0x0000005800037308 */ /* 0x000e640000001000 */
[----:B-1----:R-:W-:-:S04]  /*8330*/  FFMA R0, R88, R3, -1 ;  /* 0xbf80000058007423 */ /* 0x002fc80000000003 */
[----:B------:R-:W-:-:S04]  /*8340*/  FADD.FTZ R0, -R0, -RZ ;  /* 0x800000ff00007221 */ /* 0x000fc80000010100 */
[----:B------:R-:W-:-:S07]  /*8350*/  FFMA R3, R3, R0, R3 ;  /* 0x0000000003037223 */ /* 0x000fce0000000003 */
.L_x_8376:
[----:B------:R-:W-:Y:S05]  /*8360*/  BSYNC.RECONVERGENT B3 ;  /* 0x0000000000037941 */ /* 0x000fea0003800200 */
.L_x_8374:
        /* <DEDUP_REMOVED lines=18> */
.L_x_8373:
[----:B------:R-:W-:Y:S05]  /*8490*/  BSYNC.RECONVERGENT B1 ;  /* 0x0000000000017941 */ /* 0x000fea0003800200 */
.L_x_8372:
        /* <DEDUP_REMOVED lines=15> */
.L_x_8745:
        /* <DEDUP_REMOVED lines=18> */
.L_x_8379:
[----:B------:R-:W-:-:S04]  /*86b0*/  FSETP.NEU.AND P0, PT, |R0|, +INF , PT ;  /* 0x7f8000000000780b */ /* 0x000fc80003f0d200 */
[----:B------:R-:W-:-:S09]  /*86c0*/  FSEL R91, R0, 3.40282346638528859812e+38, P0 ;  /* 0x7f7fffff005b7808 */ /* 0x000fd20000000000 */
.L_x_8378:
        /* <DEDUP_REMOVED lines=14> */
.L_x_8383:
[----:B------:R-:W1:Y:S02]  /*87b0*/  MUFU.RCP R0, R91 ;  /* 0x0000005b00007308 */ /* 0x000e640000001000 */
[----:B-1----:R-:W-:-:S04]  /*87c0*/  FFMA R3, R91, R0, -1 ;  /* 0xbf8000005b037423 */ /* 0x002fc80000000000 */
[----:B------:R-:W-:-:S04]  /*87d0*/  FADD.FTZ R3, -R3, -RZ ;  /* 0x800000ff03037221 */ /* 0x000fc80000010100 */
[----:B------:R-:W-:-:S07]  /*87e0*/  FFMA R3, R0, R3, R0 ;  /* 0x0000000300037223 */ /* 0x000fce0000000000 */
.L_x_8384:
[----:B------:R-:W-:Y:S05]  /*87f0*/  BSYNC.RECONVERGENT B3 ;  /* 0x0000000000037941 */ /* 0x000fea0003800200 */
.L_x_8382:
        /* <DEDUP_REMOVED lines=19> */
.L_x_8381:
[----:B------:R-:W-:Y:S05]  /*8930*/  BSYNC.RECONVERGENT B1 ;  /* 0x0000000000017941 */ /* 0x000fea0003800200 */
.L_x_8380:
        /* <DEDUP_REMOVED lines=15> */
.L_x_8753:
        /* <DEDUP_REMOVED lines=18> */
.L_x_8387:
[----:B------:R-:W-:-:S04]  /*8b50*/  FSETP.NEU.AND P0, PT, |R0|, +INF , PT ;  /* 0x7f8000000000780b */ /* 0x000fc80003f0d200 */
[----:B------:R-:W-:-:S09]  /*8b60*/  FSEL R86, R0, 3.40282346638528859812e+38, P0 ;  /* 0x7f7fffff00567808 */ /* 0x000fd20000000000 */
.L_x_8386:
        /* <DEDUP_REMOVED lines=14> */
.L_x_8391:
[----:B------:R-:W1:Y:S02]  /*8c50*/  MUFU.RCP R3, R86 ;  /* 0x0000005600037308 */ /* 0x000e640000001000 */
[----:B-1----:R-:W-:-:S04]  /*8c60*/  FFMA R0, R86, R3, -1 ;  /* 0xbf80000056007423 */ /* 0x002fc80000000003 */
[----:B------:R-:W-:-:S04]  /*8c70*/  FADD.FTZ R0, -R0, -RZ ;  /* 0x800000ff00007221 */ /* 0x000fc80000010100 */
[----:B------:R-:W-:-:S07]  /*8c80*/  FFMA R3, R3, R0, R3 ;  /* 0x0000000003037223 */ /* 0x000fce0000000003 */
.L_x_8392:
[----:B------:R-:W-:Y:S05]  /*8c90*/  BSYNC.RECONVERGENT B3 ;  /* 0x0000000000037941 */ /* 0x000fea0003800200 */
.L_x_8390:
        /* <DEDUP_REMOVED lines=19> */
.L_x_8389:
[----:B------:R-:W-:Y:S05]  /*8dd0*/  BSYNC.RECONVERGENT B1 ;  /* 0x0000000000017941 */ /* 0x000fea0003800200 */
.L_x_8388:
        /* <DEDUP_REMOVED lines=15> */
.L_x_8761:
        /* <DEDUP_REMOVED lines=18> */
.L_x_8395:
[----:B------:R-:W-:-:S04]  /*8ff0*/  FSETP.NEU.AND P0, PT, |R0|, +INF , PT ;  /* 0x7f8000000000780b */ /* 0x000fc80003f0d200 */
[----:B------:R-:W-:-:S09]  /*9000*/  FSEL R89, R0, 3.40282346638528859812e+38, P0 ;  /* 0x7f7fffff00597808 */ /* 0x000fd20000000000 */
.L_x_8394:
        /* <DEDUP_REMOVED lines=14> */
.L_x_8399:
[----:B------:R-:W1:Y:S02]  /*90f0*/  MUFU.RCP R0, R89 ;  /* 0x0000005900007308 */ /* 0x000e640000001000 */
[----:B-1----:R-:W-:-:S04]  /*9100*/  FFMA R3, R89, R0, -1 ;  /* 0xbf80000059037423 */ /* 0x002fc80000000000 */
[----:B------:R-:W-:-:S04]  /*9110*/  FADD.FTZ R3, -R3, -RZ ;  /* 0x800000ff03037221 */ /* 0x000fc80000010100 */
[----:B------:R-:W-:-:S07]  /*9120*/  FFMA R3, R0, R3, R0 ;  /* 0x0000000300037223 */ /* 0x000fce0000000000 */
.L_x_8400:
[----:B------:R-:W-:Y:S05]  /*9130*/  BSYNC.RECONVERGENT B3 ;  /* 0x0000000000037941 */ /* 0x000fea0003800200 */
.L_x_8398:
        /* <DEDUP_REMOVED lines=19> */
.L_x_8397:
[----:B------:R-:W-:Y:S05]  /*9270*/  BSYNC.RECONVERGENT B1 ;  /* 0x0000000000017941 */ /* 0x000fea0003800200 */
.L_x_8396:
        /* <DEDUP_REMOVED lines=15> */
.L_x_8769:
        /* <DEDUP_REMOVED lines=18> */
.L_x_8403:
[----:B------:R-:W-:-:S04]  /*9490*/  FSETP.NEU.AND P0, PT, |R0|, +INF , PT ;  /* 0x7f8000000000780b */ /* 0x000fc80003f0d200 */
[----:B------:R-:W-:-:S09]  /*94a0*/  FSEL R84, R0, 3.40282346638528859812e+38, P0 ;  /* 0x7f7fffff00547808 */ /* 0x000fd20000000000 */
.L_x_8402:
        /* <DEDUP_REMOVED lines=14> */
.L_x_8407:
[----:B------:R-:W1:Y:S02]  /*9590*/  MUFU.RCP R3, R84 ;  /* 0x0000005400037308 */ /* 0x000e640000001000 */
[----:B-1----:R-:W-:-:S04]  /*95a0*/  FFMA R0, R84, R3, -1 ;  /* 0xbf80000054007423 */ /* 0x002fc80000000003 */
[----:B------:R-:W-:-:S04]  /*95b0*/  FADD.FTZ R0, -R0, -RZ ;  /* 0x800000ff00007221 */ /* 0x000fc80000010100 */
[----:B------:R-:W-:-:S07]  /*95c0*/  FFMA R3, R3, R0, R3 ;  /* 0x0000000003037223 */ /* 0x000fce0000000003 */
.L_x_8408:
[----:B------:R-:W-:Y:S05]  /*95d0*/  BSYNC.RECONVERGENT B3 ;  /* 0x0000000000037941 */ /* 0x000fea0003800200 */
.L_x_8406:
        /* <DEDUP_REMOVED lines=19> */
.L_x_8405:
[----:B------:R-:W-:Y:S05]  /*9710*/  BSYNC.RECONVERGENT B1 ;  /* 0x0000000000017941 */ /* 0x000fea0003800200 */
.L_x_8404:
        /* <DEDUP_REMOVED lines=15> */
.L_x_8777:
        /* <DEDUP_REMOVED lines=18> */
.L_x_8411:
[----:B------:R-:W-:-:S04]  /*9930*/  FSETP.NEU.AND P0, PT, |R0|, +INF , PT ;  /* 0x7f8000000000780b */ /* 0x000fc80003f0d200 */
[----:B------:R-:W-:-:S09]  /*9940*/  FSEL R87, R0, 3.40282346638528859812e+38, P0 ;  /* 0x7f7fffff00577808 */ /* 0x000fd20000000000 */
.L_x_8410:
        /* <DEDUP_REMOVED lines=14> */
.L_x_8415:
[----:B------:R-:W1:Y:S02]  /*9a30*/  MUFU.RCP R0, R87 ;  /* 0x0000005700007308 */ /* 0x000e640000001000 */
[----:B-1----:R-:W-:-:S04]  /*9a40*/  FFMA R3, R87, R0, -1 ;  /* 0xbf80000057037423 */ /* 0x002fc80000000000 */
[----:B------:R-:W-:-:S04]  /*9a50*/  FADD.FTZ R3, -R3, -RZ ;  /* 0x800000ff03037221 */ /* 0x000fc80000010100 */
[----:B------:R-:W-:-:S07]  /*9a60*/  FFMA R3, R0, R3, R0 ;  /* 0x0000000300037223 */ /* 0x000fce0000000000 */
.L_x_8416:
[----:B------:R-:W-:Y:S05]  /*9a70*/  BSYNC.RECONVERGENT B3 ;  /* 0x0000000000037941 */ /* 0x000fea0003800200 */
.L_x_8414:
        /* <DEDUP_REMOVED lines=19> */
.L_x_8413:
[----:B------:R-:W-:Y:S05]  /*9bb0*/  BSYNC.RECONVERGENT B1 ;  /* 0x0000000000017941 */ /* 0x000fea0003800200 */
.L_x_8412:
        /* <DEDUP_REMOVED lines=15> */
.L_x_8785:
        /* <DEDUP_REMOVED lines=18> */
.L_x_8419:
[----:B------:R-:W-:-:S04]  /*9dd0*/  FSETP.NEU.AND P0, PT, |R0|, +INF , PT ;  /* 0x7f8000000000780b */ /* 0x000fc80003f0d200 */
[----:B------:R-:W-:-:S09]  /*9de0*/  FSEL R82, R0, 3.40282346638528859812e+38, P0 ;  /* 0x7f7fffff00527808 */ /* 0x000fd20000000000 */
.L_x_8418:
        /* <DEDUP_REMOVED lines=14> */
.L_x_8423:
[----:B------:R-:W1:Y:S02]  /*9ed0*/  MUFU.RCP R3, R82 ;  /* 0x0000005200037308 */ /* 0x000e640000001000 */
[----:B-1----:R-:W-:-:S04]  /*9ee0*/  FFMA R0, R82, R3, -1 ;  /* 0xbf80000052007423 */ /* 0x002fc80000000003 */
[----:B------:R-:W-:-:S04]  /*9ef0*/  FADD.FTZ R0, -R0, -RZ ;  /* 0x800000ff00007221 */ /* 0x000fc80000010100 */
[----:B------:R-:W-:-:S07]  /*9f00*/  FFMA R3, R3, R0, R3 ;  /* 0x0000000003037223 */ /* 0x000fce0000000003 */
.L_x_8424:
[----:B------:R-:W-:Y:S05]  /*9f10*/  BSYNC.RECONVERGENT B3 ;  /* 0x0000000000037941 */ /* 0x000fea0003800200 */
.L_x_8422:
        /* <DEDUP_REMOVED lines=19> */
.L_x_8421:
[----:B------:R-:W-:Y:S05]  /*a050*/  BSYNC.RECONVERGENT B1 ;  /* 0x0000000000017941 */ /* 0x000fea0003800200 */
.L_x_8420:
        /* <DEDUP_REMOVED lines=15> */
.L_x_8793:
        /* <DEDUP_REMOVED lines=18> */
.L_x_8427:
[----:B------:R-:W-:-:S04]  /*a270*/  FSETP.NEU.AND P0, PT, |R0|, +INF , PT ;  /* 0x7f8000000000780b */ /* 0x000fc80003f0d200 */
[----:B------:R-:W-:-:S09]  /*a280*/  FSEL R85, R0, 3.40282346638528859812e+38, P0 ;  /* 0x7f7fffff00557808 */ /* 0x000fd20000000000 */
.L_x_8426:
        /* <DEDUP_REMOVED lines=12> */
[----:B------:R-:W-:Y:S01]  /*a350*/  IMAD.MOV.U32 R3, RZ, RZ, R5 ;  /* 0x000000ffff037224 */ /* 0x000fe200078e0005 */
[----:B------:R-:W-:Y:S06]  /*a360*/  BRA `(.L_x_8432) ;  /* 0x0000000000107947 */ /* 0x000fec0003800000 */
.L_x_8431:
[----:B------:R-:W1:Y:S02]  /*a370*/  MUFU.RCP R0, R85 ;  /* 0x0000005500007308 */ /* 0x000e640000001000 */
[----:B-1----:R-:W-:-:S04]  /*a380*/  FFMA R3, R85, R0, -1 ;  /* 0xbf80000055037423 */ /* 0x002fc80000000000 */
[----:B------:R-:W-:-:S04]  /*a390*/  FADD.FTZ R3, -R3, -RZ ;  /* 0x800000ff03037221 */ /* 0x000fc80000010100 */
[----:B------:R-:W-:-:S07]  /*a3a0*/  FFMA R3, R0, R3, R0 ;  /* 0x0000000300037223 */ /* 0x000fce0000000000 */
.L_x_8432:
[----:B------:R-:W-:Y:S05]  /*a3b0*/  BSYNC.RECONVERGENT B3 ;  /* 0x0000000000037941 */ /* 0x000fea0003800200 */
.L_x_8430:
        /* <DEDUP_REMOVED lines=19> */
.L_x_8429:
[----:B------:R-:W-:Y:S05]  /*a4f0*/  BSYNC.RECONVERGENT B1 ;  /* 0x0000000000017941 */ /* 0x000fea0003800200 */
.L_x_8428:
        /* <DEDUP_REMOVED lines=15> */
.L_x_8801:
        /* <DEDUP_REMOVED lines=18> */
.L_x_8435:
[----:B------:R-:W-:-:S04]  /*a710*/  FSETP.NEU.AND P0, PT, |R0|, +INF , PT ;  /* 0x7f8000000000780b */ /* 0x000fc80003f0d200 */
[----:B------:R-:W-:-:S09]  /*a720*/  FSEL R80, R0, 3.40282346638528859812e+38, P0 ;  /* 0x7f7fffff00507808 */ /* 0x000fd20000000000 */
.L_x_8434:
        /* <DEDUP_REMOVED lines=14> */
.L_x_8439:
[----:B------:R-:W1:Y:S02]  /*a810*/  MUFU.RCP R3, R80 ;  /* 0x0000005000037308 */ /* 0x000e640000001000 */
[----:B-1----:R-:W-:-:S04]  /*a820*/  FFMA R0, R80, R3, -1 ;  /* 0xbf80000050007423 */ /* 0x002fc80000000003 */
[----:B------:R-:W-:-:S04]  /*a830*/  FADD.FTZ R0, -R0, -RZ ;  /* 0x800000ff00007221 */ /* 0x000fc80000010100 */
[----:B------:R-:W-:-:S07]  /*a840*/  FFMA R3, R3, R0, R3 ;  /* 0x0000000003037223 */ /* 0x000fce0000000003 */
.L_x_8440:
[----:B------:R-:W-:Y:S05]  /*a850*/  BSYNC.RECONVERGENT B3 ;  /* 0x0000000000037941 */ /* 0x000fea0003800200 */
.L_x_8438:
        /* <DEDUP_REMOVED lines=19> */
.L_x_8437:
[----:B------:R-:W-:Y:S05]  /*a990*/  BSYNC.RECONVERGENT B1 ;  /* 0x0000000000017941 */ /* 0x000fea0003800200 */
.L_x_8436:
        /* <DEDUP_REMOVED lines=15> */
.L_x_8809:
        /* <DEDUP_REMOVED lines=18> */
.L_x_8443:
[----:B------:R-:W-:-:S04]  /*abb0*/  FSETP.NEU.AND P0, PT, |R0|, +INF , PT ;  /* 0x7f8000000000780b */ /* 0x000fc80003f0d200 */
[----:B------:R-:W-:-:S09]  /*abc0*/  FSEL R83, R0, 3.40282346638528859812e+38, P0 ;  /* 0x7f7fffff00537808 */ /* 0x000fd20000000000 */
.L_x_8442:
        /* <DEDUP_REMOVED lines=14> */
.L_x_8447:
[----:B------:R-:W1:Y:S02]  /*acb0*/  MUFU.RCP R0, R83 ;  /* 0x0000005300007308 */ /* 0x000e640000001000 */
[----:B-1----:R-:W-:-:S04]  /*acc0*/  FFMA R3, R83, R0, -1 ;  /* 0xbf80000053037423 */ /* 0x002fc80000000000 */
[----:B------:R-:W-:-:S04]  /*acd0*/  FADD.FTZ R3, -R3, -RZ ;  /* 0x800000ff03037221 */ /* 0x000fc80000010100 */
[----:B------:R-:W-:-:S07]  /*ace0*/  FFMA R3, R0, R3, R0 ;  /* 0x0000000300037223 */ /* 0x000fce0000000000 */
.L_x_8448:
[----:B------:R-:W-:Y:S05]  /*acf0*/  BSYNC.RECONVERGENT B3 ;  /* 0x0000000000037941 */ /* 0x000fea0003800200 */
.L_x_8446:
        /* <DEDUP_REMOVED lines=19> */
.L_x_8445:
[----:B------:R-:W-:Y:S05]  /*ae30*/  BSYNC.RECONVERGENT B1 ;  /* 0x0000000000017941 */ /* 0x000fea0003800200 */
.L_x_8444:
        /* <DEDUP_REMOVED lines=15> */
.L_x_8817:
        /* <DEDUP_REMOVED lines=18> */
.L_x_8451:
[----:B------:R-:W-:-:S04]  /*b050*/  FSETP.NEU.AND P0, PT, |R0|, +INF , PT ;  /* 0x7f8000000000780b */ /* 0x000fc80003f0d200 */
[----:B------:R-:W-:-:S09]  /*b060*/  FSEL R78, R0, 3.40282346638528859812e+38, P0 ;  /* 0x7f7fffff004e7808 */ /* 0x000fd20000000000 */
.L_x_8450:
        /* <DEDUP_REMOVED lines=14> */
.L_x_8455:
[----:B------:R-:W1:Y:S02]  /*b150*/  MUFU.RCP R3, R78 ;  /* 0x0000004e00037308 */ /* 0x000e640000001000 */
[----:B-1----:R-:W-:-:S04]  /*b160*/  FFMA R0, R78, R3, -1 ;  /* 0xbf8000004e007423 */ /* 0x002fc80000000003 */
[----:B------:R-:W-:-:S04]  /*b170*/  FADD.FTZ R0, -R0, -RZ ;  /* 0x800000ff00007221 */ /* 0x000fc80000010100 */
[----:B------:R-:W-:-:S07]  /*b180*/  FFMA R3, R3, R0, R3 ;  /* 0x0000000003037223 */ /* 0x000fce0000000003 */
.L_x_8456:
[----:B------:R-:W-:Y:S05]  /*b190*/  BSYNC.RECONVERGENT B3 ;  /* 0x0000000000037941 */ /* 0x000fea0003800200 */
.L_x_8454:
        /* <DEDUP_REMOVED lines=19> */
.L_x_8453:
[----:B------:R-:W-:Y:S05]  /*b2d0*/  BSYNC.RECONVERGENT B1 ;  /* 0x0000000000017941 */ /* 0x000fea0003800200 */
.L_x_8452:
        /* <DEDUP_REMOVED lines=15> */
.L_x_8825:
        /* <DEDUP_REMOVED lines=18> */
.L_x_8459:
[----:B------:R-:W-:-:S04]  /*b4f0*/  FSETP.NEU.AND P0, PT, |R0|, +INF , PT ;  /* 0x7f8000000000780b */ /* 0x000fc80003f0d200 */
[----:B------:R-:W-:-:S09]  /*b500*/  FSEL R81, R0, 3.40282346638528859812e+38, P0 ;  /* 0x7f7fffff00517808 */ /* 0x000fd20000000000 */
.L_x_8458:
        /* <DEDUP_REMOVED lines=14> */
.L_x_8463:
[----:B------:R-:W1:Y:S02]  /*b5f0*/  MUFU.RCP R0, R81 ;  /* 0x0000005100007308 */ /* 0x000e640000001000 */
[----:B-1----:R-:W-:-:S04]  /*b600*/  FFMA R3, R81, R0, -1 ;  /* 0xbf80000051037423 */ /* 0x002fc80000000000 */
[----:B------:R-:W-:-:S04]  /*b610*/  FADD.FTZ R3, -R3, -RZ ;  /* 0x800000ff03037221 */ /* 0x000fc80000010100 */
[----:B------:R-:W-:-:S07]  /*b620*/  FFMA R3, R0, R3, R0 ;  /* 0x0000000300037223 */ /* 0x000fce0000000000 */
.L_x_8464:
[----:B------:R-:W-:Y:S05]  /*b630*/  BSYNC.RECONVERGENT B3 ;  /* 0x0000000000037941 */ /* 0x000fea0003800200 */
.L_x_8462:
        /* <DEDUP_REMOVED lines=19> */
.L_x_8461:
[----:B------:R-:W-:Y:S05]  /*b770*/  BSYNC.RECONVERGENT B1 ;  /* 0x0000000000017941 */ /* 0x000fea0003800200 */
.L_x_8460:
        /* <DEDUP_REMOVED lines=15> */
.L_x_8833:
        /* <DEDUP_REMOVED lines=18> */
.L_x_8467:
[----:B------:R-:W-:-:S04]  /*b990*/  FSETP.NEU.AND P0, PT, |R0|, +INF , PT ;  /* 0x7f8000000000780b */ /* 0x000fc80003f0d200 */
[----:B------:R-:W-:-:S09]  /*b9a0*/  FSEL R4, R0, 3.40282346638528859812e+38, P0 ;  /* 0x7f7fffff00047808 */ /* 0x000fd20000000000 */
.L_x_8466:
        /* <DEDUP_REMOVED lines=13> */
.L_x_8471:
[----:B0-----:R-:W0:Y:S02]  /*ba80*/  MUFU.RCP R5, R4 ;  /* 0x0000000400057308 */ /* 0x001e240000001000 */
[----:B0-----:R-:W-:-:S04]  /*ba90*/  FFMA R0, R4, R5, -1 ;  /* 0xbf80000004007423 */ /* 0x001fc80000000005 */
[----:B------:R-:W-:-:S04]  /*baa0*/  FADD.FTZ R0, -R0, -RZ ;  /* 0x800000ff00007221 */ /* 0x000fc80000010100 */
[----:B------:R-:W-:-:S07]  /*bab0*/  FFMA R5, R5, R0, R5 ;  /* 0x0000000005057223 */ /* 0x000fce0000000005 */
.L_x_8472:
[----:B------:R-:W-:Y:S05]  /*bac0*/  BSYNC.RECONVERGENT B3 ;  /* 0x0000000000037941 */ /* 0x000fea0003800200 */
.L_x_8470:
        /* <DEDUP_REMOVED lines=19> */
.L_x_8469:
[----:B------:R-:W-:Y:S05]  /*bc00*/  BSYNC.RECONVERGENT B1 ;  /* 0x0000000000017941 */ /* 0x000fea0003800200 */
.L_x_8468:
        /* <DEDUP_REMOVED lines=15> */
.L_x_8841:
        /* <DEDUP_REMOVED lines=18> */
.L_x_8475:
[----:B------:R-:W-:-:S04]  /*be20*/  FSETP.NEU.AND P0, PT, |R0|, +INF , PT ;  /* 0x7f8000000000780b */ /* 0x000fc80003f0d200 */
[----:B------:R-:W-:-:S09]  /*be30*/  FSEL R79, R0, 3.40282346638528859812e+38, P0 ;  /* 0x7f7fffff004f7808 */ /* 0x000fd20000000000 */
.L_x_8474:
        /* <DEDUP_REMOVED lines=11> */
[----:B------:R-:W-:Y:S05]  /*bef0*/  CALL.REL.NOINC `($__internal_22_$__cuda_sm20_rcp_rn_f32_slowpath) ;  /* 0x000000d000347944 */ /* 0x000fea0003c00000 */
[----:B------:R-:W-:Y:S05]  /*bf00*/  BRA `(.L_x_8480) ;  /* 0x0000000000107947 */ /* 0x000fea0003800000 */
.L_x_8479:
[----:B------:R-:W0:Y:S02]  /*bf10*/  MUFU.RCP R0, R79 ;  /* 0x0000004f00007308 */ /* 0x000e240000001000 */
[----:B0-----:R-:W-:-:S04]  /*bf20*/  FFMA R3, R79, R0, -1 ;  /* 0xbf8000004f037423 */ /* 0x001fc80000000000 */
[----:B------:R-:W-:-:S04]  /*bf30*/  FADD.FTZ R3, -R3, -RZ ;  /* 0x800000ff03037221 */ /* 0x000fc80000010100 */
[----:B------:R-:W-:-:S07]  /*bf40*/  FFMA R5, R0, R3, R0 ;  /* 0x0000000300057223 */ /* 0x000fce0000000000 */
.L_x_8480:
[----:B------:R-:W-:Y:S05]  /*bf50*/  BSYNC.RECONVERGENT B3 ;  /* 0x0000000000037941 */ /* 0x000fea0003800200 */
.L_x_8478:
        /* <DEDUP_REMOVED lines=19> */
.L_x_8477:
[----:B------:R-:W-:Y:S05]  /*c090*/  BSYNC.RECONVERGENT B1 ;  /* 0x0000000000017941 */ /* 0x000fea0003800200 */
.L_x_8476:
        /* <DEDUP_REMOVED lines=15> */
.L_x_8849:
        /* <DEDUP_REMOVED lines=18> */
.L_x_8483:
[----:B------:R-:W-:-:S04]  /*c2b0*/  FSETP.NEU.AND P0, PT, |R0|, +INF , PT ;  /* 0x7f8000000000780b */ /* 0x000fc80003f0d200 */
[----:B------:R-:W-:-:S09]  /*c2c0*/  FSEL R0, R0, 3.40282346638528859812e+38, P0 ;  /* 0x7f7fffff00007808 */ /* 0x000fd20000000000 */
.L_x_8482:
        /* <DEDUP_REMOVED lines=9> */
[----:B------:R-:W-:Y:S05]  /*c360*/  CALL.REL.NOINC `($__internal_22_$__cuda_sm20_rcp_rn_f32_slowpath) ;  /* 0x000000cc00187944 */ /* 0x000fea0003c00000 */
[----:B------:R-:W-:Y:S05]  /*c370*/  BRA `(.L_x_8487) ;  /* 0x0000000000107947 */ /* 0x000fea0003800000 */
.L_x_8486:
[----:B------:R-:W0:Y:S02]  /*c380*/  MUFU.RCP R5, R0 ;  /* 0x0000000000057308 */ /* 0x000e240000001000 */
[----:B0-----:R-:W-:-:S04]  /*c390*/  FFMA R2, R0, R5, -1 ;  /* 0xbf80000000027423 */ /* 0x001fc80000000005 */
[----:B------:R-:W-:-:S04]  /*c3a0*/  FADD.FTZ R2, -R2, -RZ ;  /* 0x800000ff02027221 */ /* 0x000fc80000010100 */
[----:B------:R-:W-:-:S07]  /*c3b0*/  FFMA R5, R5, R2, R5 ;  /* 0x0000000205057223 */ /* 0x000fce0000000005 */
.L_x_8487:
[----:B------:R-:W-:Y:S05]  /*c3c0*/  BSYNC.RECONVERGENT B1 ;  /* 0x0000000000017941 */ /* 0x000fea0003800200 */
.L_x_8485:
        /* <DEDUP_REMOVED lines=19> */
.L_x_8360:
        /* <DEDUP_REMOVED lines=15> */
.L_x_8857:
        /* <DEDUP_REMOVED lines=18> */
.L_x_8490:
[----:B------:R-:W-:-:S04]  /*c710*/  FSETP.NEU.AND P0, PT, |R0|, +INF , PT ;  /* 0x7f8000000000780b */ /* 0x000fc80003f0d200 */
[----:B------:R-:W-:-:S04]  /*c720*/  FSEL R0, R0, 3.40282346638528859812e+38, P0 ;  /* 0x7f7fffff00007808 */ /* 0x000fc80000000000 */
[----:B------:R-:W-:-:S07]  /*c730*/  LOP3.LUT R77, R0, 0xff800000, RZ, 0xc0, !PT ;  /* 0xff800000004d7812 */ /* 0x000fce00078ec0ff */
.L_x_8489:
        /* <DEDUP_REMOVED lines=13> */
.L_x_8494:
[----:B------:R-:W0:Y:S02]  /*c810*/  MUFU.RCP R0, R77 ;  /* 0x0000004d00007308 */ /* 0x000e240000001000 */
[----:B0-----:R-:W-:-:S04]  /*c820*/  FFMA R3, R77, R0, -1 ;  /* 0xbf8000004d037423 */ /* 0x001fc80000000000 */
[----:B------:R-:W-:-:S04]  /*c830*/  FADD.FTZ R3, -R3, -RZ ;  /* 0x800000ff03037221 */ /* 0x000fc80000010100 */
[----:B------:R-:W-:-:S07]  /*c840*/  FFMA R3, R0, R3, R0 ;  /* 0x0000000300037223 */ /* 0x000fce0000000000 */
.L_x_8495:
[----:B------:R-:W-:Y:S05]  /*c850*/  BSYNC.RECONVERGENT B3 ;  /* 0x0000000000037941 */ /* 0x000fea0003800200 */
.L_x_8493:
        /* <DEDUP_REMOVED lines=13> */
.L_x_8492:
[----:B------:R-:W-:Y:S05]  /*c930*/  BSYNC.RECONVERGENT B1 ;  /* 0x0000000000017941 */ /* 0x000fea0003800200 */
.L_x_8491:
        /* <DEDUP_REMOVED lines=15> */
.L_x_8865:
        /* <DEDUP_REMOVED lines=18> */
.L_x_8498:
[----:B------:R-:W-:-:S04]  /*cb50*/  FSETP.NEU.AND P0, PT, |R0|, +INF , PT ;  /* 0x7f8000000000780b */ /* 0x000fc80003f0d200 */
[----:B------:R-:W-:-:S04]  /*cb60*/  FSEL R0, R0, 3.40282346638528859812e+38, P0 ;  /* 0x7f7fffff00007808 */ /* 0x000fc80000000000 */
[----:B------:R-:W-:-:S07]  /*cb70*/  LOP3.LUT R88, R0, 0xff800000, RZ, 0xc0, !PT ;  /* 0xff80000000587812 */ /* 0x000fce00078ec0ff */
.L_x_8497:
        /* <DEDUP_REMOVED lines=14> */
.L_x_8502:
[----:B------:R-:W1:Y:S02]  /*cc60*/  MUFU.RCP R3, R88 ;  /* 0x0000005800037308 */ /* 0x000e640000001000 */
[----:B-1----:R-:W-:-:S04]  /*cc70*/  FFMA R0, R88, R3, -1 ;  /* 0xbf80000058007423 */ /* 0x002fc80000000003 */
[----:B------:R-:W-:-:S04]  /*cc80*/  FADD.FTZ R0, -R0, -RZ ;  /* 0x800000ff00007221 */ /* 0x000fc80000010100 */
[----:B------:R-:W-:-:S07]  /*cc90*/  FFMA R3, R3, R0, R3 ;  /* 0x0000000003037223 */ /* 0x000fce0000000003 */
.L_x_8503:
[----:B------:R-:W-:Y:S05]  /*cca0*/  BSYNC.RECONVERGENT B3 ;  /* 0x0000000000037941 */ /* 0x000fea0003800200 */
.L_x_8501:
        /* <DEDUP_REMOVED lines=18> */
.L_x_8500:
[----:B------:R-:W-:Y:S05]  /*cdd0*/  BSYNC.RECONVERGENT B1 ;  /* 0x0000000000017941 */ /* 0x000fea0003800200 */
.L_x_8499:
        /* <DEDUP_REMOVED lines=15> */
.L_x_8873:
        /* <DEDUP_REMOVED lines=18> */
.L_x_8506:
[----:B------:R-:W-:-:S04]  /*cff0*/  FSETP.NEU.AND P0, PT, |R0|, +INF , PT ;  /* 0x7f8000000000780b */ /* 0x000fc80003f0d200 */
[----:B------:R-:W-:-:S04]  /*d000*/  FSEL R0, R0, 3.40282346638528859812e+38, P0 ;  /* 0x7f7fffff00007808 */ /* 0x000fc80000000000 */
[----:B------:R-:W-:-:S07]  /*d010*/  LOP3.LUT R91, R0, 0xff800000, RZ, 0xc0, !PT ;  /* 0xff800000005b7812 */ /* 0x000fce00078ec0ff */
.L_x_8505:
        /* <DEDUP_REMOVED lines=14> */
.L_x_8510:
[----:B------:R-:W1:Y:S02]  /*d100*/  MUFU.RCP R0, R91 ;  /* 0x0000005b00007308 */ /* 0x000e640000001000 */
[----:B-1----:R-:W-:-:S04]  /*d110*/  FFMA R3, R91, R0, -1 ;  /* 0xbf8000005b037423 */ /* 0x002fc80000000000 */
[----:B------:R-:W-:-:S04]  /*d120*/  FADD.FTZ R3, -R3, -RZ ;  /* 0x800000ff03037221 */ /* 0x000fc80000010100 */
[----:B------:R-:W-:-:S07]  /*d130*/  FFMA R3, R0, R3, R0 ;  /* 0x0000000300037223 */ /* 0x000fce0000000000 */
.L_x_8511:
[----:B------:R-:W-:Y:S05]  /*d140*/  BSYNC.RECONVERGENT B3 ;  /* 0x0000000000037941 */ /* 0x000fea0003800200 */
.L_x_8509:
        /* <DEDUP_REMOVED lines=19> */
.L_x_8508:
[----:B------:R-:W-:Y:S05]  /*d280*/  BSYNC.RECONVERGENT B1 ;  /* 0x0000000000017941 */ /* 0x000fea0003800200 */
.L_x_8507:
        /* <DEDUP_REMOVED lines=15> */
.L_x_8881:
        /* <DEDUP_REMOVED lines=18> */
.L_x_8514:
[----:B------:R-:W-:-:S04]  /*d4a0*/  FSETP.NEU.AND P0, PT, |R0|, +INF , PT ;  /* 0x7f8000000000780b */ /* 0x000fc80003f0d200 */
[----:B------:R-:W-:-:S04]  /*d4b0*/  FSEL R0, R0, 3.40282346638528859812e+38, P0 ;  /* 0x7f7fffff00007808 */ /* 0x000fc80000000000 */
[----:B------:R-:W-:-:S07]  /*d4c0*/  LOP3.LUT R86, R0, 0xff800000, RZ, 0xc0, !PT ;  /* 0xff80000000567812 */ /* 0x000fce00078ec0ff */
.L_x_8513:
        /* <DEDUP_REMOVED lines=14> */
.L_x_8518:
[----:B------:R-:W1:Y:S02]  /*d5b0*/  MUFU.RCP R3, R86 ;  /* 0x0000005600037308 */ /* 0x000e640000001000 */
[----:B-1----:R-:W-:-:S04]  /*d5c0*/  FFMA R0, R86, R3, -1 ;  /* 0xbf80000056007423 */ /* 0x002fc80000000003 */
[----:B------:R-:W-:-:S04]  /*d5d0*/  FADD.FTZ R0, -R0, -RZ ;  /* 0x800000ff00007221 */ /* 0x000fc80000010100 */
[----:B------:R-:W-:-:S07]  /*d5e0*/  FFMA R3, R3, R0, R3 ;  /* 0x0000000003037223 */ /* 0x000fce0000000003 */
.L_x_8519:
[----:B------:R-:W-:Y:S05]  /*d5f0*/  BSYNC.RECONVERGENT B3 ;  /* 0x0000000000037941 */ /* 0x000fea0003800200 */
.L_x_8517:
        /* <DEDUP_REMOVED lines=19> */
.L_x_8516:
[----:B------:R-:W-:Y:S05]  /*d730*/  BSYNC.RECONVERGENT B1 ;  /* 0x0000000000017941 */ /* 0x000fea0003800200 */
.L_x_8515:
        /* <DEDUP_REMOVED lines=15> */
.L_x_8889:
        /* <DEDUP_REMOVED lines=18> */
.L_x_8522:
[----:B------:R-:W-:-:S04]  /*d950*/  FSETP.NEU.AND P0, PT, |R0|, +INF , PT ;  /* 0x7f8000000000780b */ /* 0x000fc80003f0d200 */
[----:B------:R-:W-:-:S04]  /*d960*/  FSEL R0, R0, 3.40282346638528859812e+38, P0 ;  /* 0x7f7fffff00007808 */ /* 0x000fc80000000000 */
[----:B------:R-:W-:-:S07]  /*d970*/  LOP3.LUT R89, R0, 0xff800000, RZ, 0xc0, !PT ;  /* 0xff80000000597812 */ /* 0x000fce00078ec0ff */
.L_x_8521:
        /* <DEDUP_REMOVED lines=14> */
.L_x_8526:
[----:B------:R-:W1:Y:S02]  /*da60*/  MUFU.RCP R0, R89 ;  /* 0x0000005900007308 */ /* 0x000e640000001000 */
[----:B-1----:R-:W-:-:S04]  /*da70*/  FFMA R3, R89, R0, -1 ;  /* 0xbf80000059037423 */ /* 0x002fc80000000000 */
[----:B------:R-:W-:-:S04]  /*da80*/  FADD.FTZ R3, -R3, -RZ ;  /* 0x800000ff03037221 */ /* 0x000fc80000010100 */
[----:B------:R-:W-:-:S07]  /*da90*/  FFMA R3, R0, R3, R0 ;  /* 0x0000000300037223 */ /* 0x000fce0000000000 */
.L_x_8527:
[----:B------:R-:W-:Y:S05]  /*daa0*/  BSYNC.RECONVERGENT B3 ;  /* 0x0000000000037941 */ /* 0x000fea0003800200 */
.L_x_8525:
        /* <DEDUP_REMOVED lines=19> */
.L_x_8524:
[----:B------:R-:W-:Y:S05]  /*dbe0*/  BSYNC.RECONVERGENT B1 ;  /* 0x0000000000017941 */ /* 0x000fea0003800200 */
.L_x_8523:
        /* <DEDUP_REMOVED lines=15> */
.L_x_8897:
        /* <DEDUP_REMOVED lines=18> */
.L_x_8530:
[----:B------:R-:W-:-:S04]  /*de00*/  FSETP.NEU.AND P0, PT, |R0|, +INF , PT ;  /* 0x7f8000000000780b */ /* 0x000fc80003f0d200 */
[----:B------:R-:W-:-:S04]  /*de10*/  FSEL R0, R0, 3.40282346638528859812e+38, P0 ;  /* 0x7f7fffff00007808 */ /* 0x000fc80000000000 */
[----:B------:R-:W-:-:S07]  /*de20*/  LOP3.LUT R84, R0, 0xff800000, RZ, 0xc0, !PT ;  /* 0xff80000000547812 */ /* 0x000fce00078ec0ff */
.L_x_8529:
        /* <DEDUP_REMOVED lines=14> */
.L_x_8534:
[----:B------:R-:W1:Y:S02]  /*df10*/  MUFU.RCP R3, R84 ;  /* 0x0000005400037308 */ /* 0x000e640000001000 */
[----:B-1----:R-:W-:-:S04]  /*df20*/  FFMA R0, R84, R3, -1 ;  /* 0xbf80000054007423 */ /* 0x002fc80000000003 */
[----:B------:R-:W-:-:S04]  /*df30*/  FADD.FTZ R0, -R0, -RZ ;  /* 0x800000ff00007221 */ /* 0x000fc80000010100 */
[----:B------:R-:W-:-:S07]  /*df40*/  FFMA R3, R3, R0, R3 ;  /* 0x0000000003037223 */ /* 0x000fce0000000003 */
.L_x_8535:
[----:B------:R-:W-:Y:S05]  /*df50*/  BSYNC.RECONVERGENT B3 ;  /* 0x0000000000037941 */ /* 0x000fea0003800200 */
.L_x_8533:
        /* <DEDUP_REMOVED lines=19> */
.L_x_8532:
[----:B------:R-:W-:Y:S05]  /*e090*/  BSYNC.RECONVERGENT B1 ;  /* 0x0000000000017941 */ /* 0x000fea0003800200 */
.L_x_8531:
        /* <DEDUP_REMOVED lines=15> */
.L_x_8905:
        /* <DEDUP_REMOVED lines=18> */
.L_x_8538:
[----:B------:R-:W-:-:S04]  /*e2b0*/  FSETP.NEU.AND P0, PT, |R0|, +INF , PT ;  /* 0x7f8000000000780b */ /* 0x000fc80003f0d200 */
[----:B------:R-:W-:-:S04]  /*e2c0*/  FSEL R0, R0, 3.40282346638528859812e+38, P0 ;  /* 0x7f7fffff00007808 */ /* 0x000fc80000000000 */
[----:B------:R-:W-:-:S07]  /*e2d0*/  LOP3.LUT R87, R0, 0xff800000, RZ, 0xc0, !PT ;  /* 0xff80000000577812 */ /* 0x000fce00078ec0ff */
.L_x_8537:
        /* <DEDUP_REMOVED lines=14> */
.L_x_8542:
[----:B------:R-:W1:Y:S02]  /*e3c0*/  MUFU.RCP R0, R87 ;  /* 0x0000005700007308 */ /* 0x000e640000001000 */
[----:B-1----:R-:W-:-:S04]  /*e3d0*/  FFMA R3, R87, R0, -1 ;  /* 0xbf80000057037423 */ /* 0x002fc80000000000 */
[----:B------:R-:W-:-:S04]  /*e3e0*/  FADD.FTZ R3, -R3, -RZ ;  /* 0x800000ff03037221 */ /* 0x000fc80000010100 */
[----:B------:R-:W-:-:S07]  /*e3f0*/  FFMA R3, R0, R3, R0 ;  /* 0x0000000300037223 */ /* 0x000fce0000000000 */
.L_x_8543:
[----:B------:R-:W-:Y:S05]  /*e400*/  BSYNC.RECONVERGENT B3 ;  /* 0x0000000000037941 */ /* 0x000fea0003800200 */
.L_x_8541:
        /* <DEDUP_REMOVED lines=19> */
.L_x_8540:
[----:B------:R-:W-:Y:S05]  /*e540*/  BSYNC.RECONVERGENT B1 ;  /* 0x0000000000017941 */ /* 0x000fea0003800200 */
.L_x_8539:
        /* <DEDUP_REMOVED lines=15> */
.L_x_8913:
        /* <DEDUP_REMOVED lines=18> */
.L_x_8546:
[----:B------:R-:W-:-:S04]  /*e760*/  FSETP.NEU.AND P0, PT, |R0|, +INF , PT ;  /* 0x7f8000000000780b */ /* 0x000fc80003f0d200 */
[----:B------:R-:W-:-:S04]  /*e770*/  FSEL R0, R0, 3.40282346638528859812e+38, P0 ;  /* 0x7f7fffff00007808 */ /* 0x000fc80000000000 */
[----:B------:R-:W-:-:S07]  /*e780*/  LOP3.LUT R82, R0, 0xff800000, RZ, 0xc0, !PT ;  /* 0xff80000000527812 */ /* 0x000fce00078ec0ff */
.L_x_8545:
        /* <DEDUP_REMOVED lines=14> */
.L_x_8550:
[----:B------:R-:W1:Y:S02]  /*e870*/  MUFU.RCP R3, R82 ;  /* 0x0000005200037308 */ /* 0x000e640000001000 */
[----:B-1----:R-:W-:-:S04]  /*e880*/  FFMA R0, R82, R3, -1 ;  /* 0xbf80000052007423 */ /* 0x002fc80000000003 */
[----:B------:R-:W-:-:S04]  /*e890*/  FADD.FTZ R0, -R0, -RZ ;  /* 0x800000ff00007221 */ /* 0x000fc80000010100 */
[----:B------:R-:W-:-:S07]  /*e8a0*/  FFMA R3, R3, R0, R3 ;  /* 0x0000000003037223 */ /* 0x000fce0000000003 */
.L_x_8551:
[----:B------:R-:W-:Y:S05]  /*e8b0*/  BSYNC.RECONVERGENT B3 ;  /* 0x0000000000037941 */ /* 0x000fea0003800200 */
.L_x_8549:
        /* <DEDUP_REMOVED lines=19> */
.L_x_8548:
[----:B------:R-:W-:Y:S05]  /*e9f0*/  BSYNC.RECONVERGENT B1 ;  /* 0x0000000000017941 */ /* 0x000fea0003800200 */
.L_x_8547:
        /* <DEDUP_REMOVED lines=15> */
.L_x_8921:
        /* <DEDUP_REMOVED lines=18> */
.L_x_8554:
[----:B------:R-:W-:-:S04]  /*ec10*/  FSETP.NEU.AND P0, PT, |R0|, +INF , PT ;  /* 0x7f8000000000780b */ /* 0x000fc80003f0d200 */
[----:B------:R-:W-:-:S04]  /*ec20*/  FSEL R0, R0, 3.40282346638528859812e+38, P0 ;  /* 0x7f7fffff00007808 */ /* 0x000fc80000000000 */
[----:B------:R-:W-:-:S07]  /*ec30*/  LOP3.LUT R85, R0, 0xff800000, RZ, 0xc0, !PT ;  /* 0xff80000000557812 */ /* 0x000fce00078ec0ff */
.L_x_8553:
        /* <DEDUP_REMOVED lines=14> */
.L_x_8558:
[----:B------:R-:W1:Y:S02]  /*ed20*/  MUFU.RCP R0, R85 ;  /* 0x0000005500007308 */ /* 0x000e640000001000 */
[----:B-1----:R-:W-:-:S04]  /*ed30*/  FFMA R3, R85, R0, -1 ;  /* 0xbf80000055037423 */ /* 0x002fc80000000000 */
[----:B------:R-:W-:-:S04]  /*ed40*/  FADD.FTZ R3, -R3, -RZ ;  /* 0x800000ff03037221 */ /* 0x000fc80000010100 */
[----:B------:R-:W-:-:S07]  /*ed50*/  FFMA R3, R0, R3, R0 ;  /* 0x0000000300037223 */ /* 0x000fce0000000000 */
.L_x_8559:
[----:B------:R-:W-:Y:S05]  /*ed60*/  BSYNC.RECONVERGENT B3 ;  /* 0x0000000000037941 */ /* 0x000fea0003800200 */
.L_x_8557:
        /* <DEDUP_REMOVED lines=19> */
.L_x_8556:
[----:B------:R-:W-:Y:S05]  /*eea0*/  BSYNC.RECONVERGENT B1 ;  /* 0x0000000000017941 */ /* 0x000fea0003800200 */
.L_x_8555:
        /* <DEDUP_REMOVED lines=15> */
.L_x_8929:
        /* <DEDUP_REMOVED lines=18> */
.L_x_8562:
[----:B------:R-:W-:-:S04]  /*f0c0*/  FSETP.NEU.AND P0, PT, |R0|, +INF , PT ;  /* 0x7f8000000000780b */ /* 0x000fc80003f0d200 */
[----:B------:R-:W-:-:S04]  /*f0d0*/  FSEL R0, R0, 3.40282346638528859812e+38, P0 ;  /* 0x7f7fffff00007808 */ /* 0x000fc80000000000 */
[----:B------:R-:W-:-:S07]  /*f0e0*/  LOP3.LUT R80, R0, 0xff800000, RZ, 0xc0, !PT ;  /* 0xff80000000507812 */ /* 0x000fce00078ec0ff */
.L_x_8561:
        /* <DEDUP_REMOVED lines=14> */
.L_x_8566:
[----:B------:R-:W1:Y:S02]  /*f1d0*/  MUFU.RCP R3, R80 ;  /* 0x0000005000037308 */ /* 0x000e640000001000 */
[----:B-1----:R-:W-:-:S04]  /*f1e0*/  FFMA R0, R80, R3, -1 ;  /* 0xbf80000050007423 */ /* 0x002fc80000000003 */
[----:B------:R-:W-:-:S04]  /*f1f0*/  FADD.FTZ R0, -R0, -RZ ;  /* 0x800000ff00007221 */ /* 0x000fc80000010100 */
[----:B------:R-:W-:-:S07]  /*f200*/  FFMA R3, R3, R0, R3 ;  /* 0x0000000003037223 */ /* 0x000fce0000000003 */
.L_x_8567:
[----:B------:R-:W-:Y:S05]  /*f210*/  BSYNC.RECONVERGENT B3 ;  /* 0x0000000000037941 */ /* 0x000fea0003800200 */
.L_x_8565:
        /* <DEDUP_REMOVED lines=19> */
.L_x_8564:
[----:B------:R-:W-:Y:S05]  /*f350*/  BSYNC.RECONVERGENT B1 ;  /* 0x0000000000017941 */ /* 0x000fea0003800200 */
.L_x_8563:
        /* <DEDUP_REMOVED lines=15> */
.L_x_8937:
        /* <DEDUP_REMOVED lines=18> */
.L_x_8570:
[----:B------:R-:W-:-:S04]  /*f570*/  FSETP.NEU.AND P0, PT, |R0|, +INF , PT ;  /* 0x7f8000000000780b */ /* 0x000fc80003f0d200 */
[----:B------:R-:W-:-:S04]  /*f580*/  FSEL R0, R0, 3.40282346638528859812e+38, P0 ;  /* 0x7f7fffff00007808 */ /* 0x000fc80000000000 */
[----:B------:R-:W-:-:S07]  /*f590*/  LOP3.LUT R83, R0, 0xff800000, RZ, 0xc0, !PT ;  /* 0xff80000000537812 */ /* 0x000fce00078ec0ff */
.L_x_8569:
        /* <DEDUP_REMOVED lines=14> */
.L_x_8574:
[----:B------:R-:W1:Y:S02]  /*f680*/  MUFU.RCP R0, R83 ;  /* 0x0000005300007308 */ /* 0x000e640000001000 */
[----:B-1----:R-:W-:-:S04]  /*f690*/  FFMA R3, R83, R0, -1 ;  /* 0xbf80000053037423 */ /* 0x002fc80000000000 */
[----:B------:R-:W-:-:S04]  /*f6a0*/  FADD.FTZ R3, -R3, -RZ ;  /* 0x800000ff03037221 */ /* 0x000fc80000010100 */
[----:B------:R-:W-:-:S07]  /*f6b0*/  FFMA R3, R0, R3, R0 ;  /* 0x0000000300037223 */ /* 0x000fce0000000000 */
.L_x_8575:
[----:B------:R-:W-:Y:S05]  /*f6c0*/  BSYNC.RECONVERGENT B3 ;  /* 0x0000000000037941 */ /* 0x000fea0003800200 */
.L_x_8573:
        /* <DEDUP_REMOVED lines=19> */
.L_x_8572:
[----:B------:R-:W-:Y:S05]  /*f800*/  BSYNC.RECONVERGENT B1 ;  /* 0x0000000000017941 */ /* 0x000fea0003800200 */
.L_x_8571:
        /* <DEDUP_REMOVED lines=15> */
.L_x_8945:
        /* <DEDUP_REMOVED lines=18> */
.L_x_8578:
[----:B------:R-:W-:-:S04]  /*fa20*/  FSETP.NEU.AND P0, PT, |R0|, +INF , PT ;  /* 0x7f8000000000780b */ /* 0x000fc80003f0d200 */
[----:B------:R-:W-:-:S04]  /*fa30*/  FSEL R0, R0, 3.40282346638528859812e+38, P0 ;  /* 0x7f7fffff00007808 */ /* 0x000fc80000000000 */
[----:B------:R-:W-:-:S07]  /*fa40*/  LOP3.LUT R78, R0, 0xff800000, RZ, 0xc0, !PT ;  /* 0xff800000004e7812 */ /* 0x000fce00078ec0ff */
.L_x_8577:
        /* <DEDUP_REMOVED lines=14> */
.L_x_8582:
[----:B------:R-:W1:Y:S02]  /*fb30*/  MUFU.RCP R3, R78 ;  /* 0x0000004e00037308 */ /* 0x000e640000001000 */
[----:B-1----:R-:W-:-:S04]  /*fb40*/  FFMA R0, R78, R3, -1 ;  /* 0xbf8000004e007423 */ /* 0x002fc80000000003 */
[----:B------:R-:W-:-:S04]  /*fb50*/  FADD.FTZ R0, -R0, -RZ ;  /* 0x800000ff00007221 */ /* 0x000fc80000010100 */
[----:B------:R-:W-:-:S07]  /*fb60*/  FFMA R3, R3, R0, R3 ;  /* 0x0000000003037223 */ /* 0x000fce0000000003 */
.L_x_8583:
[----:B------:R-:W-:Y:S05]  /*fb70*/  BSYNC.RECONVERGENT B3 ;  /* 0x0000000000037941 */ /* 0x000fea0003800200 */
.L_x_8581:
        /* <DEDUP_REMOVED lines=19> */
.L_x_8580:
[----:B------:R-:W-:Y:S05]  /*fcb0*/  BSYNC.RECONVERGENT B1 ;  /* 0x0000000000017941 */ /* 0x000fea0003800200 */
.L_x_8579:
        /* <DEDUP_REMOVED lines=15> */
.L_x_8953:
        /* <DEDUP_REMOVED lines=18> */
.L_x_8586:
[----:B------:R-:W-:-:S04]  /*fed0*/  FSETP.NEU.AND P0, PT, |R0|, +INF , PT ;  /* 0x7f8000000000780b */ /* 0x000fc80003f0d200 */
[----:B------:R-:W-:-:S04]  /*fee0*/  FSEL R0, R0, 3.40282346638528859812e+38, P0 ;  /* 0x7f7fffff00007808 */ /* 0x000fc80000000000 */
[----:B------:R-:W-:-:S07]  /*fef0*/  LOP3.LUT R81, R0, 0xff800000, RZ, 0xc0, !PT ;  /* 0xff80000000517812 */ /* 0x000fce00078ec0ff */
.L_x_8585:
        /* <DEDUP_REMOVED lines=14> */
.L_x_8590:
[----:B------:R-:W1:Y:S02]  /*ffe0*/  MUFU.RCP R0, R81 ;  /* 0x0000005100007308 */ /* 0x000e640000001000 */
[----:B-1----:R-:W-:-:S04]  /*fff0*/  FFMA R3, R81, R0, -1 ;  /* 0xbf80000051037423 */ /* 0x002fc80000000000 */
[----:B------:R-:W-:-:S04]  /*10000*/  FADD.FTZ R3, -R3, -RZ ;  /* 0x800000ff03037221 */ /* 0x000fc80000010100 */
[----:B------:R-:W-:-:S07]  /*10010*/  FFMA R3, R0, R3, R0 ;  /* 0x0000000300037223 */ /* 0x000fce0000000000 */
.L_x_8591:
[----:B------:R-:W-:Y:S05]  /*10020*/  BSYNC.RECONVERGENT B3 ;  /* 0x0000000000037941 */ /* 0x000fea0003800200 */
.L_x_8589:
        /* <DEDUP_REMOVED lines=19> */
.L_x_8588:
[----:B------:R-:W-:Y:S05]  /*10160*/  BSYNC.RECONVERGENT B1 ;  /* 0x0000000000017941 */ /* 0x000fea0003800200 */
.L_x_8587:
        /* <DEDUP_REMOVED lines=15> */
.L_x_8961:
        /* <DEDUP_REMOVED lines=18> */
.L_x_8594:
[----:B------:R-:W-:-:S04]  /*10380*/  FSETP.NEU.AND P0, PT, |R0|, +INF , PT ;  /* 0x7f8000000000780b */ /* 0x000fc80003f0d200 */
[----:B------:R-:W-:-:S04]  /*10390*/  FSEL R0, R0, 3.40282346638528859812e+38, P0 ;  /* 0x7f7fffff00007808 */ /* 0x000fc80000000000 */
[----:B------:R-:W-:-:S07]  /*103a0*/  LOP3.LUT R4, R0, 0xff800000, RZ, 0xc0, !PT ;  /* 0xff80000000047812 */ /* 0x000fce00078ec0ff */
.L_x_8593:
        /* <DEDUP_REMOVED lines=13> */
.L_x_8598:
[----:B0-----:R-:W0:Y:S02]  /*10480*/  MUFU.RCP R5, R4 ;  /* 0x0000000400057308 */ /* 0x001e240000001000 */
[----:B0-----:R-:W-:-:S04]  /*10490*/  FFMA R0, R4, R5, -1 ;  /* 0xbf80000004007423 */ /* 0x001fc80000000005 */
[----:B------:R-:W-:-:S04]  /*104a0*/  FADD.FTZ R0, -R0, -RZ ;  /* 0x800000ff00007221 */ /* 0x000fc80000010100 */
[----:B------:R-:W-:-:S07]  /*104b0*/  FFMA R5, R5, R0, R5 ;  /* 0x0000000005057223 */ /* 0x000fce0000000005 */
.L_x_8599:
[----:B------:R-:W-:Y:S05]  /*104c0*/  BSYNC.RECONVERGENT B3 ;  /* 0x0000000000037941 */ /* 0x000fea0003800200 */
.L_x_8597:
        /* <DEDUP_REMOVED lines=19> */
.L_x_8596:
[----:B------:R-:W-:Y:S05]  /*10600*/  BSYNC.RECONVERGENT B1 ;  /* 0x0000000000017941 */ /* 0x000fea0003800200 */
.L_x_8595:
        /* <DEDUP_REMOVED lines=15> */
.L_x_8969:
        /* <DEDUP_REMOVED lines=18> */
.L_x_8602:
[----:B------:R-:W-:-:S04]  /*10820*/  FSETP.NEU.AND P0, PT, |R0|, +INF , PT ;  /* 0x7f8000000000780b */ /* 0x000fc80003f0d200 */
[----:B------:R-:W-:-:S04]  /*10830*/  FSEL R0, R0, 3.40282346638528859812e+38, P0 ;  /* 0x7f7fffff00007808 */ /* 0x000fc80000000000 */
[----:B------:R-:W-:-:S07]  /*10840*/  LOP3.LUT R79, R0, 0xff800000, RZ, 0xc0, !PT ;  /* 0xff800000004f7812 */ /* 0x000fce00078ec0ff */
.L_x_8601:
        /* <DEDUP_REMOVED lines=13> */
.L_x_8606:
[----:B------:R-:W0:Y:S02]  /*10920*/  MUFU.RCP R0, R79 ;  /* 0x0000004f00007308 */ /* 0x000e240000001000 */
[----:B0-----:R-:W-:-:S04]  /*10930*/  FFMA R3, R79, R0, -1 ;  /* 0xbf8000004f037423 */ /* 0x001fc80000000000 */
[----:B------:R-:W-:-:S04]  /*10940*/  FADD.FTZ R3, -R3, -RZ ;  /* 0x800000ff03037221 */ /* 0x000fc80000010100 */
[----:B------:R-:W-:-:S07]  /*10950*/  FFMA R5, R0, R3, R0 ;  /* 0x0000000300057223 */ /* 0x000fce0000000000 */
.L_x_8607:
[----:B------:R-:W-:Y:S05]  /*10960*/  BSYNC.RECONVERGENT B3 ;  /* 0x0000000000037941 */ /* 0x000fea0003800200 */
.L_x_8605:
        /* <DEDUP_REMOVED lines=19> */
.L_x_8604:
[----:B------:R-:W-:Y:S05]  /*10aa0*/  BSYNC.RECONVERGENT B1 ;  /* 0x0000000000017941 */ /* 0x000fea0003800200 */
.L_x_8603:
        /* <DEDUP_REMOVED lines=15> */
.L_x_8977:
        /* <DEDUP_REMOVED lines=18> */
.L_x_8610:
[----:B------:R-:W-:-:S04]  /*10cc0*/  FSETP.NEU.AND P0, PT, |R0|, +INF , PT ;  /* 0x7f8000000000780b */ /* 0x000fc80003f0d200 */
[----:B------:R-:W-:-:S04]  /*10cd0*/  FSEL R0, R0, 3.40282346638528859812e+38, P0 ;  /* 0x7f7fffff00007808 */ /* 0x000fc80000000000 */
[----:B------:R-:W-:-:S07]  /*10ce0*/  LOP3.LUT R0, R0, 0xff800000, RZ, 0xc0, !PT ;  /* 0xff80000000007812 */ /* 0x000fce00078ec0ff */
.L_x_8609:
        /* <DEDUP_REMOVED lines=11> */
.L_x_8612:
[----:B------:R-:W0:Y:S02]  /*10da0*/  MUFU.RCP R5, R0 ;  /* 0x0000000000057308 */ /* 0x000e240000001000 */
[----:B0-----:R-:W-:-:S04]  /*10db0*/  FFMA R2, R0, R5, -1 ;  /* 0xbf80000000027423 */ /* 0x001fc80000000005 */
[----:B------:R-:W-:-:S04]  /*10dc0*/  FADD.FTZ R2, -R2, -RZ ;  /* 0x800000ff02027221 */ /* 0x000fc80000010100 */
[----:B------:R-:W-:-:S07]  /*10dd0*/  FFMA R5, R5, R2, R5 ;  /* 0x0000000205057223 */ /* 0x000fce0000000005 */
.L_x_8613:
[----:B------:R-:W-:Y:S05]  /*10de0*/  BSYNC.RECONVERGENT B1 ;  /* 0x0000000000017941 */ /* 0x000fea0003800200 */
.L_x_8611:
        /* <DEDUP_REMOVED lines=18> */
.L_x_8484:
[----:B------:R-:W-:Y:S05]  /*10f10*/  BSYNC B2 ;  /* 0x0000000000027941 */ /* 0x000fea0003800000 */
.L_x_8359:
[----:B------:R-:W2:Y:S01]  /*10f20*/  S2R R11, SR_CTAID.X ;  /* 0x00000000000b7919 */ /* 0x000ea20000002500 */
[----:B------:R-:W-:Y:S01]  /*10f30*/  FMUL R16, R16, R89 ;  /* 0x0000005910107220 */ /* 0x000fe20000400000 */
[----:B------:R-:W-:Y:S01]  /*10f40*/  FMUL R17, R17, R84 ;  /* 0x0000005411117220 */ /* 0x000fe20000400000 */
[----:B------:R-:W-:Y:S01]  /*10f50*/  FMUL R12, R12, R77 ;  /* 0x0000004d0c0c7220 */ /* 0x000fe20000400000 */
[----:B------:R-:W3:Y:S01]  /*10f60*/  S2R R10, SR_CTAID.Y ;  /* 0x00000000000a7919 */ /* 0x000ee20000002600 */
[----:B------:R-:W-:Y:S01]  /*10f70*/  FMUL R13, R13, R88 ;  /* 0x000000580d0d7220 */ /* 0x000fe20000400000 */
[----:B------:R-:W-:Y:S01]  /*10f80*/  F2FP.SATFINITE.E5M2.F32.PACK_AB_MERGE_C R16, RZ, R16, RZ ;  /* 0x00000010ff10723e */ /* 0x000fe200048060ff */
[----:B------:R-:W-:Y:S01]  /*10f90*/  FMUL R30, R30, R89 ;  /* 0x000000591e1e7220 */ /* 0x000fe20000400000 */
[----:B01----:R-:W-:Y:S01]  /*10fa0*/  F2FP.SATFINITE.E5M2.F32.PACK_AB_MERGE_C R8, RZ, R17, RZ ;  /* 0x00000011ff08723e */ /* 0x003fe200048060ff */
[----:B------:R-:W-:Y:S01]  /*10fb0*/  IMAD.SHL.U32 R5, R2, 0x4, RZ ;  /* 0x0000000402057824 */ /* 0x000fe200078e00ff */
[----:B------:R-:W-:Y:S01]  /*10fc0*/  LOP3.LUT R3, R16, 0xff, RZ, 0xc0, !PT ;  /* 0x000000ff10037812 */ /* 0x000fe200078ec0ff */
[----:B------:R-:W-:Y:S01]  /*10fd0*/  FMUL R31, R31, R84 ;  /* 0x000000541f1f7220 */ /* 0x000fe20000400000 */
[----:B------:R-:W-:Y:S01]  /*10fe0*/  F2FP.SATFINITE.E5M2.F32.PACK_AB_MERGE_C R12, RZ, R12, RZ ;  /* 0x0000000cff0c723e */ /* 0x000fe200048060ff */
[----:B------:R-:W-:Y:S01]  /*10ff0*/  FMUL R18, R18, R87 ;  /* 0x0000005712127220 */ /* 0x000fe20000400000 */
[----:B------:R-:W-:Y:S01]  /*11000*/  F2FP.SATFINITE.E5M2.F32.PACK_AB_MERGE_C R7, RZ, R13, RZ ;  /* 0x0000000dff07723e */ /* 0x000fe200048060ff */
[----:B------:R-:W-:Y:S01]  /*11010*/  IMAD R8, R8, 0x100, R3 ;  /* 0x0000010008087824 */ /* 0x000fe200078e0203 */
[----:B------:R-:W-:Y:S01]  /*11020*/  SHF.R.U32.HI R13, RZ, 0x1, R2 ;  /* 0x00000001ff0d7819 */ /* 0x000fe20000011602 */
[----:B------:R-:W-:Y:S01]  /*11030*/  FMUL R66, R66, R81 ;  /* 0x0000005142427220 */ /* 0x000fe20000400000 */
[----:B------:R-:W-:Y:S01]  /*11040*/  LOP3.LUT R12, R12, 0xff, RZ, 0xc0, !PT ;  /* 0x000000ff0c0c7812 */ /* 0x000fe200078ec0ff */
[----:B------:R-:W-:Y:S01]  /*11050*/  FMUL R14, R14, R91 ;  /* 0x0000005b0e0e7220 */ /* 0x000fe20000400000 */
[----:B------:R-:W-:Y:S01]  /*11060*/  F2FP.SATFINITE.E5M2.F32.PACK_AB_MERGE_C R30, RZ, R30, RZ ;  /* 0x0000001eff1e723e */ /* 0x000fe200048060ff */
[----:B------:R-:W-:Y:S01]  /*11070*/  FMUL R20, R20, R85 ;  /* 0x0000005514147220 */ /* 0x000fe20000400000 */
[----:B------:R-:W-:Y:S01]  /*11080*/  FMUL R39, R39, R4 ;  /* 0x0000000427277220 */ /* 0x000fe20000400000 */
[----:B------:R-:W-:-:S02]  /*11090*/  IMAD R7, R7, 0x100, R12 ;  /* 0x0000010007077824 */ /* 0x000fc400078e020c */
[-C--:B------:R-:W-:Y:S01]  /*110a0*/  FMUL R25, R25, R4.reuse ;  /* 0x0000000419197220 */ /* 0x080fe20000400000 */
[-C--:B------:R-:W-:Y:S01]  /*110b0*/  FMUL R53, R53, R4.reuse ;  /* 0x0000000435357220 */ /* 0x080fe20000400000 */
[----:B------:R-:W-:Y:S01]  /*110c0*/  F2FP.SATFINITE.E5M2.F32.PACK_AB_MERGE_C R12, RZ, R31, RZ ;  /* 0x0000001fff0c723e */ /* 0x000fe200048060ff */
[----:B------:R-:W-:Y:S01]  /*110d0*/  FMUL R4, R67, R4 ;  /* 0x0000000443047220 */ /* 0x000fe20000400000 */
[----:B------:R-:W-:Y:S01]  /*110e0*/  FMUL R21, R21, R80 ;  /* 0x0000005015157220 */ /* 0x000fe20000400000 */
[----:B------:R-:W-:Y:S01]  /*110f0*/  FMUL R38, R38, R81 ;  /* 0x0000005126267220 */ /* 0x000fe20000400000 */
[----:B------:R-:W-:Y:S01]  /*11100*/  FMUL R70, R70, R79 ;  /* 0x0000004f46467220 */ /* 0x000fe20000400000 */
[----:B------:R-:W-:Y:S01]  /*11110*/  F2FP.SATFINITE.E5M2.F32.PACK_AB_MERGE_C R18, RZ, R18, RZ ;  /* 0x00000012ff12723e */ /* 0x000fe200048060ff */
[----:B--2---:R-:W-:Y:S01]  /*11120*/  IMAD.WIDE.U32 R2, R11, 0x80, RZ ;  /* 0x000000800b027825 */ /* 0x004fe200078e00ff */
[----:B------:R-:W-:-:S03]  /*11130*/  F2FP.SATFINITE.E5M2.F32.PACK_AB_MERGE_C R66, RZ, R66, RZ ;  /* 0x00000042ff42723e */ /* 0x000fc600048060ff */
[----:B------:R-:W-:Y:S01]  /*11140*/  FMUL R22, R22, R83 ;  /* 0x0000005316167220 */ /* 0x000fe20000400000 */
[----:B------:R-:W-:Y:S01]  /*11150*/  F2FP.SATFINITE.E5M2.F32.PACK_AB_MERGE_C R20, RZ, R20, RZ ;  /* 0x00000014ff14723e */ /* 0x000fe200048060ff */
[----:B------:R-:W0:Y:S01]  /*11160*/  LDCU.64 UR6, c[0x0][0x3a8] ;  /* 0x00007500ff0677ac */ /* 0x000e220008000a00 */
[----:B------:R-:W-:Y:S01]  /*11170*/  LOP3.LUT R2, R2, 0x70, R13, 0xf8, !PT ;  /* 0x0000007002027812 */ /* 0x000fe200078ef80d */
[----:B------:R-:W-:Y:S01]  /*11180*/  FMUL R24, R24, R81 ;  /* 0x0000005118187220 */ /* 0x000fe20000400000 */
[----:B------:R-:W-:Y:S01]  /*11190*/  LOP3.LUT R13, R30, 0xff, RZ, 0xc0, !PT ;  /* 0x000000ff1e0d7812 */ /* 0x000fe200078ec0ff */
[----:B------:R-:W-:Y:S01]  /*111a0*/  FMUL R26, R26, R79 ;  /* 0x0000004f1a1a7220 */ /* 0x000fe20000400000 */
[----:B------:R-:W-:Y:S01]  /*111b0*/  F2FP.SATFINITE.E5M2.F32.PACK_AB_MERGE_C R14, RZ, R14, RZ ;  /* 0x0000000eff0e723e */ /* 0x000fe200048060ff */
[----:B------:R-:W-:Y:S01]  /*111c0*/  FMUL R44, R44, R89 ;  /* 0x000000592c2c7220 */ /* 0x000fe20000400000 */
[----:B------:R-:W-:Y:S01]  /*111d0*/  LOP3.LUT R5, R5, 0x7c, RZ, 0xc0, !PT ;  /* 0x0000007c05057812 */ /* 0x000fe200078ec0ff */
[----:B------:R-:W-:Y:S01]  /*111e0*/  IMAD R12, R12, 0x100, R13 ;  /* 0x000001000c0c7824 */ /* 0x000fe200078e020d */
[----:B------:R-:W-:Y:S01]  /*111f0*/  F2FP.SATFINITE.E5M2.F32.PACK_AB_MERGE_C R4, RZ, R4, RZ ;  /* 0x00000004ff04723e */ /* 0x000fe200048060ff */
[----:B------:R-:W-:Y:S01]  /*11200*/  FMUL R46, R46, R87 ;  /* 0x000000572e2e7220 */ /* 0x000fe20000400000 */
[----:B------:R-:W-:Y:S01]  /*11210*/  LOP3.LUT R13, R66, 0xff, RZ, 0xc0, !PT ;  /* 0x000000ff420d7812 */ /* 0x000fe200078ec0ff */
[----:B------:R-:W-:Y:S01]  /*11220*/  IMAD.U32 R18, R18, 0x10000, RZ ;  /* 0x0001000012127824 */ /* 0x000fe200078e00ff */
[----:B------:R-:W-:Y:S01]  /*11230*/  F2FP.SATFINITE.E5M2.F32.PACK_AB_MERGE_C R6, RZ, R21, RZ ;  /* 0x00000015ff06723e */ /* 0x000fe200048060ff */
[----:B------:R-:W-:Y:S01]  /*11240*/  IMAD.U32 R14, R14, 0x10000, RZ ;  /* 0x000100000e0e7824 */ /* 0x000fe200078e00ff */
[----:B------:R-:W-:Y:S01]  /*11250*/  LOP3.LUT R9, R20, 0xff, RZ, 0xc0, !PT ;  /* 0x000000ff14097812 */ /* 0x000fe200078ec0ff */
[----:B------:R-:W1:Y:S01]  /*11260*/  LDCU.64 UR12, c[0x0][0x390] ;  /* 0x00007200ff0c77ac */ /* 0x000e620008000a00 */
[----:B------:R-:W-:Y:S01]  /*11270*/  F2FP.SATFINITE.E5M2.F32.PACK_AB_MERGE_C R38, RZ, R38, RZ ;  /* 0x00000026ff26723e */ /* 0x000fe200048060ff */
[----:B------:R-:W-:Y:S01]  /*11280*/  FMUL R32, R32, R87 ;  /* 0x0000005720207220 */ /* 0x000fe20000400000 */
[----:B------:R-:W-:Y:S01]  /*11290*/  F2FP.SATFINITE.E5M2.F32.PACK_AB_MERGE_C R70, RZ, R70, RZ ;  /* 0x00000046ff46723e */ /* 0x000fe200048060ff */
[----:B---3--:R-:W-:Y:S01]  /*112a0*/  IMAD R5, R10, 0x80, R5 ;  /* 0x000000800a057824 */ /* 0x008fe200078e0205 */
[----:B------:R-:W-:Y:S01]  /*112b0*/  F2FP.SATFINITE.E5M2.F32.PACK_AB_MERGE_C R22, RZ, R22, RZ ;  /* 0x00000016ff16723e */ /* 0x000fe200048060ff */
[----:B------:R-:W-:Y:S01]  /*112c0*/  FMUL R45, R45, R84 ;  /* 0x000000542d2d7220 */ /* 0x000fe20000400000 */
[----:B------:R-:W-:Y:S01]  /*112d0*/  F2FP.SATFINITE.E5M2.F32.PACK_AB_MERGE_C R24, RZ, R24, RZ ;  /* 0x00000018ff18723e */ /* 0x000fe200048060ff */
[----:B------:R-:W-:Y:S01]  /*112e0*/  IMAD R10, R4, 0x100, R13 ;  /* 0x00000100040a7824 */ /* 0x000fe200078e020d */
[----:B------:R-:W-:Y:S01]  /*112f0*/  F2FP.SATFINITE.E5M2.F32.PACK_AB_MERGE_C R26, RZ, R26, RZ ;  /* 0x0000001aff1a723e */ /* 0x000fe200048060ff */
[----:B------:R-:W-:Y:S01]  /*11300*/  FMUL R52, R52, R81 ;  /* 0x0000005134347220 */ /* 0x000fe20000400000 */
[----:B------:R-:W-:Y:S01]  /*11310*/  F2FP.SATFINITE.E5M2.F32.PACK_AB_MERGE_C R39, RZ, R39, RZ ;  /* 0x00000027ff27723e */ /* 0x000fe200048060ff */
[----:B------:R-:W-:Y:S01]  /*11320*/  FMUL R54, R54, R79 ;  /* 0x0000004f36367220 */ /* 0x000fe20000400000 */
[----:B------:R-:W-:Y:S01]  /*11330*/  LOP3.LUT R38, R38, 0xff, RZ, 0xc0, !PT ;  /* 0x000000ff26267812 */ /* 0x000fe200078ec0ff */
[----:B------:R-:W-:Y:S01]  /*11340*/  IMAD R6, R6, 0x100, R9 ;  /* 0x0000010006067824 */ /* 0x000fe200078e0209 */
[----:B------:R-:W-:Y:S01]  /*11350*/  F2FP.SATFINITE.E5M2.F32.PACK_AB_MERGE_C R44, RZ, R44, RZ ;  /* 0x0000002cff2c723e */ /* 0x000fe200048060ff */
[----:B------:R-:W-:Y:S01]  /*11360*/  IMAD.U32 R70, R70, 0x10000, RZ ;  /* 0x0001000046467824 */ /* 0x000fe200078e00ff */
[----:B------:R-:W-:Y:S01]  /*11370*/  LOP3.LUT R13, R18, 0xff0000, RZ, 0xc0, !PT ;  /* 0x00ff0000120d7812 */ /* 0x000fe200078ec0ff */
[----:B------:R-:W-:Y:S01]  /*11380*/  IMAD.U32 R22, R22, 0x10000, RZ ;  /* 0x0001000016167824 */ /* 0x000fe200078e00ff */
[----:B------:R-:W-:Y:S01]  /*11390*/  F2FP.SATFINITE.E5M2.F32.PACK_AB_MERGE_C R46, RZ, R46, RZ ;  /* 0x0000002eff2e723e */ /* 0x000fe200048060ff */
[----:B------:R-:W-:Y:S01]  /*113a0*/  FMUL R34, R34, R85 ;  /* 0x0000005522227220 */ /* 0x000fe20000400000 */
[----:B------:R-:W-:Y:S01]  /*113b0*/  F2FP.SATFINITE.E5M2.F32.PACK_AB_MERGE_C R9, RZ, R25, RZ ;  /* 0x00000019ff09723e */ /* 0x000fe200048060ff */
[----:B------:R-:W-:Y:S01]  /*113c0*/  FMUL R36, R36, R83 ;  /* 0x0000005324247220 */ /* 0x000fe20000400000 */
[----:B------:R-:W-:Y:S01]  /*113d0*/  LOP3.LUT R24, R24, 0xff, RZ, 0xc0, !PT ;  /* 0x000000ff18187812 */ /* 0x000fe200078ec0ff */
[----:B------:R-:W-:Y:S01]  /*113e0*/  IMAD.U32 R26, R26, 0x10000, RZ ;  /* 0x000100001a1a7824 */ /* 0x000fe200078e00ff */
[----:B------:R-:W-:Y:S01]  /*113f0*/  LOP3.LUT R14, R14, 0xff0000, RZ, 0xc0, !PT ;  /* 0x00ff00000e0e7812 */ /* 0x000fe200078ec0ff */
[----:B------:R-:W-:Y:S01]  /*11400*/  FMUL R15, R15, R86 ;  /* 0x000000560f0f7220 */ /* 0x000fe20000400000 */
[----:B------:R-:W-:Y:S01]  /*11410*/  F2FP.SATFINITE.E5M2.F32.PACK_AB_MERGE_C R32, RZ, R32, RZ ;  /* 0x00000020ff20723e */ /* 0x000fe200048060ff */
[----:B------:R-:W-:Y:S01]  /*11420*/  IMAD R38, R39, 0x100, R38 ;  /* 0x0000010027267824 */ /* 0x000fe200078e0226 */
[----:B------:R-:W-:Y:S01]  /*11430*/  F2FP.SATFINITE.E5M2.F32.PACK_AB_MERGE_C R45, RZ, R45, RZ ;  /* 0x0000002dff2d723e */ /* 0x000fe200048060ff */
[----:B------:R-:W-:Y:S01]  /*11440*/  FMUL R19, R19, R82 ;  /* 0x0000005213137220 */ /* 0x000fe20000400000 */
[----:B------:R-:W-:Y:S01]  /*11450*/  LOP3.LUT R44, R44, 0xff, RZ, 0xc0, !PT ;  /* 0x000000ff2c2c7812 */ /* 0x000fe200078ec0ff */
[----:B------:R-:W-:Y:S01]  /*11460*/  FMUL R23, R23, R78 ;  /* 0x0000004e17177220 */ /* 0x000fe20000400000 */
[----:B------:R-:W-:Y:S01]  /*11470*/  LOP3.LUT R8, R13, 0xffff, R8, 0xf8, !PT ;  /* 0x0000ffff0d087812 */ /* 0x000fe200078ef808 */
[----:B------:R-:W-:Y:S01]  /*11480*/  FMUL R74, R74, R79 ;  /* 0x0000004f4a4a7220 */ /* 0x000fe20000400000 */
[----:B------:R-:W-:Y:S01]  /*11490*/  FMUL R27, R27, R0 ;  /* 0x000000001b1b7220 */ /* 0x000fe20000400000 */
[----:B------:R-:W-:Y:S01]  /*114a0*/  F2FP.SATFINITE.E5M2.F32.PACK_AB_MERGE_C R52, RZ, R52, RZ ;  /* 0x00000034ff34723e */ /* 0x000fe200048060ff */
[----:B------:R-:W-:Y:S01]  /*114b0*/  IMAD.U32 R46, R46, 0x10000, RZ ;  /* 0x000100002e2e7824 */ /* 0x000fe200078e00ff */
[----:B------:R-:W-:Y:S01]  /*114c0*/  LOP3.LUT R4, R14, 0xffff, R7, 0xf8, !PT ;  /* 0x0000ffff0e047812 */ /* 0x000fe200078ef807 */
[----:B------:R-:W-:Y:S01]  /*114d0*/  FMUL R35, R35, R80 ;  /* 0x0000005023237220 */ /* 0x000fe20000400000 */
[----:B------:R-:W-:Y:S01]  /*114e0*/  LOP3.LUT R13, R70, 0xff0000, RZ, 0xc0, !PT ;  /* 0x00ff0000460d7812 */ /* 0x000fe200078ec0ff */
[----:B------:R-:W-:Y:S01]  /*114f0*/  IMAD R9, R9, 0x100, R24 ;  /* 0x0000010009097824 */ /* 0x000fe200078e0218 */
[----:B------:R-:W-:Y:S01]  /*11500*/  F2FP.SATFINITE.E5M2.F32.PACK_AB_MERGE_C R54, RZ, R54, RZ ;  /* 0x00000036ff36723e */ /* 0x000fe200048060ff */
[-C--:B------:R-:W-:Y:S01]  /*11510*/  FMUL R40, R40, R77.reuse ;  /* 0x0000004d28287220 */ /* 0x080fe20000400000 */
[----:B------:R-:W-:Y:S01]  /*11520*/  LOP3.LUT R7, R22, 0xff0000, RZ, 0xc0, !PT ;  /* 0x00ff000016077812 */ /* 0x000fe200078ec0ff */
[----:B------:R-:W-:Y:S01]  /*11530*/  FMUL R68, R68, R77 ;  /* 0x0000004d44447220 */ /* 0x000fe20000400000 */
[-C--:B------:R-:W-:Y:S01]  /*11540*/  FMUL R28, R28, R91.reuse ;  /* 0x0000005b1c1c7220 */ /* 0x080fe20000400000 */
[----:B------:R-:W-:Y:S01]  /*11550*/  FMUL R42, R42, R91 ;  /* 0x0000005b2a2a7220 */ /* 0x000fe20000400000 */
[----:B------:R-:W-:Y:S01]  /*11560*/  F2FP.SATFINITE.E5M2.F32.PACK_AB_MERGE_C R34, RZ, R34, RZ ;  /* 0x00000022ff22723e */ /* 0x000fe200048060ff */
[----:B------:R-:W-:Y:S01]  /*11570*/  IMAD.U32 R32, R32, 0x10000, RZ ;  /* 0x0001000020207824 */ /* 0x000fe200078e00ff */
[----:B------:R-:W-:Y:S01]  /*11580*/  LOP3.LUT R26, R26, 0xff0000, RZ, 0xc0, !PT ;  /* 0x00ff00001a1a7812 */ /* 0x000fe200078ec0ff */
[----:B------:R-:W-:Y:S01]  /*11590*/  IMAD R44, R45, 0x100, R44 ;  /* 0x000001002d2c7824 */ /* 0x000fe200078e022c */
[----:B------:R-:W-:Y:S01]  /*115a0*/  F2FP.SATFINITE.E5M2.F32.PACK_AB_MERGE_C R36, RZ, R36, RZ ;  /* 0x00000024ff24723e */ /* 0x000fe200048060ff */
[----:B0-----:R-:W-:Y:S01]  /*115b0*/  IMAD.WIDE.U32 R2, R5, UR6, R2 ;  /* 0x0000000605027c25 */ /* 0x001fe2000f8e0002 */
[----:B------:R-:W-:-:S03]  /*115c0*/  F2FP.SATFINITE.E5M2.F32.PACK_AB_MERGE_C R15, RZ, R15, RZ ;  /* 0x0000000fff0f723e */ /* 0x000fc600048060ff */
[-C--:B------:R-:W-:Y:S01]  /*115d0*/  FMUL R69, R69, R88.reuse ;  /* 0x0000005845457220 */ /* 0x080fe20000400000 */
[----:B------:R-:W-:Y:S01]  /*115e0*/  F2FP.SATFINITE.E5M2.F32.PACK_AB_MERGE_C R53, RZ, R53, RZ ;  /* 0x00000035ff35723e */ /* 0x000fe200048060ff */
        /* <DEDUP_REMOVED lines=9> */
[----:B------:R-:W-:Y:S01]  /*11680*/  F2FP.SATFINITE.E5M2.F32.PACK_AB_MERGE_C R19, RZ, R19, RZ ;  /* 0x00000013ff13723e */ /* 0x000fe200048060ff */
[----:B------:R-:W-:Y:S01]  /*11690*/  IMAD.U32 R36, R36, 0x10000, RZ ;  /* 0x0001000024247824 */ /* 0x000fe200078e00ff */
[----:B------:R-:W-:Y:S01]  /*116a0*/  F2FP.SATFINITE.E5M2.F32.PACK_AB_MERGE_C R23, RZ, R23, RZ ;  /* 0x00000017ff17723e */ /* 0x000fe200048060ff */
[----:B------:R-:W-:Y:S01]  /*116b0*/  IMAD R5, R5, UR7, R3 ;  /* 0x0000000705057c24 */ /* 0x000fe2000f8e0203 */
[----:B------:R-:W-:Y:S01]  /*116c0*/  F2FP.SATFINITE.E5M2.F32.PACK_AB_MERGE_C R27, RZ, R27, RZ ;  /* 0x0000001bff1b723e */ /* 0x000fe200048060ff */
[----:B------:R-:W-:Y:S01]  /*116d0*/  IMAD R52, R53, 0x100, R52 ;  /* 0x0000010035347824 */ /* 0x000fe200078e0234 */
[----:B------:R-:W-:Y:S01]  /*116e0*/  F2FP.SATFINITE.E5M2.F32.PACK_AB_MERGE_C R74, RZ, R74, RZ ;  /* 0x0000004aff4a723e */ /* 0x000fe200048060ff */
[----:B------:R-:W-:Y:S01]  /*116f0*/  FMUL R49, R49, R80 ;  /* 0x0000005031317220 */ /* 0x000fe20000400000 */
[----:B------:R-:W-:Y:S01]  /*11700*/  F2FP.SATFINITE.E5M2.F32.PACK_AB_MERGE_C R35, RZ, R35, RZ ;  /* 0x00000023ff23723e */ /* 0x000fe200048060ff */
[----:B------:R-:W-:Y:S01]  /*11710*/  FMUL R72, R72, R77 ;  /* 0x0000004d48487220 */ /* 0x000fe20000400000 */
[----:B------:R-:W-:Y:S01]  /*11720*/  LOP3.LUT R34, R34, 0xff, RZ, 0xc0, !PT ;  /* 0x000000ff22227812 */ /* 0x000fe200078ec0ff */
[----:B------:R-:W-:Y:S01]  /*11730*/  IMAD.U32 R74, R74, 0x10000, RZ ;  /* 0x000100004a4a7824 */ /* 0x000fe200078e00ff */
[----:B------:R-:W-:Y:S01]  /*11740*/  LOP3.LUT R7, R26, 0xffff, R9, 0xf8, !PT ;  /* 0x0000ffff1a077812 */ /* 0x000fe200078ef809 */
        /* <DEDUP_REMOVED lines=8> */
[----:B------:R-:W-:Y:S01]  /*117d0*/  FMUL R62, R62, R85 ;  /* 0x000000553e3e7220 */ /* 0x000fe20000400000 */
[----:B------:R-:W-:Y:S01]  /*117e0*/  F2FP.SATFINITE.E5M2.F32.PACK_AB_MERGE_C R42, RZ, R42, RZ ;  /* 0x0000002aff2a723e */ /* 0x000fe200048060ff */
        /* <DEDUP_REMOVED lines=15> */
[----:B------:R-:W-:Y:S01]  /*118e0*/  F2FP.SATFINITE.E5M2.F32.PACK_AB_MERGE_C R11, RZ, R69, RZ ;  /* 0x00000045ff0b723e */ /* 0x000fe200048060ff */
[----:B------:R-:W-:Y:S01]  /*118f0*/  FMUL R58, R58, R89 ;  /* 0x000000593a3a7220 */ /* 0x000fe20000400000 */
[----:B------:R-:W-:Y:S01]  /*11900*/  LOP3.LUT R68, R68, 0xff, RZ, 0xc0, !PT ;  /* 0x000000ff44447812 */ /* 0x000fe200078ec0ff */
[----:B------:R-:W-:Y:S01]  /*11910*/  FMUL R60, R60, R87 ;  /* 0x000000573c3c7220 */ /* 0x000fe20000400000 */
[----:B------:R-:W-:Y:S01]  /*11920*/  F2FP.SATFINITE.E5M2.F32.PACK_AB_MERGE_C R41, RZ, R41, RZ ;  /* 0x00000029ff29723e */ /* 0x000fe200048060ff */
[----:B------:R-:W-:Y:S01]  /*11930*/  FMUL R33, R33, R82 ;  /* 0x0000005221217220 */ /* 0x000fe20000400000 */
[----:B------:R-:W-:Y:S01]  /*11940*/  LOP3.LUT R40, R40, 0xff, RZ, 0xc0, !PT ;  /* 0x000000ff28287812 */ /* 0x000fe200078ec0ff */
[----:B------:R-:W-:Y:S01]  /*11950*/  IMAD R11, R11, 0x100, R68 ;  /* 0x000001000b0b7824 */ /* 0x000fe200078e0244 */
[----:B------:R-:W-:Y:S01]  /*11960*/  LOP3.LUT R16, R9, 0xffff, R12, 0xf8, !PT ;  /* 0x0000ffff09107812 */ /* 0x000fe200078ef80c */
[----:B------:R-:W-:Y:S01]  /*11970*/  IMAD.SHL.U32 R12, R27, 0x1000000, RZ ;  /* 0x010000001b0c7824 */ /* 0x000fe200078e00ff */
[----:B------:R-:W-:Y:S01]  /*11980*/  F2FP.SATFINITE.E5M2.F32.PACK_AB_MERGE_C R29, RZ, R29, RZ ;  /* 0x0000001dff1d723e */ /* 0x000fe200048060ff */
[----:B------:R-:W-:Y:S01]  /*11990*/  IMAD R40, R41, 0x100, R40 ;  /* 0x0000010029287824 */ /* 0x000fe200078e0228 */
[----:B------:R-:W-:Y:S01]  /*119a0*/  F2FP.SATFINITE.E5M2.F32.PACK_AB_MERGE_C R48, RZ, R48, RZ ;  /* 0x00000030ff30723e */ /* 0x000fe200048060ff */
[----:B------:R-:W-:Y:S01]  /*119b0*/  FMUL R63, R63, R80 ;  /* 0x000000503f3f7220 */ /* 0x000fe20000400000 */
[----:B------:R-:W-:Y:S01]  /*119c0*/  LOP3.LUT R9, R36, 0xff0000, RZ, 0xc0, !PT ;  /* 0x00ff000024097812 */ /* 0x000fe200078ec0ff */
[----:B------:R-:W-:Y:S01]  /*119d0*/  FMUL R37, R37, R78 ;  /* 0x0000004e25257220 */ /* 0x000fe20000400000 */
[----:B------:R-:W-:Y:S01]  /*119e0*/  F2FP.SATFINITE.E5M2.F32.PACK_AB_MERGE_C R50, RZ, R50, RZ ;  /* 0x00000032ff32723e */ /* 0x000fe200048060ff */
        /* <DEDUP_REMOVED lines=9> */
[----:B------:R-:W-:Y:S01]  /*11a80*/  F2FP.SATFINITE.E5M2.F32.PACK_AB_MERGE_C R49, RZ, R49, RZ ;  /* 0x00000031ff31723e */ /* 0x000fe200048060ff */
[----:B------:R-:W-:Y:S01]  /*11a90*/  FMUL R59, R59, R84 ;  /* 0x000000543b3b7220 */ /* 0x000fe20000400000 */
[----:B------:R-:W-:Y:S01]  /*11aa0*/  LOP3.LUT R48, R48, 0xff, RZ, 0xc0, !PT ;  /* 0x000000ff30307812 */ /* 0x000fe200078ec0ff */
[----:B------:R-:W-:Y:S01]  /*11ab0*/  FMUL R61, R61, R82 ;  /* 0x000000523d3d7220 */ /* 0x000fe20000400000 */
[----:B------:R-:W-:Y:S01]  /*11ac0*/  LOP3.LUT R34, R9, 0xffff, R34, 0xf8, !PT ;  /* 0x0000ffff09227812 */ /* 0x000fe200078ef822 */
[----:B------:R-:W-:Y:S01]  /*11ad0*/  FMUL R65, R65, R78 ;  /* 0x0000004e41417220 */ /* 0x000fe20000400000 */
[----:B------:R-:W-:Y:S01]  /*11ae0*/  F2FP.SATFINITE.E5M2.F32.PACK_AB_MERGE_C R72, RZ, R72, RZ ;  /* 0x00000048ff48723e */ /* 0x000fe200048060ff */
[----:B------:R-:W-:Y:S01]  /*11af0*/  IMAD R48, R49, 0x100, R48 ;  /* 0x0000010031307824 */ /* 0x000fe200078e0230 */
[----:B------:R-:W-:-:S02]  /*11b00*/  LOP3.LUT R28, R28, 0xff0000, RZ, 0xc0, !PT ;  /* 0x00ff00001c1c7812 */ /* 0x000fc400078ec0ff */
[----:B------:R-:W-:Y:S02]  /*11b10*/  LOP3.LUT R9, R42, 0xff0000, RZ, 0xc0, !PT ;  /* 0x00ff00002a097812 */ /* 0x000fe400078ec0ff */
[----:B------:R-:W-:Y:S02]  /*11b20*/  F2FP.SATFINITE.E5M2.F32.PACK_AB_MERGE_C R56, RZ, R56, RZ ;  /* 0x00000038ff38723e */ /* 0x000fe400048060ff */
[----:B------:R-:W-:Y:S02]  /*11b30*/  F2FP.SATFINITE.E5M2.F32.PACK_AB_MERGE_C R47, RZ, R47, RZ ;  /* 0x0000002fff2f723e */ /* 0x000fe400048060ff */
[----:B------:R-:W-:Y:S01]  /*11b40*/  LOP3.LUT R4, R4, R3, RZ, 0xfc, !PT ;  /* 0x0000000304047212 */ /* 0x000fe200078efcff */
[----:B------:R-:W-:Y:S01]  /*11b50*/  IMAD.U32 R56, R56, 0x10000, RZ ;  /* 0x0001000038387824 */ /* 0x000fe200078e00ff */
[----:B------:R-:W-:Y:S02]  /*11b60*/  LOP3.LUT R5, R8, R5, RZ, 0xfc, !PT ;  /* 0x0000000508057212 */ /* 0x000fe400078efcff */
[----:B------:R-:W-:-:S02]  /*11b70*/  LOP3.LUT R6, R6, R23, RZ, 0xfc, !PT ;  /* 0x0000001706067212 */ /* 0x000fc400078efcff */
[----:B------:R-:W-:Y:S02]  /*11b80*/  LOP3.LUT R7, R7, R12, RZ, 0xfc, !PT ;  /* 0x0000000c07077212 */ /* 0x000fe400078efcff */
[----:B------:R-:W-:Y:S01]  /*11b90*/  LOP3.LUT R75, R13, 0xffff, R10, 0xf8, !PT ;  /* 0x0000ffff0d4b7812 */ /* 0x000fe200078ef80a */
[----:B------:R-:W-:Y:S01]  /*11ba0*/  IMAD.SHL.U32 R10, R29, 0x1000000, RZ ;  /* 0x010000001d0a7824 */ /* 0x000fe200078e00ff */
[----:B------:R-:W-:Y:S01]  /*11bb0*/  F2FP.SATFINITE.E5M2.F32.PACK_AB_MERGE_C R73, RZ, R73, RZ ;  /* 0x00000049ff49723e */ /* 0x000fe200048060ff */
[----:B------:R0:W-:Y:S01]  /*11bc0*/  STG.E.128 desc[UR8][R14.64], R4 ;  /* 0x000000040e007986 */ /* 0x0001e2000c101d08 */
[----:B------:R-:W-:Y:S02]  /*11bd0*/  LOP3.LUT R72, R72, 0xff, RZ, 0xc0, !PT ;  /* 0x000000ff48487812 */ /* 0x000fe400078ec0ff */
[----:B------:R-:W-:Y:S02]  /*11be0*/  LOP3.LUT R11, R28, 0xffff, R11, 0xf8, !PT ;  /* 0x0000ffff1c0b7812 */ /* 0x000fe400078ef80b */
[----:B------:R-:W-:Y:S01]  /*11bf0*/  LOP3.LUT R40, R9, 0xffff, R40, 0xf8, !PT ;  /* 0x0000ffff09287812 */ /* 0x000fe200078ef828 */
[----:B------:R-:W-:Y:S01]  /*11c00*/  IMAD R72, R73, 0x100, R72 ;  /* 0x0000010049487824 */ /* 0x000fe200078e0248 */
[----:B------:R-:W-:-:S02]  /*11c10*/  LOP3.LUT R47, R47, 0xffff, RZ, 0xc0, !PT ;  /* 0x0000ffff2f2f7812 */ /* 0x000fc400078ec0ff */
[----:B------:R-:W-:Y:S02]  /*11c20*/  F2FP.SATFINITE.E5M2.F32.PACK_AB_MERGE_C R62, RZ, R62, RZ ;  /* 0x0000003eff3e723e */ /* 0x000fe400048060ff */
[----:B------:R-:W-:Y:S02]  /*11c30*/  LOP3.LUT R9, R50, 0xff0000, RZ, 0xc0, !PT ;  /* 0x00ff000032097812 */ /* 0x000fe400078ec0ff */
[----:B------:R-:W-:Y:S02]  /*11c40*/  F2FP.SATFINITE.E5M2.F32.PACK_AB_MERGE_C R64, RZ, R64, RZ ;  /* 0x00000040ff40723e */ /* 0x000fe400048060ff */
[----:B------:R-:W-:Y:S02]  /*11c50*/  F2FP.SATFINITE.E5M2.F32.PACK_AB_MERGE_C R58, RZ, R58, RZ ;  /* 0x0000003aff3a723e */ /* 0x000fe400048060ff */
[----:B------:R-:W-:Y:S01]  /*11c60*/  F2FP.SATFINITE.E5M2.F32.PACK_AB_MERGE_C R60, RZ, R60, RZ ;  /* 0x0000003cff3c723e */ /* 0x000fe200048060ff */
[----:B------:R-:W-:Y:S01]  /*11c70*/  IMAD.U32 R64, R64, 0x10000, RZ ;  /* 0x0001000040407824 */ /* 0x000fe200078e00ff */
[----:B0-----:R-:W-:Y:S01]  /*11c80*/  LOP3.LUT R4, R11, R10, RZ, 0xfc, !PT ;  /* 0x0000000a0b047212 */ /* 0x001fe200078efcff */
[----:B------:R-:W-:Y:S01]  /*11c90*/  IMAD.SHL.U32 R10, R47, 0x1000000, RZ ;  /* 0x010000002f0a7824 */ /* 0x000fe200078e00ff */
[----:B------:R-:W-:Y:S01]  /*11ca0*/  F2FP.SATFINITE.E5M2.F32.PACK_AB_MERGE_C R63, RZ, R63, RZ ;  /* 0x0000003fff3f723e */ /* 0x000fe200048060ff */
[----:B------:R-:W-:Y:S01]  /*11cb0*/  IMAD.U32 R60, R60, 0x10000, RZ ;  /* 0x000100003c3c7824 */ /* 0x000fe200078e00ff */
[----:B------:R-:W-:-:S02]  /*11cc0*/  LOP3.LUT R62, R62, 0xff, RZ, 0xc0, !PT ;  /* 0x000000ff3e3e7812 */ /* 0x000fc400078ec0ff */
[----:B------:R-:W-:Y:S02]  /*11cd0*/  LOP3.LUT R18, R9, 0xffff, R48, 0xf8, !PT ;  /* 0x0000ffff09127812 */ /* 0x000fe400078ef830 */
[----:B------:R-:W-:Y:S01]  /*11ce0*/  F2FP.SATFINITE.E5M2.F32.PACK_AB_MERGE_C R33, RZ, R33, RZ ;  /* 0x00000021ff21723e */ /* 0x000fe200048060ff */
[----:B------:R-:W-:Y:S01]  /*11cf0*/  IMAD R62, R63, 0x100, R62 ;  /* 0x000001003f3e7824 */ /* 0x000fe200078e023e */
[----:B------:R-:W-:Y:S02]  /*11d00*/  F2FP.SATFINITE.E5M2.F32.PACK_AB_MERGE_C R37, RZ, R37, RZ ;  /* 0x00000025ff25723e */ /* 0x000fe400048060ff */
[----:B------:R-:W-:Y:S02]  /*11d10*/  F2FP.SATFINITE.E5M2.F32.PACK_AB_MERGE_C R71, RZ, R71, RZ ;  /* 0x00000047ff47723e */ /* 0x000fe400048060ff */
[----:B------:R-:W-:Y:S02]  /*11d20*/  LOP3.LUT R9, R56, 0xff0000, RZ, 0xc0, !PT ;  /* 0x00ff000038097812 */ /* 0x000fe400078ec0ff */
[----:B------:R-:W-:-:S02]  /*11d30*/  F2FP.SATFINITE.E5M2.F32.PACK_AB_MERGE_C R43, RZ, R43, RZ ;  /* 0x0000002bff2b723e */ /* 0x000fc400048060ff */
[----:B------:R-:W-:Y:S02]  /*11d40*/  F2FP.SATFINITE.E5M2.F32.PACK_AB_MERGE_C R51, RZ, R51, RZ ;  /* 0x00000033ff33723e */ /* 0x000fe400048060ff */
[----:B------:R-:W-:Y:S02]  /*11d50*/  F2FP.SATFINITE.E5M2.F32.PACK_AB_MERGE_C R55, RZ, R55, RZ ;  /* 0x00000037ff37723e */ /* 0x000fe400048060ff */
[----:B------:R-:W-:Y:S02]  /*11d60*/  F2FP.SATFINITE.E5M2.F32.PACK_AB_MERGE_C R59, RZ, R59, RZ ;  /* 0x0000003bff3b723e */ /* 0x000fe400048060ff */
[----:B------:R-:W-:Y:S02]  /*11d70*/  LOP3.LUT R58, R58, 0xff, RZ, 0xc0, !PT ;  /* 0x000000ff3a3a7812 */ /* 0x000fe400078ec0ff */
[----:B------:R-:W-:Y:S02]  /*11d80*/  IADD3 R2, P0, PT, R14, UR6, RZ ;  /* 0x000000060e027c10 */ /* 0x000fe4000ff1e0ff */
[----:B------:R-:W-:Y:S01]  /*11d90*/  F2FP.SATFINITE.E5M2.F32.PACK_AB_MERGE_C R57, RZ, R57, RZ ;  /* 0x00000039ff39723e */ /* 0x000fe200048060ff */
[----:B------:R-:W-:Y:S01]  /*11da0*/  IMAD R58, R59, 0x100, R58 ;  /* 0x000001003b3a7824 */ /* 0x000fe200078e023a */
[----:B------:R-:W-:-:S02]  /*11db0*/  F2FP.SATFINITE.E5M2.F32.PACK_AB_MERGE_C R61, RZ, R61, RZ ;  /* 0x0000003dff3d723e */ /* 0x000fc400048060ff */
[----:B------:R-:W-:Y:S02]  /*11dc0*/  F2FP.SATFINITE.E5M2.F32.PACK_AB_MERGE_C R65, RZ, R65, RZ ;  /* 0x00000041ff41723e */ /* 0x000fe400048060ff */
[----:B------:R-:W-:Y:S02]  /*11dd0*/  F2FP.SATFINITE.E5M2.F32.PACK_AB_MERGE_C R0, RZ, R0, RZ ;  /* 0x00000000ff00723e */ /* 0x000fe400048060ff */
        /* <DEDUP_REMOVED lines=45> */
.L_x_8236:
[----:B------:R-:W-:Y:S01]  /*120b0*/  BSSY B0, `(.L_x_8614) ;  /* 0x0000007000007945 */ /* 0x000fe20003800000 */
[----:B------:R-:W-:Y:S02]  /*120c0*/  IMAD.MOV.U32 R8, RZ, RZ, 0x4 ;  /* 0x00000004ff087424 */ /* 0x000fe400078e00ff */
[----:B------:R-:W-:Y:S02]  /*120d0*/  IMAD.MOV.U32 R7, RZ, RZ, 0x1f ;  /* 0x0000001fff077424 */ /* 0x000fe400078e00ff */
[----:B------:R-:W-:-:S07]  /*120e0*/  IMAD.MOV.U32 R6, RZ, RZ, R30 ;  /* 0x000000ffff067224 */ /* 0x000fce00078e001e */
[----:B------:R-:W-:Y:S05]  /*120f0*/  WARPSYNC.COLLECTIVE R6, `(.L_x_8615) ;  /* 0x0000000006087348 */ /* 0x000fea0003c00000 */
[----:B------:R0:W1:Y:S02]  /*12100*/  SHFL.DOWN P0, R0, R9, R8, R7 ;  /* 0x0800000809007389 */ /* 0x0000640000000007 */
[----:B01----:R-:W-:Y:S05]  /*12110*/  ENDCOLLECTIVE ;  /* 0x000000000000791b */ /* 0x003fea0003800000 */
.L_x_8615:
[----:B------:R-:W-:Y:S05]  /*12120*/  BSYNC B0 ;  /* 0x0000000000007941 */ /* 0x000fea0003800000 */
.L_x_8614:
        /* <DEDUP_REMOVED lines=9> */
.L_x_8617:
[----:B------:R-:W-:Y:S05]  /*121c0*/  BSYNC B0 ;  /* 0x0000000000007941 */ /* 0x000fea0003800000 */
.L_x_8616:
        /* <DEDUP_REMOVED lines=9> */
.L_x_8619:
[----:B------:R-:W-:Y:S05]  /*12260*/  BSYNC B0 ;  /* 0x0000000000007941 */ /* 0x000fea0003800000 */
.L_x_8618:
        /* <DEDUP_REMOVED lines=9> */
.L_x_8621:
[----:B------:R-:W-:Y:S05]  /*12300*/  BSYNC B0 ;  /* 0x0000000000007941 */ /* 0x000fea0003800000 */
.L_x_8620:
[----:B------:R-:W-:Y:S05]  /*12310*/  BRA `(.L_x_8622) ;  /* 0xfffffee400947947 */ /* 0x000fea000383ffff */
.L_x_8246:
        /* <DEDUP_REMOVED lines=8> */
.L_x_8624:
[----:B------:R-:W-:Y:S05]  /*123a0*/  BSYNC B0 ;  /* 0x0000000000007941 */ /* 0x000fea0003800000 */
.L_x_8623:
        /* <DEDUP_REMOVED lines=8> */
.L_x_8626:
[----:B------:R-:W-:Y:S05]  /*12430*/  BSYNC B0 ;  /* 0x0000000000007941 */ /* 0x000fea0003800000 */
.L_x_8625:
        /* <DEDUP_REMOVED lines=9> */
.L_x_8628:
[----:B------:R-:W-:Y:S05]  /*124d0*/  BSYNC B0 ;  /* 0x0000000000007941 */ /* 0x000fea0003800000 */
.L_x_8627:
        /* <DEDUP_REMOVED lines=9> */
.L_x_8630:
[----:B------:R-:W-:Y:S05]  /*12570*/  BSYNC B0 ;  /* 0x0000000000007941 */ /* 0x000fea0003800000 */
.L_x_8629:
[----:B------:R-:W-:Y:S05]  /*12580*/  BRA `(.L_x_8631) ;  /* 0xfffffeec00407947 */ /* 0x000fea000383ffff */
.L_x_8256:
        /* <DEDUP_REMOVED lines=8> */
.L_x_8633:
[----:B------:R-:W-:Y:S05]  /*12610*/  BSYNC B0 ;  /* 0x0000000000007941 */ /* 0x000fea0003800000 */
.L_x_8632:
        /* <DEDUP_REMOVED lines=8> */
.L_x_8635:
[----:B------:R-:W-:Y:S05]  /*126a0*/  BSYNC B0 ;  /* 0x0000000000007941 */ /* 0x000fea0003800000 */
.L_x_8634:
        /* <DEDUP_REMOVED lines=9> */
.L_x_8637:
[----:B------:R-:W-:Y:S05]  /*12740*/  BSYNC B0 ;  /* 0x0000000000007941 */ /* 0x000fea0003800000 */
.L_x_8636:
        /* <DEDUP_REMOVED lines=9> */
.L_x_8639:
[----:B------:R-:W-:Y:S05]  /*127e0*/  BSYNC B0 ;  /* 0x0000000000007941 */ /* 0x000fea0003800000 */
.L_x_8638:
[----:B------:R-:W-:Y:S05]  /*127f0*/  BRA `(.L_x_8640) ;  /* 0xfffffef400087947 */ /* 0x000fea000383ffff */
.L_x_8266:
        /* <DEDUP_REMOVED lines=8> */
.L_x_8642:
[----:B------:R-:W-:Y:S05]  /*12880*/  BSYNC B0 ;  /* 0x0000000000007941 */ /* 0x000fea0003800000 */
.L_x_8641:
        /* <DEDUP_REMOVED lines=8> */
.L_x_8644:
[----:B------:R-:W-:Y:S05]  /*12910*/  BSYNC B0 ;  /* 0x0000000000007941 */ /* 0x000fea0003800000 */
.L_x_8643:
        /* <DEDUP_REMOVED lines=9> */
.L_x_8646:
[----:B------:R-:W-:Y:S05]  /*129b0*/  BSYNC B0 ;  /* 0x0000000000007941 */ /* 0x000fea0003800000 */
.L_x_8645:
        /* <DEDUP_REMOVED lines=9> */
.L_x_8648:
[----:B------:R-:W-:Y:S05]  /*12a50*/  BSYNC B0 ;  /* 0x0000000000007941 */ /* 0x000fea0003800000 */
.L_x_8647:
[----:B------:R-:W-:Y:S05]  /*12a60*/  BRA `(.L_x_8649) ;  /* 0xfffffef800cc7947 */ /* 0x000fea000383ffff */
.L_x_8278:
[----:B------:R-:W-:Y:S01]  /*12a70*/  BSSY B0, `(.L_x_8650) ;  /* 0x0000007000007945 */ /* 0x000fe20003800000 */
[----:B------:R-:W-:Y:S02]  /*12a80*/  IMAD.MOV.U32 R8, RZ, RZ, 0x4 ;  /* 0x00000004ff087424 */ /* 0x000fe400078e00ff */
[----:B------:R-:W-:Y:S02]  /*12a90*/  IMAD.MOV.U32 R7, RZ, RZ, 0x1f ;  /* 0x0000001fff077424 */ /* 0x000fe400078e00ff */
[----:B------:R-:W-:-:S07]  /*12aa0*/  IMAD.MOV.U32 R6, RZ, RZ, R49 ;  /* 0x000000ffff067224 */ /* 0x000fce00078e0031 */
[----:B------:R-:W-:Y:S05]  /*12ab0*/  WARPSYNC.COLLECTIVE R6, `(.L_x_8651) ;  /* 0x0000000006087348 */ /* 0x000fea0003c00000 */
[----:B------:R0:W1:Y:S02]  /*12ac0*/  SHFL.DOWN P0, R0, R9, R8, R7 ;  /* 0x0800000809007389 */ /* 0x0000640000000007 */
[----:B01----:R-:W-:Y:S05]  /*12ad0*/  ENDCOLLECTIVE ;  /* 0x000000000000791b */ /* 0x003fea0003800000 */
.L_x_8651:
[----:B------:R-:W-:Y:S05]  /*12ae0*/  BSYNC B0 ;  /* 0x0000000000007941 */ /* 0x000fea0003800000 */
.L_x_8650:
        /* <DEDUP_REMOVED lines=9> */
.L_x_8653:
[----:B------:R-:W-:Y:S05]  /*12b80*/  BSYNC B0 ;  /* 0x0000000000007941 */ /* 0x000fea0003800000 */
.L_x_8652:
        /* <DEDUP_REMOVED lines=9> */
.L_x_8655:
[----:B------:R-:W-:Y:S05]  /*12c20*/  BSYNC B0 ;  /* 0x0000000000007941 */ /* 0x000fea0003800000 */
.L_x_8654:
        /* <DEDUP_REMOVED lines=8> */
.L_x_8657:
[----:B------:R-:W-:Y:S05]  /*12cb0*/  BSYNC B0 ;  /* 0x0000000000007941 */ /* 0x000fea0003800000 */
.L_x_8656:
[----:B------:R-:W-:Y:S05]  /*12cc0*/  BRA `(.L_x_8658) ;  /* 0xffffff04002c7947 */ /* 0x000fea000383ffff */
.L_x_8288:
        /* <DEDUP_REMOVED lines=8> */
.L_x_8660:
[----:B------:R-:W-:Y:S05]  /*12d50*/  BSYNC B0 ;  /* 0x0000000000007941 */ /* 0x000fea0003800000 */
.L_x_8659:
        /* <DEDUP_REMOVED lines=8> */
.L_x_8662:
[----:B------:R-:W-:Y:S05]  /*12de0*/  BSYNC B0 ;  /* 0x0000000000007941 */ /* 0x000fea0003800000 */
.L_x_8661:
        /* <DEDUP_REMOVED lines=9> */
.L_x_8664:
[----:B------:R-:W-:Y:S05]  /*12e80*/  BSYNC B0 ;  /* 0x0000000000007941 */ /* 0x000fea0003800000 */
.L_x_8663:
        /* <DEDUP_REMOVED lines=8> */
.L_x_8666:
[----:B------:R-:W-:Y:S05]  /*12f10*/  BSYNC B0 ;  /* 0x0000000000007941 */ /* 0x000fea0003800000 */
.L_x_8665:
[----:B------:R-:W-:Y:S05]  /*12f20*/  BRA `(.L_x_8667) ;  /* 0xffffff0800b87947 */ /* 0x000fea000383ffff */
.L_x_8298:
        /* <DEDUP_REMOVED lines=8> */
.L_x_8669:
[----:B------:R-:W-:Y:S05]  /*12fb0*/  BSYNC B0 ;  /* 0x0000000000007941 */ /* 0x000fea0003800000 */
.L_x_8668:
        /* <DEDUP_REMOVED lines=8> */
.L_x_8671:
[----:B------:R-:W-:Y:S05]  /*13040*/  BSYNC B0 ;  /* 0x0000000000007941 */ /* 0x000fea0003800000 */
.L_x_8670:
        /* <DEDUP_REMOVED lines=9> */
.L_x_8673:
[----:B------:R-:W-:Y:S05]  /*130e0*/  BSYNC B0 ;  /* 0x0000000000007941 */ /* 0x000fea0003800000 */
.L_x_8672:
        /* <DEDUP_REMOVED lines=8> */
.L_x_8675:
[----:B------:R-:W-:Y:S05]  /*13170*/  BSYNC B0 ;  /* 0x0000000000007941 */ /* 0x000fea0003800000 */
.L_x_8674:
[----:B------:R-:W-:Y:S05]  /*13180*/  BRA `(.L_x_8676) ;  /* 0xffffff1000907947 */ /* 0x000fea000383ffff */
.L_x_8308:
        /* <DEDUP_REMOVED lines=8> */
.L_x_8678:
[----:B------:R-:W-:Y:S05]  /*13210*/  BSYNC B0 ;  /* 0x0000000000007941 */ /* 0x000fea0003800000 */
.L_x_8677:
        /* <DEDUP_REMOVED lines=8> */
.L_x_8680:
[----:B------:R-:W-:Y:S05]  /*132a0*/  BSYNC B0 ;  /* 0x0000000000007941 */ /* 0x000fea0003800000 */
.L_x_8679:
        /* <DEDUP_REMOVED lines=9> */
.L_x_8682:
[----:B------:R-:W-:Y:S05]  /*13340*/  BSYNC B0 ;  /* 0x0000000000007941 */ /* 0x000fea0003800000 */
.L_x_8681:
        /* <DEDUP_REMOVED lines=8> */
.L_x_8684:
[----:B------:R-:W-:Y:S05]  /*133d0*/  BSYNC B0 ;  /* 0x0000000000007941 */ /* 0x000fea0003800000 */
.L_x_8683:
[----:B------:R-:W-:Y:S05]  /*133e0*/  BRA `(.L_x_8685) ;  /* 0xffffff1800307947 */ /* 0x000fea000383ffff */
.L_x_8319:
[----:B------:R-:W-:Y:S01]  /*133f0*/  BSSY B0, `(.L_x_8686) ;  /* 0x0000007000007945 */ /* 0x000fe20003800000 */
[----:B------:R-:W-:Y:S02]  /*13400*/  IMAD.MOV.U32 R8, RZ, RZ, 0x4 ;  /* 0x00000004ff087424 */ /* 0x000fe400078e00ff */
[----:B------:R-:W-:Y:S02]  /*13410*/  IMAD.MOV.U32 R7, RZ, RZ, 0x1f ;  /* 0x0000001fff077424 */ /* 0x000fe400078e00ff */
[----:B------:R-:W-:-:S07]  /*13420*/  IMAD.MOV.U32 R6, RZ, RZ, R49 ;  /* 0x000000ffff067224 */ /* 0x000fce00078e0031 */
[----:B------:R-:W-:Y:S05]  /*13430*/  WARPSYNC.COLLECTIVE R6, `(.L_x_8687) ;  /* 0x0000000006087348 */ /* 0x000fea0003c00000 */
[----:B------:R0:W1:Y:S02]  /*13440*/  SHFL.DOWN P0, R0, R9, R8, R7 ;  /* 0x0800000809007389 */ /* 0x0000640000000007 */
[----:B01----:R-:W-:Y:S05]  /*13450*/  ENDCOLLECTIVE ;  /* 0x000000000000791b */ /* 0x003fea0003800000 */
.L_x_8687:
[----:B------:R-:W-:Y:S05]  /*13460*/  BSYNC B0 ;  /* 0x0000000000007941 */ /* 0x000fea0003800000 */
.L_x_8686:
        /* <DEDUP_REMOVED lines=9> */
.L_x_8689:
[----:B------:R-:W-:Y:S05]  /*13500*/  BSYNC B0 ;  /* 0x0000000000007941 */ /* 0x000fea0003800000 */
.L_x_8688:
        /* <DEDUP_REMOVED lines=9> */
.L_x_8691:
[----:B------:R-:W-:Y:S05]  /*135a0*/  BSYNC B0 ;  /* 0x0000000000007941 */ /* 0x000fea0003800000 */
.L_x_8690:
        /* <DEDUP_REMOVED lines=8> */
.L_x_8693:
[----:B------:R-:W-:Y:S05]  /*13630*/  BSYNC B0 ;  /* 0x0000000000007941 */ /* 0x000fea0003800000 */
.L_x_8692:
[----:B------:R-:W-:Y:S05]  /*13640*/  BRA `(.L_x_8694) ;  /* 0xffffff2000187947 */ /* 0x000fea000383ffff */
.L_x_8329:
        /* <DEDUP_REMOVED lines=8> */
.L_x_8696:
[----:B------:R-:W-:Y:S05]  /*136d0*/  BSYNC B0 ;  /* 0x0000000000007941 */ /* 0x000fea0003800000 */
.L_x_8695:
        /* <DEDUP_REMOVED lines=8> */
.L_x_8698:
[----:B------:R-:W-:Y:S05]  /*13760*/  BSYNC B0 ;  /* 0x0000000000007941 */ /* 0x000fea0003800000 */
.L_x_8697:
        /* <DEDUP_REMOVED lines=9> */
.L_x_8700:
[----:B------:R-:W-:Y:S05]  /*13800*/  BSYNC B0 ;  /* 0x0000000000007941 */ /* 0x000fea0003800000 */
.L_x_8699:
        /* <DEDUP_REMOVED lines=8> */
.L_x_8702:
[----:B------:R-:W-:Y:S05]  /*13890*/  BSYNC B0 ;  /* 0x0000000000007941 */ /* 0x000fea0003800000 */
.L_x_8701:
[----:B------:R-:W-:Y:S05]  /*138a0*/  BRA `(.L_x_8703) ;  /* 0xffffff2400b47947 */ /* 0x000fea000383ffff */
.L_x_8339:
        /* <DEDUP_REMOVED lines=8> */
.L_x_8705:
[----:B------:R-:W-:Y:S05]  /*13930*/  BSYNC B0 ;  /* 0x0000000000007941 */ /* 0x000fea0003800000 */
.L_x_8704:
        /* <DEDUP_REMOVED lines=8> */
.L_x_8707:
[----:B------:R-:W-:Y:S05]  /*139c0*/  BSYNC B0 ;  /* 0x0000000000007941 */ /* 0x000fea0003800000 */
.L_x_8706:
        /* <DEDUP_REMOVED lines=9> */
.L_x_8709:
[----:B------:R-:W-:Y:S05]  /*13a60*/  BSYNC B0 ;  /* 0x0000000000007941 */ /* 0x000fea0003800000 */
.L_x_8708:
        /* <DEDUP_REMOVED lines=8> */
.L_x_8711:
[----:B------:R-:W-:Y:S05]  /*13af0*/  BSYNC B0 ;  /* 0x0000000000007941 */ /* 0x000fea0003800000 */
.L_x_8710:
[----:B------:R-:W-:Y:S05]  /*13b00*/  BRA `(.L_x_8712) ;  /* 0xffffff2c00907947 */ /* 0x000fea000383ffff */
.L_x_8349:
        /* <DEDUP_REMOVED lines=8> */
.L_x_8714:
[----:B------:R-:W-:Y:S05]  /*13b90*/  BSYNC B0 ;  /* 0x0000000000007941 */ /* 0x000fea0003800000 */
.L_x_8713:
        /* <DEDUP_REMOVED lines=8> */
.L_x_8716:
[----:B------:R-:W-:Y:S05]  /*13c20*/  BSYNC B0 ;  /* 0x0000000000007941 */ /* 0x000fea0003800000 */
.L_x_8715:
        /* <DEDUP_REMOVED lines=9> */
.L_x_8718:
[----:B------:R-:W-:Y:S05]  /*13cc0*/  BSYNC B0 ;  /* 0x0000000000007941 */ /* 0x000fea0003800000 */
.L_x_8717:
        /* <DEDUP_REMOVED lines=8> */
.L_x_8720:
[----:B------:R-:W-:Y:S05]  /*13d50*/  BSYNC B0 ;  /* 0x0000000000007941 */ /* 0x000fea0003800000 */
.L_x_8719:
[----:B------:R-:W-:Y:S05]  /*13d60*/  BRA `(.L_x_8721) ;  /* 0xffffff3400347947 */ /* 0x000fea000383ffff */
.L_x_8361:
[----:B------:R-:W-:Y:S01]  /*13d70*/  BSSY B0, `(.L_x_8722) ;  /* 0x0000007000007945 */ /* 0x000fe20003800000 */
[----:B------:R-:W-:Y:S02]  /*13d80*/  IMAD.MOV.U32 R8, RZ, RZ, 0x10 ;  /* 0x00000010ff087424 */ /* 0x000fe400078e00ff */
[----:B------:R-:W-:Y:S02]  /*13d90*/  IMAD.MOV.U32 R7, RZ, RZ, 0x1f ;  /* 0x0000001fff077424 */ /* 0x000fe400078e00ff */
[----:B------:R-:W-:-:S07]  /*13da0*/  IMAD.MOV.U32 R6, RZ, RZ, -0x1 ;  /* 0xffffffffff067424 */ /* 0x000fce00078e00ff */
[----:B-12---:R-:W-:Y:S05]  /*13db0*/  WARPSYNC.COLLECTIVE R6, `(.L_x_8723) ;  /* 0x0000000006087348 */ /* 0x006fea0003c00000 */
[----:B-1----:R0:W1:Y:S02]  /*13dc0*/  SHFL.DOWN P0, R0, R9, R8, R7 ;  /* 0x0800000809007389 */ /* 0x0020640000000007 */
[----:B012---:R-:W-:Y:S05]  /*13dd0*/  ENDCOLLECTIVE ;  /* 0x000000000000791b */ /* 0x007fea0003800000 */
.L_x_8723:
[----:B------:R-:W-:Y:S05]  /*13de0*/  BSYNC B0 ;  /* 0x0000000000007941 */ /* 0x000fea0003800000 */
.L_x_8722:
[----:B------:R-:W-:Y:S01]  /*13df0*/  FMNMX R9, R9, R0, !PT ;  /* 0x0000000009097209 */ /* 0x000fe20007800000 */
[----:B------:R-:W-:Y:S02]  /*13e00*/  IMAD.MOV.U32 R8, RZ, RZ, 0x8 ;  /* 0x00000008ff087424 */ /* 0x000fe400078e00ff */
[----:B------:R-:W-:Y:S02]  /*13e10*/  IMAD.MOV.U32 R7, RZ, RZ, 0x1f ;  /* 0x0000001fff077424 */ /* 0x000fe400078e00ff */
[----:B------:R-:W-:-:S07]  /*13e20*/  IMAD.MOV.U32 R6, RZ, RZ, -0x1 ;  /* 0xffffffffff067424 */ /* 0x000fce00078e00ff */
[----:B------:R-:W-:Y:S05]  /*13e30*/  WARPSYNC.COLLECTIVE R6, `(.L_x_8724) ;  /* 0x0000000006087348 */ /* 0x000fea0003c00000 */
[----:B------:R0:W1:Y:S02]  /*13e40*/  SHFL.DOWN P0, R0, R9, R8, R7 ;  /* 0x0800000809007389 */ /* 0x0000640000000007 */
[----:B01----:R-:W-:Y:S05]  /*13e50*/  ENDCOLLECTIVE ;  /* 0x000000000000791b */ /* 0x003fea0003800000 */
.L_x_8724:
[----:B------:R-:W-:Y:S01]  /*13e60*/  IMAD.MOV.U32 R8, RZ, RZ, 0x4 ;  /* 0x00000004ff087424 */ /* 0x000fe200078e00ff */
[----:B------:R-:W-:-:S05]  /*13e70*/  FMNMX R3, R9, R0, !PT ;  /* 0x0000000009037209 */ /* 0x000fca0007800000 */
[----:B------:R-:W-:-:S07]  /*13e80*/  IMAD.MOV.U32 R9, RZ, RZ, R3 ;  /* 0x000000ffff097224 */ /* 0x000fce00078e0003 */
[----:B------:R-:W-:Y:S05]  /*13e90*/  WARPSYNC.COLLECTIVE R6, `(.L_x_8725) ;  /* 0x0000000006087348 */ /* 0x000fea0003c00000 */
[----:B------:R0:W1:Y:S02]  /*13ea0*/  SHFL.DOWN P0, R0, R9, R8, R7 ;  /* 0x0800000809007389 */ /* 0x0000640000000007 */
[----:B01----:R-:W-:Y:S05]  /*13eb0*/  ENDCOLLECTIVE ;  /* 0x000000000000791b */ /* 0x003fea0003800000 */
.L_x_8725:
[----:B------:R-:W-:Y:S01]  /*13ec0*/  IMAD.MOV.U32 R8, RZ, RZ, 0x2 ;  /* 0x00000002ff087424 */ /* 0x000fe200078e00ff */
[----:B------:R-:W-:Y:S01]  /*13ed0*/  FMNMX R5, R3, R0, !PT ;  /* 0x0000000003057209 */ /* 0x000fe20007800000 */
[----:B------:R-:W-:-:S04]  /*13ee0*/  IMAD.MOV.U32 R3, RZ, RZ, RZ ;  /* 0x000000ffff037224 */ /* 0x000fc800078e00ff */
[----:B------:R-:W-:-:S07]  /*13ef0*/  IMAD.MOV.U32 R9, RZ, RZ, R5 ;  /* 0x000000ffff097224 */ /* 0x000fce00078e0005 */
[----:B------:R-:W-:Y:S05]  /*13f00*/  WARPSYNC.COLLECTIVE R6, `(.L_x_8726) ;  /* 0x0000000006087348 */ /* 0x000fea0003c00000 */
[----:B------:R0:W1:Y:S02]  /*13f10*/  SHFL.DOWN P0, R0, R9, R8, R7 ;  /* 0x0800000809007389 */ /* 0x0000640000000007 */
[----:B01----:R-:W-:Y:S05]  /*13f20*/  ENDCOLLECTIVE ;  /* 0x000000000000791b */ /* 0x003fea0003800000 */
.L_x_8726:
[----:B------:R-:W-:Y:S01]  /*13f30*/  IMAD.MOV.U32 R8, RZ, RZ, 0x1 ;  /* 0x00000001ff087424 */ /* 0x000fe200078e00ff */
[----:B------:R-:W-:-:S05]  /*13f40*/  FMNMX R10, R5, R0, !PT ;  /* 0x00000000050a7209 */ /* 0x000fca0007800000 */
[----:B------:R-:W-:-:S07]  /*13f50*/  IMAD.MOV.U32 R9, RZ, RZ, R10 ;  /* 0x000000ffff097224 */ /* 0x000fce00078e000a */
[----:B------:R-:W-:Y:S05]  /*13f60*/  WARPSYNC.COLLECTIVE R6, `(.L_x_8727) ;  /* 0x0000000006087348 */ /* 0x000fea0003c00000 */
[----:B------:R0:W1:Y:S02]  /*13f70*/  SHFL.DOWN P0, R0, R9, R8, R7 ;  /* 0x0800000809007389 */ /* 0x0000640000000007 */
[----:B01----:R-:W-:Y:S05]  /*13f80*/  ENDCOLLECTIVE ;  /* 0x000000000000791b */ /* 0x003fea0003800000 */
.L_x_8727:
[----:B------:R-:W-:-:S05]  /*13f90*/  FMNMX R0, R10, R0, !PT ;  /* 0x000000000a007209 */ /* 0x000fca0007800000 */
[----:B------:R-:W-:Y:S02]  /*13fa0*/  IMAD.MOV.U32 R5, RZ, RZ, R0 ;  /* 0x000000ffff057224 */ /* 0x000fe400078e0000 */
[----:B------:R-:W-:-:S07]  /*13fb0*/  IMAD.MOV.U32 R0, RZ, RZ, 0x1f ;  /* 0x0000001fff007424 */ /* 0x000fce00078e00ff */
[----:B------:R-:W-:Y:S05]  /*13fc0*/  WARPSYNC.COLLECTIVE R6, `(.L_x_8728) ;  /* 0x0000000006087348 */ /* 0x000fea0003c00000 */
[----:B------:R0:W1:Y:S02]  /*13fd0*/  SHFL.IDX P0, R0, R5, R3, R0 ;  /* 0x0000000305007389 */ /* 0x0000640000000000 */
[----:B01----:R-:W-:Y:S05]  /*13fe0*/  ENDCOLLECTIVE ;  /* 0x000000000000791b */ /* 0x003fea0003800000 */
.L_x_8728:
[----:B------:R-:W-:Y:S01]  /*13ff0*/  IMAD.MOV.U32 R11, RZ, RZ, R0 ;  /* 0x000000ffff0b7224 */ /* 0x000fe200078e0000 */
[----:B------:R-:W-:Y:S06]  /*14000*/  BRA `(.L_x_8729) ;  /* 0xffffff3c00307947 */ /* 0x000fec000383ffff */
.L_x_8369:
[----:B------:R-:W-:Y:S01]  /*14010*/  BSSY B0, `(.L_x_8730) ;  /* 0x0000007000007945 */ /* 0x000fe20003800000 */
[----:B------:R-:W-:Y:S02]  /*14020*/  IMAD.MOV.U32 R8, RZ, RZ, 0x10 ;  /* 0x00000010ff087424 */ /* 0x000fe400078e00ff */
[----:B-1----:R-:W-:Y:S02]  /*14030*/  IMAD.MOV.U32 R7, RZ, RZ, 0x1f ;  /* 0x0000001fff077424 */ /* 0x002fe400078e00ff */
[----:B------:R-:W-:-:S07]  /*14040*/  IMAD.MOV.U32 R6, RZ, RZ, -0x1 ;  /* 0xffffffffff067424 */ /* 0x000fce00078e00ff */
[----:B--2---:R-:W-:Y:S05]  /*14050*/  WARPSYNC.COLLECTIVE R6, `(.L_x_8731) ;  /* 0x0000000006087348 */ /* 0x004fea0003c00000 */
[----:B------:R0:W1:Y:S02]  /*14060*/  SHFL.DOWN P0, R0, R9, R8, R7 ;  /* 0x0800000809007389 */ /* 0x0000640000000007 */
[----:B012---:R-:W-:Y:S05]  /*14070*/  ENDCOLLECTIVE ;  /* 0x000000000000791b */ /* 0x007fea0003800000 */
.L_x_8731:
[----:B------:R-:W-:Y:S05]  /*14080*/  BSYNC B0 ;  /* 0x0000000000007941 */ /* 0x000fea0003800000 */
.L_x_8730:
[----:B------:R-:W-:Y:S01]  /*14090*/  FMNMX R9, R9, R0, !PT ;  /* 0x0000000009097209 */ /* 0x000fe20007800000 */
[----:B------:R-:W-:Y:S02]  /*140a0*/  IMAD.MOV.U32 R8, RZ, RZ, 0x8 ;  /* 0x00000008ff087424 */ /* 0x000fe400078e00ff */
[----:B------:R-:W-:Y:S02]  /*140b0*/  IMAD.MOV.U32 R7, RZ, RZ, 0x1f ;  /* 0x0000001fff077424 */ /* 0x000fe400078e00ff */
[----:B------:R-:W-:-:S07]  /*140c0*/  IMAD.MOV.U32 R6, RZ, RZ, -0x1 ;  /* 0xffffffffff067424 */ /* 0x000fce00078e00ff */
[----:B------:R-:W-:Y:S05]  /*140d0*/  WARPSYNC.COLLECTIVE R6, `(.L_x_8732) ;  /* 0x0000000006087348 */ /* 0x000fea0003c00000 */
[----:B------:R0:W1:Y:S02]  /*140e0*/  SHFL.DOWN P0, R0, R9, R8, R7 ;  /* 0x0800000809007389 */ /* 0x0000640000000007 */
[----:B01----:R-:W-:Y:S05]  /*140f0*/  ENDCOLLECTIVE ;  /* 0x000000000000791b */ /* 0x003fea0003800000 */
.L_x_8732:
[----:B------:R-:W-:Y:S01]  /*14100*/  IMAD.MOV.U32 R8, RZ, RZ, 0x4 ;  /* 0x00000004ff087424 */ /* 0x000fe200078e00ff */
[----:B------:R-:W-:-:S05]  /*14110*/  FMNMX R3, R9, R0, !PT ;  /* 0x0000000009037209 */ /* 0x000fca0007800000 */
[----:B------:R-:W-:-:S07]  /*14120*/  IMAD.MOV.U32 R9, RZ, RZ, R3 ;  /* 0x000000ffff097224 */ /* 0x000fce00078e0003 */
[----:B------:R-:W-:Y:S05]  /*14130*/  WARPSYNC.COLLECTIVE R6, `(.L_x_8733) ;  /* 0x0000000006087348 */ /* 0x000fea0003c00000 */
[----:B------:R0:W1:Y:S02]  /*14140*/  SHFL.DOWN P0, R0, R9, R8, R7 ;  /* 0x0800000809007389 */ /* 0x0000640000000007 */
[----:B01----:R-:W-:Y:S05]  /*14150*/  ENDCOLLECTIVE ;  /* 0x000000000000791b */ /* 0x003fea0003800000 */
.L_x_8733:
[----:B------:R-:W-:Y:S01]  /*14160*/  IMAD.MOV.U32 R8, RZ, RZ, 0x2 ;  /* 0x00000002ff087424 */ /* 0x000fe200078e00ff */
[----:B------:R-:W-:Y:S01]  /*14170*/  FMNMX R4, R3, R0, !PT ;  /* 0x0000000003047209 */ /* 0x000fe20007800000 */
[----:B------:R-:W-:-:S04]  /*14180*/  IMAD.MOV.U32 R3, RZ, RZ, RZ ;  /* 0x000000ffff037224 */ /* 0x000fc800078e00ff */
[----:B------:R-:W-:-:S07]  /*14190*/  IMAD.MOV.U32 R9, RZ, RZ, R4 ;  /* 0x000000ffff097224 */ /* 0x000fce00078e0004 */
[----:B------:R-:W-:Y:S05]  /*141a0*/  WARPSYNC.COLLECTIVE R6, `(.L_x_8734) ;  /* 0x0000000006087348 */ /* 0x000fea0003c00000 */
[----:B------:R0:W1:Y:S02]  /*141b0*/  SHFL.DOWN P0, R0, R9, R8, R7 ;  /* 0x0800000809007389 */ /* 0x0000640000000007 */
[----:B01----:R-:W-:Y:S05]  /*141c0*/  ENDCOLLECTIVE ;  /* 0x000000000000791b */ /* 0x003fea0003800000 */
.L_x_8734:
[----:B------:R-:W-:Y:S01]  /*141d0*/  IMAD.MOV.U32 R8, RZ, RZ, 0x1 ;  /* 0x00000001ff087424 */ /* 0x000fe200078e00ff */
[----:B------:R-:W-:-:S05]  /*141e0*/  FMNMX R5, R4, R0, !PT ;  /* 0x0000000004057209 */ /* 0x000fca0007800000 */
[----:B------:R-:W-:-:S07]  /*141f0*/  IMAD.MOV.U32 R9, RZ, RZ, R5 ;  /* 0x000000ffff097224 */ /* 0x000fce00078e0005 */
[----:B------:R-:W-:Y:S05]  /*14200*/  WARPSYNC.COLLECTIVE R6, `(.L_x_8735) ;  /* 0x0000000006087348 */ /* 0x000fea0003c00000 */
[----:B------:R0:W1:Y:S02]  /*14210*/  SHFL.DOWN P0, R0, R9, R8, R7 ;  /* 0x0800000809007389 */ /* 0x0000640000000007 */
[----:B01----:R-:W-:Y:S05]  /*14220*/  ENDCOLLECTIVE ;  /* 0x000000000000791b */ /* 0x003fea0003800000 */
.L_x_8735:
[----:B------:R-:W-:Y:S01]  /*14230*/  FMNMX R5, R5, R0, !PT ;  /* 0x0000000005057209 */ /* 0x000fe20007800000 */
[----:B------:R-:W-:-:S07]  /*14240*/  IMAD.MOV.U32 R0, RZ, RZ, 0x1f ;  /* 0x0000001fff007424 */ /* 0x000fce00078e00ff */
[----:B------:R-:W-:Y:S05]  /*14250*/  WARPSYNC.COLLECTIVE R6, `(.L_x_8736) ;  /* 0x0000000006087348 */ /* 0x000fea0003c00000 */
[----:B------:R0:W1:Y:S02]  /*14260*/  SHFL.IDX P0, R0, R5, R3, R0 ;  /* 0x0000000305007389 */ /* 0x0000640000000000 */
[----:B01----:R-:W-:Y:S05]  /*14270*/  ENDCOLLECTIVE ;  /* 0x000000000000791b */ /* 0x003fea0003800000 */
.L_x_8736:
[----:B------:R-:W-:Y:S01]  /*14280*/  IMAD.MOV.U32 R10, RZ, RZ, R0 ;  /* 0x000000ffff0a7224 */ /* 0x000fe200078e0000 */
[----:B------:R-:W-:Y:S06]  /*14290*/  BRA `(.L_x_8737) ;  /* 0xffffff3c00987947 */ /* 0x000fec000383ffff */
.L_x_8377:
[----:B------:R-:W-:Y:S01]  /*142a0*/  BSSY B0, `(.L_x_8738) ;  /* 0x0000007000007945 */ /* 0x000fe20003800000 */
[----:B------:R-:W-:Y:S02]  /*142b0*/  IMAD.MOV.U32 R8, RZ, RZ, 0x10 ;  /* 0x00000010ff087424 */ /* 0x000fe400078e00ff */
[----:B------:R-:W-:Y:S02]  /*142c0*/  IMAD.MOV.U32 R7, RZ, RZ, 0x1f ;  /* 0x0000001fff077424 */ /* 0x000fe400078e00ff */
[----:B------:R-:W-:-:S07]  /*142d0*/  IMAD.MOV.U32 R6, RZ, RZ, -0x1 ;  /* 0xffffffffff067424 */ /* 0x000fce00078e00ff */
[----:B0-2---:R-:W-:Y:S05]  /*142e0*/  WARPSYNC.COLLECTIVE R6, `(.L_x_8739) ;  /* 0x0000000006087348 */ /* 0x005fea0003c00000 */
[----:B------:R1:W3:Y:S02]  /*142f0*/  SHFL.DOWN P0, R0, R9, R8, R7 ;  /* 0x0800000809007389 */ /* 0x0002e40000000007 */
[----:B0123--:R-:W-:Y:S05]  /*14300*/  ENDCOLLECTIVE ;  /* 0x000000000000791b */ /* 0x00ffea0003800000 */
.L_x_8739:
[----:B------:R-:W-:Y:S05]  /*14310*/  BSYNC B0 ;  /* 0x0000000000007941 */ /* 0x000fea0003800000 */
.L_x_8738:
[----:B------:R-:W-:Y:S01]  /*14320*/  FMNMX R9, R9, R0, !PT ;  /* 0x0000000009097209 */ /* 0x000fe20007800000 */
[----:B------:R-:W-:Y:S02]  /*14330*/  IMAD.MOV.U32 R8, RZ, RZ, 0x8 ;  /* 0x00000008ff087424 */ /* 0x000fe400078e00ff */
[----:B------:R-:W-:Y:S02]  /*14340*/  IMAD.MOV.U32 R7, RZ, RZ, 0x1f ;  /* 0x0000001fff077424 */ /* 0x000fe400078e00ff */
[----:B------:R-:W-:-:S07]  /*14350*/  IMAD.MOV.U32 R6, RZ, RZ, -0x1 ;  /* 0xffffffffff067424 */ /* 0x000fce00078e00ff */
[----:B------:R-:W-:Y:S05]  /*14360*/  WARPSYNC.COLLECTIVE R6, `(.L_x_8740) ;  /* 0x0000000006087348 */ /* 0x000fea0003c00000 */
[----:B------:R0:W1:Y:S02]  /*14370*/  SHFL.DOWN P0, R0, R9, R8, R7 ;  /* 0x0800000809007389 */ /* 0x0000640000000007 */
[----:B01----:R-:W-:Y:S05]  /*14380*/  ENDCOLLECTIVE ;  /* 0x000000000000791b */ /* 0x003fea0003800000 */
.L_x_8740:
[----:B------:R-:W-:Y:S01]  /*14390*/  IMAD.MOV.U32 R8, RZ, RZ, 0x4 ;  /* 0x00000004ff087424 */ /* 0x000fe200078e00ff */
[----:B------:R-:W-:-:S05]  /*143a0*/  FMNMX R3, R9, R0, !PT ;  /* 0x0000000009037209 */ /* 0x000fca0007800000 */
[----:B------:R-:W-:-:S07]  /*143b0*/  IMAD.MOV.U32 R9, RZ, RZ, R3 ;  /* 0x000000ffff097224 */ /* 0x000fce00078e0003 */
[----:B------:R-:W-:Y:S05]  /*143c0*/  WARPSYNC.COLLECTIVE R6, `(.L_x_8741) ;  /* 0x0000000006087348 */ /* 0x000fea0003c00000 */
[----:B------:R0:W1:Y:S02]  /*143d0*/  SHFL.DOWN P0, R0, R9, R8, R7 ;  /* 0x0800000809007389 */ /* 0x0000640000000007 */
[----:B01----:R-:W-:Y:S05]  /*143e0*/  ENDCOLLECTIVE ;  /* 0x000000000000791b */ /* 0x003fea0003800000 */
.L_x_8741:
[----:B------:R-:W-:Y:S01]  /*143f0*/  IMAD.MOV.U32 R8, RZ, RZ, 0x2 ;  /* 0x00000002ff087424 */ /* 0x000fe200078e00ff */
[----:B------:R-:W-:Y:S01]  /*14400*/  FMNMX R4, R3, R0, !PT ;  /* 0x0000000003047209 */ /* 0x000fe20007800000 */
[----:B------:R-:W-:-:S04]  /*14410*/  IMAD.MOV.U32 R3, RZ, RZ, RZ ;  /* 0x000000ffff037224 */ /* 0x000fc800078e00ff */
[----:B------:R-:W-:-:S07]  /*14420*/  IMAD.MOV.U32 R9, RZ, RZ, R4 ;  /* 0x000000ffff097224 */ /* 0x000fce00078e0004 */
[----:B------:R-:W-:Y:S05]  /*14430*/  WARPSYNC.COLLECTIVE R6, `(.L_x_8742) ;  /* 0x0000000006087348 */ /* 0x000fea0003c00000 */
[----:B------:R0:W1:Y:S02]  /*14440*/  SHFL.DOWN P0, R0, R9, R8, R7 ;  /* 0x0800000809007389 */ /* 0x0000640000000007 */
[----:B01----:R-:W-:Y:S05]  /*14450*/  ENDCOLLECTIVE ;  /* 0x000000000000791b */ /* 0x003fea0003800000 */
.L_x_8742:
[----:B------:R-:W-:Y:S01]  /*14460*/  IMAD.MOV.U32 R8, RZ, RZ, 0x1 ;  /* 0x00000001ff087424 */ /* 0x000fe200078e00ff */
[----:B------:R-:W-:-:S05]  /*14470*/  FMNMX R5, R4, R0, !PT ;  /* 0x0000000004057209 */ /* 0x000fca0007800000 */
[----:B------:R-:W-:-:S07]  /*14480*/  IMAD.MOV.U32 R9, RZ, RZ, R5 ;  /* 0x000000ffff097224 */ /* 0x000fce00078e0005 */
[----:B------:R-:W-:Y:S05]  /*14490*/  WARPSYNC.COLLECTIVE R6, `(.L_x_8743) ;  /* 0x0000000006087348 */ /* 0x000fea0003c00000 */
[----:B------:R0:W1:Y:S02]  /*144a0*/  SHFL.DOWN P0, R0, R9, R8, R7 ;  /* 0x0800000809007389 */ /* 0x0000640000000007 */
[----:B01----:R-:W-:Y:S05]  /*144b0*/  ENDCOLLECTIVE ;  /* 0x000000000000791b */ /* 0x003fea0003800000 */
.L_x_8743:
[----:B------:R-:W-:Y:S01]  /*144c0*/  FMNMX R5, R5, R0, !PT ;  /* 0x0000000005057209 */ /* 0x000fe20007800000 */
[----:B------:R-:W-:-:S07]  /*144d0*/  IMAD.MOV.U32 R0, RZ, RZ, 0x1f ;  /* 0x0000001fff007424 */ /* 0x000fce00078e00ff */
[----:B------:R-:W-:Y:S05]  /*144e0*/  WARPSYNC.COLLECTIVE R6, `(.L_x_8744) ;  /* 0x0000000006087348 */ /* 0x000fea0003c00000 */
[----:B------:R0:W1:Y:S02]  /*144f0*/  SHFL.IDX P0, R0, R5, R3, R0 ;  /* 0x0000000305007389 */ /* 0x0000640000000000 */
[----:B01----:R-:W-:Y:S05]  /*14500*/  ENDCOLLECTIVE ;  /* 0x000000000000791b */ /* 0x003fea0003800000 */
.L_x_8744:
[----:B------:R-:W-:Y:S01]  /*14510*/  IMAD.MOV.U32 R10, RZ, RZ, R0 ;  /* 0x000000ffff0a7224 */ /* 0x000fe200078e0000 */
[----:B------:R-:W-:Y:S06]  /*14520*/  BRA `(.L_x_8745) ;  /* 0xffffff4000187947 */ /* 0x000fec000383ffff */
.L_x_8385:
[----:B------:R-:W-:Y:S01]  /*14530*/  BSSY B0, `(.L_x_8746) ;  /* 0x0000007000007945 */ /* 0x000fe20003800000 */
[----:B------:R-:W-:Y:S02]  /*14540*/  IMAD.MOV.U32 R8, RZ, RZ, 0x10 ;  /* 0x00000010ff087424 */ /* 0x000fe400078e00ff */
[----:B-1----:R-:W-:Y:S02]  /*14550*/  IMAD.MOV.U32 R7, RZ, RZ, 0x1f ;  /* 0x0000001fff077424 */ /* 0x002fe400078e00ff */
[----:B------:R-:W-:-:S07]  /*14560*/  IMAD.MOV.U32 R6, RZ, RZ, -0x1 ;  /* 0xffffffffff067424 */ /* 0x000fce00078e00ff */
[----:B0-2---:R-:W-:Y:S05]  /*14570*/  WARPSYNC.COLLECTIVE R6, `(.L_x_8747) ;  /* 0x0000000006087348 */ /* 0x005fea0003c00000 */
[----:B------:R1:W3:Y:S02]  /*14580*/  SHFL.DOWN P0, R0, R9, R8, R7 ;  /* 0x0800000809007389 */ /* 0x0002e40000000007 */
[----:B0123--:R-:W-:Y:S05]  /*14590*/  ENDCOLLECTIVE ;  /* 0x000000000000791b */ /* 0x00ffea0003800000 */
.L_x_8747:
[----:B------:R-:W-:Y:S05]  /*145a0*/  BSYNC B0 ;  /* 0x0000000000007941 */ /* 0x000fea0003800000 */
.L_x_8746:
[----:B------:R-:W-:Y:S01]  /*145b0*/  FMNMX R9, R9, R0, !PT ;  /* 0x0000000009097209 */ /* 0x000fe20007800000 */
[----:B------:R-:W-:Y:S02]  /*145c0*/  IMAD.MOV.U32 R8, RZ, RZ, 0x8 ;  /* 0x00000008ff087424 */ /* 0x000fe400078e00ff */
[----:B------:R-:W-:Y:S02]  /*145d0*/  IMAD.MOV.U32 R7, RZ, RZ, 0x1f ;  /* 0x0000001fff077424 */ /* 0x000fe400078e00ff */
[----:B------:R-:W-:-:S07]  /*145e0*/  IMAD.MOV.U32 R6, RZ, RZ, -0x1 ;  /* 0xffffffffff067424 */ /* 0x000fce00078e00ff */
[----:B------:R-:W-:Y:S05]  /*145f0*/  WARPSYNC.COLLECTIVE R6, `(.L_x_8748) ;  /* 0x0000000006087348 */ /* 0x000fea0003c00000 */
[----:B------:R0:W1:Y:S02]  /*14600*/  SHFL.DOWN P0, R0, R9, R8, R7 ;  /* 0x0800000809007389 */ /* 0x0000640000000007 */
[----:B01----:R-:W-:Y:S05]  /*14610*/  ENDCOLLECTIVE ;  /* 0x000000000000791b */ /* 0x003fea0003800000 */
.L_x_8748:
[----:B------:R-:W-:Y:S01]  /*14620*/  IMAD.MOV.U32 R8, RZ, RZ, 0x4 ;  /* 0x00000004ff087424 */ /* 0x000fe200078e00ff */
[----:B------:R-:W-:-:S05]  /*14630*/  FMNMX R3, R9, R0, !PT ;  /* 0x0000000009037209 */ /* 0x000fca0007800000 */
[----:B------:R-:W-:-:S07]  /*14640*/  IMAD.MOV.U32 R9, RZ, RZ, R3 ;  /* 0x000000ffff097224 */ /* 0x000fce00078e0003 */
[----:B------:R-:W-:Y:S05]  /*14650*/  WARPSYNC.COLLECTIVE R6, `(.L_x_8749) ;  /* 0x0000000006087348 */ /* 0x000fea0003c00000 */
[----:B------:R0:W1:Y:S02]  /*14660*/  SHFL.DOWN P0, R0, R9, R8, R7 ;  /* 0x0800000809007389 */ /* 0x0000640000000007 */
[----:B01----:R-:W-:Y:S05]  /*14670*/  ENDCOLLECTIVE ;  /* 0x000000000000791b */ /* 0x003fea0003800000 */
.L_x_8749:
[----:B------:R-:W-:Y:S01]  /*14680*/  IMAD.MOV.U32 R8, RZ, RZ, 0x2 ;  /* 0x00000002ff087424 */ /* 0x000fe200078e00ff */
[----:B------:R-:W-:Y:S01]  /*14690*/  FMNMX R4, R3, R0, !PT ;  /* 0x0000000003047209 */ /* 0x000fe20007800000 */
[----:B------:R-:W-:-:S04]  /*146a0*/  IMAD.MOV.U32 R3, RZ, RZ, RZ ;  /* 0x000000ffff037224 */ /* 0x000fc800078e00ff */
[----:B------:R-:W-:-:S07]  /*146b0*/  IMAD.MOV.U32 R9, RZ, RZ, R4 ;  /* 0x000000ffff097224 */ /* 0x000fce00078e0004 */
[----:B------:R-:W-:Y:S05]  /*146c0*/  WARPSYNC.COLLECTIVE R6, `(.L_x_8750) ;  /* 0x0000000006087348 */ /* 0x000fea0003c00000 */
[----:B------:R0:W1:Y:S02]  /*146d0*/  SHFL.DOWN P0, R0, R9, R8, R7 ;  /* 0x0800000809007389 */ /* 0x0000640000000007 */
[----:B01----:R-:W-:Y:S05]  /*146e0*/  ENDCOLLECTIVE ;  /* 0x000000000000791b */ /* 0x003fea0003800000 */
.L_x_8750:
[----:B------:R-:W-:Y:S01]  /*146f0*/  IMAD.MOV.U32 R8, RZ, RZ, 0x1 ;  /* 0x00000001ff087424 */ /* 0x000fe200078e00ff */
[----:B------:R-:W-:-:S05]  /*14700*/  FMNMX R5, R4, R0, !PT ;  /* 0x0000000004057209 */ /* 0x000fca0007800000 */
[----:B------:R-:W-:-:S07]  /*14710*/  IMAD.MOV.U32 R9, RZ, RZ, R5 ;  /* 0x000000ffff097224 */ /* 0x000fce00078e0005 */
[----:B------:R-:W-:Y:S05]  /*14720*/  WARPSYNC.COLLECTIVE R6, `(.L_x_8751) ;  /* 0x0000000006087348 */ /* 0x000fea0003c00000 */
[----:B------:R0:W1:Y:S02]  /*14730*/  SHFL.DOWN P0, R0, R9, R8, R7 ;  /* 0x0800000809007389 */ /* 0x0000640000000007 */
[----:B01----:R-:W-:Y:S05]  /*14740*/  ENDCOLLECTIVE ;  /* 0x000000000000791b */ /* 0x003fea0003800000 */
.L_x_8751:
[----:B------:R-:W-:Y:S01]  /*14750*/  FMNMX R5, R5, R0, !PT ;  /* 0x0000000005057209 */ /* 0x000fe20007800000 */
[----:B------:R-:W-:-:S07]  /*14760*/  IMAD.MOV.U32 R0, RZ, RZ, 0x1f ;  /* 0x0000001fff007424 */ /* 0x000fce00078e00ff */
[----:B------:R-:W-:Y:S05]  /*14770*/  WARPSYNC.COLLECTIVE R6, `(.L_x_8752) ;  /* 0x0000000006087348 */ /* 0x000fea0003c00000 */
[----:B------:R0:W1:Y:S02]  /*14780*/  SHFL.IDX P0, R0, R5, R3, R0 ;  /* 0x0000000305007389 */ /* 0x0000640000000000 */
[----:B01----:R-:W-:Y:S05]  /*14790*/  ENDCOLLECTIVE ;  /* 0x000000000000791b */ /* 0x003fea0003800000 */
.L_x_8752:
[----:B------:R-:W-:Y:S01]  /*147a0*/  IMAD.MOV.U32 R10, RZ, RZ, R0 ;  /* 0x000000ffff0a7224 */ /* 0x000fe200078e0000 */
[----:B------:R-:W-:Y:S06]  /*147b0*/  BRA `(.L_x_8753) ;  /* 0xffffff40009c7947 */ /* 0x000fec000383ffff */
.L_x_8393:
[----:B------:R-:W-:Y:S01]  /*147c0*/  BSSY B0, `(.L_x_8754) ;  /* 0x0000007000007945 */ /* 0x000fe20003800000 */
[----:B------:R-:W-:Y:S02]  /*147d0*/  IMAD.MOV.U32 R8, RZ, RZ, 0x10 ;  /* 0x00000010ff087424 */ /* 0x000fe400078e00ff */
[----:B------:R-:W-:Y:S02]  /*147e0*/  IMAD.MOV.U32 R7, RZ, RZ, 0x1f ;  /* 0x0000001fff077424 */ /* 0x000fe400078e00ff */
[----:B------:R-:W-:-:S07]  /*147f0*/  IMAD.MOV.U32 R6, RZ, RZ, -0x1 ;  /* 0xffffffffff067424 */ /* 0x000fce00078e00ff */
[----:B0-2---:R-:W-:Y:S05]  /*14800*/  WARPSYNC.COLLECTIVE R6, `(.L_x_8755) ;  /* 0x0000000006087348 */ /* 0x005fea0003c00000 */
[----:B------:R1:W3:Y:S02]  /*14810*/  SHFL.DOWN P0, R0, R9, R8, R7 ;  /* 0x0800000809007389 */ /* 0x0002e40000000007 */
[----:B0123--:R-:W-:Y:S05]  /*14820*/  ENDCOLLECTIVE ;  /* 0x000000000000791b */ /* 0x00ffea0003800000 */
.L_x_8755:
[----:B------:R-:W-:Y:S05]  /*14830*/  BSYNC B0 ;  /* 0x0000000000007941 */ /* 0x000fea0003800000 */
.L_x_8754:
[----:B------:R-:W-:Y:S01]  /*14840*/  FMNMX R9, R9, R0, !PT ;  /* 0x0000000009097209 */ /* 0x000fe20007800000 */
[----:B------:R-:W-:Y:S02]  /*14850*/  IMAD.MOV.U32 R8, RZ, RZ, 0x8 ;  /* 0x00000008ff087424 */ /* 0x000fe400078e00ff */
[----:B------:R-:W-:Y:S02]  /*14860*/  IMAD.MOV.U32 R7, RZ, RZ, 0x1f ;  /* 0x0000001fff077424 */ /* 0x000fe400078e00ff */
[----:B------:R-:W-:-:S07]  /*14870*/  IMAD.MOV.U32 R6, RZ, RZ, -0x1 ;  /* 0xffffffffff067424 */ /* 0x000fce00078e00ff */
[----:B------:R-:W-:Y:S05]  /*14880*/  WARPSYNC.COLLECTIVE R6, `(.L_x_8756) ;  /* 0x0000000006087348 */ /* 0x000fea0003c00000 */
[----:B------:R0:W1:Y:S02]  /*14890*/  SHFL.DOWN P0, R0, R9, R8, R7 ;  /* 0x0800000809007389 */ /* 0x0000640000000007 */
[----:B01----:R-:W-:Y:S05]  /*148a0*/  ENDCOLLECTIVE ;  /* 0x000000000000791b */ /* 0x003fea0003800000 */
.L_x_8756:
[----:B------:R-:W-:Y:S01]  /*148b0*/  IMAD.MOV.U32 R8, RZ, RZ, 0x4 ;  /* 0x00000004ff087424 */ /* 0x000fe200078e00ff */
[----:B------:R-:W-:-:S05]  /*148c0*/  FMNMX R3, R9, R0, !PT ;  /* 0x0000000009037209 */ /* 0x000fca0007800000 */
[----:B------:R-:W-:-:S07]  /*148d0*/  IMAD.MOV.U32 R9, RZ, RZ, R3 ;  /* 0x000000ffff097224 */ /* 0x000fce00078e0003 */
[----:B------:R-:W-:Y:S05]  /*148e0*/  WARPSYNC.COLLECTIVE R6, `(.L_x_8757) ;  /* 0x0000000006087348 */ /* 0x000fea0003c00000 */
[----:B------:R0:W1:Y:S02]  /*148f0*/  SHFL.DOWN P0, R0, R9, R8, R7 ;  /* 0x0800000809007389 */ /* 0x0000640000000007 */
[----:B01----:R-:W-:Y:S05]  /*14900*/  ENDCOLLECTIVE ;  /* 0x000000000000791b */ /* 0x003fea0003800000 */
.L_x_8757:
[----:B------:R-:W-:Y:S01]  /*14910*/  IMAD.MOV.U32 R8, RZ, RZ, 0x2 ;  /* 0x00000002ff087424 */ /* 0x000fe200078e00ff */
[----:B------:R-:W-:Y:S01]  /*14920*/  FMNMX R4, R3, R0, !PT ;  /* 0x0000000003047209 */ /* 0x000fe20007800000 */
[----:B------:R-:W-:-:S04]  /*14930*/  IMAD.MOV.U32 R3, RZ, RZ, RZ ;  /* 0x000000ffff037224 */ /* 0x000fc800078e00ff */
[----:B------:R-:W-:-:S07]  /*14940*/  IMAD.MOV.U32 R9, RZ, RZ, R4 ;  /* 0x000000ffff097224 */ /* 0x000fce00078e0004 */
[----:B------:R-:W-:Y:S05]  /*14950*/  WARPSYNC.COLLECTIVE R6, `(.L_x_8758) ;  /* 0x0000000006087348 */ /* 0x000fea0003c00000 */
[----:B------:R0:W1:Y:S02]  /*14960*/  SHFL.DOWN P0, R0, R9, R8, R7 ;  /* 0x0800000809007389 */ /* 0x0000640000000007 */
[----:B01----:R-:W-:Y:S05]  /*14970*/  ENDCOLLECTIVE ;  /* 0x000000000000791b */ /* 0x003fea0003800000 */
.L_x_8758:
[----:B------:R-:W-:Y:S01]  /*14980*/  IMAD.MOV.U32 R8, RZ, RZ, 0x1 ;  /* 0x00000001ff087424 */ /* 0x000fe200078e00ff */
[----:B------:R-:W-:-:S05]  /*14990*/  FMNMX R5, R4, R0, !PT ;  /* 0x0000000004057209 */ /* 0x000fca0007800000 */
[----:B------:R-:W-:-:S07]  /*149a0*/  IMAD.MOV.U32 R9, RZ, RZ, R5 ;  /* 0x000000ffff097224 */ /* 0x000fce00078e0005 */
[----:B------:R-:W-:Y:S05]  /*149b0*/  WARPSYNC.COLLECTIVE R6, `(.L_x_8759) ;  /* 0x0000000006087348 */ /* 0x000fea0003c00000 */
[----:B------:R0:W1:Y:S02]  /*149c0*/  SHFL.DOWN P0, R0, R9, R8, R7 ;  /* 0x0800000809007389 */ /* 0x0000640000000007 */
[----:B01----:R-:W-:Y:S05]  /*149d0*/  ENDCOLLECTIVE ;  /* 0x000000000000791b */ /* 0x003fea0003800000 */
.L_x_8759:
[----:B------:R-:W-:Y:S01]  /*149e0*/  FMNMX R5, R5, R0, !PT ;  /* 0x0000000005057209 */ /* 0x000fe20007800000 */
[----:B------:R-:W-:-:S07]  /*149f0*/  IMAD.MOV.U32 R0, RZ, RZ, 0x1f ;  /* 0x0000001fff007424 */ /* 0x000fce00078e00ff */
[----:B------:R-:W-:Y:S05]  /*14a00*/  WARPSYNC.COLLECTIVE R6, `(.L_x_8760) ;  /* 0x0000000006087348 */ /* 0x000fea0003c00000 */
[----:B------:R0:W1:Y:S02]  /*14a10*/  SHFL.IDX P0, R0, R5, R3, R0 ;  /* 0x0000000305007389 */ /* 0x0000640000000000 */
[----:B01----:R-:W-:Y:S05]  /*14a20*/  ENDCOLLECTIVE ;  /* 0x000000000000791b */ /* 0x003fea0003800000 */
.L_x_8760:
[----:B------:R-:W-:Y:S01]  /*14a30*/  IMAD.MOV.U32 R10, RZ, RZ, R0 ;  /* 0x000000ffff0a7224 */ /* 0x000fe200078e0000 */
[----:B------:R-:W-:Y:S06]  /*14a40*/  BRA `(.L_x_8761) ;  /* 0xffffff4400207947 */ /* 0x000fec000383ffff */
.L_x_8401:
[----:B------:R-:W-:Y:S01]  /*14a50*/  BSSY B0, `(.L_x_8762) ;  /* 0x0000007000007945 */ /* 0x000fe20003800000 */
[----:B------:R-:W-:Y:S02]  /*14a60*/  IMAD.MOV.U32 R8, RZ, RZ, 0x10 ;  /* 0x00000010ff087424 */ /* 0x000fe400078e00ff */
[----:B-1----:R-:W-:Y:S02]  /*14a70*/  IMAD.MOV.U32 R7, RZ, RZ, 0x1f ;  /* 0x0000001fff077424 */ /* 0x002fe400078e00ff */
[----:B------:R-:W-:-:S07]  /*14a80*/  IMAD.MOV.U32 R6, RZ, RZ, -0x1 ;  /* 0xffffffffff067424 */ /* 0x000fce00078e00ff */
[----:B0-2---:R-:W-:Y:S05]  /*14a90*/  WARPSYNC.COLLECTIVE R6, `(.L_x_8763) ;  /* 0x0000000006087348 */ /* 0x005fea0003c00000 */
[----:B------:R1:W3:Y:S02]  /*14aa0*/  SHFL.DOWN P0, R0, R9, R8, R7 ;  /* 0x0800000809007389 */ /* 0x0002e40000000007 */
[----:B0123--:R-:W-:Y:S05]  /*14ab0*/  ENDCOLLECTIVE ;  /* 0x000000000000791b */ /* 0x00ffea0003800000 */
.L_x_8763:
[----:B------:R-:W-:Y:S05]  /*14ac0*/  BSYNC B0 ;  /* 0x0000000000007941 */ /* 0x000fea0003800000 */
.L_x_8762:
[----:B------:R-:W-:Y:S01]  /*14ad0*/  FMNMX R9, R9, R0, !PT ;  /* 0x0000000009097209 */ /* 0x000fe20007800000 */
[----:B------:R-:W-:Y:S02]  /*14ae0*/  IMAD.MOV.U32 R8, RZ, RZ, 0x8 ;  /* 0x00000008ff087424 */ /* 0x000fe400078e00ff */
[----:B------:R-:W-:Y:S02]  /*14af0*/  IMAD.MOV.U32 R7, RZ, RZ, 0x1f ;  /* 0x0000001fff077424 */ /* 0x000fe400078e00ff */
[----:B------:R-:W-:-:S07]  /*14b00*/  IMAD.MOV.U32 R6, RZ, RZ, -0x1 ;  /* 0xffffffffff067424 */ /* 0x000fce00078e00ff */
[----:B------:R-:W-:Y:S05]  /*14b10*/  WARPSYNC.COLLECTIVE R6, `(.L_x_8764) ;  /* 0x0000000006087348 */ /* 0x000fea0003c00000 */
[----:B------:R0:W1:Y:S02]  /*14b20*/  SHFL.DOWN P0, R0, R9, R8, R7 ;  /* 0x0800000809007389 */ /* 0x0000640000000007 */
[----:B01----:R-:W-:Y:S05]  /*14b30*/  ENDCOLLECTIVE ;  /* 0x000000000000791b */ /* 0x003fea0003800000 */
.L_x_8764:
[----:B------:R-:W-:Y:S01]  /*14b40*/  IMAD.MOV.U32 R8, RZ, RZ, 0x4 ;  /* 0x00000004ff087424 */ /* 0x000fe200078e00ff */
[----:B------:R-:W-:-:S05]  /*14b50*/  FMNMX R3, R9, R0, !PT ;  /* 0x0000000009037209 */ /* 0x000fca0007800000 */
[----:B------:R-:W-:-:S07]  /*14b60*/  IMAD.MOV.U32 R9, RZ, RZ, R3 ;  /* 0x000000ffff097224 */ /* 0x000fce00078e0003 */
[----:B------:R-:W-:Y:S05]  /*14b70*/  WARPSYNC.COLLECTIVE R6, `(.L_x_8765) ;  /* 0x0000000006087348 */ /* 0x000fea0003c00000 */
[----:B------:R0:W1:Y:S02]  /*14b80*/  SHFL.DOWN P0, R0, R9, R8, R7 ;  /* 0x0800000809007389 */ /* 0x0000640000000007 */
[----:B01----:R-:W-:Y:S05]  /*14b90*/  ENDCOLLECTIVE ;  /* 0x000000000000791b */ /* 0x003fea0003800000 */
.L_x_8765:
[----:B------:R-:W-:Y:S01]  /*14ba0*/  IMAD.MOV.U32 R8, RZ, RZ, 0x2 ;  /* 0x00000002ff087424 */ /* 0x000fe200078e00ff */
[----:B------:R-:W-:Y:S01]  /*14bb0*/  FMNMX R4, R3, R0, !PT ;  /* 0x0000000003047209 */ /* 0x000fe20007800000 */
[----:B------:R-:W-:-:S04]  /*14bc0*/  IMAD.MOV.U32 R3, RZ, RZ, RZ ;  /* 0x000000ffff037224 */ /* 0x000fc800078e00ff */
[----:B------:R-:W-:-:S07]  /*14bd0*/  IMAD.MOV.U32 R9, RZ, RZ, R4 ;  /* 0x000000ffff097224 */ /* 0x000fce00078e0004 */
[----:B------:R-:W-:Y:S05]  /*14be0*/  WARPSYNC.COLLECTIVE R6, `(.L_x_8766) ;  /* 0x0000000006087348 */ /* 0x000fea0003c00000 */
[----:B------:R0:W1:Y:S02]  /*14bf0*/  SHFL.DOWN P0, R0, R9, R8, R7 ;  /* 0x0800000809007389 */ /* 0x0000640000000007 */
[----:B01----:R-:W-:Y:S05]  /*14c00*/  ENDCOLLECTIVE ;  /* 0x000000000000791b */ /* 0x003fea0003800000 */
.L_x_8766:
[----:B------:R-:W-:Y:S01]  /*14c10*/  IMAD.MOV.U32 R8, RZ, RZ, 0x1 ;  /* 0x00000001ff087424 */ /* 0x000fe200078e00ff */
[----:B------:R-:W-:-:S05]  /*14c20*/  FMNMX R5, R4, R0, !PT ;  /* 0x0000000004057209 */ /* 0x000fca0007800000 */
[----:B------:R-:W-:-:S07]  /*14c30*/  IMAD.MOV.U32 R9, RZ, RZ, R5 ;  /* 0x000000ffff097224 */ /* 0x000fce00078e0005 */
[----:B------:R-:W-:Y:S05]  /*14c40*/  WARPSYNC.COLLECTIVE R6, `(.L_x_8767) ;  /* 0x0000000006087348 */ /* 0x000fea0003c00000 */
[----:B------:R0:W1:Y:S02]  /*14c50*/  SHFL.DOWN P0, R0, R9, R8, R7 ;  /* 0x0800000809007389 */ /* 0x0000640000000007 */
[----:B01----:R-:W-:Y:S05]  /*14c60*/  ENDCOLLECTIVE ;  /* 0x000000000000791b */ /* 0x003fea0003800000 */
.L_x_8767:
[----:B------:R-:W-:Y:S01]  /*14c70*/  FMNMX R5, R5, R0, !PT ;  /* 0x0000000005057209 */ /* 0x000fe20007800000 */
[----:B------:R-:W-:-:S07]  /*14c80*/  IMAD.MOV.U32 R0, RZ, RZ, 0x1f ;  /* 0x0000001fff007424 */ /* 0x000fce00078e00ff */
[----:B------:R-:W-:Y:S05]  /*14c90*/  WARPSYNC.COLLECTIVE R6, `(.L_x_8768) ;  /* 0x0000000006087348 */ /* 0x000fea0003c00000 */
[----:B------:R0:W1:Y:S02]  /*14ca0*/  SHFL.IDX P0, R0, R5, R3, R0 ;  /* 0x0000000305007389 */ /* 0x0000640000000000 */
[----:B01----:R-:W-:Y:S05]  /*14cb0*/  ENDCOLLECTIVE ;  /* 0x000000000000791b */ /* 0x003fea0003800000 */
.L_x_8768:
[----:B------:R-:W-:Y:S01]  /*14cc0*/  IMAD.MOV.U32 R10, RZ, RZ, R0 ;  /* 0x000000ffff0a7224 */ /* 0x000fe200078e0000 */
[----:B------:R-:W-:Y:S06]  /*14cd0*/  BRA `(.L_x_8769) ;  /* 0xffffff4400a47947 */ /* 0x000fec000383ffff */
.L_x_8409:
[----:B------:R-:W-:Y:S01]  /*14ce0*/  BSSY B0, `(.L_x_8770) ;  /* 0x0000007000007945 */ /* 0x000fe20003800000 */
[----:B------:R-:W-:Y:S02]  /*14cf0*/  IMAD.MOV.U32 R8, RZ, RZ, 0x10 ;  /* 0x00000010ff087424 */ /* 0x000fe400078e00ff */
[----:B------:R-:W-:Y:S02]  /*14d00*/  IMAD.MOV.U32 R7, RZ, RZ, 0x1f ;  /* 0x0000001fff077424 */ /* 0x000fe400078e00ff */
[----:B------:R-:W-:-:S07]  /*14d10*/  IMAD.MOV.U32 R6, RZ, RZ, -0x1 ;  /* 0xffffffffff067424 */ /* 0x000fce00078e00ff */
[----:B0-2---:R-:W-:Y:S05]  /*14d20*/  WARPSYNC.COLLECTIVE R6, `(.L_x_8771) ;  /* 0x0000000006087348 */ /* 0x005fea0003c00000 */
[----:B------:R1:W3:Y:S02]  /*14d30*/  SHFL.DOWN P0, R0, R9, R8, R7 ;  /* 0x0800000809007389 */ /* 0x0002e40000000007 */
[----:B0123--:R-:W-:Y:S05]  /*14d40*/  ENDCOLLECTIVE ;  /* 0x000000000000791b */ /* 0x00ffea0003800000 */
.L_x_8771:
[----:B------:R-:W-:Y:S05]  /*14d50*/  BSYNC B0 ;  /* 0x0000000000007941 */ /* 0x000fea0003800000 */
.L_x_8770:
[----:B------:R-:W-:Y:S01]  /*14d60*/  FMNMX R9, R9, R0, !PT ;  /* 0x0000000009097209 */ /* 0x000fe20007800000 */
[----:B------:R-:W-:Y:S02]  /*14d70*/  IMAD.MOV.U32 R8, RZ, RZ, 0x8 ;  /* 0x00000008ff087424 */ /* 0x000fe400078e00ff */
[----:B------:R-:W-:Y:S02]  /*14d80*/  IMAD.MOV.U32 R7, RZ, RZ, 0x1f ;  /* 0x0000001fff077424 */ /* 0x000fe400078e00ff */
[----:B------:R-:W-:-:S07]  /*14d90*/  IMAD.MOV.U32 R6, RZ, RZ, -0x1 ;  /* 0xffffffffff067424 */ /* 0x000fce00078e00ff */
[----:B------:R-:W-:Y:S05]  /*14da0*/  WARPSYNC.COLLECTIVE R6, `(.L_x_8772) ;  /* 0x0000000006087348 */ /* 0x000fea0003c00000 */
[----:B------:R0:W1:Y:S02]  /*14db0*/  SHFL.DOWN P0, R0, R9, R8, R7 ;  /* 0x0800000809007389 */ /* 0x0000640000000007 */
[----:B01----:R-:W-:Y:S05]  /*14dc0*/  ENDCOLLECTIVE ;  /* 0x000000000000791b */ /* 0x003fea0003800000 */
.L_x_8772:
[----:B------:R-:W-:Y:S01]  /*14dd0*/  IMAD.MOV.U32 R8, RZ, RZ, 0x4 ;  /* 0x00000004ff087424 */ /* 0x000fe200078e00ff */
[----:B------:R-:W-:-:S05]  /*14de0*/  FMNMX R3, R9, R0, !PT ;  /* 0x0000000009037209 */ /* 0x000fca0007800000 */
[----:B------:R-:W-:-:S07]  /*14df0*/  IMAD.MOV.U32 R9, RZ, RZ, R3 ;  /* 0x000000ffff097224 */ /* 0x000fce00078e0003 */
[----:B------:R-:W-:Y:S05]  /*14e00*/  WARPSYNC.COLLECTIVE R6, `(.L_x_8773) ;  /* 0x0000000006087348 */ /* 0x000fea0003c00000 */
[----:B------:R0:W1:Y:S02]  /*14e10*/  SHFL.DOWN P0, R0, R9, R8, R7 ;  /* 0x0800000809007389 */ /* 0x0000640000000007 */
[----:B01----:R-:W-:Y:S05]  /*14e20*/  ENDCOLLECTIVE ;  /* 0x000000000000791b */ /* 0x003fea0003800000 */
.L_x_8773:
[----:B------:R-:W-:Y:S01]  /*14e30*/  IMAD.MOV.U32 R8, RZ, RZ, 0x2 ;  /* 0x00000002ff087424 */ /* 0x000fe200078e00ff */
[----:B------:R-:W-:Y:S01]  /*14e40*/  FMNMX R4, R3, R0, !PT ;  /* 0x0000000003047209 */ /* 0x000fe20007800000 */
[----:B------:R-:W-:-:S04]  /*14e50*/  IMAD.MOV.U32 R3, RZ, RZ, RZ ;  /* 0x000000ffff037224 */ /* 0x000fc800078e00ff */
[----:B------:R-:W-:-:S07]  /*14e60*/  IMAD.MOV.U32 R9, RZ, RZ, R4 ;  /* 0x000000ffff097224 */ /* 0x000fce00078e0004 */
[----:B------:R-:W-:Y:S05]  /*14e70*/  WARPSYNC.COLLECTIVE R6, `(.L_x_8774) ;  /* 0x0000000006087348 */ /* 0x000fea0003c00000 */
[----:B------:R0:W1:Y:S02]  /*14e80*/  SHFL.DOWN P0, R0, R9, R8, R7 ;  /* 0x0800000809007389 */ /* 0x0000640000000007 */
[----:B01----:R-:W-:Y:S05]  /*14e90*/  ENDCOLLECTIVE ;  /* 0x000000000000791b */ /* 0x003fea0003800000 */
.L_x_8774:
[----:B------:R-:W-:Y:S01]  /*14ea0*/  IMAD.MOV.U32 R8, RZ, RZ, 0x1 ;  /* 0x00000001ff087424 */ /* 0x000fe200078e00ff */
[----:B------:R-:W-:-:S05]  /*14eb0*/  FMNMX R5, R4, R0, !PT ;  /* 0x0000000004057209 */ /* 0x000fca0007800000 */
[----:B------:R-:W-:-:S07]  /*14ec0*/  IMAD.MOV.U32 R9, RZ, RZ, R5 ;  /* 0x000000ffff097224 */ /* 0x000fce00078e0005 */
[----:B------:R-:W-:Y:S05]  /*14ed0*/  WARPSYNC.COLLECTIVE R6, `(.L_x_8775) ;  /* 0x0000000006087348 */ /* 0x000fea0003c00000 */
[----:B------:R0:W1:Y:S02]  /*14ee0*/  SHFL.DOWN P0, R0, R9, R8, R7 ;  /* 0x0800000809007389 */ /* 0x0000640000000007 */
[----:B01----:R-:W-:Y:S05]  /*14ef0*/  ENDCOLLECTIVE ;  /* 0x000000000000791b */ /* 0x003fea0003800000 */
.L_x_8775:
[----:B------:R-:W-:Y:S01]  /*14f00*/  FMNMX R5, R5, R0, !PT ;  /* 0x0000000005057209 */ /* 0x000fe20007800000 */
[----:B------:R-:W-:-:S07]  /*14f10*/  IMAD.MOV.U32 R0, RZ, RZ, 0x1f ;  /* 0x0000001fff007424 */ /* 0x000fce00078e00ff */
[----:B------:R-:W-:Y:S05]  /*14f20*/  WARPSYNC.COLLECTIVE R6, `(.L_x_8776) ;  /* 0x0000000006087348 */ /* 0x000fea0003c00000 */
[----:B------:R0:W1:Y:S02]  /*14f30*/  SHFL.IDX P0, R0, R5, R3, R0 ;  /* 0x0000000305007389 */ /* 0x0000640000000000 */
[----:B01----:R-:W-:Y:S05]  /*14f40*/  ENDCOLLECTIVE ;  /* 0x000000000000791b */ /* 0x003fea0003800000 */
.L_x_8776:
[----:B------:R-:W-:Y:S01]  /*14f50*/  IMAD.MOV.U32 R10, RZ, RZ, R0 ;  /* 0x000000ffff0a7224 */ /* 0x000fe200078e0000 */
[----:B------:R-:W-:Y:S06]  /*14f60*/  BRA `(.L_x_8777) ;  /* 0xffffff4800287947 */ /* 0x000fec000383ffff */
.L_x_8417:
[----:B------:R-:W-:Y:S01]  /*14f70*/  BSSY B0, `(.L_x_8778) ;  /* 0x0000007000007945 */ /* 0x000fe20003800000 */
[----:B------:R-:W-:Y:S02]  /*14f80*/  IMAD.MOV.U32 R8, RZ, RZ, 0x10 ;  /* 0x00000010ff087424 */ /* 0x000fe400078e00ff */
[----:B-1----:R-:W-:Y:S02]  /*14f90*/  IMAD.MOV.U32 R7, RZ, RZ, 0x1f ;  /* 0x0000001fff077424 */ /* 0x002fe400078e00ff */
[----:B------:R-:W-:-:S07]  /*14fa0*/  IMAD.MOV.U32 R6, RZ, RZ, -0x1 ;  /* 0xffffffffff067424 */ /* 0x000fce00078e00ff */
[----:B0-2---:R-:W-:Y:S05]  /*14fb0*/  WARPSYNC.COLLECTIVE R6, `(.L_x_8779) ;  /* 0x0000000006087348 */ /* 0x005fea0003c00000 */
[----:B------:R1:W3:Y:S02]  /*14fc0*/  SHFL.DOWN P0, R0, R9, R8, R7 ;  /* 0x0800000809007389 */ /* 0x0002e40000000007 */
[----:B0123--:R-:W-:Y:S05]  /*14fd0*/  ENDCOLLECTIVE ;  /* 0x000000000000791b */ /* 0x00ffea0003800000 */
.L_x_8779:
[----:B------:R-:W-:Y:S05]  /*14fe0*/  BSYNC B0 ;  /* 0x0000000000007941 */ /* 0x000fea0003800000 */
.L_x_8778:
[----:B------:R-:W-:Y:S01]  /*14ff0*/  FMNMX R9, R9, R0, !PT ;  /* 0x0000000009097209 */ /* 0x000fe20007800000 */
[----:B------:R-:W-:Y:S02]  /*15000*/  IMAD.MOV.U32 R8, RZ, RZ, 0x8 ;  /* 0x00000008ff087424 */ /* 0x000fe400078e00ff */
[----:B------:R-:W-:Y:S02]  /*15010*/  IMAD.MOV.U32 R7, RZ, RZ, 0x1f ;  /* 0x0000001fff077424 */ /* 0x000fe400078e00ff */
[----:B------:R-:W-:-:S07]  /*15020*/  IMAD.MOV.U32 R6, RZ, RZ, -0x1 ;  /* 0xffffffffff067424 */ /* 0x000fce00078e00ff */
[----:B------:R-:W-:Y:S05]  /*15030*/  WARPSYNC.COLLECTIVE R6, `(.L_x_8780) ;  /* 0x0000000006087348 */ /* 0x000fea0003c00000 */
[----:B------:R0:W1:Y:S02]  /*15040*/  SHFL.DOWN P0, R0, R9, R8, R7 ;  /* 0x0800000809007389 */ /* 0x0000640000000007 */
[----:B01----:R-:W-:Y:S05]  /*15050*/  ENDCOLLECTIVE ;  /* 0x000000000000791b */ /* 0x003fea0003800000 */
.L_x_8780:
[----:B------:R-:W-:Y:S01]  /*15060*/  IMAD.MOV.U32 R8, RZ, RZ, 0x4 ;  /* 0x00000004ff087424 */ /* 0x000fe200078e00ff */
[----:B------:R-:W-:-:S05]  /*15070*/  FMNMX R3, R9, R0, !PT ;  /* 0x0000000009037209 */ /* 0x000fca0007800000 */
[----:B------:R-:W-:-:S07]  /*15080*/  IMAD.MOV.U32 R9, RZ, RZ, R3 ;  /* 0x000000ffff097224 */ /* 0x000fce00078e0003 */
[----:B------:R-:W-:Y:S05]  /*15090*/  WARPSYNC.COLLECTIVE R6, `(.L_x_8781) ;  /* 0x0000000006087348 */ /* 0x000fea0003c00000 */
[----:B------:R0:W1:Y:S02]  /*150a0*/  SHFL.DOWN P0, R0, R9, R8, R7 ;  /* 0x0800000809007389 */ /* 0x0000640000000007 */
[----:B01----:R-:W-:Y:S05]  /*150b0*/  ENDCOLLECTIVE ;  /* 0x000000000000791b */ /* 0x003fea0003800000 */
.L_x_8781:
[----:B------:R-:W-:Y:S01]  /*150c0*/  IMAD.MOV.U32 R8, RZ, RZ, 0x2 ;  /* 0x00000002ff087424 */ /* 0x000fe200078e00ff */
[----:B------:R-:W-:Y:S01]  /*150d0*/  FMNMX R4, R3, R0, !PT ;  /* 0x0000000003047209 */ /* 0x000fe20007800000 */
[----:B------:R-:W-:-:S04]  /*150e0*/  IMAD.MOV.U32 R3, RZ, RZ, RZ ;  /* 0x000000ffff037224 */ /* 0x000fc800078e00ff */
[----:B------:R-:W-:-:S07]  /*150f0*/  IMAD.MOV.U32 R9, RZ, RZ, R4 ;  /* 0x000000ffff097224 */ /* 0x000fce00078e0004 */
[----:B------:R-:W-:Y:S05]  /*15100*/  WARPSYNC.COLLECTIVE R6, `(.L_x_8782) ;  /* 0x0000000006087348 */ /* 0x000fea0003c00000 */
[----:B------:R0:W1:Y:S02]  /*15110*/  SHFL.DOWN P0, R0, R9, R8, R7 ;  /* 0x0800000809007389 */ /* 0x0000640000000007 */
[----:B01----:R-:W-:Y:S05]  /*15120*/  ENDCOLLECTIVE ;  /* 0x000000000000791b */ /* 0x003fea0003800000 */
.L_x_8782:
[----:B------:R-:W-:Y:S01]  /*15130*/  IMAD.MOV.U32 R8, RZ, RZ, 0x1 ;  /* 0x00000001ff087424 */ /* 0x000fe200078e00ff */
[----:B------:R-:W-:-:S05]  /*15140*/  FMNMX R5, R4, R0, !PT ;  /* 0x0000000004057209 */ /* 0x000fca0007800000 */
[----:B------:R-:W-:-:S07]  /*15150*/  IMAD.MOV.U32 R9, RZ, RZ, R5 ;  /* 0x000000ffff097224 */ /* 0x000fce00078e0005 */
[----:B------:R-:W-:Y:S05]  /*15160*/  WARPSYNC.COLLECTIVE R6, `(.L_x_8783) ;  /* 0x0000000006087348 */ /* 0x000fea0003c00000 */
[----:B------:R0:W1:Y:S02]  /*15170*/  SHFL.DOWN P0, R0, R9, R8, R7 ;  /* 0x0800000809007389 */ /* 0x0000640000000007 */
[----:B01----:R-:W-:Y:S05]  /*15180*/  ENDCOLLECTIVE ;  /* 0x000000000000791b */ /* 0x003fea0003800000 */
.L_x_8783:
[----:B------:R-:W-:Y:S01]  /*15190*/  FMNMX R5, R5, R0, !PT ;  /* 0x0000000005057209 */ /* 0x000fe20007800000 */
[----:B------:R-:W-:-:S07]  /*151a0*/  IMAD.MOV.U32 R0, RZ, RZ, 0x1f ;  /* 0x0000001fff007424 */ /* 0x000fce00078e00ff */
[----:B------:R-:W-:Y:S05]  /*151b0*/  WARPSYNC.COLLECTIVE R6, `(.L_x_8784) ;  /* 0x0000000006087348 */ /* 0x000fea0003c00000 */
[----:B------:R0:W1:Y:S02]  /*151c0*/  SHFL.IDX P0, R0, R5, R3, R0 ;  /* 0x0000000305007389 */ /* 0x0000640000000000 */
[----:B01----:R-:W-:Y:S05]  /*151d0*/  ENDCOLLECTIVE ;  /* 0x000000000000791b */ /* 0x003fea0003800000 */
.L_x_8784:
[----:B------:R-:W-:Y:S01]  /*151e0*/  IMAD.MOV.U32 R10, RZ, RZ, R0 ;  /* 0x000000ffff0a7224 */ /* 0x000fe200078e0000 */
[----:B------:R-:W-:Y:S06]  /*151f0*/  BRA `(.L_x_8785) ;  /* 0xffffff4800ac7947 */ /* 0x000fec000383ffff */
.L_x_8425:
[----:B------:R-:W-:Y:S01]  /*15200*/  BSSY B0, `(.L_x_8786) ;  /* 0x0000007000007945 */ /* 0x000fe20003800000 */
[----:B------:R-:W-:Y:S02]  /*15210*/  IMAD.MOV.U32 R8, RZ, RZ, 0x10 ;  /* 0x00000010ff087424 */ /* 0x000fe400078e00ff */
[----:B------:R-:W-:Y:S02]  /*15220*/  IMAD.MOV.U32 R7, RZ, RZ, 0x1f ;  /* 0x0000001fff077424 */ /* 0x000fe400078e00ff */
[----:B------:R-:W-:-:S07]  /*15230*/  IMAD.MOV.U32 R6, RZ, RZ, -0x1 ;  /* 0xffffffffff067424 */ /* 0x000fce00078e00ff */
[----:B0-----:R-:W-:Y:S05]  /*15240*/  WARPSYNC.COLLECTIVE R6, `(.L_x_8787) ;  /* 0x0000000006087348 */ /* 0x001fea0003c00000 */
[----:B------:R1:W2:Y:S02]  /*15250*/  SHFL.DOWN P0, R0, R9, R8, R7 ;  /* 0x0800000809007389 */ /* 0x0002a40000000007 */
[----:B012---:R-:W-:Y:S05]  /*15260*/  ENDCOLLECTIVE ;  /* 0x000000000000791b */ /* 0x007fea0003800000 */
.L_x_8787:
[----:B------:R-:W-:Y:S05]  /*15270*/  BSYNC B0 ;  /* 0x0000000000007941 */ /* 0x000fea0003800000 */
.L_x_8786:
[----:B------:R-:W-:Y:S01]  /*15280*/  FMNMX R9, R9, R0, !PT ;  /* 0x0000000009097209 */ /* 0x000fe20007800000 */
[----:B------:R-:W-:Y:S02]  /*15290*/  IMAD.MOV.U32 R8, RZ, RZ, 0x8 ;  /* 0x00000008ff087424 */ /* 0x000fe400078e00ff */
[----:B------:R-:W-:Y:S02]  /*152a0*/  IMAD.MOV.U32 R7, RZ, RZ, 0x1f ;  /* 0x0000001fff077424 */ /* 0x000fe400078e00ff */
[----:B------:R-:W-:-:S07]  /*152b0*/  IMAD.MOV.U32 R6, RZ, RZ, -0x1 ;  /* 0xffffffffff067424 */ /* 0x000fce00078e00ff */
[----:B------:R-:W-:Y:S05]  /*152c0*/  WARPSYNC.COLLECTIVE R6, `(.L_x_8788) ;  /* 0x0000000006087348 */ /* 0x000fea0003c00000 */
[----:B------:R0:W1:Y:S02]  /*152d0*/  SHFL.DOWN P0, R0, R9, R8, R7 ;  /* 0x0800000809007389 */ /* 0x0000640000000007 */
[----:B01----:R-:W-:Y:S05]  /*152e0*/  ENDCOLLECTIVE ;  /* 0x000000000000791b */ /* 0x003fea0003800000 */
.L_x_8788:
[----:B------:R-:W-:Y:S01]  /*152f0*/  IMAD.MOV.U32 R8, RZ, RZ, 0x4 ;  /* 0x00000004ff087424 */ /* 0x000fe200078e00ff */
[----:B------:R-:W-:-:S05]  /*15300*/  FMNMX R3, R9, R0, !PT ;  /* 0x0000000009037209 */ /* 0x000fca0007800000 */
[----:B------:R-:W-:-:S07]  /*15310*/  IMAD.MOV.U32 R9, RZ, RZ, R3 ;  /* 0x000000ffff097224 */ /* 0x000fce00078e0003 */
[----:B------:R-:W-:Y:S05]  /*15320*/  WARPSYNC.COLLECTIVE R6, `(.L_x_8789) ;  /* 0x0000000006087348 */ /* 0x000fea0003c00000 */
[----:B------:R0:W1:Y:S02]  /*15330*/  SHFL.DOWN P0, R0, R9, R8, R7 ;  /* 0x0800000809007389 */ /* 0x0000640000000007 */
[----:B01----:R-:W-:Y:S05]  /*15340*/  ENDCOLLECTIVE ;  /* 0x000000000000791b */ /* 0x003fea0003800000 */
.L_x_8789:
[----:B------:R-:W-:Y:S01]  /*15350*/  IMAD.MOV.U32 R8, RZ, RZ, 0x2 ;  /* 0x00000002ff087424 */ /* 0x000fe200078e00ff */
[----:B------:R-:W-:Y:S01]  /*15360*/  FMNMX R4, R3, R0, !PT ;  /* 0x0000000003047209 */ /* 0x000fe20007800000 */
[----:B------:R-:W-:-:S04]  /*15370*/  IMAD.MOV.U32 R3, RZ, RZ, RZ ;  /* 0x000000ffff037224 */ /* 0x000fc800078e00ff */
[----:B------:R-:W-:-:S07]  /*15380*/  IMAD.MOV.U32 R9, RZ, RZ, R4 ;  /* 0x000000ffff097224 */ /* 0x000fce00078e0004 */
[----:B------:R-:W-:Y:S05]  /*15390*/  WARPSYNC.COLLECTIVE R6, `(.L_x_8790) ;  /* 0x0000000006087348 */ /* 0x000fea0003c00000 */
[----:B------:R0:W1:Y:S02]  /*153a0*/  SHFL.DOWN P0, R0, R9, R8, R7 ;  /* 0x0800000809007389 */ /* 0x0000640000000007 */
[----:B01----:R-:W-:Y:S05]  /*153b0*/  ENDCOLLECTIVE ;  /* 0x000000000000791b */ /* 0x003fea0003800000 */
.L_x_8790:
[----:B------:R-:W-:Y:S01]  /*153c0*/  IMAD.MOV.U32 R8, RZ, RZ, 0x1 ;  /* 0x00000001ff087424 */ /* 0x000fe200078e00ff */
[----:B------:R-:W-:-:S05]  /*153d0*/  FMNMX R5, R4, R0, !PT ;  /* 0x0000000004057209 */ /* 0x000fca0007800000 */
[----:B------:R-:W-:-:S07]  /*153e0*/  IMAD.MOV.U32 R9, RZ, RZ, R5 ;  /* 0x000000ffff097224 */ /* 0x000fce00078e0005 */
[----:B------:R-:W-:Y:S05]  /*153f0*/  WARPSYNC.COLLECTIVE R6, `(.L_x_8791) ;  /* 0x0000000006087348 */ /* 0x000fea0003c00000 */
[----:B------:R0:W1:Y:S02]  /*15400*/  SHFL.DOWN P0, R0, R9, R8, R7 ;  /* 0x0800000809007389 */ /* 0x0000640000000007 */
[----:B01----:R-:W-:Y:S05]  /*15410*/  ENDCOLLECTIVE ;  /* 0x000000000000791b */ /* 0x003fea0003800000 */
.L_x_8791:
[----:B------:R-:W-:Y:S01]  /*15420*/  FMNMX R5, R5, R0, !PT ;  /* 0x0000000005057209 */ /* 0x000fe20007800000 */
[----:B------:R-:W-:-:S07]  /*15430*/  IMAD.MOV.U32 R0, RZ, RZ, 0x1f ;  /* 0x0000001fff007424 */ /* 0x000fce00078e00ff */
[----:B------:R-:W-:Y:S05]  /*15440*/  WARPSYNC.COLLECTIVE R6, `(.L_x_8792) ;  /* 0x0000000006087348 */ /* 0x000fea0003c00000 */
[----:B------:R0:W1:Y:S02]  /*15450*/  SHFL.IDX P0, R0, R5, R3, R0 ;  /* 0x0000000305007389 */ /* 0x0000640000000000 */
[----:B01----:R-:W-:Y:S05]  /*15460*/  ENDCOLLECTIVE ;  /* 0x000000000000791b */ /* 0x003fea0003800000 */
.L_x_8792:
[----:B------:R-:W-:Y:S01]  /*15470*/  IMAD.MOV.U32 R10, RZ, RZ, R0 ;  /* 0x000000ffff0a7224 */ /* 0x000fe200078e0000 */
[----:B------:R-:W-:Y:S06]  /*15480*/  BRA `(.L_x_8793) ;  /* 0xffffff4c00307947 */ /* 0x000fec000383ffff */
.L_x_8433:
[----:B------:R-:W-:Y:S01]  /*15490*/  BSSY B0, `(.L_x_8794) ;  /* 0x0000007000007945 */ /* 0x000fe20003800000 */
[----:B------:R-:W-:Y:S02]  /*154a0*/  IMAD.MOV.U32 R8, RZ, RZ, 0x10 ;  /* 0x00000010ff087424 */ /* 0x000fe400078e00ff */
[----:B-1----:R-:W-:Y:S02]  /*154b0*/  IMAD.MOV.U32 R7, RZ, RZ, 0x1f ;  /* 0x0000001fff077424 */ /* 0x002fe400078e00ff */
[----:B------:R-:W-:-:S07]  /*154c0*/  IMAD.MOV.U32 R6, RZ, RZ, -0x1 ;  /* 0xffffffffff067424 */ /* 0x000fce00078e00ff */
[----:B0-----:R-:W-:Y:S05]  /*154d0*/  WARPSYNC.COLLECTIVE R6, `(.L_x_8795) ;  /* 0x0000000006087348 */ /* 0x001fea0003c00000 */
[----:B------:R1:W2:Y:S02]  /*154e0*/  SHFL.DOWN P0, R0, R9, R8, R7 ;  /* 0x0800000809007389 */ /* 0x0002a40000000007 */
[----:B012---:R-:W-:Y:S05]  /*154f0*/  ENDCOLLECTIVE ;  /* 0x000000000000791b */ /* 0x007fea0003800000 */
.L_x_8795:
[----:B------:R-:W-:Y:S05]  /*15500*/  BSYNC B0 ;  /* 0x0000000000007941 */ /* 0x000fea0003800000 */
.L_x_8794:
[----:B------:R-:W-:Y:S01]  /*15510*/  FMNMX R9, R9, R0, !PT ;  /* 0x0000000009097209 */ /* 0x000fe20007800000 */
[----:B------:R-:W-:Y:S02]  /*15520*/  IMAD.MOV.U32 R8, RZ, RZ, 0x8 ;  /* 0x00000008ff087424 */ /* 0x000fe400078e00ff */
[----:B------:R-:W-:Y:S02]  /*15530*/  IMAD.MOV.U32 R7, RZ, RZ, 0x1f ;  /* 0x0000001fff077424 */ /* 0x000fe400078e00ff */
[----:B------:R-:W-:-:S07]  /*15540*/  IMAD.MOV.U32 R6, RZ, RZ, -0x1 ;  /* 0xffffffffff067424 */ /* 0x000fce00078e00ff */
[----:B------:R-:W-:Y:S05]  /*15550*/  WARPSYNC.COLLECTIVE R6, `(.L_x_8796) ;  /* 0x0000000006087348 */ /* 0x000fea0003c00000 */
[----:B------:R0:W1:Y:S02]  /*15560*/  SHFL.DOWN P0, R0, R9, R8, R7 ;  /* 0x0800000809007389 */ /* 0x0000640000000007 */
[----:B01----:R-:W-:Y:S05]  /*15570*/  ENDCOLLECTIVE ;  /* 0x000000000000791b */ /* 0x003fea0003800000 */
.L_x_8796:
[----:B------:R-:W-:Y:S01]  /*15580*/  IMAD.MOV.U32 R8, RZ, RZ, 0x4 ;  /* 0x00000004ff087424 */ /* 0x000fe200078e00ff */
[----:B------:R-:W-:-:S05]  /*15590*/  FMNMX R3, R9, R0, !PT ;  /* 0x0000000009037209 */ /* 0x000fca0007800000 */
[----:B------:R-:W-:-:S07]  /*155a0*/  IMAD.MOV.U32 R9, RZ, RZ, R3 ;  /* 0x000000ffff097224 */ /* 0x000fce00078e0003 */
[----:B------:R-:W-:Y:S05]  /*155b0*/  WARPSYNC.COLLECTIVE R6, `(.L_x_8797) ;  /* 0x0000000006087348 */ /* 0x000fea0003c00000 */
[----:B------:R0:W1:Y:S02]  /*155c0*/  SHFL.DOWN P0, R0, R9, R8, R7 ;  /* 0x0800000809007389 */ /* 0x0000640000000007 */
[----:B01----:R-:W-:Y:S05]  /*155d0*/  ENDCOLLECTIVE ;  /* 0x000000000000791b */ /* 0x003fea0003800000 */
.L_x_8797:
[----:B------:R-:W-:Y:S01]  /*155e0*/  IMAD.MOV.U32 R8, RZ, RZ, 0x2 ;  /* 0x00000002ff087424 */ /* 0x000fe200078e00ff */
[----:B------:R-:W-:Y:S01]  /*155f0*/  FMNMX R4, R3, R0, !PT ;  /* 0x0000000003047209 */ /* 0x000fe20007800000 */
[----:B------:R-:W-:-:S04]  /*15600*/  IMAD.MOV.U32 R3, RZ, RZ, RZ ;  /* 0x000000ffff037224 */ /* 0x000fc800078e00ff */
[----:B------:R-:W-:-:S07]  /*15610*/  IMAD.MOV.U32 R9, RZ, RZ, R4 ;  /* 0x000000ffff097224 */ /* 0x000fce00078e0004 */
[----:B------:R-:W-:Y:S05]  /*15620*/  WARPSYNC.COLLECTIVE R6, `(.L_x_8798) ;  /* 0x0000000006087348 */ /* 0x000fea0003c00000 */
[----:B------:R0:W1:Y:S02]  /*15630*/  SHFL.DOWN P0, R0, R9, R8, R7 ;  /* 0x0800000809007389 */ /* 0x0000640000000007 */
[----:B01----:R-:W-:Y:S05]  /*15640*/  ENDCOLLECTIVE ;  /* 0x000000000000791b */ /* 0x003fea0003800000 */
.L_x_8798:
[----:B------:R-:W-:Y:S01]  /*15650*/  IMAD.MOV.U32 R8, RZ, RZ, 0x1 ;  /* 0x00000001ff087424 */ /* 0x000fe200078e00ff */
[----:B------:R-:W-:-:S05]  /*15660*/  FMNMX R5, R4, R0, !PT ;  /* 0x0000000004057209 */ /* 0x000fca0007800000 */
[----:B------:R-:W-:-:S07]  /*15670*/  IMAD.MOV.U32 R9, RZ, RZ, R5 ;  /* 0x000000ffff097224 */ /* 0x000fce00078e0005 */
[----:B------:R-:W-:Y:S05]  /*15680*/  WARPSYNC.COLLECTIVE R6, `(.L_x_8799) ;  /* 0x0000000006087348 */ /* 0x000fea0003c00000 */
[----:B------:R0:W1:Y:S02]  /*15690*/  SHFL.DOWN P0, R0, R9, R8, R7 ;  /* 0x0800000809007389 */ /* 0x0000640000000007 */
[----:B01----:R-:W-:Y:S05]  /*156a0*/  ENDCOLLECTIVE ;  /* 0x000000000000791b */ /* 0x003fea0003800000 */
.L_x_8799:
[----:B------:R-:W-:Y:S01]  /*156b0*/  FMNMX R5, R5, R0, !PT ;  /* 0x0000000005057209 */ /* 0x000fe20007800000 */
[----:B------:R-:W-:-:S07]  /*156c0*/  IMAD.MOV.U32 R0, RZ, RZ, 0x1f ;  /* 0x0000001fff007424 */ /* 0x000fce00078e00ff */
[----:B------:R-:W-:Y:S05]  /*156d0*/  WARPSYNC.COLLECTIVE R6, `(.L_x_8800) ;  /* 0x0000000006087348 */ /* 0x000fea0003c00000 */
[----:B------:R0:W1:Y:S02]  /*156e0*/  SHFL.IDX P0, R0, R5, R3, R0 ;  /* 0x0000000305007389 */ /* 0x0000640000000000 */
[----:B01----:R-:W-:Y:S05]  /*156f0*/  ENDCOLLECTIVE ;  /* 0x000000000000791b */ /* 0x003fea0003800000 */
.L_x_8800:
[----:B------:R-:W-:Y:S01]  /*15700*/  IMAD.MOV.U32 R10, RZ, RZ, R0 ;  /* 0x000000ffff0a7224 */ /* 0x000fe200078e0000 */
[----:B------:R-:W-:Y:S06]  /*15710*/  BRA `(.L_x_8801) ;  /* 0xffffff4c00b47947 */ /* 0x000fec000383ffff */
.L_x_8441:
[----:B------:R-:W-:Y:S01]  /*15720*/  BSSY B0, `(.L_x_8802) ;  /* 0x0000007000007945 */ /* 0x000fe20003800000 */
[----:B------:R-:W-:Y:S02]  /*15730*/  IMAD.MOV.U32 R8, RZ, RZ, 0x10 ;  /* 0x00000010ff087424 */ /* 0x000fe400078e00ff */
[----:B------:R-:W-:Y:S02]  /*15740*/  IMAD.MOV.U32 R7, RZ, RZ, 0x1f ;  /* 0x0000001fff077424 */ /* 0x000fe400078e00ff */
[----:B------:R-:W-:-:S07]  /*15750*/  IMAD.MOV.U32 R6, RZ, RZ, -0x1 ;  /* 0xffffffffff067424 */ /* 0x000fce00078e00ff */
[----:B0-----:R-:W-:Y:S05]  /*15760*/  WARPSYNC.COLLECTIVE R6, `(.L_x_8803) ;  /* 0x0000000006087348 */ /* 0x001fea0003c00000 */
[----:B------:R1:W2:Y:S02]  /*15770*/  SHFL.DOWN P0, R0, R9, R8, R7 ;  /* 0x0800000809007389 */ /* 0x0002a40000000007 */
[----:B012---:R-:W-:Y:S05]  /*15780*/  ENDCOLLECTIVE ;  /* 0x000000000000791b */ /* 0x007fea0003800000 */
.L_x_8803:
[----:B------:R-:W-:Y:S05]  /*15790*/  BSYNC B0 ;  /* 0x0000000000007941 */ /* 0x000fea0003800000 */
.L_x_8802:
[----:B------:R-:W-:Y:S01]  /*157a0*/  FMNMX R9, R9, R0, !PT ;  /* 0x0000000009097209 */ /* 0x000fe20007800000 */
[----:B------:R-:W-:Y:S02]  /*157b0*/  IMAD.MOV.U32 R8, RZ, RZ, 0x8 ;  /* 0x00000008ff087424 */ /* 0x000fe400078e00ff */
[----:B------:R-:W-:Y:S02]  /*157c0*/  IMAD.MOV.U32 R7, RZ, RZ, 0x1f ;  /* 0x0000001fff077424 */ /* 0x000fe400078e00ff */
[----:B------:R-:W-:-:S07]  /*157d0*/  IMAD.MOV.U32 R6, RZ, RZ, -0x1 ;  /* 0xffffffffff067424 */ /* 0x000fce00078e00ff */
[----:B------:R-:W-:Y:S05]  /*157e0*/  WARPSYNC.COLLECTIVE R6, `(.L_x_8804) ;  /* 0x0000000006087348 */ /* 0x000fea0003c00000 */
[----:B------:R0:W1:Y:S02]  /*157f0*/  SHFL.DOWN P0, R0, R9, R8, R7 ;  /* 0x0800000809007389 */ /* 0x0000640000000007 */
[----:B01----:R-:W-:Y:S05]  /*15800*/  ENDCOLLECTIVE ;  /* 0x000000000000791b */ /* 0x003fea0003800000 */
.L_x_8804:
[----:B------:R-:W-:Y:S01]  /*15810*/  IMAD.MOV.U32 R8, RZ, RZ, 0x4 ;  /* 0x00000004ff087424 */ /* 0x000fe200078e00ff */
[----:B------:R-:W-:-:S05]  /*15820*/  FMNMX R3, R9, R0, !PT ;  /* 0x0000000009037209 */ /* 0x000fca0007800000 */
[----:B------:R-:W-:-:S07]  /*15830*/  IMAD.MOV.U32 R9, RZ, RZ, R3 ;  /* 0x000000ffff097224 */ /* 0x000fce00078e0003 */
[----:B------:R-:W-:Y:S05]  /*15840*/  WARPSYNC.COLLECTIVE R6, `(.L_x_8805) ;  /* 0x0000000006087348 */ /* 0x000fea0003c00000 */
[----:B------:R0:W1:Y:S02]  /*15850*/  SHFL.DOWN P0, R0, R9, R8, R7 ;  /* 0x0800000809007389 */ /* 0x0000640000000007 */
[----:B01----:R-:W-:Y:S05]  /*15860*/  ENDCOLLECTIVE ;  /* 0x000000000000791b */ /* 0x003fea0003800000 */
.L_x_8805:
[----:B------:R-:W-:Y:S01]  /*15870*/  IMAD.MOV.U32 R8, RZ, RZ, 0x2 ;  /* 0x00000002ff087424 */ /* 0x000fe200078e00ff */
[----:B------:R-:W-:Y:S01]  /*15880*/  FMNMX R4, R3, R0, !PT ;  /* 0x0000000003047209 */ /* 0x000fe20007800000 */
[----:B------:R-:W-:-:S04]  /*15890*/  IMAD.MOV.U32 R3, RZ, RZ, RZ ;  /* 0x000000ffff037224 */ /* 0x000fc800078e00ff */
[----:B------:R-:W-:-:S07]  /*158a0*/  IMAD.MOV.U32 R9, RZ, RZ, R4 ;  /* 0x000000ffff097224 */ /* 0x000fce00078e0004 */
[----:B------:R-:W-:Y:S05]  /*158b0*/  WARPSYNC.COLLECTIVE R6, `(.L_x_8806) ;  /* 0x0000000006087348 */ /* 0x000fea0003c00000 */
[----:B------:R0:W1:Y:S02]  /*158c0*/  SHFL.DOWN P0, R0, R9, R8, R7 ;  /* 0x0800000809007389 */ /* 0x0000640000000007 */
[----:B01----:R-:W-:Y:S05]  /*158d0*/  ENDCOLLECTIVE ;  /* 0x000000000000791b */ /* 0x003fea0003800000 */
.L_x_8806:
[----:B------:R-:W-:Y:S01]  /*158e0*/  IMAD.MOV.U32 R8, RZ, RZ, 0x1 ;  /* 0x00000001ff087424 */ /* 0x000fe200078e00ff */
[----:B------:R-:W-:-:S05]  /*158f0*/  FMNMX R5, R4, R0, !PT ;  /* 0x0000000004057209 */ /* 0x000fca0007800000 */
[----:B------:R-:W-:-:S07]  /*15900*/  IMAD.MOV.U32 R9, RZ, RZ, R5 ;  /* 0x000000ffff097224 */ /* 0x000fce00078e0005 */
[----:B------:R-:W-:Y:S05]  /*15910*/  WARPSYNC.COLLECTIVE R6, `(.L_x_8807) ;  /* 0x0000000006087348 */ /* 0x000fea0003c00000 */
[----:B------:R0:W1:Y:S02]  /*15920*/  SHFL.DOWN P0, R0, R9, R8, R7 ;  /* 0x0800000809007389 */ /* 0x0000640000000007 */
[----:B01----:R-:W-:Y:S05]  /*15930*/  ENDCOLLECTIVE ;  /* 0x000000000000791b */ /* 0x003fea0003800000 */
.L_x_8807:
[----:B------:R-:W-:Y:S01]  /*15940*/  FMNMX R5, R5, R0, !PT ;  /* 0x0000000005057209 */ /* 0x000fe20007800000 */
[----:B------:R-:W-:-:S07]  /*15950*/  IMAD.MOV.U32 R0, RZ, RZ, 0x1f ;  /* 0x0000001fff007424 */ /* 0x000fce00078e00ff */
[----:B------:R-:W-:Y:S05]  /*15960*/  WARPSYNC.COLLECTIVE R6, `(.L_x_8808) ;  /* 0x0000000006087348 */ /* 0x000fea0003c00000 */
[----:B------:R0:W1:Y:S02]  /*15970*/  SHFL.IDX P0, R0, R5, R3, R0 ;  /* 0x0000000305007389 */ /* 0x0000640000000000 */
[----:B01----:R-:W-:Y:S05]  /*15980*/  ENDCOLLECTIVE ;  /* 0x000000000000791b */ /* 0x003fea0003800000 */
.L_x_8808:
[----:B------:R-:W-:Y:S01]  /*15990*/  IMAD.MOV.U32 R10, RZ, RZ, R0 ;  /* 0x000000ffff0a7224 */ /* 0x000fe200078e0000 */
[----:B------:R-:W-:Y:S06]  /*159a0*/  BRA `(.L_x_8809) ;  /* 0xffffff5000387947 */ /* 0x000fec000383ffff */
.L_x_8449:
[----:B------:R-:W-:Y:S01]  /*159b0*/  BSSY B0, `(.L_x_8810) ;  /* 0x0000007000007945 */ /* 0x000fe20003800000 */
[----:B------:R-:W-:Y:S02]  /*159c0*/  IMAD.MOV.U32 R8, RZ, RZ, 0x10 ;  /* 0x00000010ff087424 */ /* 0x000fe400078e00ff */
[----:B-1----:R-:W-:Y:S02]  /*159d0*/  IMAD.MOV.U32 R7, RZ, RZ, 0x1f ;  /* 0x0000001fff077424 */ /* 0x002fe400078e00ff */
[----:B------:R-:W-:-:S07]  /*159e0*/  IMAD.MOV.U32 R6, RZ, RZ, -0x1 ;  /* 0xffffffffff067424 */ /* 0x000fce00078e00ff */
[----:B0-----:R-:W-:Y:S05]  /*159f0*/  WARPSYNC.COLLECTIVE R6, `(.L_x_8811) ;  /* 0x0000000006087348 */ /* 0x001fea0003c00000 */
[----:B------:R1:W2:Y:S02]  /*15a00*/  SHFL.DOWN P0, R0, R9, R8, R7 ;  /* 0x0800000809007389 */ /* 0x0002a40000000007 */
[----:B012---:R-:W-:Y:S05]  /*15a10*/  ENDCOLLECTIVE ;  /* 0x000000000000791b */ /* 0x007fea0003800000 */
.L_x_8811:
[----:B------:R-:W-:Y:S05]  /*15a20*/  BSYNC B0 ;  /* 0x0000000000007941 */ /* 0x000fea0003800000 */
.L_x_8810:
[----:B------:R-:W-:Y:S01]  /*15a30*/  FMNMX R9, R9, R0, !PT ;  /* 0x0000000009097209 */ /* 0x000fe20007800000 */
[----:B------:R-:W-:Y:S02]  /*15a40*/  IMAD.MOV.U32 R8, RZ, RZ, 0x8 ;  /* 0x00000008ff087424 */ /* 0x000fe400078e00ff */
[----:B------:R-:W-:Y:S02]  /*15a50*/  IMAD.MOV.U32 R7, RZ, RZ, 0x1f ;  /* 0x0000001fff077424 */ /* 0x000fe400078e00ff */
[----:B------:R-:W-:-:S07]  /*15a60*/  IMAD.MOV.U32 R6, RZ, RZ, -0x1 ;  /* 0xffffffffff067424 */ /* 0x000fce00078e00ff */
[----:B------:R-:W-:Y:S05]  /*15a70*/  WARPSYNC.COLLECTIVE R6, `(.L_x_8812) ;  /* 0x0000000006087348 */ /* 0x000fea0003c00000 */
[----:B------:R0:W1:Y:S02]  /*15a80*/  SHFL.DOWN P0, R0, R9, R8, R7 ;  /* 0x0800000809007389 */ /* 0x0000640000000007 */
[----:B01----:R-:W-:Y:S05]  /*15a90*/  ENDCOLLECTIVE ;  /* 0x000000000000791b */ /* 0x003fea0003800000 */
.L_x_8812:
[----:B------:R-:W-:Y:S01]  /*15aa0*/  IMAD.MOV.U32 R8, RZ, RZ, 0x4 ;  /* 0x00000004ff087424 */ /* 0x000fe200078e00ff */
[----:B------:R-:W-:-:S05]  /*15ab0*/  FMNMX R3, R9, R0, !PT ;  /* 0x0000000009037209 */ /* 0x000fca0007800000 */
[----:B------:R-:W-:-:S07]  /*15ac0*/  IMAD.MOV.U32 R9, RZ, RZ, R3 ;  /* 0x000000ffff097224 */ /* 0x000fce00078e0003 */
[----:B------:R-:W-:Y:S05]  /*15ad0*/  WARPSYNC.COLLECTIVE R6, `(.L_x_8813) ;  /* 0x0000000006087348 */ /* 0x000fea0003c00000 */
[----:B------:R0:W1:Y:S02]  /*15ae0*/  SHFL.DOWN P0, R0, R9, R8, R7 ;  /* 0x0800000809007389 */ /* 0x0000640000000007 */
[----:B01----:R-:W-:Y:S05]  /*15af0*/  ENDCOLLECTIVE ;  /* 0x000000000000791b */ /* 0x003fea0003800000 */
.L_x_8813:
[----:B------:R-:W-:Y:S01]  /*15b00*/  IMAD.MOV.U32 R8, RZ, RZ, 0x2 ;  /* 0x00000002ff087424 */ /* 0x000fe200078e00ff */
[----:B------:R-:W-:Y:S01]  /*15b10*/  FMNMX R4, R3, R0, !PT ;  /* 0x0000000003047209 */ /* 0x000fe20007800000 */
[----:B------:R-:W-:-:S04]  /*15b20*/  IMAD.MOV.U32 R3, RZ, RZ, RZ ;  /* 0x000000ffff037224 */ /* 0x000fc800078e00ff */
[----:B------:R-:W-:-:S07]  /*15b30*/  IMAD.MOV.U32 R9, RZ, RZ, R4 ;  /* 0x000000ffff097224 */ /* 0x000fce00078e0004 */
[----:B------:R-:W-:Y:S05]  /*15b40*/  WARPSYNC.COLLECTIVE R6, `(.L_x_8814) ;  /* 0x0000000006087348 */ /* 0x000fea0003c00000 */
[----:B------:R0:W1:Y:S02]  /*15b50*/  SHFL.DOWN P0, R0, R9, R8, R7 ;  /* 0x0800000809007389 */ /* 0x0000640000000007 */
[----:B01----:R-:W-:Y:S05]  /*15b60*/  ENDCOLLECTIVE ;  /* 0x000000000000791b */ /* 0x003fea0003800000 */
.L_x_8814:
[----:B------:R-:W-:Y:S01]  /*15b70*/  IMAD.MOV.U32 R8, RZ, RZ, 0x1 ;  /* 0x00000001ff087424 */ /* 0x000fe200078e00ff */
[----:B------:R-:W-:-:S05]  /*15b80*/  FMNMX R5, R4, R0, !PT ;  /* 0x0000000004057209 */ /* 0x000fca0007800000 */
[----:B------:R-:W-:-:S07]  /*15b90*/  IMAD.MOV.U32 R9, RZ, RZ, R5 ;  /* 0x000000ffff097224 */ /* 0x000fce00078e0005 */
[----:B------:R-:W-:Y:S05]  /*15ba0*/  WARPSYNC.COLLECTIVE R6, `(.L_x_8815) ;  /* 0x0000000006087348 */ /* 0x000fea0003c00000 */
[----:B------:R0:W1:Y:S02]  /*15bb0*/  SHFL.DOWN P0, R0, R9, R8, R7 ;  /* 0x0800000809007389 */ /* 0x0000640000000007 */
[----:B01----:R-:W-:Y:S05]  /*15bc0*/  ENDCOLLECTIVE ;  /* 0x000000000000791b */ /* 0x003fea0003800000 */
.L_x_8815:
[----:B------:R-:W-:Y:S01]  /*15bd0*/  FMNMX R5, R5, R0, !PT ;  /* 0x0000000005057209 */ /* 0x000fe20007800000 */
[----:B------:R-:W-:-:S07]  /*15be0*/  IMAD.MOV.U32 R0, RZ, RZ, 0x1f ;  /* 0x0000001fff007424 */ /* 0x000fce00078e00ff */
[----:B------:R-:W-:Y:S05]  /*15bf0*/  WARPSYNC.COLLECTIVE R6, `(.L_x_8816) ;  /* 0x0000000006087348 */ /* 0x000fea0003c00000 */
[----:B------:R0:W1:Y:S02]  /*15c00*/  SHFL.IDX P0, R0, R5, R3, R0 ;  /* 0x0000000305007389 */ /* 0x0000640000000000 */
[----:B01----:R-:W-:Y:S05]  /*15c10*/  ENDCOLLECTIVE ;  /* 0x000000000000791b */ /* 0x003fea0003800000 */
.L_x_8816:
[----:B------:R-:W-:Y:S01]  /*15c20*/  IMAD.MOV.U32 R10, RZ, RZ, R0 ;  /* 0x000000ffff0a7224 */ /* 0x000fe200078e0000 */
[----:B------:R-:W-:Y:S06]  /*15c30*/  BRA `(.L_x_8817) ;  /* 0xffffff5000bc7947 */ /* 0x000fec000383ffff */
.L_x_8457:
[----:B------:R-:W-:Y:S01]  /*15c40*/  BSSY B0, `(.L_x_8818) ;  /* 0x0000007000007945 */ /* 0x000fe20003800000 */
[----:B------:R-:W-:Y:S02]  /*15c50*/  IMAD.MOV.U32 R8, RZ, RZ, 0x10 ;  /* 0x00000010ff087424 */ /* 0x000fe400078e00ff */
[----:B------:R-:W-:Y:S02]  /*15c60*/  IMAD.MOV.U32 R7, RZ, RZ, 0x1f ;  /* 0x0000001fff077424 */ /* 0x000fe400078e00ff */
[----:B------:R-:W-:-:S07]  /*15c70*/  IMAD.MOV.U32 R6, RZ, RZ, -0x1 ;  /* 0xffffffffff067424 */ /* 0x000fce00078e00ff */
[----:B0-----:R-:W-:Y:S05]  /*15c80*/  WARPSYNC.COLLECTIVE R6, `(.L_x_8819) ;  /* 0x0000000006087348 */ /* 0x001fea0003c00000 */
[----:B------:R1:W2:Y:S02]  /*15c90*/  SHFL.DOWN P0, R0, R9, R8, R7 ;  /* 0x0800000809007389 */ /* 0x0002a40000000007 */
[----:B012---:R-:W-:Y:S05]  /*15ca0*/  ENDCOLLECTIVE ;  /* 0x000000000000791b */ /* 0x007fea0003800000 */
.L_x_8819:
[----:B------:R-:W-:Y:S05]  /*15cb0*/  BSYNC B0 ;  /* 0x0000000000007941 */ /* 0x000fea0003800000 */
.L_x_8818:
[----:B------:R-:W-:Y:S01]  /*15cc0*/  FMNMX R9, R9, R0, !PT ;  /* 0x0000000009097209 */ /* 0x000fe20007800000 */
[----:B------:R-:W-:Y:S02]  /*15cd0*/  IMAD.MOV.U32 R8, RZ, RZ, 0x8 ;  /* 0x00000008ff087424 */ /* 0x000fe400078e00ff */
[----:B------:R-:W-:Y:S02]  /*15ce0*/  IMAD.MOV.U32 R7, RZ, RZ, 0x1f ;  /* 0x0000001fff077424 */ /* 0x000fe400078e00ff */
[----:B------:R-:W-:-:S07]  /*15cf0*/  IMAD.MOV.U32 R6, RZ, RZ, -0x1 ;  /* 0xffffffffff067424 */ /* 0x000fce00078e00ff */
[----:B------:R-:W-:Y:S05]  /*15d00*/  WARPSYNC.COLLECTIVE R6, `(.L_x_8820) ;  /* 0x0000000006087348 */ /* 0x000fea0003c00000 */
[----:B------:R0:W1:Y:S02]  /*15d10*/  SHFL.DOWN P0, R0, R9, R8, R7 ;  /* 0x0800000809007389 */ /* 0x0000640000000007 */
[----:B01----:R-:W-:Y:S05]  /*15d20*/  ENDCOLLECTIVE ;  /* 0x000000000000791b */ /* 0x003fea0003800000 */
.L_x_8820:
[----:B------:R-:W-:Y:S01]  /*15d30*/  IMAD.MOV.U32 R8, RZ, RZ, 0x4 ;  /* 0x00000004ff087424 */ /* 0x000fe200078e00ff */
[----:B------:R-:W-:-:S05]  /*15d40*/  FMNMX R3, R9, R0, !PT ;  /* 0x0000000009037209 */ /* 0x000fca0007800000 */
[----:B------:R-:W-:-:S07]  /*15d50*/  IMAD.MOV.U32 R9, RZ, RZ, R3 ;  /* 0x000000ffff097224 */ /* 0x000fce00078e0003 */
[----:B------:R-:W-:Y:S05]  /*15d60*/  WARPSYNC.COLLECTIVE R6, `(.L_x_8821) ;  /* 0x0000000006087348 */ /* 0x000fea0003c00000 */
[----:B------:R0:W1:Y:S02]  /*15d70*/  SHFL.DOWN P0, R0, R9, R8, R7 ;  /* 0x0800000809007389 */ /* 0x0000640000000007 */
[----:B01----:R-:W-:Y:S05]  /*15d80*/  ENDCOLLECTIVE ;  /* 0x000000000000791b */ /* 0x003fea0003800000 */
.L_x_8821:
[----:B------:R-:W-:Y:S01]  /*15d90*/  IMAD.MOV.U32 R8, RZ, RZ, 0x2 ;  /* 0x00000002ff087424 */ /* 0x000fe200078e00ff */
[----:B------:R-:W-:Y:S01]  /*15da0*/  FMNMX R4, R3, R0, !PT ;  /* 0x0000000003047209 */ /* 0x000fe20007800000 */
[----:B------:R-:W-:-:S04]  /*15db0*/  IMAD.MOV.U32 R3, RZ, RZ, RZ ;  /* 0x000000ffff037224 */ /* 0x000fc800078e00ff */
[----:B------:R-:W-:-:S07]  /*15dc0*/  IMAD.MOV.U32 R9, RZ, RZ, R4 ;  /* 0x000000ffff097224 */ /* 0x000fce00078e0004 */
[----:B------:R-:W-:Y:S05]  /*15dd0*/  WARPSYNC.COLLECTIVE R6, `(.L_x_8822) ;  /* 0x0000000006087348 */ /* 0x000fea0003c00000 */
[----:B------:R0:W1:Y:S02]  /*15de0*/  SHFL.DOWN P0, R0, R9, R8, R7 ;  /* 0x0800000809007389 */ /* 0x0000640000000007 */
[----:B01----:R-:W-:Y:S05]  /*15df0*/  ENDCOLLECTIVE ;  /* 0x000000000000791b */ /* 0x003fea0003800000 */
.L_x_8822:
[----:B------:R-:W-:Y:S01]  /*15e00*/  IMAD.MOV.U32 R8, RZ, RZ, 0x1 ;  /* 0x00000001ff087424 */ /* 0x000fe200078e00ff */
[----:B------:R-:W-:-:S05]  /*15e10*/  FMNMX R5, R4, R0, !PT ;  /* 0x0000000004057209 */ /* 0x000fca0007800000 */
[----:B------:R-:W-:-:S07]  /*15e20*/  IMAD.MOV.U32 R9, RZ, RZ, R5 ;  /* 0x000000ffff097224 */ /* 0x000fce00078e0005 */
[----:B------:R-:W-:Y:S05]  /*15e30*/  WARPSYNC.COLLECTIVE R6, `(.L_x_8823) ;  /* 0x0000000006087348 */ /* 0x000fea0003c00000 */
[----:B------:R0:W1:Y:S02]  /*15e40*/  SHFL.DOWN P0, R0, R9, R8, R7 ;  /* 0x0800000809007389 */ /* 0x0000640000000007 */
[----:B01----:R-:W-:Y:S05]  /*15e50*/  ENDCOLLECTIVE ;  /* 0x000000000000791b */ /* 0x003fea0003800000 */
.L_x_8823:
[----:B------:R-:W-:Y:S01]  /*15e60*/  FMNMX R5, R5, R0, !PT ;  /* 0x0000000005057209 */ /* 0x000fe20007800000 */
[----:B------:R-:W-:-:S07]  /*15e70*/  IMAD.MOV.U32 R0, RZ, RZ, 0x1f ;  /* 0x0000001fff007424 */ /* 0x000fce00078e00ff */
[----:B------:R-:W-:Y:S05]  /*15e80*/  WARPSYNC.COLLECTIVE R6, `(.L_x_8824) ;  /* 0x0000000006087348 */ /* 0x000fea0003c00000 */
[----:B------:R0:W1:Y:S02]  /*15e90*/  SHFL.IDX P0, R0, R5, R3, R0 ;  /* 0x0000000305007389 */ /* 0x0000640000000000 */
[----:B01----:R-:W-:Y:S05]  /*15ea0*/  ENDCOLLECTIVE ;  /* 0x000000000000791b */ /* 0x003fea0003800000 */
.L_x_8824:
[----:B------:R-:W-:Y:S01]  /*15eb0*/  IMAD.MOV.U32 R10, RZ, RZ, R0 ;  /* 0x000000ffff0a7224 */ /* 0x000fe200078e0000 */
[----:B------:R-:W-:Y:S06]  /*15ec0*/  BRA `(.L_x_8825) ;  /* 0xffffff5400407947 */ /* 0x000fec000383ffff */
.L_x_8465:
[----:B------:R-:W-:Y:S01]  /*15ed0*/  BSSY B0, `(.L_x_8826) ;  /* 0x0000007000007945 */ /* 0x000fe20003800000 */
[----:B------:R-:W-:Y:S02]  /*15ee0*/  IMAD.MOV.U32 R8, RZ, RZ, 0x10 ;  /* 0x00000010ff087424 */ /* 0x000fe400078e00ff */
[----:B-1----:R-:W-:Y:S02]  /*15ef0*/  IMAD.MOV.U32 R7, RZ, RZ, 0x1f ;  /* 0x0000001fff077424 */ /* 0x002fe400078e00ff */
[----:B------:R-:W-:-:S07]  /*15f00*/  IMAD.MOV.U32 R6, RZ, RZ, -0x1 ;  /* 0xffffffffff067424 */ /* 0x000fce00078e00ff */
[----:B0-----:R-:W-:Y:S05]  /*15f10*/  WARPSYNC.COLLECTIVE R6, `(.L_x_8827) ;  /* 0x0000000006087348 */ /* 0x001fea0003c00000 */
[----:B------:R1:W2:Y:S02]  /*15f20*/  SHFL.DOWN P0, R0, R9, R8, R7 ;  /* 0x0800000809007389 */ /* 0x0002a40000000007 */
[----:B012---:R-:W-:Y:S05]  /*15f30*/  ENDCOLLECTIVE ;  /* 0x000000000000791b */ /* 0x007fea0003800000 */
.L_x_8827:
[----:B------:R-:W-:Y:S05]  /*15f40*/  BSYNC B0 ;  /* 0x0000000000007941 */ /* 0x000fea0003800000 */
.L_x_8826:
[----:B------:R-:W-:Y:S01]  /*15f50*/  FMNMX R9, R9, R0, !PT ;  /* 0x0000000009097209 */ /* 0x000fe20007800000 */
[----:B------:R-:W-:Y:S02]  /*15f60*/  IMAD.MOV.U32 R8, RZ, RZ, 0x8 ;  /* 0x00000008ff087424 */ /* 0x000fe400078e00ff */
[----:B------:R-:W-:Y:S02]  /*15f70*/  IMAD.MOV.U32 R7, RZ, RZ, 0x1f ;  /* 0x0000001fff077424 */ /* 0x000fe400078e00ff */
[----:B------:R-:W-:-:S07]  /*15f80*/  IMAD.MOV.U32 R6, RZ, RZ, -0x1 ;  /* 0xffffffffff067424 */ /* 0x000fce00078e00ff */
[----:B------:R-:W-:Y:S05]  /*15f90*/  WARPSYNC.COLLECTIVE R6, `(.L_x_8828) ;  /* 0x0000000006087348 */ /* 0x000fea0003c00000 */
[----:B------:R0:W1:Y:S02]  /*15fa0*/  SHFL.DOWN P0, R0, R9, R8, R7 ;  /* 0x0800000809007389 */ /* 0x0000640000000007 */
[----:B01----:R-:W-:Y:S05]  /*15fb0*/  ENDCOLLECTIVE ;  /* 0x000000000000791b */ /* 0x003fea0003800000 */
.L_x_8828:
[----:B------:R-:W-:Y:S01]  /*15fc0*/  IMAD.MOV.U32 R8, RZ, RZ, 0x4 ;  /* 0x00000004ff087424 */ /* 0x000fe200078e00ff */
[----:B------:R-:W-:-:S05]  /*15fd0*/  FMNMX R3, R9, R0, !PT ;  /* 0x0000000009037209 */ /* 0x000fca0007800000 */
[----:B------:R-:W-:-:S07]  /*15fe0*/  IMAD.MOV.U32 R9, RZ, RZ, R3 ;  /* 0x000000ffff097224 */ /* 0x000fce00078e0003 */
[----:B------:R-:W-:Y:S05]  /*15ff0*/  WARPSYNC.COLLECTIVE R6, `(.L_x_8829) ;  /* 0x0000000006087348 */ /* 0x000fea0003c00000 */
[----:B------:R0:W1:Y:S02]  /*16000*/  SHFL.DOWN P0, R0, R9, R8, R7 ;  /* 0x0800000809007389 */ /* 0x0000640000000007 */
[----:B01----:R-:W-:Y:S05]  /*16010*/  ENDCOLLECTIVE ;  /* 0x000000000000791b */ /* 0x003fea0003800000 */
.L_x_8829:
[----:B------:R-:W-:Y:S01]  /*16020*/  IMAD.MOV.U32 R8, RZ, RZ, 0x2 ;  /* 0x00000002ff087424 */ /* 0x000fe200078e00ff */
[----:B------:R-:W-:Y:S01]  /*16030*/  FMNMX R4, R3, R0, !PT ;  /* 0x0000000003047209 */ /* 0x000fe20007800000 */
[----:B------:R-:W-:-:S04]  /*16040*/  IMAD.MOV.U32 R3, RZ, RZ, RZ ;  /* 0x000000ffff037224 */ /* 0x000fc800078e00ff */
[----:B------:R-:W-:-:S07]  /*16050*/  IMAD.MOV.U32 R9, RZ, RZ, R4 ;  /* 0x000000ffff097224 */ /* 0x000fce00078e0004 */
[----:B------:R-:W-:Y:S05]  /*16060*/  WARPSYNC.COLLECTIVE R6, `(.L_x_8830) ;  /* 0x0000000006087348 */ /* 0x000fea0003c00000 */
[----:B------:R0:W1:Y:S02]  /*16070*/  SHFL.DOWN P0, R0, R9, R8, R7 ;  /* 0x0800000809007389 */ /* 0x0000640000000007 */
[----:B01----:R-:W-:Y:S05]  /*16080*/  ENDCOLLECTIVE ;  /* 0x000000000000791b */ /* 0x003fea0003800000 */
.L_x_8830:
[----:B------:R-:W-:Y:S01]  /*16090*/  IMAD.MOV.U32 R8, RZ, RZ, 0x1 ;  /* 0x00000001ff087424 */ /* 0x000fe200078e00ff */
[----:B------:R-:W-:-:S05]  /*160a0*/  FMNMX R5, R4, R0, !PT ;  /* 0x0000000004057209 */ /* 0x000fca0007800000 */
[----:B------:R-:W-:-:S07]  /*160b0*/  IMAD.MOV.U32 R9, RZ, RZ, R5 ;  /* 0x000000ffff097224 */ /* 0x000fce00078e0005 */
[----:B------:R-:W-:Y:S05]  /*160c0*/  WARPSYNC.COLLECTIVE R6, `(.L_x_8831) ;  /* 0x0000000006087348 */ /* 0x000fea0003c00000 */
[----:B------:R0:W1:Y:S02]  /*160d0*/  SHFL.DOWN P0, R0, R9, R8, R7 ;  /* 0x0800000809007389 */ /* 0x0000640000000007 */
[----:B01----:R-:W-:Y:S05]  /*160e0*/  ENDCOLLECTIVE ;  /* 0x000000000000791b */ /* 0x003fea0003800000 */
.L_x_8831:
[----:B------:R-:W-:Y:S01]  /*160f0*/  FMNMX R5, R5, R0, !PT ;  /* 0x0000000005057209 */ /* 0x000fe20007800000 */
[----:B------:R-:W-:-:S07]  /*16100*/  IMAD.MOV.U32 R0, RZ, RZ, 0x1f ;  /* 0x0000001fff007424 */ /* 0x000fce00078e00ff */
[----:B------:R-:W-:Y:S05]  /*16110*/  WARPSYNC.COLLECTIVE R6, `(.L_x_8832) ;  /* 0x0000000006087348 */ /* 0x000fea0003c00000 */
[----:B------:R0:W1:Y:S02]  /*16120*/  SHFL.IDX P0, R0, R5, R3, R0 ;  /* 0x0000000305007389 */ /* 0x0000640000000000 */
[----:B01----:R-:W-:Y:S05]  /*16130*/  ENDCOLLECTIVE ;  /* 0x000000000000791b */ /* 0x003fea0003800000 */
.L_x_8832:
[----:B------:R-:W-:Y:S01]  /*16140*/  IMAD.MOV.U32 R10, RZ, RZ, R0 ;  /* 0x000000ffff0a7224 */ /* 0x000fe200078e0000 */
[----:B------:R-:W-:Y:S06]  /*16150*/  BRA `(.L_x_8833) ;  /* 0xffffff5400c47947 */ /* 0x000fec000383ffff */
.L_x_8473:
[----:B------:R-:W-:Y:S01]  /*16160*/  BSSY B0, `(.L_x_8834) ;  /* 0x0000007000007945 */ /* 0x000fe20003800000 */
[----:B------:R-:W-:Y:S02]  /*16170*/  IMAD.MOV.U32 R8, RZ, RZ, 0x10 ;  /* 0x00000010ff087424 */ /* 0x000fe400078e00ff */
[----:B------:R-:W-:Y:S02]  /*16180*/  IMAD.MOV.U32 R7, RZ, RZ, 0x1f ;  /* 0x0000001fff077424 */ /* 0x000fe400078e00ff */
[----:B------:R-:W-:-:S07]  /*16190*/  IMAD.MOV.U32 R6, RZ, RZ, -0x1 ;  /* 0xffffffffff067424 */ /* 0x000fce00078e00ff */
[----:B0-----:R-:W-:Y:S05]  /*161a0*/  WARPSYNC.COLLECTIVE R6, `(.L_x_8835) ;  /* 0x0000000006087348 */ /* 0x001fea0003c00000 */
[----:B------:R1:W2:Y:S02]  /*161b0*/  SHFL.DOWN P0, R0, R9, R8, R7 ;  /* 0x0800000809007389 */ /* 0x0002a40000000007 */
[----:B012---:R-:W-:Y:S05]  /*161c0*/  ENDCOLLECTIVE ;  /* 0x000000000000791b */ /* 0x007fea0003800000 */
.L_x_8835:
[----:B------:R-:W-:Y:S05]  /*161d0*/  BSYNC B0 ;  /* 0x0000000000007941 */ /* 0x000fea0003800000 */
.L_x_8834:
[----:B------:R-:W-:Y:S01]  /*161e0*/  FMNMX R9, R9, R0, !PT ;  /* 0x0000000009097209 */ /* 0x000fe20007800000 */
[----:B------:R-:W-:Y:S02]  /*161f0*/  IMAD.MOV.U32 R8, RZ, RZ, 0x8 ;  /* 0x00000008ff087424 */ /* 0x000fe400078e00ff */
[----:B------:R-:W-:Y:S02]  /*16200*/  IMAD.MOV.U32 R7, RZ, RZ, 0x1f ;  /* 0x0000001fff077424 */ /* 0x000fe400078e00ff */
[----:B------:R-:W-:-:S07]  /*16210*/  IMAD.MOV.U32 R6, RZ, RZ, -0x1 ;  /* 0xffffffffff067424 */ /* 0x000fce00078e00ff */
[----:B------:R-:W-:Y:S05]  /*16220*/  WARPSYNC.COLLECTIVE R6, `(.L_x_8836) ;  /* 0x0000000006087348 */ /* 0x000fea0003c00000 */
[----:B------:R0:W1:Y:S02]  /*16230*/  SHFL.DOWN P0, R0, R9, R8, R7 ;  /* 0x0800000809007389 */ /* 0x0000640000000007 */
[----:B01----:R-:W-:Y:S05]  /*16240*/  ENDCOLLECTIVE ;  /* 0x000000000000791b */ /* 0x003fea0003800000 */
.L_x_8836:
[----:B------:R-:W-:Y:S01]  /*16250*/  IMAD.MOV.U32 R8, RZ, RZ, 0x4 ;  /* 0x00000004ff087424 */ /* 0x000fe200078e00ff */
[----:B------:R-:W-:-:S05]  /*16260*/  FMNMX R3, R9, R0, !PT ;  /* 0x0000000009037209 */ /* 0x000fca0007800000 */
[----:B------:R-:W-:-:S07]  /*16270*/  IMAD.MOV.U32 R9, RZ, RZ, R3 ;  /* 0x000000ffff097224 */ /* 0x000fce00078e0003 */
[----:B------:R-:W-:Y:S05]  /*16280*/  WARPSYNC.COLLECTIVE R6, `(.L_x_8837) ;  /* 0x0000000006087348 */ /* 0x000fea0003c00000 */
[----:B------:R0:W1:Y:S02]  /*16290*/  SHFL.DOWN P0, R0, R9, R8, R7 ;  /* 0x0800000809007389 */ /* 0x0000640000000007 */
[----:B01----:R-:W-:Y:S05]  /*162a0*/  ENDCOLLECTIVE ;  /* 0x000000000000791b */ /* 0x003fea0003800000 */
.L_x_8837:
[----:B------:R-:W-:Y:S01]  /*162b0*/  IMAD.MOV.U32 R8, RZ, RZ, 0x2 ;  /* 0x00000002ff087424 */ /* 0x000fe200078e00ff */
[----:B------:R-:W-:Y:S01]  /*162c0*/  FMNMX R5, R3, R0, !PT ;  /* 0x0000000003057209 */ /* 0x000fe20007800000 */
[----:B------:R-:W-:-:S04]  /*162d0*/  IMAD.MOV.U32 R3, RZ, RZ, RZ ;  /* 0x000000ffff037224 */ /* 0x000fc800078e00ff */
[----:B------:R-:W-:-:S07]  /*162e0*/  IMAD.MOV.U32 R9, RZ, RZ, R5 ;  /* 0x000000ffff097224 */ /* 0x000fce00078e0005 */
[----:B------:R-:W-:Y:S05]  /*162f0*/  WARPSYNC.COLLECTIVE R6, `(.L_x_8838) ;  /* 0x0000000006087348 */ /* 0x000fea0003c00000 */
[----:B------:R0:W1:Y:S02]  /*16300*/  SHFL.DOWN P0, R0, R9, R8, R7 ;  /* 0x0800000809007389 */ /* 0x0000640000000007 */
[----:B01----:R-:W-:Y:S05]  /*16310*/  ENDCOLLECTIVE ;  /* 0x000000000000791b */ /* 0x003fea0003800000 */
.L_x_8838:
[----:B------:R-:W-:Y:S01]  /*16320*/  IMAD.MOV.U32 R8, RZ, RZ, 0x1 ;  /* 0x00000001ff087424 */ /* 0x000fe200078e00ff */
[----:B------:R-:W-:-:S05]  /*16330*/  FMNMX R10, R5, R0, !PT ;  /* 0x00000000050a7209 */ /* 0x000fca0007800000 */
[----:B------:R-:W-:-:S07]  /*16340*/  IMAD.MOV.U32 R9, RZ, RZ, R10 ;  /* 0x000000ffff097224 */ /* 0x000fce00078e000a */
[----:B------:R-:W-:Y:S05]  /*16350*/  WARPSYNC.COLLECTIVE R6, `(.L_x_8839) ;  /* 0x0000000006087348 */ /* 0x000fea0003c00000 */
[----:B------:R0:W1:Y:S02]  /*16360*/  SHFL.DOWN P0, R0, R9, R8, R7 ;  /* 0x0800000809007389 */ /* 0x0000640000000007 */
[----:B01----:R-:W-:Y:S05]  /*16370*/  ENDCOLLECTIVE ;  /* 0x000000000000791b */ /* 0x003fea0003800000 */
.L_x_8839:
[----:B------:R-:W-:-:S05]  /*16380*/  FMNMX R0, R10, R0, !PT ;  /* 0x000000000a007209 */ /* 0x000fca0007800000 */
[----:B------:R-:W-:Y:S02]  /*16390*/  IMAD.MOV.U32 R5, RZ, RZ, R0 ;  /* 0x000000ffff057224 */ /* 0x000fe400078e0000 */
[----:B------:R-:W-:-:S07]  /*163a0*/  IMAD.MOV.U32 R0, RZ, RZ, 0x1f ;  /* 0x0000001fff007424 */ /* 0x000fce00078e00ff */
[----:B------:R-:W-:Y:S05]  /*163b0*/  WARPSYNC.COLLECTIVE R6, `(.L_x_8840) ;  /* 0x0000000006087348 */ /* 0x000fea0003c00000 */
[----:B------:R0:W1:Y:S02]  /*163c0*/  SHFL.IDX P0, R0, R5, R3, R0 ;  /* 0x0000000305007389 */ /* 0x0000640000000000 */
[----:B01----:R-:W-:Y:S05]  /*163d0*/  ENDCOLLECTIVE ;  /* 0x000000000000791b */ /* 0x003fea0003800000 */
.L_x_8840:
[----:B------:R-:W-:Y:S01]  /*163e0*/  IMAD.MOV.U32 R11, RZ, RZ, R0 ;  /* 0x000000ffff0b7224 */ /* 0x000fe200078e0000 */
[----:B------:R-:W-:Y:S06]  /*163f0*/  BRA `(.L_x_8841) ;  /* 0xffffff5800407947 */ /* 0x000fec000383ffff */
.L_x_8481:
[----:B------:R-:W-:Y:S01]  /*16400*/  BSSY B0, `(.L_x_8842) ;  /* 0x0000007000007945 */ /* 0x000fe20003800000 */
[----:B------:R-:W-:Y:S02]  /*16410*/  IMAD.MOV.U32 R8, RZ, RZ, 0x10 ;  /* 0x00000010ff087424 */ /* 0x000fe400078e00ff */
[----:B------:R-:W-:Y:S02]  /*16420*/  IMAD.MOV.U32 R7, RZ, RZ, 0x1f ;  /* 0x0000001fff077424 */ /* 0x000fe400078e00ff */
[----:B------:R-:W-:-:S07]  /*16430*/  IMAD.MOV.U32 R6, RZ, RZ, -0x1 ;  /* 0xffffffffff067424 */ /* 0x000fce00078e00ff */
[----:B------:R-:W-:Y:S05]  /*16440*/  WARPSYNC.COLLECTIVE R6, `(.L_x_8843) ;  /* 0x0000000006087348 */ /* 0x000fea0003c00000 */
[----:B------:R0:W1:Y:S02]  /*16450*/  SHFL.DOWN P0, R0, R9, R8, R7 ;  /* 0x0800000809007389 */ /* 0x0000640000000007 */
[----:B01----:R-:W-:Y:S05]  /*16460*/  ENDCOLLECTIVE ;  /* 0x000000000000791b */ /* 0x003fea0003800000 */
.L_x_8843:
[----:B------:R-:W-:Y:S05]  /*16470*/  BSYNC B0 ;  /* 0x0000000000007941 */ /* 0x000fea0003800000 */
.L_x_8842:
[----:B------:R-:W-:Y:S01]  /*16480*/  FMNMX R9, R9, R0, !PT ;  /* 0x0000000009097209 */ /* 0x000fe20007800000 */
[----:B------:R-:W-:Y:S02]  /*16490*/  IMAD.MOV.U32 R8, RZ, RZ, 0x8 ;  /* 0x00000008ff087424 */ /* 0x000fe400078e00ff */
[----:B------:R-:W-:Y:S02]  /*164a0*/  IMAD.MOV.U32 R7, RZ, RZ, 0x1f ;  /* 0x0000001fff077424 */ /* 0x000fe400078e00ff */
[----:B------:R-:W-:-:S07]  /*164b0*/  IMAD.MOV.U32 R6, RZ, RZ, -0x1 ;  /* 0xffffffffff067424 */ /* 0x000fce00078e00ff */
[----:B------:R-:W-:Y:S05]  /*164c0*/  WARPSYNC.COLLECTIVE R6, `(.L_x_8844) ;  /* 0x0000000006087348 */ /* 0x000fea0003c00000 */
[----:B------:R0:W1:Y:S02]  /*164d0*/  SHFL.DOWN P0, R0, R9, R8, R7 ;  /* 0x0800000809007389 */ /* 0x0000640000000007 */
[----:B01----:R-:W-:Y:S05]  /*164e0*/  ENDCOLLECTIVE ;  /* 0x000000000000791b */ /* 0x003fea0003800000 */
.L_x_8844:
[----:B------:R-:W-:Y:S01]  /*164f0*/  IMAD.MOV.U32 R8, RZ, RZ, 0x4 ;  /* 0x00000004ff087424 */ /* 0x000fe200078e00ff */
[----:B------:R-:W-:-:S05]  /*16500*/  FMNMX R3, R9, R0, !PT ;  /* 0x0000000009037209 */ /* 0x000fca0007800000 */
[----:B------:R-:W-:-:S07]  /*16510*/  IMAD.MOV.U32 R9, RZ, RZ, R3 ;  /* 0x000000ffff097224 */ /* 0x000fce00078e0003 */
[----:B------:R-:W-:Y:S05]  /*16520*/  WARPSYNC.COLLECTIVE R6, `(.L_x_8845) ;  /* 0x0000000006087348 */ /* 0x000fea0003c00000 */
[----:B------:R0:W1:Y:S02]  /*16530*/  SHFL.DOWN P0, R0, R9, R8, R7 ;  /* 0x0800000809007389 */ /* 0x0000640000000007 */
[----:B01----:R-:W-:Y:S05]  /*16540*/  ENDCOLLECTIVE ;  /* 0x000000000000791b */ /* 0x003fea0003800000 */
.L_x_8845:
[----:B------:R-:W-:Y:S01]  /*16550*/  IMAD.MOV.U32 R8, RZ, RZ, 0x2 ;  /* 0x00000002ff087424 */ /* 0x000fe200078e00ff */
[----:B------:R-:W-:Y:S01]  /*16560*/  FMNMX R5, R3, R0, !PT ;  /* 0x0000000003057209 */ /* 0x000fe20007800000 */
[----:B------:R-:W-:-:S04]  /*16570*/  IMAD.MOV.U32 R3, RZ, RZ, RZ ;  /* 0x000000ffff037224 */ /* 0x000fc800078e00ff */
[----:B------:R-:W-:-:S07]  /*16580*/  IMAD.MOV.U32 R9, RZ, RZ, R5 ;  /* 0x000000ffff097224 */ /* 0x000fce00078e0005 */
[----:B------:R-:W-:Y:S05]  /*16590*/  WARPSYNC.COLLECTIVE R6, `(.L_x_8846) ;  /* 0x0000000006087348 */ /* 0x000fea0003c00000 */
[----:B------:R0:W1:Y:S02]  /*165a0*/  SHFL.DOWN P0, R0, R9, R8, R7 ;  /* 0x0800000809007389 */ /* 0x0000640000000007 */
[----:B01----:R-:W-:Y:S05]  /*165b0*/  ENDCOLLECTIVE ;  /* 0x000000000000791b */ /* 0x003fea0003800000 */
.L_x_8846:
[----:B------:R-:W-:Y:S01]  /*165c0*/  IMAD.MOV.U32 R8, RZ, RZ, 0x1 ;  /* 0x00000001ff087424 */ /* 0x000fe200078e00ff */
[----:B------:R-:W-:-:S05]  /*165d0*/  FMNMX R10, R5, R0, !PT ;  /* 0x00000000050a7209 */ /* 0x000fca0007800000 */
[----:B------:R-:W-:-:S07]  /*165e0*/  IMAD.MOV.U32 R9, RZ, RZ, R10 ;  /* 0x000000ffff097224 */ /* 0x000fce00078e000a */
[----:B------:R-:W-:Y:S05]  /*165f0*/  WARPSYNC.COLLECTIVE R6, `(.L_x_8847) ;  /* 0x0000000006087348 */ /* 0x000fea0003c00000 */
[----:B------:R0:W1:Y:S02]  /*16600*/  SHFL.DOWN P0, R0, R9, R8, R7 ;  /* 0x0800000809007389 */ /* 0x0000640000000007 */
[----:B01----:R-:W-:Y:S05]  /*16610*/  ENDCOLLECTIVE ;  /* 0x000000000000791b */ /* 0x003fea0003800000 */
.L_x_8847:
[----:B------:R-:W-:-:S05]  /*16620*/  FMNMX R0, R10, R0, !PT ;  /* 0x000000000a007209 */ /* 0x000fca0007800000 */
[----:B------:R-:W-:Y:S02]  /*16630*/  IMAD.MOV.U32 R5, RZ, RZ, R0 ;  /* 0x000000ffff057224 */ /* 0x000fe400078e0000 */
[----:B------:R-:W-:-:S07]  /*16640*/  IMAD.MOV.U32 R0, RZ, RZ, 0x1f ;  /* 0x0000001fff007424 */ /* 0x000fce00078e00ff */
[----:B------:R-:W-:Y:S05]  /*16650*/  WARPSYNC.COLLECTIVE R6, `(.L_x_8848) ;  /* 0x0000000006087348 */ /* 0x000fea0003c00000 */
[----:B------:R0:W1:Y:S02]  /*16660*/  SHFL.IDX P0, R0, R5, R3, R0 ;  /* 0x0000000305007389 */ /* 0x0000640000000000 */
[----:B01----:R-:W-:Y:S05]  /*16670*/  ENDCOLLECTIVE ;  /* 0x000000000000791b */ /* 0x003fea0003800000 */
.L_x_8848:
[----:B------:R-:W-:Y:S01]  /*16680*/  IMAD.MOV.U32 R11, RZ, RZ, R0 ;  /* 0x000000ffff0b7224 */ /* 0x000fe200078e0000 */
[----:B------:R-:W-:Y:S06]  /*16690*/  BRA `(.L_x_8849) ;  /* 0xffffff5800bc7947 */ /* 0x000fec000383ffff */
.L_x_8488:
[----:B------:R-:W-:Y:S01]  /*166a0*/  BSSY B0, `(.L_x_8850) ;  /* 0x0000007000007945 */ /* 0x000fe20003800000 */
[----:B------:R-:W-:Y:S02]  /*166b0*/  IMAD.MOV.U32 R8, RZ, RZ, 0x10 ;  /* 0x00000010ff087424 */ /* 0x000fe400078e00ff */
[----:B------:R-:W-:Y:S02]  /*166c0*/  IMAD.MOV.U32 R7, RZ, RZ, 0x1f ;  /* 0x0000001fff077424 */ /* 0x000fe400078e00ff */
[----:B------:R-:W-:-:S07]  /*166d0*/  IMAD.MOV.U32 R6, RZ, RZ, -0x1 ;  /* 0xffffffffff067424 */ /* 0x000fce00078e00ff */
[----:B-12---:R-:W-:Y:S05]  /*166e0*/  WARPSYNC.COLLECTIVE R6, `(.L_x_8851) ;  /* 0x0000000006087348 */ /* 0x006fea0003c00000 */
[----:B-1----:R0:W1:Y:S02]  /*166f0*/  SHFL.DOWN P0, R0, R9, R8, R7 ;  /* 0x0800000809007389 */ /* 0x0020640000000007 */
[----:B012---:R-:W-:Y:S05]  /*16700*/  ENDCOLLECTIVE ;  /* 0x000000000000791b */ /* 0x007fea0003800000 */
.L_x_8851:
[----:B------:R-:W-:Y:S05]  /*16710*/  BSYNC B0 ;  /* 0x0000000000007941 */ /* 0x000fea0003800000 */
.L_x_8850:
[----:B------:R-:W-:Y:S01]  /*16720*/  FMNMX R9, R9, R0, !PT ;  /* 0x0000000009097209 */ /* 0x000fe20007800000 */
[----:B------:R-:W-:Y:S02]  /*16730*/  IMAD.MOV.U32 R8, RZ, RZ, 0x8 ;  /* 0x00000008ff087424 */ /* 0x000fe400078e00ff */
[----:B------:R-:W-:Y:S02]  /*16740*/  IMAD.MOV.U32 R7, RZ, RZ, 0x1f ;  /* 0x0000001fff077424 */ /* 0x000fe400078e00ff */
[----:B------:R-:W-:-:S07]  /*16750*/  IMAD.MOV.U32 R6, RZ, RZ, -0x1 ;  /* 0xffffffffff067424 */ /* 0x000fce00078e00ff */
[----:B------:R-:W-:Y:S05]  /*16760*/  WARPSYNC.COLLECTIVE R6, `(.L_x_8852) ;  /* 0x0000000006087348 */ /* 0x000fea0003c00000 */
[----:B------:R0:W1:Y:S02]  /*16770*/  SHFL.DOWN P0, R0, R9, R8, R7 ;  /* 0x0800000809007389 */ /* 0x0000640000000007 */
[----:B01----:R-:W-:Y:S05]  /*16780*/  ENDCOLLECTIVE ;  /* 0x000000000000791b */ /* 0x003fea0003800000 */
.L_x_8852:
[----:B------:R-:W-:Y:S01]  /*16790*/  IMAD.MOV.U32 R8, RZ, RZ, 0x4 ;  /* 0x00000004ff087424 */ /* 0x000fe200078e00ff */
[----:B------:R-:W-:-:S05]  /*167a0*/  FMNMX R3, R9, R0, !PT ;  /* 0x0000000009037209 */ /* 0x000fca0007800000 */
[----:B------:R-:W-:-:S07]  /*167b0*/  IMAD.MOV.U32 R9, RZ, RZ, R3 ;  /* 0x000000ffff097224 */ /* 0x000fce00078e0003 */
[----:B------:R-:W-:Y:S05]  /*167c0*/  WARPSYNC.COLLECTIVE R6, `(.L_x_8853) ;  /* 0x0000000006087348 */ /* 0x000fea0003c00000 */
[----:B------:R0:W1:Y:S02]  /*167d0*/  SHFL.DOWN P0, R0, R9, R8, R7 ;  /* 0x0800000809007389 */ /* 0x0000640000000007 */
[----:B01----:R-:W-:Y:S05]  /*167e0*/  ENDCOLLECTIVE ;  /* 0x000000000000791b */ /* 0x003fea0003800000 */
.L_x_8853:
[----:B------:R-:W-:Y:S01]  /*167f0*/  IMAD.MOV.U32 R8, RZ, RZ, 0x2 ;  /* 0x00000002ff087424 */ /* 0x000fe200078e00ff */
[----:B------:R-:W-:Y:S01]  /*16800*/  FMNMX R5, R3, R0, !PT ;  /* 0x0000000003057209 */ /* 0x000fe20007800000 */
[----:B------:R-:W-:-:S04]  /*16810*/  IMAD.MOV.U32 R3, RZ, RZ, RZ ;  /* 0x000000ffff037224 */ /* 0x000fc800078e00ff */
[----:B------:R-:W-:-:S07]  /*16820*/  IMAD.MOV.U32 R9, RZ, RZ, R5 ;  /* 0x000000ffff097224 */ /* 0x000fce00078e0005 */
[----:B------:R-:W-:Y:S05]  /*16830*/  WARPSYNC.COLLECTIVE R6, `(.L_x_8854) ;  /* 0x0000000006087348 */ /* 0x000fea0003c00000 */
[----:B------:R0:W1:Y:S02]  /*16840*/  SHFL.DOWN P0, R0, R9, R8, R7 ;  /* 0x0800000809007389 */ /* 0x0000640000000007 */
[----:B01----:R-:W-:Y:S05]  /*16850*/  ENDCOLLECTIVE ;  /* 0x000000000000791b */ /* 0x003fea0003800000 */
.L_x_8854:
[----:B------:R-:W-:Y:S01]  /*16860*/  IMAD.MOV.U32 R8, RZ, RZ, 0x1 ;  /* 0x00000001ff087424 */ /* 0x000fe200078e00ff */
[----:B------:R-:W-:-:S05]  /*16870*/  FMNMX R10, R5, R0, !PT ;  /* 0x00000000050a7209 */ /* 0x000fca0007800000 */
[----:B------:R-:W-:-:S07]  /*16880*/  IMAD.MOV.U32 R9, RZ, RZ, R10 ;  /* 0x000000ffff097224 */ /* 0x000fce00078e000a */
[----:B------:R-:W-:Y:S05]  /*16890*/  WARPSYNC.COLLECTIVE R6, `(.L_x_8855) ;  /* 0x0000000006087348 */ /* 0x000fea0003c00000 */
[----:B------:R0:W1:Y:S02]  /*168a0*/  SHFL.DOWN P0, R0, R9, R8, R7 ;  /* 0x0800000809007389 */ /* 0x0000640000000007 */
[----:B01----:R-:W-:Y:S05]  /*168b0*/  ENDCOLLECTIVE ;  /* 0x000000000000791b */ /* 0x003fea0003800000 */
.L_x_8855:
[----:B------:R-:W-:-:S05]  /*168c0*/  FMNMX R0, R10, R0, !PT ;  /* 0x000000000a007209 */ /* 0x000fca0007800000 */
[----:B------:R-:W-:Y:S02]  /*168d0*/  IMAD.MOV.U32 R5, RZ, RZ, R0 ;  /* 0x000000ffff057224 */ /* 0x000fe400078e0000 */
[----:B------:R-:W-:-:S07]  /*168e0*/  IMAD.MOV.U32 R0, RZ, RZ, 0x1f ;  /* 0x0000001fff007424 */ /* 0x000fce00078e00ff */
[----:B------:R-:W-:Y:S05]  /*168f0*/  WARPSYNC.COLLECTIVE R6, `(.L_x_8856) ;  /* 0x0000000006087348 */ /* 0x000fea0003c00000 */
[----:B------:R0:W1:Y:S02]  /*16900*/  SHFL.IDX P0, R0, R5, R3, R0 ;  /* 0x0000000305007389 */ /* 0x0000640000000000 */
[----:B01----:R-:W-:Y:S05]  /*16910*/  ENDCOLLECTIVE ;  /* 0x000000000000791b */ /* 0x003fea0003800000 */
.L_x_8856:
[----:B------:R-:W-:Y:S01]  /*16920*/  IMAD.MOV.U32 R11, RZ, RZ, R0 ;  /* 0x000000ffff0b7224 */ /* 0x000fe200078e0000 */
[----:B------:R-:W-:Y:S06]  /*16930*/  BRA `(.L_x_8857) ;  /* 0xffffff5c002c7947 */ /* 0x000fec000383ffff */
.L_x_8496:
[----:B------:R-:W-:Y:S01]  /*16940*/  BSSY B0, `(.L_x_8858) ;  /* 0x0000007000007945 */ /* 0x000fe20003800000 */
[----:B------:R-:W-:Y:S02]  /*16950*/  IMAD.MOV.U32 R8, RZ, RZ, 0x10 ;  /* 0x00000010ff087424 */ /* 0x000fe400078e00ff */
[----:B-1----:R-:W-:Y:S02]  /*16960*/  IMAD.MOV.U32 R7, RZ, RZ, 0x1f ;  /* 0x0000001fff077424 */ /* 0x002fe400078e00ff */
[----:B------:R-:W-:-:S07]  /*16970*/  IMAD.MOV.U32 R6, RZ, RZ, -0x1 ;  /* 0xffffffffff067424 */ /* 0x000fce00078e00ff */
[----:B--2---:R-:W-:Y:S05]  /*16980*/  WARPSYNC.COLLECTIVE R6, `(.L_x_8859) ;  /* 0x0000000006087348 */ /* 0x004fea0003c00000 */
[----:B------:R0:W1:Y:S02]  /*16990*/  SHFL.DOWN P0, R0, R9, R8, R7 ;  /* 0x0800000809007389 */ /* 0x0000640000000007 */
[----:B012---:R-:W-:Y:S05]  /*169a0*/  ENDCOLLECTIVE ;  /* 0x000000000000791b */ /* 0x007fea0003800000 */
.L_x_8859:
[----:B------:R-:W-:Y:S05]  /*169b0*/  BSYNC B0 ;  /* 0x0000000000007941 */ /* 0x000fea0003800000 */
.L_x_8858:
[----:B------:R-:W-:Y:S01]  /*169c0*/  FMNMX R9, R9, R0, !PT ;  /* 0x0000000009097209 */ /* 0x000fe20007800000 */
[----:B------:R-:W-:Y:S02]  /*169d0*/  IMAD.MOV.U32 R8, RZ, RZ, 0x8 ;  /* 0x00000008ff087424 */ /* 0x000fe400078e00ff */
[----:B------:R-:W-:Y:S02]  /*169e0*/  IMAD.MOV.U32 R7, RZ, RZ, 0x1f ;  /* 0x0000001fff077424 */ /* 0x000fe400078e00ff */
[----:B------:R-:W-:-:S07]  /*169f0*/  IMAD.MOV.U32 R6, RZ, RZ, -0x1 ;  /* 0xffffffffff067424 */ /* 0x000fce00078e00ff */
[----:B------:R-:W-:Y:S05]  /*16a00*/  WARPSYNC.COLLECTIVE R6, `(.L_x_8860) ;  /* 0x0000000006087348 */ /* 0x000fea0003c00000 */
[----:B------:R0:W1:Y:S02]  /*16a10*/  SHFL.DOWN P0, R0, R9, R8, R7 ;  /* 0x0800000809007389 */ /* 0x0000640000000007 */
[----:B01----:R-:W-:Y:S05]  /*16a20*/  ENDCOLLECTIVE ;  /* 0x000000000000791b */ /* 0x003fea0003800000 */
.L_x_8860:
[----:B------:R-:W-:Y:S01]  /*16a30*/  IMAD.MOV.U32 R8, RZ, RZ, 0x4 ;  /* 0x00000004ff087424 */ /* 0x000fe200078e00ff */
[----:B------:R-:W-:-:S05]  /*16a40*/  FMNMX R3, R9, R0, !PT ;  /* 0x0000000009037209 */ /* 0x000fca0007800000 */
[----:B------:R-:W-:-:S07]  /*16a50*/  IMAD.MOV.U32 R9, RZ, RZ, R3 ;  /* 0x000000ffff097224 */ /* 0x000fce00078e0003 */
[----:B------:R-:W-:Y:S05]  /*16a60*/  WARPSYNC.COLLECTIVE R6, `(.L_x_8861) ;  /* 0x0000000006087348 */ /* 0x000fea0003c00000 */
[----:B------:R0:W1:Y:S02]  /*16a70*/  SHFL.DOWN P0, R0, R9, R8, R7 ;  /* 0x0800000809007389 */ /* 0x0000640000000007 */
[----:B01----:R-:W-:Y:S05]  /*16a80*/  ENDCOLLECTIVE ;  /* 0x000000000000791b */ /* 0x003fea0003800000 */
.L_x_8861:
[----:B------:R-:W-:Y:S01]  /*16a90*/  IMAD.MOV.U32 R8, RZ, RZ, 0x2 ;  /* 0x00000002ff087424 */ /* 0x000fe200078e00ff */
[----:B------:R-:W-:Y:S01]  /*16aa0*/  FMNMX R4, R3, R0, !PT ;  /* 0x0000000003047209 */ /* 0x000fe20007800000 */
[----:B------:R-:W-:-:S04]  /*16ab0*/  IMAD.MOV.U32 R3, RZ, RZ, RZ ;  /* 0x000000ffff037224 */ /* 0x000fc800078e00ff */
[----:B------:R-:W-:-:S07]  /*16ac0*/  IMAD.MOV.U32 R9, RZ, RZ, R4 ;  /* 0x000000ffff097224 */ /* 0x000fce00078e0004 */
[----:B------:R-:W-:Y:S05]  /*16ad0*/  WARPSYNC.COLLECTIVE R6, `(.L_x_8862) ;  /* 0x0000000006087348 */ /* 0x000fea0003c00000 */
[----:B------:R0:W1:Y:S02]  /*16ae0*/  SHFL.DOWN P0, R0, R9, R8, R7 ;  /* 0x0800000809007389 */ /* 0x0000640000000007 */
[----:B01----:R-:W-:Y:S05]  /*16af0*/  ENDCOLLECTIVE ;  /* 0x000000000000791b */ /* 0x003fea0003800000 */
.L_x_8862:
[----:B------:R-:W-:Y:S01]  /*16b00*/  IMAD.MOV.U32 R8, RZ, RZ, 0x1 ;  /* 0x00000001ff087424 */ /* 0x000fe200078e00ff */
[----:B------:R-:W-:-:S05]  /*16b10*/  FMNMX R5, R4, R0, !PT ;  /* 0x0000000004057209 */ /* 0x000fca0007800000 */
[----:B------:R-:W-:-:S07]  /*16b20*/  IMAD.MOV.U32 R9, RZ, RZ, R5 ;  /* 0x000000ffff097224 */ /* 0x000fce00078e0005 */
[----:B------:R-:W-:Y:S05]  /*16b30*/  WARPSYNC.COLLECTIVE R6, `(.L_x_8863) ;  /* 0x0000000006087348 */ /* 0x000fea0003c00000 */
[----:B------:R0:W1:Y:S02]  /*16b40*/  SHFL.DOWN P0, R0, R9, R8, R7 ;  /* 0x0800000809007389 */ /* 0x0000640000000007 */
[----:B01----:R-:W-:Y:S05]  /*16b50*/  ENDCOLLECTIVE ;  /* 0x000000000000791b */ /* 0x003fea0003800000 */
.L_x_8863:
[----:B------:R-:W-:Y:S01]  /*16b60*/  FMNMX R5, R5, R0, !PT ;  /* 0x0000000005057209 */ /* 0x000fe20007800000 */
[----:B------:R-:W-:-:S07]  /*16b70*/  IMAD.MOV.U32 R0, RZ, RZ, 0x1f ;  /* 0x0000001fff007424 */ /* 0x000fce00078e00ff */
[----:B------:R-:W-:Y:S05]  /*16b80*/  WARPSYNC.COLLECTIVE R6, `(.L_x_8864) ;  /* 0x0000000006087348 */ /* 0x000fea0003c00000 */
[----:B------:R0:W1:Y:S02]  /*16b90*/  SHFL.IDX P0, R0, R5, R3, R0 ;  /* 0x0000000305007389 */ /* 0x0000640000000000 */
[----:B01----:R-:W-:Y:S05]  /*16ba0*/  ENDCOLLECTIVE ;  /* 0x000000000000791b */ /* 0x003fea0003800000 */
.L_x_8864:
[----:B------:R-:W-:Y:S01]  /*16bb0*/  IMAD.MOV.U32 R10, RZ, RZ, R0 ;  /* 0x000000ffff0a7224 */ /* 0x000fe200078e0000 */
[----:B------:R-:W-:Y:S06]  /*16bc0*/  BRA `(.L_x_8865) ;  /* 0xffffff5c00987947 */ /* 0x000fec000383ffff */
.L_x_8504:
[----:B------:R-:W-:Y:S01]  /*16bd0*/  BSSY B0, `(.L_x_8866) ;  /* 0x0000007000007945 */ /* 0x000fe20003800000 */
[----:B------:R-:W-:Y:S02]  /*16be0*/  IMAD.MOV.U32 R8, RZ, RZ, 0x10 ;  /* 0x00000010ff087424 */ /* 0x000fe400078e00ff */
[----:B------:R-:W-:Y:S02]  /*16bf0*/  IMAD.MOV.U32 R7, RZ, RZ, 0x1f ;  /* 0x0000001fff077424 */ /* 0x000fe400078e00ff */
[----:B------:R-:W-:-:S07]  /*16c00*/  IMAD.MOV.U32 R6, RZ, RZ, -0x1 ;  /* 0xffffffffff067424 */ /* 0x000fce00078e00ff */
[----:B0-2---:R-:W-:Y:S05]  /*16c10*/  WARPSYNC.COLLECTIVE R6, `(.L_x_8867) ;  /* 0x0000000006087348 */ /* 0x005fea0003c00000 */
[----:B------:R1:W3:Y:S02]  /*16c20*/  SHFL.DOWN P0, R0, R9, R8, R7 ;  /* 0x0800000809007389 */ /* 0x0002e40000000007 */
[----:B0123--:R-:W-:Y:S05]  /*16c30*/  ENDCOLLECTIVE ;  /* 0x000000000000791b */ /* 0x00ffea0003800000 */
.L_x_8867:
[----:B------:R-:W-:Y:S05]  /*16c40*/  BSYNC B0 ;  /* 0x0000000000007941 */ /* 0x000fea0003800000 */
.L_x_8866:
[----:B------:R-:W-:Y:S01]  /*16c50*/  FMNMX R9, R9, R0, !PT ;  /* 0x0000000009097209 */ /* 0x000fe20007800000 */
[----:B------:R-:W-:Y:S02]  /*16c60*/  IMAD.MOV.U32 R8, RZ, RZ, 0x8 ;  /* 0x00000008ff087424 */ /* 0x000fe400078e00ff */
[----:B------:R-:W-:Y:S02]  /*16c70*/  IMAD.MOV.U32 R7, RZ, RZ, 0x1f ;  /* 0x0000001fff077424 */ /* 0x000fe400078e00ff */
[----:B------:R-:W-:-:S07]  /*16c80*/  IMAD.MOV.U32 R6, RZ, RZ, -0x1 ;  /* 0xffffffffff067424 */ /* 0x000fce00078e00ff */
[----:B------:R-:W-:Y:S05]  /*16c90*/  WARPSYNC.COLLECTIVE R6, `(.L_x_8868) ;  /* 0x0000000006087348 */ /* 0x000fea0003c00000 */
[----:B------:R0:W1:Y:S02]  /*16ca0*/  SHFL.DOWN P0, R0, R9, R8, R7 ;  /* 0x0800000809007389 */ /* 0x0000640000000007 */
[----:B01----:R-:W-:Y:S05]  /*16cb0*/  ENDCOLLECTIVE ;  /* 0x000000000000791b */ /* 0x003fea0003800000 */
.L_x_8868:
[----:B------:R-:W-:Y:S01]  /*16cc0*/  IMAD.MOV.U32 R8, RZ, RZ, 0x4 ;  /* 0x00000004ff087424 */ /* 0x000fe200078e00ff */
[----:B------:R-:W-:-:S05]  /*16cd0*/  FMNMX R3, R9, R0, !PT ;  /* 0x0000000009037209 */ /* 0x000fca0007800000 */
[----:B------:R-:W-:-:S07]  /*16ce0*/  IMAD.MOV.U32 R9, RZ, RZ, R3 ;  /* 0x000000ffff097224 */ /* 0x000fce00078e0003 */
[----:B------:R-:W-:Y:S05]  /*16cf0*/  WARPSYNC.COLLECTIVE R6, `(.L_x_8869) ;  /* 0x0000000006087348 */ /* 0x000fea0003c00000 */
[----:B------:R0:W1:Y:S02]  /*16d00*/  SHFL.DOWN P0, R0, R9, R8, R7 ;  /* 0x0800000809007389 */ /* 0x0000640000000007 */
[----:B01----:R-:W-:Y:S05]  /*16d10*/  ENDCOLLECTIVE ;  /* 0x000000000000791b */ /* 0x003fea0003800000 */
.L_x_8869:
[----:B------:R-:W-:Y:S01]  /*16d20*/  IMAD.MOV.U32 R8, RZ, RZ, 0x2 ;  /* 0x00000002ff087424 */ /* 0x000fe200078e00ff */
[----:B------:R-:W-:Y:S01]  /*16d30*/  FMNMX R4, R3, R0, !PT ;  /* 0x0000000003047209 */ /* 0x000fe20007800000 */
[----:B------:R-:W-:-:S04]  /*16d40*/  IMAD.MOV.U32 R3, RZ, RZ, RZ ;  /* 0x000000ffff037224 */ /* 0x000fc800078e00ff */
[----:B------:R-:W-:-:S07]  /*16d50*/  IMAD.MOV.U32 R9, RZ, RZ, R4 ;  /* 0x000000ffff097224 */ /* 0x000fce00078e0004 */
[----:B------:R-:W-:Y:S05]  /*16d60*/  WARPSYNC.COLLECTIVE R6, `(.L_x_8870) ;  /* 0x0000000006087348 */ /* 0x000fea0003c00000 */
[----:B------:R0:W1:Y:S02]  /*16d70*/  SHFL.DOWN P0, R0, R9, R8, R7 ;  /* 0x0800000809007389 */ /* 0x0000640000000007 */
[----:B01----:R-:W-:Y:S05]  /*16d80*/  ENDCOLLECTIVE ;  /* 0x000000000000791b */ /* 0x003fea0003800000 */
.L_x_8870:
[----:B------:R-:W-:Y:S01]  /*16d90*/  IMAD.MOV.U32 R8, RZ, RZ, 0x1 ;  /* 0x00000001ff087424 */ /* 0x000fe200078e00ff */
[----:B------:R-:W-:-:S05]  /*16da0*/  FMNMX R5, R4, R0, !PT ;  /* 0x0000000004057209 */ /* 0x000fca0007800000 */
[----:B------:R-:W-:-:S07]  /*16db0*/  IMAD.MOV.U32 R9, RZ, RZ, R5 ;  /* 0x000000ffff097224 */ /* 0x000fce00078e0005 */
[----:B------:R-:W-:Y:S05]  /*16dc0*/  WARPSYNC.COLLECTIVE R6, `(.L_x_8871) ;  /* 0x0000000006087348 */ /* 0x000fea0003c00000 */
[----:B------:R0:W1:Y:S02]  /*16dd0*/  SHFL.DOWN P0, R0, R9, R8, R7 ;  /* 0x0800000809007389 */ /* 0x0000640000000007 */
[----:B01----:R-:W-:Y:S05]  /*16de0*/  ENDCOLLECTIVE ;  /* 0x000000000000791b */ /* 0x003fea0003800000 */
.L_x_8871:
[----:B------:R-:W-:Y:S01]  /*16df0*/  FMNMX R5, R5, R0, !PT ;  /* 0x0000000005057209 */ /* 0x000fe20007800000 */
[----:B------:R-:W-:-:S07]  /*16e00*/  IMAD.MOV.U32 R0, RZ, RZ, 0x1f ;  /* 0x0000001fff007424 */ /* 0x000fce00078e00ff */
[----:B------:R-:W-:Y:S05]  /*16e10*/  WARPSYNC.COLLECTIVE R6, `(.L_x_8872) ;  /* 0x0000000006087348 */ /* 0x000fea0003c00000 */
[----:B------:R0:W1:Y:S02]  /*16e20*/  SHFL.IDX P0, R0, R5, R3, R0 ;  /* 0x0000000305007389 */ /* 0x0000640000000000 */
[----:B01----:R-:W-:Y:S05]  /*16e30*/  ENDCOLLECTIVE ;  /* 0x000000000000791b */ /* 0x003fea0003800000 */
.L_x_8872:
[----:B------:R-:W-:Y:S01]  /*16e40*/  IMAD.MOV.U32 R10, RZ, RZ, R0 ;  /* 0x000000ffff0a7224 */ /* 0x000fe200078e0000 */
[----:B------:R-:W-:Y:S06]  /*16e50*/  BRA `(.L_x_8873) ;  /* 0xffffff60001c7947 */ /* 0x000fec000383ffff */
.L_x_8512:
[----:B------:R-:W-:Y:S01]  /*16e60*/  BSSY B0, `(.L_x_8874) ;  /* 0x0000007000007945 */ /* 0x000fe20003800000 */
[----:B------:R-:W-:Y:S02]  /*16e70*/  IMAD.MOV.U32 R8, RZ, RZ, 0x10 ;  /* 0x00000010ff087424 */ /* 0x000fe400078e00ff */
[----:B-1----:R-:W-:Y:S02]  /*16e80*/  IMAD.MOV.U32 R7, RZ, RZ, 0x1f ;  /* 0x0000001fff077424 */ /* 0x002fe400078e00ff */
[----:B------:R-:W-:-:S07]  /*16e90*/  IMAD.MOV.U32 R6, RZ, RZ, -0x1 ;  /* 0xffffffffff067424 */ /* 0x000fce00078e00ff */
[----:B0-2---:R-:W-:Y:S05]  /*16ea0*/  WARPSYNC.COLLECTIVE R6, `(.L_x_8875) ;  /* 0x0000000006087348 */ /* 0x005fea0003c00000 */
[----:B------:R1:W3:Y:S02]  /*16eb0*/  SHFL.DOWN P0, R0, R9, R8, R7 ;  /* 0x0800000809007389 */ /* 0x0002e40000000007 */
[----:B0123--:R-:W-:Y:S05]  /*16ec0*/  ENDCOLLECTIVE ;  /* 0x000000000000791b */ /* 0x00ffea0003800000 */
.L_x_8875:
[----:B------:R-:W-:Y:S05]  /*16ed0*/  BSYNC B0 ;  /* 0x0000000000007941 */ /* 0x000fea0003800000 */
.L_x_8874:
[----:B------:R-:W-:Y:S01]  /*16ee0*/  FMNMX R9, R9, R0, !PT ;  /* 0x0000000009097209 */ /* 0x000fe20007800000 */
[----:B------:R-:W-:Y:S02]  /*16ef0*/  IMAD.MOV.U32 R8, RZ, RZ, 0x8 ;  /* 0x00000008ff087424 */ /* 0x000fe400078e00ff */
[----:B------:R-:W-:Y:S02]  /*16f00*/  IMAD.MOV.U32 R7, RZ, RZ, 0x1f ;  /* 0x0000001fff077424 */ /* 0x000fe400078e00ff */
[----:B------:R-:W-:-:S07]  /*16f10*/  IMAD.MOV.U32 R6, RZ, RZ, -0x1 ;  /* 0xffffffffff067424 */ /* 0x000fce00078e00ff */
[----:B------:R-:W-:Y:S05]  /*16f20*/  WARPSYNC.COLLECTIVE R6, `(.L_x_8876) ;  /* 0x0000000006087348 */ /* 0x000fea0003c00000 */
[----:B------:R0:W1:Y:S02]  /*16f30*/  SHFL.DOWN P0, R0, R9, R8, R7 ;  /* 0x0800000809007389 */ /* 0x0000640000000007 */
[----:B01----:R-:W-:Y:S05]  /*16f40*/  ENDCOLLECTIVE ;  /* 0x000000000000791b */ /* 0x003fea0003800000 */
.L_x_8876:
[----:B------:R-:W-:Y:S01]  /*16f50*/  IMAD.MOV.U32 R8, RZ, RZ, 0x4 ;  /* 0x00000004ff087424 */ /* 0x000fe200078e00ff */
[----:B------:R-:W-:-:S05]  /*16f60*/  FMNMX R3, R9, R0, !PT ;  /* 0x0000000009037209 */ /* 0x000fca0007800000 */
[----:B------:R-:W-:-:S07]  /*16f70*/  IMAD.MOV.U32 R9, RZ, RZ, R3 ;  /* 0x000000ffff097224 */ /* 0x000fce00078e0003 */
[----:B------:R-:W-:Y:S05]  /*16f80*/  WARPSYNC.COLLECTIVE R6, `(.L_x_8877) ;  /* 0x0000000006087348 */ /* 0x000fea0003c00000 */
[----:B------:R0:W1:Y:S02]  /*16f90*/  SHFL.DOWN P0, R0, R9, R8, R7 ;  /* 0x0800000809007389 */ /* 0x0000640000000007 */
[----:B01----:R-:W-:Y:S05]  /*16fa0*/  ENDCOLLECTIVE ;  /* 0x000000000000791b */ /* 0x003fea0003800000 */
.L_x_8877:
[----:B------:R-:W-:Y:S01]  /*16fb0*/  IMAD.MOV.U32 R8, RZ, RZ, 0x2 ;  /* 0x00000002ff087424 */ /* 0x000fe200078e00ff */
[----:B------:R-:W-:Y:S01]  /*16fc0*/  FMNMX R4, R3, R0, !PT ;  /* 0x0000000003047209 */ /* 0x000fe20007800000 */
[----:B------:R-:W-:-:S04]  /*16fd0*/  IMAD.MOV.U32 R3, RZ, RZ, RZ ;  /* 0x000000ffff037224 */ /* 0x000fc800078e00ff */
[----:B------:R-:W-:-:S07]  /*16fe0*/  IMAD.MOV.U32 R9, RZ, RZ, R4 ;  /* 0x000000ffff097224 */ /* 0x000fce00078e0004 */
[----:B------:R-:W-:Y:S05]  /*16ff0*/  WARPSYNC.COLLECTIVE R6, `(.L_x_8878) ;  /* 0x0000000006087348 */ /* 0x000fea0003c00000 */
[----:B------:R0:W1:Y:S02]  /*17000*/  SHFL.DOWN P0, R0, R9, R8, R7 ;  /* 0x0800000809007389 */ /* 0x0000640000000007 */
[----:B01----:R-:W-:Y:S05]  /*17010*/  ENDCOLLECTIVE ;  /* 0x000000000000791b */ /* 0x003fea0003800000 */
.L_x_8878:
[----:B------:R-:W-:Y:S01]  /*17020*/  IMAD.MOV.U32 R8, RZ, RZ, 0x1 ;  /* 0x00000001ff087424 */ /* 0x000fe200078e00ff */
[----:B------:R-:W-:-:S05]  /*17030*/  FMNMX R5, R4, R0, !PT ;  /* 0x0000000004057209 */ /* 0x000fca0007800000 */
[----:B------:R-:W-:-:S07]  /*17040*/  IMAD.MOV.U32 R9, RZ, RZ, R5 ;  /* 0x000000ffff097224 */ /* 0x000fce00078e0005 */
[----:B------:R-:W-:Y:S05]  /*17050*/  WARPSYNC.COLLECTIVE R6, `(.L_x_8879) ;  /* 0x0000000006087348 */ /* 0x000fea0003c00000 */
[----:B------:R0:W1:Y:S02]  /*17060*/  SHFL.DOWN P0, R0, R9, R8, R7 ;  /* 0x0800000809007389 */ /* 0x0000640000000007 */
[----:B01----:R-:W-:Y:S05]  /*17070*/  ENDCOLLECTIVE ;  /* 0x000000000000791b */ /* 0x003fea0003800000 */
.L_x_8879:
[----:B------:R-:W-:Y:S01]  /*17080*/  FMNMX R5, R5, R0, !PT ;  /* 0x0000000005057209 */ /* 0x000fe20007800000 */
[----:B------:R-:W-:-:S07]  /*17090*/  IMAD.MOV.U32 R0, RZ, RZ, 0x1f ;  /* 0x0000001fff007424 */ /* 0x000fce00078e00ff */
[----:B------:R-:W-:Y:S05]  /*170a0*/  WARPSYNC.COLLECTIVE R6, `(.L_x_8880) ;  /* 0x0000000006087348 */ /* 0x000fea0003c00000 */
[----:B------:R0:W1:Y:S02]  /*170b0*/  SHFL.IDX P0, R0, R5, R3, R0 ;  /* 0x0000000305007389 */ /* 0x0000640000000000 */
[----:B01----:R-:W-:Y:S05]  /*170c0*/  ENDCOLLECTIVE ;  /* 0x000000000000791b */ /* 0x003fea0003800000 */
.L_x_8880:
[----:B------:R-:W-:Y:S01]  /*170d0*/  IMAD.MOV.U32 R10, RZ, RZ, R0 ;  /* 0x000000ffff0a7224 */ /* 0x000fe200078e0000 */
[----:B------:R-:W-:Y:S06]  /*170e0*/  BRA `(.L_x_8881) ;  /* 0xffffff6000a47947 */ /* 0x000fec000383ffff */
.L_x_8520:
[----:B------:R-:W-:Y:S01]  /*170f0*/  BSSY B0, `(.L_x_8882) ;  /* 0x0000007000007945 */ /* 0x000fe20003800000 */
[----:B------:R-:W-:Y:S02]  /*17100*/  IMAD.MOV.U32 R8, RZ, RZ, 0x10 ;  /* 0x00000010ff087424 */ /* 0x000fe400078e00ff */
[----:B------:R-:W-:Y:S02]  /*17110*/  IMAD.MOV.U32 R7, RZ, RZ, 0x1f ;  /* 0x0000001fff077424 */ /* 0x000fe400078e00ff */
[----:B------:R-:W-:-:S07]  /*17120*/  IMAD.MOV.U32 R6, RZ, RZ, -0x1 ;  /* 0xffffffffff067424 */ /* 0x000fce00078e00ff */
[----:B0-2---:R-:W-:Y:S05]  /*17130*/  WARPSYNC.COLLECTIVE R6, `(.L_x_8883) ;  /* 0x0000000006087348 */ /* 0x005fea0003c00000 */
[----:B------:R1:W3:Y:S02]  /*17140*/  SHFL.DOWN P0, R0, R9, R8, R7 ;  /* 0x0800000809007389 */ /* 0x0002e40000000007 */
[----:B0123--:R-:W-:Y:S05]  /*17150*/  ENDCOLLECTIVE ;  /* 0x000000000000791b */ /* 0x00ffea0003800000 */
.L_x_8883:
[----:B------:R-:W-:Y:S05]  /*17160*/  BSYNC B0 ;  /* 0x0000000000007941 */ /* 0x000fea0003800000 */
.L_x_8882:
[----:B------:R-:W-:Y:S01]  /*17170*/  FMNMX R9, R9, R0, !PT ;  /* 0x0000000009097209 */ /* 0x000fe20007800000 */
[----:B------:R-:W-:Y:S02]  /*17180*/  IMAD.MOV.U32 R8, RZ, RZ, 0x8 ;  /* 0x00000008ff087424 */ /* 0x000fe400078e00ff */
[----:B------:R-:W-:Y:S02]  /*17190*/  IMAD.MOV.U32 R7, RZ, RZ, 0x1f ;  /* 0x0000001fff077424 */ /* 0x000fe400078e00ff */
[----:B------:R-:W-:-:S07]  /*171a0*/  IMAD.MOV.U32 R6, RZ, RZ, -0x1 ;  /* 0xffffffffff067424 */ /* 0x000fce00078e00ff */
[----:B------:R-:W-:Y:S05]  /*171b0*/  WARPSYNC.COLLECTIVE R6, `(.L_x_8884) ;  /* 0x0000000006087348 */ /* 0x000fea0003c00000 */
[----:B------:R0:W1:Y:S02]  /*171c0*/  SHFL.DOWN P0, R0, R9, R8, R7 ;  /* 0x0800000809007389 */ /* 0x0000640000000007 */
[----:B01----:R-:W-:Y:S05]  /*171d0*/  ENDCOLLECTIVE ;  /* 0x000000000000791b */ /* 0x003fea0003800000 */
.L_x_8884:
[----:B------:R-:W-:Y:S01]  /*171e0*/  IMAD.MOV.U32 R8, RZ, RZ, 0x4 ;  /* 0x00000004ff087424 */ /* 0x000fe200078e00ff */
[----:B------:R-:W-:-:S05]  /*171f0*/  FMNMX R3, R9, R0, !PT ;  /* 0x0000000009037209 */ /* 0x000fca0007800000 */
[----:B------:R-:W-:-:S07]  /*17200*/  IMAD.MOV.U32 R9, RZ, RZ, R3 ;  /* 0x000000ffff097224 */ /* 0x000fce00078e0003 */
[----:B------:R-:W-:Y:S05]  /*17210*/  WARPSYNC.COLLECTIVE R6, `(.L_x_8885) ;  /* 0x0000000006087348 */ /* 0x000fea0003c00000 */
[----:B------:R0:W1:Y:S02]  /*17220*/  SHFL.DOWN P0, R0, R9, R8, R7 ;  /* 0x0800000809007389 */ /* 0x0000640000000007 */
[----:B01----:R-:W-:Y:S05]  /*17230*/  ENDCOLLECTIVE ;  /* 0x000000000000791b */ /* 0x003fea0003800000 */
.L_x_8885:
[----:B------:R-:W-:Y:S01]  /*17240*/  IMAD.MOV.U32 R8, RZ, RZ, 0x2 ;  /* 0x00000002ff087424 */ /* 0x000fe200078e00ff */
[----:B------:R-:W-:Y:S01]  /*17250*/  FMNMX R4, R3, R0, !PT ;  /* 0x0000000003047209 */ /* 0x000fe20007800000 */
[----:B------:R-:W-:-:S04]  /*17260*/  IMAD.MOV.U32 R3, RZ, RZ, RZ ;  /* 0x000000ffff037224 */ /* 0x000fc800078e00ff */
[----:B------:R-:W-:-:S07]  /*17270*/  IMAD.MOV.U32 R9, RZ, RZ, R4 ;  /* 0x000000ffff097224 */ /* 0x000fce00078e0004 */
[----:B------:R-:W-:Y:S05]  /*17280*/  WARPSYNC.COLLECTIVE R6, `(.L_x_8886) ;  /* 0x0000000006087348 */ /* 0x000fea0003c00000 */
[----:B------:R0:W1:Y:S02]  /*17290*/  SHFL.DOWN P0, R0, R9, R8, R7 ;  /* 0x0800000809007389 */ /* 0x0000640000000007 */
[----:B01----:R-:W-:Y:S05]  /*172a0*/  ENDCOLLECTIVE ;  /* 0x000000000000791b */ /* 0x003fea0003800000 */
.L_x_8886:
[----:B------:R-:W-:Y:S01]  /*172b0*/  IMAD.MOV.U32 R8, RZ, RZ, 0x1 ;  /* 0x00000001ff087424 */ /* 0x000fe200078e00ff */
[----:B------:R-:W-:-:S05]  /*172c0*/  FMNMX R5, R4, R0, !PT ;  /* 0x0000000004057209 */ /* 0x000fca0007800000 */
[----:B------:R-:W-:-:S07]  /*172d0*/  IMAD.MOV.U32 R9, RZ, RZ, R5 ;  /* 0x000000ffff097224 */ /* 0x000fce00078e0005 */
[----:B------:R-:W-:Y:S05]  /*172e0*/  WARPSYNC.COLLECTIVE R6, `(.L_x_8887) ;  /* 0x0000000006087348 */ /* 0x000fea0003c00000 */
[----:B------:R0:W1:Y:S02]  /*172f0*/  SHFL.DOWN P0, R0, R9, R8, R7 ;  /* 0x0800000809007389 */ /* 0x0000640000000007 */
[----:B01----:R-:W-:Y:S05]  /*17300*/  ENDCOLLECTIVE ;  /* 0x000000000000791b */ /* 0x003fea0003800000 */
.L_x_8887:
[----:B------:R-:W-:Y:S01]  /*17310*/  FMNMX R5, R5, R0, !PT ;  /* 0x0000000005057209 */ /* 0x000fe20007800000 */
[----:B------:R-:W-:-:S07]  /*17320*/  IMAD.MOV.U32 R0, RZ, RZ, 0x1f ;  /* 0x0000001fff007424 */ /* 0x000fce00078e00ff */
[----:B------:R-:W-:Y:S05]  /*17330*/  WARPSYNC.COLLECTIVE R6, `(.L_x_8888) ;  /* 0x0000000006087348 */ /* 0x000fea0003c00000 */
[----:B------:R0:W1:Y:S02]  /*17340*/  SHFL.IDX P0, R0, R5, R3, R0 ;  /* 0x0000000305007389 */ /* 0x0000640000000000 */
[----:B01----:R-:W-:Y:S05]  /*17350*/  ENDCOLLECTIVE ;  /* 0x000000000000791b */ /* 0x003fea0003800000 */
.L_x_8888:
[----:B------:R-:W-:Y:S01]  /*17360*/  IMAD.MOV.U32 R10, RZ, RZ, R0 ;  /* 0x000000ffff0a7224 */ /* 0x000fe200078e0000 */
[----:B------:R-:W-:Y:S06]  /*17370*/  BRA `(.L_x_8889) ;  /* 0xffffff64002c7947 */ /* 0x000fec000383ffff */
.L_x_8528:
[----:B------:R-:W-:Y:S01]  /*17380*/  BSSY B0, `(.L_x_8890) ;  /* 0x0000007000007945 */ /* 0x000fe20003800000 */
[----:B------:R-:W-:Y:S02]  /*17390*/  IMAD.MOV.U32 R8, RZ, RZ, 0x10 ;  /* 0x00000010ff087424 */ /* 0x000fe400078e00ff */
[----:B-1----:R-:W-:Y:S02]  /*173a0*/  IMAD.MOV.U32 R7, RZ, RZ, 0x1f ;  /* 0x0000001fff077424 */ /* 0x002fe400078e00ff */
[----:B------:R-:W-:-:S07]  /*173b0*/  IMAD.MOV.U32 R6, RZ, RZ, -0x1 ;  /* 0xffffffffff067424 */ /* 0x000fce00078e00ff */
[----:B0-2---:R-:W-:Y:S05]  /*173c0*/  WARPSYNC.COLLECTIVE R6, `(.L_x_8891) ;  /* 0x0000000006087348 */ /* 0x005fea0003c00000 */
[----:B------:R1:W3:Y:S02]  /*173d0*/  SHFL.DOWN P0, R0, R9, R8, R7 ;  /* 0x0800000809007389 */ /* 0x0002e40000000007 */
[----:B0123--:R-:W-:Y:S05]  /*173e0*/  ENDCOLLECTIVE ;  /* 0x000000000000791b */ /* 0x00ffea0003800000 */
.L_x_8891:
[----:B------:R-:W-:Y:S05]  /*173f0*/  BSYNC B0 ;  /* 0x0000000000007941 */ /* 0x000fea0003800000 */
.L_x_8890:
[----:B------:R-:W-:Y:S01]  /*17400*/  FMNMX R9, R9, R0, !PT ;  /* 0x0000000009097209 */ /* 0x000fe20007800000 */
[----:B------:R-:W-:Y:S02]  /*17410*/  IMAD.MOV.U32 R8, RZ, RZ, 0x8 ;  /* 0x00000008ff087424 */ /* 0x000fe400078e00ff */
[----:B------:R-:W-:Y:S02]  /*17420*/  IMAD.MOV.U32 R7, RZ, RZ, 0x1f ;  /* 0x0000001fff077424 */ /* 0x000fe400078e00ff */
[----:B------:R-:W-:-:S07]  /*17430*/  IMAD.MOV.U32 R6, RZ, RZ, -0x1 ;  /* 0xffffffffff067424 */ /* 0x000fce00078e00ff */
[----:B------:R-:W-:Y:S05]  /*17440*/  WARPSYNC.COLLECTIVE R6, `(.L_x_8892) ;  /* 0x0000000006087348 */ /* 0x000fea0003c00000 */
[----:B------:R0:W1:Y:S02]  /*17450*/  SHFL.DOWN P0, R0, R9, R8, R7 ;  /* 0x0800000809007389 */ /* 0x0000640000000007 */
[----:B01----:R-:W-:Y:S05]  /*17460*/  ENDCOLLECTIVE ;  /* 0x000000000000791b */ /* 0x003fea0003800000 */
.L_x_8892:
[----:B------:R-:W-:Y:S01]  /*17470*/  IMAD.MOV.U32 R8, RZ, RZ, 0x4 ;  /* 0x00000004ff087424 */ /* 0x000fe200078e00ff */
[----:B------:R-:W-:-:S05]  /*17480*/  FMNMX R3, R9, R0, !PT ;  /* 0x0000000009037209 */ /* 0x000fca0007800000 */
[----:B------:R-:W-:-:S07]  /*17490*/  IMAD.MOV.U32 R9, RZ, RZ, R3 ;  /* 0x000000ffff097224 */ /* 0x000fce00078e0003 */
[----:B------:R-:W-:Y:S05]  /*174a0*/  WARPSYNC.COLLECTIVE R6, `(.L_x_8893) ;  /* 0x0000000006087348 */ /* 0x000fea0003c00000 */
[----:B------:R0:W1:Y:S02]  /*174b0*/  SHFL.DOWN P0, R0, R9, R8, R7 ;  /* 0x0800000809007389 */ /* 0x0000640000000007 */
[----:B01----:R-:W-:Y:S05]  /*174c0*/  ENDCOLLECTIVE ;  /* 0x000000000000791b */ /* 0x003fea0003800000 */
.L_x_8893:
[----:B------:R-:W-:Y:S01]  /*174d0*/  IMAD.MOV.U32 R8, RZ, RZ, 0x2 ;  /* 0x00000002ff087424 */ /* 0x000fe200078e00ff */
[----:B------:R-:W-:Y:S01]  /*174e0*/  FMNMX R4, R3, R0, !PT ;  /* 0x0000000003047209 */ /* 0x000fe20007800000 */
[----:B------:R-:W-:-:S04]  /*174f0*/  IMAD.MOV.U32 R3, RZ, RZ, RZ ;  /* 0x000000ffff037224 */ /* 0x000fc800078e00ff */
[----:B------:R-:W-:-:S07]  /*17500*/  IMAD.MOV.U32 R9, RZ, RZ, R4 ;  /* 0x000000ffff097224 */ /* 0x000fce00078e0004 */
[----:B------:R-:W-:Y:S05]  /*17510*/  WARPSYNC.COLLECTIVE R6, `(.L_x_8894) ;  /* 0x0000000006087348 */ /* 0x000fea0003c00000 */
[----:B------:R0:W1:Y:S02]  /*17520*/  SHFL.DOWN P0, R0, R9, R8, R7 ;  /* 0x0800000809007389 */ /* 0x0000640000000007 */
[----:B01----:R-:W-:Y:S05]  /*17530*/  ENDCOLLECTIVE ;  /* 0x000000000000791b */ /* 0x003fea0003800000 */
.L_x_8894:
[----:B------:R-:W-:Y:S01]  /*17540*/  IMAD.MOV.U32 R8, RZ, RZ, 0x1 ;  /* 0x00000001ff087424 */ /* 0x000fe200078e00ff */
[----:B------:R-:W-:-:S05]  /*17550*/  FMNMX R5, R4, R0, !PT ;  /* 0x0000000004057209 */ /* 0x000fca0007800000 */
[----:B------:R-:W-:-:S07]  /*17560*/  IMAD.MOV.U32 R9, RZ, RZ, R5 ;  /* 0x000000ffff097224 */ /* 0x000fce00078e0005 */
[----:B------:R-:W-:Y:S05]  /*17570*/  WARPSYNC.COLLECTIVE R6, `(.L_x_8895) ;  /* 0x0000000006087348 */ /* 0x000fea0003c00000 */
[----:B------:R0:W1:Y:S02]  /*17580*/  SHFL.DOWN P0, R0, R9, R8, R7 ;  /* 0x0800000809007389 */ /* 0x0000640000000007 */
[----:B01----:R-:W-:Y:S05]  /*17590*/  ENDCOLLECTIVE ;  /* 0x000000000000791b */ /* 0x003fea0003800000 */
.L_x_8895:
[----:B------:R-:W-:Y:S01]  /*175a0*/  FMNMX R5, R5, R0, !PT ;  /* 0x0000000005057209 */ /* 0x000fe20007800000 */
[----:B------:R-:W-:-:S07]  /*175b0*/  IMAD.MOV.U32 R0, RZ, RZ, 0x1f ;  /* 0x0000001fff007424 */ /* 0x000fce00078e00ff */
[----:B------:R-:W-:Y:S05]  /*175c0*/  WARPSYNC.COLLECTIVE R6, `(.L_x_8896) ;  /* 0x0000000006087348 */ /* 0x000fea0003c00000 */
[----:B------:R0:W1:Y:S02]  /*175d0*/  SHFL.IDX P0, R0, R5, R3, R0 ;  /* 0x0000000305007389 */ /* 0x0000640000000000 */
[----:B01----:R-:W-:Y:S05]  /*175e0*/  ENDCOLLECTIVE ;  /* 0x000000000000791b */ /* 0x003fea0003800000 */
.L_x_8896:
[----:B------:R-:W-:Y:S01]  /*175f0*/  IMAD.MOV.U32 R10, RZ, RZ, R0 ;  /* 0x000000ffff0a7224 */ /* 0x000fe200078e0000 */
[----:B------:R-:W-:Y:S06]  /*17600*/  BRA `(.L_x_8897) ;  /* 0xffffff6400b47947 */ /* 0x000fec000383ffff */
.L_x_8536:
[----:B------:R-:W-:Y:S01]  /*17610*/  BSSY B0, `(.L_x_8898) ;  /* 0x0000007000007945 */ /* 0x000fe20003800000 */
[----:B------:R-:W-:Y:S02]  /*17620*/  IMAD.MOV.U32 R8, RZ, RZ, 0x10 ;  /* 0x00000010ff087424 */ /* 0x000fe400078e00ff */
[----:B------:R-:W-:Y:S02]  /*17630*/  IMAD.MOV.U32 R7, RZ, RZ, 0x1f ;  /* 0x0000001fff077424 */ /* 0x000fe400078e00ff */
[----:B------:R-:W-:-:S07]  /*17640*/  IMAD.MOV.U32 R6, RZ, RZ, -0x1 ;  /* 0xffffffffff067424 */ /* 0x000fce00078e00ff */
[----:B0-2---:R-:W-:Y:S05]  /*17650*/  WARPSYNC.COLLECTIVE R6, `(.L_x_8899) ;  /* 0x0000000006087348 */ /* 0x005fea0003c00000 */
[----:B------:R1:W3:Y:S02]  /*17660*/  SHFL.DOWN P0, R0, R9, R8, R7 ;  /* 0x0800000809007389 */ /* 0x0002e40000000007 */
[----:B0123--:R-:W-:Y:S05]  /*17670*/  ENDCOLLECTIVE ;  /* 0x000000000000791b */ /* 0x00ffea0003800000 */
.L_x_8899:
[----:B------:R-:W-:Y:S05]  /*17680*/  BSYNC B0 ;  /* 0x0000000000007941 */ /* 0x000fea0003800000 */
.L_x_8898:
[----:B------:R-:W-:Y:S01]  /*17690*/  FMNMX R9, R9, R0, !PT ;  /* 0x0000000009097209 */ /* 0x000fe20007800000 */
[----:B------:R-:W-:Y:S02]  /*176a0*/  IMAD.MOV.U32 R8, RZ, RZ, 0x8 ;  /* 0x00000008ff087424 */ /* 0x000fe400078e00ff */
[----:B------:R-:W-:Y:S02]  /*176b0*/  IMAD.MOV.U32 R7, RZ, RZ, 0x1f ;  /* 0x0000001fff077424 */ /* 0x000fe400078e00ff */
[----:B------:R-:W-:-:S07]  /*176c0*/  IMAD.MOV.U32 R6, RZ, RZ, -0x1 ;  /* 0xffffffffff067424 */ /* 0x000fce00078e00ff */
[----:B------:R-:W-:Y:S05]  /*176d0*/  WARPSYNC.COLLECTIVE R6, `(.L_x_8900) ;  /* 0x0000000006087348 */ /* 0x000fea0003c00000 */
[----:B------:R0:W1:Y:S02]  /*176e0*/  SHFL.DOWN P0, R0, R9, R8, R7 ;  /* 0x0800000809007389 */ /* 0x0000640000000007 */
[----:B01----:R-:W-:Y:S05]  /*176f0*/  ENDCOLLECTIVE ;  /* 0x000000000000791b */ /* 0x003fea0003800000 */
.L_x_8900:
[----:B------:R-:W-:Y:S01]  /*17700*/  IMAD.MOV.U32 R8, RZ, RZ, 0x4 ;  /* 0x00000004ff087424 */ /* 0x000fe200078e00ff */
[----:B------:R-:W-:-:S05]  /*17710*/  FMNMX R3, R9, R0, !PT ;  /* 0x0000000009037209 */ /* 0x000fca0007800000 */
[----:B------:R-:W-:-:S07]  /*17720*/  IMAD.MOV.U32 R9, RZ, RZ, R3 ;  /* 0x000000ffff097224 */ /* 0x000fce00078e0003 */
[----:B------:R-:W-:Y:S05]  /*17730*/  WARPSYNC.COLLECTIVE R6, `(.L_x_8901) ;  /* 0x0000000006087348 */ /* 0x000fea0003c00000 */
[----:B------:R0:W1:Y:S02]  /*17740*/  SHFL.DOWN P0, R0, R9, R8, R7 ;  /* 0x0800000809007389 */ /* 0x0000640000000007 */
[----:B01----:R-:W-:Y:S05]  /*17750*/  ENDCOLLECTIVE ;  /* 0x000000000000791b */ /* 0x003fea0003800000 */
.L_x_8901:
[----:B------:R-:W-:Y:S01]  /*17760*/  IMAD.MOV.U32 R8, RZ, RZ, 0x2 ;  /* 0x00000002ff087424 */ /* 0x000fe200078e00ff */
[----:B------:R-:W-:Y:S01]  /*17770*/  FMNMX R4, R3, R0, !PT ;  /* 0x0000000003047209 */ /* 0x000fe20007800000 */
[----:B------:R-:W-:-:S04]  /*17780*/  IMAD.MOV.U32 R3, RZ, RZ, RZ ;  /* 0x000000ffff037224 */ /* 0x000fc800078e00ff */
[----:B------:R-:W-:-:S07]  /*17790*/  IMAD.MOV.U32 R9, RZ, RZ, R4 ;  /* 0x000000ffff097224 */ /* 0x000fce00078e0004 */
[----:B------:R-:W-:Y:S05]  /*177a0*/  WARPSYNC.COLLECTIVE R6, `(.L_x_8902) ;  /* 0x0000000006087348 */ /* 0x000fea0003c00000 */
[----:B------:R0:W1:Y:S02]  /*177b0*/  SHFL.DOWN P0, R0, R9, R8, R7 ;  /* 0x0800000809007389 */ /* 0x0000640000000007 */
[----:B01----:R-:W-:Y:S05]  /*177c0*/  ENDCOLLECTIVE ;  /* 0x000000000000791b */ /* 0x003fea0003800000 */
.L_x_8902:
[----:B------:R-:W-:Y:S01]  /*177d0*/  IMAD.MOV.U32 R8, RZ, RZ, 0x1 ;  /* 0x00000001ff087424 */ /* 0x000fe200078e00ff */
[----:B------:R-:W-:-:S05]  /*177e0*/  FMNMX R5, R4, R0, !PT ;  /* 0x0000000004057209 */ /* 0x000fca0007800000 */
[----:B------:R-:W-:-:S07]  /*177f0*/  IMAD.MOV.U32 R9, RZ, RZ, R5 ;  /* 0x000000ffff097224 */ /* 0x000fce00078e0005 */
[----:B------:R-:W-:Y:S05]  /*17800*/  WARPSYNC.COLLECTIVE R6, `(.L_x_8903) ;  /* 0x0000000006087348 */ /* 0x000fea0003c00000 */
[----:B------:R0:W1:Y:S02]  /*17810*/  SHFL.DOWN P0, R0, R9, R8, R7 ;  /* 0x0800000809007389 */ /* 0x0000640000000007 */
[----:B01----:R-:W-:Y:S05]  /*17820*/  ENDCOLLECTIVE ;  /* 0x000000000000791b */ /* 0x003fea0003800000 */
.L_x_8903:
[----:B------:R-:W-:Y:S01]  /*17830*/  FMNMX R5, R5, R0, !PT ;  /* 0x0000000005057209 */ /* 0x000fe20007800000 */
[----:B------:R-:W-:-:S07]  /*17840*/  IMAD.MOV.U32 R0, RZ, RZ, 0x1f ;  /* 0x0000001fff007424 */ /* 0x000fce00078e00ff */
[----:B------:R-:W-:Y:S05]  /*17850*/  WARPSYNC.COLLECTIVE R6, `(.L_x_8904) ;  /* 0x0000000006087348 */ /* 0x000fea0003c00000 */
[----:B------:R0:W1:Y:S02]  /*17860*/  SHFL.IDX P0, R0, R5, R3, R0 ;  /* 0x0000000305007389 */ /* 0x0000640000000000 */
[----:B01----:R-:W-:Y:S05]  /*17870*/  ENDCOLLECTIVE ;  /* 0x000000000000791b */ /* 0x003fea0003800000 */
.L_x_8904:
[----:B------:R-:W-:Y:S01]  /*17880*/  IMAD.MOV.U32 R10, RZ, RZ, R0 ;  /* 0x000000ffff0a7224 */ /* 0x000fe200078e0000 */
[----:B------:R-:W-:Y:S06]  /*17890*/  BRA `(.L_x_8905) ;  /* 0xffffff68003c7947 */ /* 0x000fec000383ffff */
.L_x_8544:
[----:B------:R-:W-:Y:S01]  /*178a0*/  BSSY B0, `(.L_x_8906) ;  /* 0x0000007000007945 */ /* 0x000fe20003800000 */
[----:B------:R-:W-:Y:S02]  /*178b0*/  IMAD.MOV.U32 R8, RZ, RZ, 0x10 ;  /* 0x00000010ff087424 */ /* 0x000fe400078e00ff */
[----:B-1----:R-:W-:Y:S02]  /*178c0*/  IMAD.MOV.U32 R7, RZ, RZ, 0x1f ;  /* 0x0000001fff077424 */ /* 0x002fe400078e00ff */
[----:B------:R-:W-:-:S07]  /*178d0*/  IMAD.MOV.U32 R6, RZ, RZ, -0x1 ;  /* 0xffffffffff067424 */ /* 0x000fce00078e00ff */
[----:B0-2---:R-:W-:Y:S05]  /*178e0*/  WARPSYNC.COLLECTIVE R6, `(.L_x_8907) ;  /* 0x0000000006087348 */ /* 0x005fea0003c00000 */
[----:B------:R1:W3:Y:S02]  /*178f0*/  SHFL.DOWN P0, R0, R9, R8, R7 ;  /* 0x0800000809007389 */ /* 0x0002e40000000007 */
[----:B0123--:R-:W-:Y:S05]  /*17900*/  ENDCOLLECTIVE ;  /* 0x000000000000791b */ /* 0x00ffea0003800000 */
.L_x_8907:
[----:B------:R-:W-:Y:S05]  /*17910*/  BSYNC B0 ;  /* 0x0000000000007941 */ /* 0x000fea0003800000 */
.L_x_8906:
[----:B------:R-:W-:Y:S01]  /*17920*/  FMNMX R9, R9, R0, !PT ;  /* 0x0000000009097209 */ /* 0x000fe20007800000 */
[----:B------:R-:W-:Y:S02]  /*17930*/  IMAD.MOV.U32 R8, RZ, RZ, 0x8 ;  /* 0x00000008ff087424 */ /* 0x000fe400078e00ff */
[----:B------:R-:W-:Y:S02]  /*17940*/  IMAD.MOV.U32 R7, RZ, RZ, 0x1f ;  /* 0x0000001fff077424 */ /* 0x000fe400078e00ff */
[----:B------:R-:W-:-:S07]  /*17950*/  IMAD.MOV.U32 R6, RZ, RZ, -0x1 ;  /* 0xffffffffff067424 */ /* 0x000fce00078e00ff */
[----:B------:R-:W-:Y:S05]  /*17960*/  WARPSYNC.COLLECTIVE R6, `(.L_x_8908) ;  /* 0x0000000006087348 */ /* 0x000fea0003c00000 */
[----:B------:R0:W1:Y:S02]  /*17970*/  SHFL.DOWN P0, R0, R9, R8, R7 ;  /* 0x0800000809007389 */ /* 0x0000640000000007 */
[----:B01----:R-:W-:Y:S05]  /*17980*/  ENDCOLLECTIVE ;  /* 0x000000000000791b */ /* 0x003fea0003800000 */
.L_x_8908:
[----:B------:R-:W-:Y:S01]  /*17990*/  IMAD.MOV.U32 R8, RZ, RZ, 0x4 ;  /* 0x00000004ff087424 */ /* 0x000fe200078e00ff */
[----:B------:R-:W-:-:S05]  /*179a0*/  FMNMX R3, R9, R0, !PT ;  /* 0x0000000009037209 */ /* 0x000fca0007800000 */
[----:B------:R-:W-:-:S07]  /*179b0*/  IMAD.MOV.U32 R9, RZ, RZ, R3 ;  /* 0x000000ffff097224 */ /* 0x000fce00078e0003 */
[----:B------:R-:W-:Y:S05]  /*179c0*/  WARPSYNC.COLLECTIVE R6, `(.L_x_8909) ;  /* 0x0000000006087348 */ /* 0x000fea0003c00000 */
[----:B------:R0:W1:Y:S02]  /*179d0*/  SHFL.DOWN P0, R0, R9, R8, R7 ;  /* 0x0800000809007389 */ /* 0x0000640000000007 */
[----:B01----:R-:W-:Y:S05]  /*179e0*/  ENDCOLLECTIVE ;  /* 0x000000000000791b */ /* 0x003fea0003800000 */
.L_x_8909:
[----:B------:R-:W-:Y:S01]  /*179f0*/  IMAD.MOV.U32 R8, RZ, RZ, 0x2 ;  /* 0x00000002ff087424 */ /* 0x000fe200078e00ff */
[----:B------:R-:W-:Y:S01]  /*17a00*/  FMNMX R4, R3, R0, !PT ;  /* 0x0000000003047209 */ /* 0x000fe20007800000 */
[----:B------:R-:W-:-:S04]  /*17a10*/  IMAD.MOV.U32 R3, RZ, RZ, RZ ;  /* 0x000000ffff037224 */ /* 0x000fc800078e00ff */
[----:B------:R-:W-:-:S07]  /*17a20*/  IMAD.MOV.U32 R9, RZ, RZ, R4 ;  /* 0x000000ffff097224 */ /* 0x000fce00078e0004 */
[----:B------:R-:W-:Y:S05]  /*17a30*/  WARPSYNC.COLLECTIVE R6, `(.L_x_8910) ;  /* 0x0000000006087348 */ /* 0x000fea0003c00000 */
[----:B------:R0:W1:Y:S02]  /*17a40*/  SHFL.DOWN P0, R0, R9, R8, R7 ;  /* 0x0800000809007389 */ /* 0x0000640000000007 */
[----:B01----:R-:W-:Y:S05]  /*17a50*/  ENDCOLLECTIVE ;  /* 0x000000000000791b */ /* 0x003fea0003800000 */
.L_x_8910:
[----:B------:R-:W-:Y:S01]  /*17a60*/  IMAD.MOV.U32 R8, RZ, RZ, 0x1 ;  /* 0x00000001ff087424 */ /* 0x000fe200078e00ff */
[----:B------:R-:W-:-:S05]  /*17a70*/  FMNMX R5, R4, R0, !PT ;  /* 0x0000000004057209 */ /* 0x000fca0007800000 */
[----:B------:R-:W-:-:S07]  /*17a80*/  IMAD.MOV.U32 R9, RZ, RZ, R5 ;  /* 0x000000ffff097224 */ /* 0x000fce00078e0005 */
[----:B------:R-:W-:Y:S05]  /*17a90*/  WARPSYNC.COLLECTIVE R6, `(.L_x_8911) ;  /* 0x0000000006087348 */ /* 0x000fea0003c00000 */
[----:B------:R0:W1:Y:S02]  /*17aa0*/  SHFL.DOWN P0, R0, R9, R8, R7 ;  /* 0x0800000809007389 */ /* 0x0000640000000007 */
[----:B01----:R-:W-:Y:S05]  /*17ab0*/  ENDCOLLECTIVE ;  /* 0x000000000000791b */ /* 0x003fea0003800000 */
.L_x_8911:
[----:B------:R-:W-:Y:S01]  /*17ac0*/  FMNMX R5, R5, R0, !PT ;  /* 0x0000000005057209 */ /* 0x000fe20007800000 */
[----:B------:R-:W-:-:S07]  /*17ad0*/  IMAD.MOV.U32 R0, RZ, RZ, 0x1f ;  /* 0x0000001fff007424 */ /* 0x000fce00078e00ff */
[----:B------:R-:W-:Y:S05]  /*17ae0*/  WARPSYNC.COLLECTIVE R6, `(.L_x_8912) ;  /* 0x0000000006087348 */ /* 0x000fea0003c00000 */
[----:B------:R0:W1:Y:S02]  /*17af0*/  SHFL.IDX P0, R0, R5, R3, R0 ;  /* 0x0000000305007389 */ /* 0x0000640000000000 */
[----:B01----:R-:W-:Y:S05]  /*17b00*/  ENDCOLLECTIVE ;  /* 0x000000000000791b */ /* 0x003fea0003800000 */
.L_x_8912:
[----:B------:R-:W-:Y:S01]  /*17b10*/  IMAD.MOV.U32 R10, RZ, RZ, R0 ;  /* 0x000000ffff0a7224 */ /* 0x000fe200078e0000 */
[----:B------:R-:W-:Y:S06]  /*17b20*/  BRA `(.L_x_8913) ;  /* 0xffffff6800c47947 */ /* 0x000fec000383ffff */
.L_x_8552:
[----:B------:R-:W-:Y:S01]  /*17b30*/  BSSY B0, `(.L_x_8914) ;  /* 0x0000007000007945 */ /* 0x000fe20003800000 */
[----:B------:R-:W-:Y:S02]  /*17b40*/  IMAD.MOV.U32 R8, RZ, RZ, 0x10 ;  /* 0x00000010ff087424 */ /* 0x000fe400078e00ff */
[----:B------:R-:W-:Y:S02]  /*17b50*/  IMAD.MOV.U32 R7, RZ, RZ, 0x1f ;  /* 0x0000001fff077424 */ /* 0x000fe400078e00ff */
[----:B------:R-:W-:-:S07]  /*17b60*/  IMAD.MOV.U32 R6, RZ, RZ, -0x1 ;  /* 0xffffffffff067424 */ /* 0x000fce00078e00ff */
[----:B0-----:R-:W-:Y:S05]  /*17b70*/  WARPSYNC.COLLECTIVE R6, `(.L_x_8915) ;  /* 0x0000000006087348 */ /* 0x001fea0003c00000 */
[----:B------:R1:W2:Y:S02]  /*17b80*/  SHFL.DOWN P0, R0, R9, R8, R7 ;  /* 0x0800000809007389 */ /* 0x0002a40000000007 */
[----:B012---:R-:W-:Y:S05]  /*17b90*/  ENDCOLLECTIVE ;  /* 0x000000000000791b */ /* 0x007fea0003800000 */
.L_x_8915:
[----:B------:R-:W-:Y:S05]  /*17ba0*/  BSYNC B0 ;  /* 0x0000000000007941 */ /* 0x000fea0003800000 */
.L_x_8914:
[----:B------:R-:W-:Y:S01]  /*17bb0*/  FMNMX R9, R9, R0, !PT ;  /* 0x0000000009097209 */ /* 0x000fe20007800000 */
[----:B------:R-:W-:Y:S02]  /*17bc0*/  IMAD.MOV.U32 R8, RZ, RZ, 0x8 ;  /* 0x00000008ff087424 */ /* 0x000fe400078e00ff */
[----:B------:R-:W-:Y:S02]  /*17bd0*/  IMAD.MOV.U32 R7, RZ, RZ, 0x1f ;  /* 0x0000001fff077424 */ /* 0x000fe400078e00ff */
[----:B------:R-:W-:-:S07]  /*17be0*/  IMAD.MOV.U32 R6, RZ, RZ, -0x1 ;  /* 0xffffffffff067424 */ /* 0x000fce00078e00ff */
[----:B------:R-:W-:Y:S05]  /*17bf0*/  WARPSYNC.COLLECTIVE R6, `(.L_x_8916) ;  /* 0x0000000006087348 */ /* 0x000fea0003c00000 */
[----:B------:R0:W1:Y:S02]  /*17c00*/  SHFL.DOWN P0, R0, R9, R8, R7 ;  /* 0x0800000809007389 */ /* 0x0000640000000007 */
[----:B01----:R-:W-:Y:S05]  /*17c10*/  ENDCOLLECTIVE ;  /* 0x000000000000791b */ /* 0x003fea0003800000 */
.L_x_8916:
[----:B------:R-:W-:Y:S01]  /*17c20*/  IMAD.MOV.U32 R8, RZ, RZ, 0x4 ;  /* 0x00000004ff087424 */ /* 0x000fe200078e00ff */
[----:B------:R-:W-:-:S05]  /*17c30*/  FMNMX R3, R9, R0, !PT ;  /* 0x0000000009037209 */ /* 0x000fca0007800000 */
[----:B------:R-:W-:-:S07]  /*17c40*/  IMAD.MOV.U32 R9, RZ, RZ, R3 ;  /* 0x000000ffff097224 */ /* 0x000fce00078e0003 */
[----:B------:R-:W-:Y:S05]  /*17c50*/  WARPSYNC.COLLECTIVE R6, `(.L_x_8917) ;  /* 0x0000000006087348 */ /* 0x000fea0003c00000 */
[----:B------:R0:W1:Y:S02]  /*17c60*/  SHFL.DOWN P0, R0, R9, R8, R7 ;  /* 0x0800000809007389 */ /* 0x0000640000000007 */
[----:B01----:R-:W-:Y:S05]  /*17c70*/  ENDCOLLECTIVE ;  /* 0x000000000000791b */ /* 0x003fea0003800000 */
.L_x_8917:
[----:B------:R-:W-:Y:S01]  /*17c80*/  IMAD.MOV.U32 R8, RZ, RZ, 0x2 ;  /* 0x00000002ff087424 */ /* 0x000fe200078e00ff */
[----:B------:R-:W-:Y:S01]  /*17c90*/  FMNMX R4, R3, R0, !PT ;  /* 0x0000000003047209 */ /* 0x000fe20007800000 */
[----:B------:R-:W-:-:S04]  /*17ca0*/  IMAD.MOV.U32 R3, RZ, RZ, RZ ;  /* 0x000000ffff037224 */ /* 0x000fc800078e00ff */
[----:B------:R-:W-:-:S07]  /*17cb0*/  IMAD.MOV.U32 R9, RZ, RZ, R4 ;  /* 0x000000ffff097224 */ /* 0x000fce00078e0004 */
[----:B------:R-:W-:Y:S05]  /*17cc0*/  WARPSYNC.COLLECTIVE R6, `(.L_x_8918) ;  /* 0x0000000006087348 */ /* 0x000fea0003c00000 */
[----:B------:R0:W1:Y:S02]  /*17cd0*/  SHFL.DOWN P0, R0, R9, R8, R7 ;  /* 0x0800000809007389 */ /* 0x0000640000000007 */
[----:B01----:R-:W-:Y:S05]  /*17ce0*/  ENDCOLLECTIVE ;  /* 0x000000000000791b */ /* 0x003fea0003800000 */
.L_x_8918:
[----:B------:R-:W-:Y:S01]  /*17cf0*/  IMAD.MOV.U32 R8, RZ, RZ, 0x1 ;  /* 0x00000001ff087424 */ /* 0x000fe200078e00ff */
[----:B------:R-:W-:-:S05]  /*17d00*/  FMNMX R5, R4, R0, !PT ;  /* 0x0000000004057209 */ /* 0x000fca0007800000 */
[----:B------:R-:W-:-:S07]  /*17d10*/  IMAD.MOV.U32 R9, RZ, RZ, R5 ;  /* 0x000000ffff097224 */ /* 0x000fce00078e0005 */
[----:B------:R-:W-:Y:S05]  /*17d20*/  WARPSYNC.COLLECTIVE R6, `(.L_x_8919) ;  /* 0x0000000006087348 */ /* 0x000fea0003c00000 */
[----:B------:R0:W1:Y:S02]  /*17d30*/  SHFL.DOWN P0, R0, R9, R8, R7 ;  /* 0x0800000809007389 */ /* 0x0000640000000007 */
[----:B01----:R-:W-:Y:S05]  /*17d40*/  ENDCOLLECTIVE ;  /* 0x000000000000791b */ /* 0x003fea0003800000 */
.L_x_8919:
[----:B------:R-:W-:Y:S01]  /*17d50*/  FMNMX R5, R5, R0, !PT ;  /* 0x0000000005057209 */ /* 0x000fe20007800000 */
[----:B------:R-:W-:-:S07]  /*17d60*/  IMAD.MOV.U32 R0, RZ, RZ, 0x1f ;  /* 0x0000001fff007424 */ /* 0x000fce00078e00ff */
[----:B------:R-:W-:Y:S05]  /*17d70*/  WARPSYNC.COLLECTIVE R6, `(.L_x_8920) ;  /* 0x0000000006087348 */ /* 0x000fea0003c00000 */
[----:B------:R0:W1:Y:S02]  /*17d80*/  SHFL.IDX P0, R0, R5, R3, R0 ;  /* 0x0000000305007389 */ /* 0x0000640000000000 */
[----:B01----:R-:W-:Y:S05]  /*17d90*/  ENDCOLLECTIVE ;  /* 0x000000000000791b */ /* 0x003fea0003800000 */
.L_x_8920:
[----:B------:R-:W-:Y:S01]  /*17da0*/  IMAD.MOV.U32 R10, RZ, RZ, R0 ;  /* 0x000000ffff0a7224 */ /* 0x000fe200078e0000 */
[----:B------:R-:W-:Y:S06]  /*17db0*/  BRA `(.L_x_8921) ;  /* 0xffffff6c004c7947 */ /* 0x000fec000383ffff */
.L_x_8560:
[----:B------:R-:W-:Y:S01]  /*17dc0*/  BSSY B0, `(.L_x_8922) ;  /* 0x0000007000007945 */ /* 0x000fe20003800000 */
[----:B------:R-:W-:Y:S02]  /*17dd0*/  IMAD.MOV.U32 R8, RZ, RZ, 0x10 ;  /* 0x00000010ff087424 */ /* 0x000fe400078e00ff */
[----:B-1----:R-:W-:Y:S02]  /*17de0*/  IMAD.MOV.U32 R7, RZ, RZ, 0x1f ;  /* 0x0000001fff077424 */ /* 0x002fe400078e00ff */
[----:B------:R-:W-:-:S07]  /*17df0*/  IMAD.MOV.U32 R6, RZ, RZ, -0x1 ;  /* 0xffffffffff067424 */ /* 0x000fce00078e00ff */
[----:B0-----:R-:W-:Y:S05]  /*17e00*/  WARPSYNC.COLLECTIVE R6, `(.L_x_8923) ;  /* 0x0000000006087348 */ /* 0x001fea0003c00000 */
[----:B------:R1:W2:Y:S02]  /*17e10*/  SHFL.DOWN P0, R0, R9, R8, R7 ;  /* 0x0800000809007389 */ /* 0x0002a40000000007 */
[----:B012---:R-:W-:Y:S05]  /*17e20*/  ENDCOLLECTIVE ;  /* 0x000000000000791b */ /* 0x007fea0003800000 */
.L_x_8923:
[----:B------:R-:W-:Y:S05]  /*17e30*/  BSYNC B0 ;  /* 0x0000000000007941 */ /* 0x000fea0003800000 */
.L_x_8922:
[----:B------:R-:W-:Y:S01]  /*17e40*/  FMNMX R9, R9, R0, !PT ;  /* 0x0000000009097209 */ /* 0x000fe20007800000 */
[----:B------:R-:W-:Y:S02]  /*17e50*/  IMAD.MOV.U32 R8, RZ, RZ, 0x8 ;  /* 0x00000008ff087424 */ /* 0x000fe400078e00ff */
[----:B------:R-:W-:Y:S02]  /*17e60*/  IMAD.MOV.U32 R7, RZ, RZ, 0x1f ;  /* 0x0000001fff077424 */ /* 0x000fe400078e00ff */
[----:B------:R-:W-:-:S07]  /*17e70*/  IMAD.MOV.U32 R6, RZ, RZ, -0x1 ;  /* 0xffffffffff067424 */ /* 0x000fce00078e00ff */
[----:B------:R-:W-:Y:S05]  /*17e80*/  WARPSYNC.COLLECTIVE R6, `(.L_x_8924) ;  /* 0x0000000006087348 */ /* 0x000fea0003c00000 */
[----:B------:R0:W1:Y:S02]  /*17e90*/  SHFL.DOWN P0, R0, R9, R8, R7 ;  /* 0x0800000809007389 */ /* 0x0000640000000007 */
[----:B01----:R-:W-:Y:S05]  /*17ea0*/  ENDCOLLECTIVE ;  /* 0x000000000000791b */ /* 0x003fea0003800000 */
.L_x_8924:
[----:B------:R-:W-:Y:S01]  /*17eb0*/  IMAD.MOV.U32 R8, RZ, RZ, 0x4 ;  /* 0x00000004ff087424 */ /* 0x000fe200078e00ff */
[----:B------:R-:W-:-:S05]  /*17ec0*/  FMNMX R3, R9, R0, !PT ;  /* 0x0000000009037209 */ /* 0x000fca0007800000 */
[----:B------:R-:W-:-:S07]  /*17ed0*/  IMAD.MOV.U32 R9, RZ, RZ, R3 ;  /* 0x000000ffff097224 */ /* 0x000fce00078e0003 */
[----:B------:R-:W-:Y:S05]  /*17ee0*/  WARPSYNC.COLLECTIVE R6, `(.L_x_8925) ;  /* 0x0000000006087348 */ /* 0x000fea0003c00000 */
[----:B------:R0:W1:Y:S02]  /*17ef0*/  SHFL.DOWN P0, R0, R9, R8, R7 ;  /* 0x0800000809007389 */ /* 0x0000640000000007 */
[----:B01----:R-:W-:Y:S05]  /*17f00*/  ENDCOLLECTIVE ;  /* 0x000000000000791b */ /* 0x003fea0003800000 */
.L_x_8925:
[----:B------:R-:W-:Y:S01]  /*17f10*/  IMAD.MOV.U32 R8, RZ, RZ, 0x2 ;  /* 0x00000002ff087424 */ /* 0x000fe200078e00ff */
[----:B------:R-:W-:Y:S01]  /*17f20*/  FMNMX R4, R3, R0, !PT ;  /* 0x0000000003047209 */ /* 0x000fe20007800000 */
[----:B------:R-:W-:-:S04]  /*17f30*/  IMAD.MOV.U32 R3, RZ, RZ, RZ ;  /* 0x000000ffff037224 */ /* 0x000fc800078e00ff */
[----:B------:R-:W-:-:S07]  /*17f40*/  IMAD.MOV.U32 R9, RZ, RZ, R4 ;  /* 0x000000ffff097224 */ /* 0x000fce00078e0004 */
[----:B------:R-:W-:Y:S05]  /*17f50*/  WARPSYNC.COLLECTIVE R6, `(.L_x_8926) ;  /* 0x0000000006087348 */ /* 0x000fea0003c00000 */
[----:B------:R0:W1:Y:S02]  /*17f60*/  SHFL.DOWN P0, R0, R9, R8, R7 ;  /* 0x0800000809007389 */ /* 0x0000640000000007 */
[----:B01----:R-:W-:Y:S05]  /*17f70*/  ENDCOLLECTIVE ;  /* 0x000000000000791b */ /* 0x003fea0003800000 */
.L_x_8926:
[----:B------:R-:W-:Y:S01]  /*17f80*/  IMAD.MOV.U32 R8, RZ, RZ, 0x1 ;  /* 0x00000001ff087424 */ /* 0x000fe200078e00ff */
[----:B------:R-:W-:-:S05]  /*17f90*/  FMNMX R5, R4, R0, !PT ;  /* 0x0000000004057209 */ /* 0x000fca0007800000 */
[----:B------:R-:W-:-:S07]  /*17fa0*/  IMAD.MOV.U32 R9, RZ, RZ, R5 ;  /* 0x000000ffff097224 */ /* 0x000fce00078e0005 */
[----:B------:R-:W-:Y:S05]  /*17fb0*/  WARPSYNC.COLLECTIVE R6, `(.L_x_8927) ;  /* 0x0000000006087348 */ /* 0x000fea0003c00000 */
[----:B------:R0:W1:Y:S02]  /*17fc0*/  SHFL.DOWN P0, R0, R9, R8, R7 ;  /* 0x0800000809007389 */ /* 0x0000640000000007 */
[----:B01----:R-:W-:Y:S05]  /*17fd0*/  ENDCOLLECTIVE ;  /* 0x000000000000791b */ /* 0x003fea0003800000 */
.L_x_8927:
[----:B------:R-:W-:Y:S01]  /*17fe0*/  FMNMX R5, R5, R0, !PT ;  /* 0x0000000005057209 */ /* 0x000fe20007800000 */
[----:B------:R-:W-:-:S07]  /*17ff0*/  IMAD.MOV.U32 R0, RZ, RZ, 0x1f ;  /* 0x0000001fff007424 */ /* 0x000fce00078e00ff */
[----:B------:R-:W-:Y:S05]  /*18000*/  WARPSYNC.COLLECTIVE R6, `(.L_x_8928) ;  /* 0x0000000006087348 */ /* 0x000fea0003c00000 */
[----:B------:R0:W1:Y:S02]  /*18010*/  SHFL.IDX P0, R0, R5, R3, R0 ;  /* 0x0000000305007389 */ /* 0x0000640000000000 */
[----:B01----:R-:W-:Y:S05]  /*18020*/  ENDCOLLECTIVE ;  /* 0x000000000000791b */ /* 0x003fea0003800000 */
.L_x_8928:
[----:B------:R-:W-:Y:S01]  /*18030*/  IMAD.MOV.U32 R10, RZ, RZ, R0 ;  /* 0x000000ffff0a7224 */ /* 0x000fe200078e0000 */
[----:B------:R-:W-:Y:S06]  /*18040*/  BRA `(.L_x_8929) ;  /* 0xffffff6c00d47947 */ /* 0x000fec000383ffff */
.L_x_8568:
[----:B------:R-:W-:Y:S01]  /*18050*/  BSSY B0, `(.L_x_8930) ;  /* 0x0000007000007945 */ /* 0x000fe20003800000 */
[----:B------:R-:W-:Y:S02]  /*18060*/  IMAD.MOV.U32 R8, RZ, RZ, 0x10 ;  /* 0x00000010ff087424 */ /* 0x000fe400078e00ff */
[----:B------:R-:W-:Y:S02]  /*18070*/  IMAD.MOV.U32 R7, RZ, RZ, 0x1f ;  /* 0x0000001fff077424 */ /* 0x000fe400078e00ff */
[----:B------:R-:W-:-:S07]  /*18080*/  IMAD.MOV.U32 R6, RZ, RZ, -0x1 ;  /* 0xffffffffff067424 */ /* 0x000fce00078e00ff */
[----:B0-----:R-:W-:Y:S05]  /*18090*/  WARPSYNC.COLLECTIVE R6, `(.L_x_8931) ;  /* 0x0000000006087348 */ /* 0x001fea0003c00000 */
[----:B------:R1:W2:Y:S02]  /*180a0*/  SHFL.DOWN P0, R0, R9, R8, R7 ;  /* 0x0800000809007389 */ /* 0x0002a40000000007 */
[----:B012---:R-:W-:Y:S05]  /*180b0*/  ENDCOLLECTIVE ;  /* 0x000000000000791b */ /* 0x007fea0003800000 */
.L_x_8931:
[----:B------:R-:W-:Y:S05]  /*180c0*/  BSYNC B0 ;  /* 0x0000000000007941 */ /* 0x000fea0003800000 */
.L_x_8930:
[----:B------:R-:W-:Y:S01]  /*180d0*/  FMNMX R9, R9, R0, !PT ;  /* 0x0000000009097209 */ /* 0x000fe20007800000 */
[----:B------:R-:W-:Y:S02]  /*180e0*/  IMAD.MOV.U32 R8, RZ, RZ, 0x8 ;  /* 0x00000008ff087424 */ /* 0x000fe400078e00ff */
[----:B------:R-:W-:Y:S02]  /*180f0*/  IMAD.MOV.U32 R7, RZ, RZ, 0x1f ;  /* 0x0000001fff077424 */ /* 0x000fe400078e00ff */
[----:B------:R-:W-:-:S07]  /*18100*/  IMAD.MOV.U32 R6, RZ, RZ, -0x1 ;  /* 0xffffffffff067424 */ /* 0x000fce00078e00ff */
[----:B------:R-:W-:Y:S05]  /*18110*/  WARPSYNC.COLLECTIVE R6, `(.L_x_8932) ;  /* 0x0000000006087348 */ /* 0x000fea0003c00000 */
[----:B------:R0:W1:Y:S02]  /*18120*/  SHFL.DOWN P0, R0, R9, R8, R7 ;  /* 0x0800000809007389 */ /* 0x0000640000000007 */
[----:B01----:R-:W-:Y:S05]  /*18130*/  ENDCOLLECTIVE ;  /* 0x000000000000791b */ /* 0x003fea0003800000 */
.L_x_8932:
[----:B------:R-:W-:Y:S01]  /*18140*/  IMAD.MOV.U32 R8, RZ, RZ, 0x4 ;  /* 0x00000004ff087424 */ /* 0x000fe200078e00ff */
[----:B------:R-:W-:-:S05]  /*18150*/  FMNMX R3, R9, R0, !PT ;  /* 0x0000000009037209 */ /* 0x000fca0007800000 */
[----:B------:R-:W-:-:S07]  /*18160*/  IMAD.MOV.U32 R9, RZ, RZ, R3 ;  /* 0x000000ffff097224 */ /* 0x000fce00078e0003 */
[----:B------:R-:W-:Y:S05]  /*18170*/  WARPSYNC.COLLECTIVE R6, `(.L_x_8933) ;  /* 0x0000000006087348 */ /* 0x000fea0003c00000 */
[----:B------:R0:W1:Y:S02]  /*18180*/  SHFL.DOWN P0, R0, R9, R8, R7 ;  /* 0x0800000809007389 */ /* 0x0000640000000007 */
[----:B01----:R-:W-:Y:S05]  /*18190*/  ENDCOLLECTIVE ;  /* 0x000000000000791b */ /* 0x003fea0003800000 */
.L_x_8933:
[----:B------:R-:W-:Y:S01]  /*181a0*/  IMAD.MOV.U32 R8, RZ, RZ, 0x2 ;  /* 0x00000002ff087424 */ /* 0x000fe200078e00ff */
[----:B------:R-:W-:Y:S01]  /*181b0*/  FMNMX R4, R3, R0, !PT ;  /* 0x0000000003047209 */ /* 0x000fe20007800000 */
[----:B------:R-:W-:-:S04]  /*181c0*/  IMAD.MOV.U32 R3, RZ, RZ, RZ ;  /* 0x000000ffff037224 */ /* 0x000fc800078e00ff */
[----:B------:R-:W-:-:S07]  /*181d0*/  IMAD.MOV.U32 R9, RZ, RZ, R4 ;  /* 0x000000ffff097224 */ /* 0x000fce00078e0004 */
[----:B------:R-:W-:Y:S05]  /*181e0*/  WARPSYNC.COLLECTIVE R6, `(.L_x_8934) ;  /* 0x0000000006087348 */ /* 0x000fea0003c00000 */
[----:B------:R0:W1:Y:S02]  /*181f0*/  SHFL.DOWN P0, R0, R9, R8, R7 ;  /* 0x0800000809007389 */ /* 0x0000640000000007 */
[----:B01----:R-:W-:Y:S05]  /*18200*/  ENDCOLLECTIVE ;  /* 0x000000000000791b */ /* 0x003fea0003800000 */
.L_x_8934:
[----:B------:R-:W-:Y:S01]  /*18210*/  IMAD.MOV.U32 R8, RZ, RZ, 0x1 ;  /* 0x00000001ff087424 */ /* 0x000fe200078e00ff */
[----:B------:R-:W-:-:S05]  /*18220*/  FMNMX R5, R4, R0, !PT ;  /* 0x0000000004057209 */ /* 0x000fca0007800000 */
[----:B------:R-:W-:-:S07]  /*18230*/  IMAD.MOV.U32 R9, RZ, RZ, R5 ;  /* 0x000000ffff097224 */ /* 0x000fce00078e0005 */
[----:B------:R-:W-:Y:S05]  /*18240*/  WARPSYNC.COLLECTIVE R6, `(.L_x_8935) ;  /* 0x0000000006087348 */ /* 0x000fea0003c00000 */
[----:B------:R0:W1:Y:S02]  /*18250*/  SHFL.DOWN P0, R0, R9, R8, R7 ;  /* 0x0800000809007389 */ /* 0x0000640000000007 */
[----:B01----:R-:W-:Y:S05]  /*18260*/  ENDCOLLECTIVE ;  /* 0x000000000000791b */ /* 0x003fea0003800000 */
.L_x_8935:
[----:B------:R-:W-:Y:S01]  /*18270*/  FMNMX R5, R5, R0, !PT ;  /* 0x0000000005057209 */ /* 0x000fe20007800000 */
[----:B------:R-:W-:-:S07]  /*18280*/  IMAD.MOV.U32 R0, RZ, RZ, 0x1f ;  /* 0x0000001fff007424 */ /* 0x000fce00078e00ff */
[----:B------:R-:W-:Y:S05]  /*18290*/  WARPSYNC.COLLECTIVE R6, `(.L_x_8936) ;  /* 0x0000000006087348 */ /* 0x000fea0003c00000 */
[----:B------:R0:W1:Y:S02]  /*182a0*/  SHFL.IDX P0, R0, R5, R3, R0 ;  /* 0x0000000305007389 */ /* 0x0000640000000000 */
[----:B01----:R-:W-:Y:S05]  /*182b0*/  ENDCOLLECTIVE ;  /* 0x000000000000791b */ /* 0x003fea0003800000 */
.L_x_8936:
[----:B------:R-:W-:Y:S01]  /*182c0*/  IMAD.MOV.U32 R10, RZ, RZ, R0 ;  /* 0x000000ffff0a7224 */ /* 0x000fe200078e0000 */
[----:B------:R-:W-:Y:S06]  /*182d0*/  BRA `(.L_x_8937) ;  /* 0xffffff70005c7947 */ /* 0x000fec000383ffff */
.L_x_8576:
[----:B------:R-:W-:Y:S01]  /*182e0*/  BSSY B0, `(.L_x_8938) ;  /* 0x0000007000007945 */ /* 0x000fe20003800000 */
[----:B------:R-:W-:Y:S02]  /*182f0*/  IMAD.MOV.U32 R8, RZ, RZ, 0x10 ;  /* 0x00000010ff087424 */ /* 0x000fe400078e00ff */
[----:B-1----:R-:W-:Y:S02]  /*18300*/  IMAD.MOV.U32 R7, RZ, RZ, 0x1f ;  /* 0x0000001fff077424 */ /* 0x002fe400078e00ff */
[----:B------:R-:W-:-:S07]  /*18310*/  IMAD.MOV.U32 R6, RZ, RZ, -0x1 ;  /* 0xffffffffff067424 */ /* 0x000fce00078e00ff */
[----:B0-----:R-:W-:Y:S05]  /*18320*/  WARPSYNC.COLLECTIVE R6, `(.L_x_8939) ;  /* 0x0000000006087348 */ /* 0x001fea0003c00000 */
[----:B------:R1:W2:Y:S02]  /*18330*/  SHFL.DOWN P0, R0, R9, R8, R7 ;  /* 0x0800000809007389 */ /* 0x0002a40000000007 */
[----:B012---:R-:W-:Y:S05]  /*18340*/  ENDCOLLECTIVE ;  /* 0x000000000000791b */ /* 0x007fea0003800000 */
.L_x_8939:
[----:B------:R-:W-:Y:S05]  /*18350*/  BSYNC B0 ;  /* 0x0000000000007941 */ /* 0x000fea0003800000 */
.L_x_8938:
[----:B------:R-:W-:Y:S01]  /*18360*/  FMNMX R9, R9, R0, !PT ;  /* 0x0000000009097209 */ /* 0x000fe20007800000 */
[----:B------:R-:W-:Y:S02]  /*18370*/  IMAD.MOV.U32 R8, RZ, RZ, 0x8 ;  /* 0x00000008ff087424 */ /* 0x000fe400078e00ff */
[----:B------:R-:W-:Y:S02]  /*18380*/  IMAD.MOV.U32 R7, RZ, RZ, 0x1f ;  /* 0x0000001fff077424 */ /* 0x000fe400078e00ff */
[----:B------:R-:W-:-:S07]  /*18390*/  IMAD.MOV.U32 R6, RZ, RZ, -0x1 ;  /* 0xffffffffff067424 */ /* 0x000fce00078e00ff */
[----:B------:R-:W-:Y:S05]  /*183a0*/  WARPSYNC.COLLECTIVE R6, `(.L_x_8940) ;  /* 0x0000000006087348 */ /* 0x000fea0003c00000 */
[----:B------:R0:W1:Y:S02]  /*183b0*/  SHFL.DOWN P0, R0, R9, R8, R7 ;  /* 0x0800000809007389 */ /* 0x0000640000000007 */
[----:B01----:R-:W-:Y:S05]  /*183c0*/  ENDCOLLECTIVE ;  /* 0x000000000000791b */ /* 0x003fea0003800000 */
.L_x_8940:
[----:B------:R-:W-:Y:S01]  /*183d0*/  IMAD.MOV.U32 R8, RZ, RZ, 0x4 ;  /* 0x00000004ff087424 */ /* 0x000fe200078e00ff */
[----:B------:R-:W-:-:S05]  /*183e0*/  FMNMX R3, R9, R0, !PT ;  /* 0x0000000009037209 */ /* 0x000fca0007800000 */
[----:B------:R-:W-:-:S07]  /*183f0*/  IMAD.MOV.U32 R9, RZ, RZ, R3 ;  /* 0x000000ffff097224 */ /* 0x000fce00078e0003 */
[----:B------:R-:W-:Y:S05]  /*18400*/  WARPSYNC.COLLECTIVE R6, `(.L_x_8941) ;  /* 0x0000000006087348 */ /* 0x000fea0003c00000 */
[----:B------:R0:W1:Y:S02]  /*18410*/  SHFL.DOWN P0, R0, R9, R8, R7 ;  /* 0x0800000809007389 */ /* 0x0000640000000007 */
[----:B01----:R-:W-:Y:S05]  /*18420*/  ENDCOLLECTIVE ;  /* 0x000000000000791b */ /* 0x003fea0003800000 */
.L_x_8941:
[----:B------:R-:W-:Y:S01]  /*18430*/  IMAD.MOV.U32 R8, RZ, RZ, 0x2 ;  /* 0x00000002ff087424 */ /* 0x000fe200078e00ff */
[----:B------:R-:W-:Y:S01]  /*18440*/  FMNMX R4, R3, R0, !PT ;  /* 0x0000000003047209 */ /* 0x000fe20007800000 */
[----:B------:R-:W-:-:S04]  /*18450*/  IMAD.MOV.U32 R3, RZ, RZ, RZ ;  /* 0x000000ffff037224 */ /* 0x000fc800078e00ff */
[----:B------:R-:W-:-:S07]  /*18460*/  IMAD.MOV.U32 R9, RZ, RZ, R4 ;  /* 0x000000ffff097224 */ /* 0x000fce00078e0004 */
[----:B------:R-:W-:Y:S05]  /*18470*/  WARPSYNC.COLLECTIVE R6, `(.L_x_8942) ;  /* 0x0000000006087348 */ /* 0x000fea0003c00000 */
[----:B------:R0:W1:Y:S02]  /*18480*/  SHFL.DOWN P0, R0, R9, R8, R7 ;  /* 0x0800000809007389 */ /* 0x0000640000000007 */
[----:B01----:R-:W-:Y:S05]  /*18490*/  ENDCOLLECTIVE ;  /* 0x000000000000791b */ /* 0x003fea0003800000 */
.L_x_8942:
[----:B------:R-:W-:Y:S01]  /*184a0*/  IMAD.MOV.U32 R8, RZ, RZ, 0x1 ;  /* 0x00000001ff087424 */ /* 0x000fe200078e00ff */
[----:B------:R-:W-:-:S05]  /*184b0*/  FMNMX R5, R4, R0, !PT ;  /* 0x0000000004057209 */ /* 0x000fca0007800000 */
[----:B------:R-:W-:-:S07]  /*184c0*/  IMAD.MOV.U32 R9, RZ, RZ, R5 ;  /* 0x000000ffff097224 */ /* 0x000fce00078e0005 */
[----:B------:R-:W-:Y:S05]  /*184d0*/  WARPSYNC.COLLECTIVE R6, `(.L_x_8943) ;  /* 0x0000000006087348 */ /* 0x000fea0003c00000 */
[----:B------:R0:W1:Y:S02]  /*184e0*/  SHFL.DOWN P0, R0, R9, R8, R7 ;  /* 0x0800000809007389 */ /* 0x0000640000000007 */
[----:B01----:R-:W-:Y:S05]  /*184f0*/  ENDCOLLECTIVE ;  /* 0x000000000000791b */ /* 0x003fea0003800000 */
.L_x_8943:
[----:B------:R-:W-:Y:S01]  /*18500*/  FMNMX R5, R5, R0, !PT ;  /* 0x0000000005057209 */ /* 0x000fe20007800000 */
[----:B------:R-:W-:-:S07]  /*18510*/  IMAD.MOV.U32 R0, RZ, RZ, 0x1f ;  /* 0x0000001fff007424 */ /* 0x000fce00078e00ff */
[----:B------:R-:W-:Y:S05]  /*18520*/  WARPSYNC.COLLECTIVE R6, `(.L_x_8944) ;  /* 0x0000000006087348 */ /* 0x000fea0003c00000 */
[----:B------:R0:W1:Y:S02]  /*18530*/  SHFL.IDX P0, R0, R5, R3, R0 ;  /* 0x0000000305007389 */ /* 0x0000640000000000 */
[----:B01----:R-:W-:Y:S05]  /*18540*/  ENDCOLLECTIVE ;  /* 0x000000000000791b */ /* 0x003fea0003800000 */
.L_x_8944:
[----:B------:R-:W-:Y:S01]  /*18550*/  IMAD.MOV.U32 R10, RZ, RZ, R0 ;  /* 0x000000ffff0a7224 */ /* 0x000fe200078e0000 */
[----:B------:R-:W-:Y:S06]  /*18560*/  BRA `(.L_x_8945) ;  /* 0xffffff7000e47947 */ /* 0x000fec000383ffff */
.L_x_8584:
[----:B------:R-:W-:Y:S01]  /*18570*/  BSSY B0, `(.L_x_8946) ;  /* 0x0000007000007945 */ /* 0x000fe20003800000 */
[----:B------:R-:W-:Y:S02]  /*18580*/  IMAD.MOV.U32 R8, RZ, RZ, 0x10 ;  /* 0x00000010ff087424 */ /* 0x000fe400078e00ff */
[----:B------:R-:W-:Y:S02]  /*18590*/  IMAD.MOV.U32 R7, RZ, RZ, 0x1f ;  /* 0x0000001fff077424 */ /* 0x000fe400078e00ff */
[----:B------:R-:W-:-:S07]  /*185a0*/  IMAD.MOV.U32 R6, RZ, RZ, -0x1 ;  /* 0xffffffffff067424 */ /* 0x000fce00078e00ff */
[----:B0-----:R-:W-:Y:S05]  /*185b0*/  WARPSYNC.COLLECTIVE R6, `(.L_x_8947) ;  /* 0x0000000006087348 */ /* 0x001fea0003c00000 */
[----:B------:R1:W2:Y:S02]  /*185c0*/  SHFL.DOWN P0, R0, R9, R8, R7 ;  /* 0x0800000809007389 */ /* 0x0002a40000000007 */
[----:B012---:R-:W-:Y:S05]  /*185d0*/  ENDCOLLECTIVE ;  /* 0x000000000000791b */ /* 0x007fea0003800000 */
.L_x_8947:
[----:B------:R-:W-:Y:S05]  /*185e0*/  BSYNC B0 ;  /* 0x0000000000007941 */ /* 0x000fea0003800000 */
.L_x_8946:
[----:B------:R-:W-:Y:S01]  /*185f0*/  FMNMX R9, R9, R0, !PT ;  /* 0x0000000009097209 */ /* 0x000fe20007800000 */
[----:B------:R-:W-:Y:S02]  /*18600*/  IMAD.MOV.U32 R8, RZ, RZ, 0x8 ;  /* 0x00000008ff087424 */ /* 0x000fe400078e00ff */
[----:B------:R-:W-:Y:S02]  /*18610*/  IMAD.MOV.U32 R7, RZ, RZ, 0x1f ;  /* 0x0000001fff077424 */ /* 0x000fe400078e00ff */
[----:B------:R-:W-:-:S07]  /*18620*/  IMAD.MOV.U32 R6, RZ, RZ, -0x1 ;  /* 0xffffffffff067424 */ /* 0x000fce00078e00ff */
[----:B------:R-:W-:Y:S05]  /*18630*/  WARPSYNC.COLLECTIVE R6, `(.L_x_8948) ;  /* 0x0000000006087348 */ /* 0x000fea0003c00000 */
[----:B------:R0:W1:Y:S02]  /*18640*/  SHFL.DOWN P0, R0, R9, R8, R7 ;  /* 0x0800000809007389 */ /* 0x0000640000000007 */
[----:B01----:R-:W-:Y:S05]  /*18650*/  ENDCOLLECTIVE ;  /* 0x000000000000791b */ /* 0x003fea0003800000 */
.L_x_8948:
[----:B------:R-:W-:Y:S01]  /*18660*/  IMAD.MOV.U32 R8, RZ, RZ, 0x4 ;  /* 0x00000004ff087424 */ /* 0x000fe200078e00ff */
[----:B------:R-:W-:-:S05]  /*18670*/  FMNMX R3, R9, R0, !PT ;  /* 0x0000000009037209 */ /* 0x000fca0007800000 */
[----:B------:R-:W-:-:S07]  /*18680*/  IMAD.MOV.U32 R9, RZ, RZ, R3 ;  /* 0x000000ffff097224 */ /* 0x000fce00078e0003 */
[----:B------:R-:W-:Y:S05]  /*18690*/  WARPSYNC.COLLECTIVE R6, `(.L_x_8949) ;  /* 0x0000000006087348 */ /* 0x000fea0003c00000 */
[----:B------:R0:W1:Y:S02]  /*186a0*/  SHFL.DOWN P0, R0, R9, R8, R7 ;  /* 0x0800000809007389 */ /* 0x0000640000000007 */
[----:B01----:R-:W-:Y:S05]  /*186b0*/  ENDCOLLECTIVE ;  /* 0x000000000000791b */ /* 0x003fea0003800000 */
.L_x_8949:
[----:B------:R-:W-:Y:S01]  /*186c0*/  IMAD.MOV.U32 R8, RZ, RZ, 0x2 ;  /* 0x00000002ff087424 */ /* 0x000fe200078e00ff */
[----:B------:R-:W-:Y:S01]  /*186d0*/  FMNMX R4, R3, R0, !PT ;  /* 0x0000000003047209 */ /* 0x000fe20007800000 */
[----:B------:R-:W-:-:S04]  /*186e0*/  IMAD.MOV.U32 R3, RZ, RZ, RZ ;  /* 0x000000ffff037224 */ /* 0x000fc800078e00ff */
[----:B------:R-:W-:-:S07]  /*186f0*/  IMAD.MOV.U32 R9, RZ, RZ, R4 ;  /* 0x000000ffff097224 */ /* 0x000fce00078e0004 */
[----:B------:R-:W-:Y:S05]  /*18700*/  WARPSYNC.COLLECTIVE R6, `(.L_x_8950) ;  /* 0x0000000006087348 */ /* 0x000fea0003c00000 */
[----:B------:R0:W1:Y:S02]  /*18710*/  SHFL.DOWN P0, R0, R9, R8, R7 ;  /* 0x0800000809007389 */ /* 0x0000640000000007 */
[----:B01----:R-:W-:Y:S05]  /*18720*/  ENDCOLLECTIVE ;  /* 0x000000000000791b */ /* 0x003fea0003800000 */
.L_x_8950:
[----:B------:R-:W-:Y:S01]  /*18730*/  IMAD.MOV.U32 R8, RZ, RZ, 0x1 ;  /* 0x00000001ff087424 */ /* 0x000fe200078e00ff */
[----:B------:R-:W-:-:S05]  /*18740*/  FMNMX R5, R4, R0, !PT ;  /* 0x0000000004057209 */ /* 0x000fca0007800000 */
[----:B------:R-:W-:-:S07]  /*18750*/  IMAD.MOV.U32 R9, RZ, RZ, R5 ;  /* 0x000000ffff097224 */ /* 0x000fce00078e0005 */
[----:B------:R-:W-:Y:S05]  /*18760*/  WARPSYNC.COLLECTIVE R6, `(.L_x_8951) ;  /* 0x0000000006087348 */ /* 0x000fea0003c00000 */
[----:B------:R0:W1:Y:S02]  /*18770*/  SHFL.DOWN P0, R0, R9, R8, R7 ;  /* 0x0800000809007389 */ /* 0x0000640000000007 */
[----:B01----:R-:W-:Y:S05]  /*18780*/  ENDCOLLECTIVE ;  /* 0x000000000000791b */ /* 0x003fea0003800000 */
.L_x_8951:
[----:B------:R-:W-:Y:S01]  /*18790*/  FMNMX R5, R5, R0, !PT ;  /* 0x0000000005057209 */ /* 0x000fe20007800000 */
[----:B------:R-:W-:-:S07]  /*187a0*/  IMAD.MOV.U32 R0, RZ, RZ, 0x1f ;  /* 0x0000001fff007424 */ /* 0x000fce00078e00ff */
[----:B------:R-:W-:Y:S05]  /*187b0*/  WARPSYNC.COLLECTIVE R6, `(.L_x_8952) ;  /* 0x0000000006087348 */ /* 0x000fea0003c00000 */
[----:B------:R0:W1:Y:S02]  /*187c0*/  SHFL.IDX P0, R0, R5, R3, R0 ;  /* 0x0000000305007389 */ /* 0x0000640000000000 */
[----:B01----:R-:W-:Y:S05]  /*187d0*/  ENDCOLLECTIVE ;  /* 0x000000000000791b */ /* 0x003fea0003800000 */
.L_x_8952:
[----:B------:R-:W-:Y:S01]  /*187e0*/  IMAD.MOV.U32 R10, RZ, RZ, R0 ;  /* 0x000000ffff0a7224 */ /* 0x000fe200078e0000 */
[----:B------:R-:W-:Y:S06]  /*187f0*/  BRA `(.L_x_8953) ;  /* 0xffffff74006c7947 */ /* 0x000fec000383ffff */
.L_x_8592:
[----:B------:R-:W-:Y:S01]  /*18800*/  BSSY B0, `(.L_x_8954) ;  /* 0x0000007000007945 */ /* 0x000fe20003800000 */
[----:B------:R-:W-:Y:S02]  /*18810*/  IMAD.MOV.U32 R8, RZ, RZ, 0x10 ;  /* 0x00000010ff087424 */ /* 0x000fe400078e00ff */
[----:B-1----:R-:W-:Y:S02]  /*18820*/  IMAD.MOV.U32 R7, RZ, RZ, 0x1f ;  /* 0x0000001fff077424 */ /* 0x002fe400078e00ff */
[----:B------:R-:W-:-:S07]  /*18830*/  IMAD.MOV.U32 R6, RZ, RZ, -0x1 ;  /* 0xffffffffff067424 */ /* 0x000fce00078e00ff */
[----:B0-----:R-:W-:Y:S05]  /*18840*/  WARPSYNC.COLLECTIVE R6, `(.L_x_8955) ;  /* 0x0000000006087348 */ /* 0x001fea0003c00000 */
[----:B------:R1:W2:Y:S02]  /*18850*/  SHFL.DOWN P0, R0, R9, R8, R7 ;  /* 0x0800000809007389 */ /* 0x0002a40000000007 */
[----:B012---:R-:W-:Y:S05]  /*18860*/  ENDCOLLECTIVE ;  /* 0x000000000000791b */ /* 0x007fea0003800000 */
.L_x_8955:
[----:B------:R-:W-:Y:S05]  /*18870*/  BSYNC B0 ;  /* 0x0000000000007941 */ /* 0x000fea0003800000 */
.L_x_8954:
[----:B------:R-:W-:Y:S01]  /*18880*/  FMNMX R9, R9, R0, !PT ;  /* 0x0000000009097209 */ /* 0x000fe20007800000 */
[----:B------:R-:W-:Y:S02]  /*18890*/  IMAD.MOV.U32 R8, RZ, RZ, 0x8 ;  /* 0x00000008ff087424 */ /* 0x000fe400078e00ff */
[----:B------:R-:W-:Y:S02]  /*188a0*/  IMAD.MOV.U32 R7, RZ, RZ, 0x1f ;  /* 0x0000001fff077424 */ /* 0x000fe400078e00ff */
[----:B------:R-:W-:-:S07]  /*188b0*/  IMAD.MOV.U32 R6, RZ, RZ, -0x1 ;  /* 0xffffffffff067424 */ /* 0x000fce00078e00ff */
[----:B------:R-:W-:Y:S05]  /*188c0*/  WARPSYNC.COLLECTIVE R6, `(.L_x_8956) ;  /* 0x0000000006087348 */ /* 0x000fea0003c00000 */
[----:B------:R0:W1:Y:S02]  /*188d0*/  SHFL.DOWN P0, R0, R9, R8, R7 ;  /* 0x0800000809007389 */ /* 0x0000640000000007 */
[----:B01----:R-:W-:Y:S05]  /*188e0*/  ENDCOLLECTIVE ;  /* 0x000000000000791b */ /* 0x003fea0003800000 */
.L_x_8956:
[----:B------:R-:W-:Y:S01]  /*188f0*/  IMAD.MOV.U32 R8, RZ, RZ, 0x4 ;  /* 0x00000004ff087424 */ /* 0x000fe200078e00ff */
[----:B------:R-:W-:-:S05]  /*18900*/  FMNMX R3, R9, R0, !PT ;  /* 0x0000000009037209 */ /* 0x000fca0007800000 */
[----:B------:R-:W-:-:S07]  /*18910*/  IMAD.MOV.U32 R9, RZ, RZ, R3 ;  /* 0x000000ffff097224 */ /* 0x000fce00078e0003 */
[----:B------:R-:W-:Y:S05]  /*18920*/  WARPSYNC.COLLECTIVE R6, `(.L_x_8957) ;  /* 0x0000000006087348 */ /* 0x000fea0003c00000 */
[----:B------:R0:W1:Y:S02]  /*18930*/  SHFL.DOWN P0, R0, R9, R8, R7 ;  /* 0x0800000809007389 */ /* 0x0000640000000007 */
[----:B01----:R-:W-:Y:S05]  /*18940*/  ENDCOLLECTIVE ;  /* 0x000000000000791b */ /* 0x003fea0003800000 */
.L_x_8957:
[----:B------:R-:W-:Y:S01]  /*18950*/  IMAD.MOV.U32 R8, RZ, RZ, 0x2 ;  /* 0x00000002ff087424 */ /* 0x000fe200078e00ff */
[----:B------:R-:W-:Y:S01]  /*18960*/  FMNMX R4, R3, R0, !PT ;  /* 0x0000000003047209 */ /* 0x000fe20007800000 */
[----:B------:R-:W-:-:S04]  /*18970*/  IMAD.MOV.U32 R3, RZ, RZ, RZ ;  /* 0x000000ffff037224 */ /* 0x000fc800078e00ff */
[----:B------:R-:W-:-:S07]  /*18980*/  IMAD.MOV.U32 R9, RZ, RZ, R4 ;  /* 0x000000ffff097224 */ /* 0x000fce00078e0004 */
[----:B------:R-:W-:Y:S05]  /*18990*/  WARPSYNC.COLLECTIVE R6, `(.L_x_8958) ;  /* 0x0000000006087348 */ /* 0x000fea0003c00000 */
[----:B------:R0:W1:Y:S02]  /*189a0*/  SHFL.DOWN P0, R0, R9, R8, R7 ;  /* 0x0800000809007389 */ /* 0x0000640000000007 */
[----:B01----:R-:W-:Y:S05]  /*189b0*/  ENDCOLLECTIVE ;  /* 0x000000000000791b */ /* 0x003fea0003800000 */
.L_x_8958:
[----:B------:R-:W-:Y:S01]  /*189c0*/  IMAD.MOV.U32 R8, RZ, RZ, 0x1 ;  /* 0x00000001ff087424 */ /* 0x000fe200078e00ff */
[----:B------:R-:W-:-:S05]  /*189d0*/  FMNMX R5, R4, R0, !PT ;  /* 0x0000000004057209 */ /* 0x000fca0007800000 */
[----:B------:R-:W-:-:S07]  /*189e0*/  IMAD.MOV.U32 R9, RZ, RZ, R5 ;  /* 0x000000ffff097224 */ /* 0x000fce00078e0005 */
[----:B------:R-:W-:Y:S05]  /*189f0*/  WARPSYNC.COLLECTIVE R6, `(.L_x_8959) ;  /* 0x0000000006087348 */ /* 0x000fea0003c00000 */
[----:B------:R0:W1:Y:S02]  /*18a00*/  SHFL.DOWN P0, R0, R9, R8, R7 ;  /* 0x0800000809007389 */ /* 0x0000640000000007 */
[----:B01----:R-:W-:Y:S05]  /*18a10*/  ENDCOLLECTIVE ;  /* 0x000000000000791b */ /* 0x003fea0003800000 */
.L_x_8959:
[----:B------:R-:W-:Y:S01]  /*18a20*/  FMNMX R5, R5, R0, !PT ;  /* 0x0000000005057209 */ /* 0x000fe20007800000 */
[----:B------:R-:W-:-:S07]  /*18a30*/  IMAD.MOV.U32 R0, RZ, RZ, 0x1f ;  /* 0x0000001fff007424 */ /* 0x000fce00078e00ff */
[----:B------:R-:W-:Y:S05]  /*18a40*/  WARPSYNC.COLLECTIVE R6, `(.L_x_8960) ;  /* 0x0000000006087348 */ /* 0x000fea0003c00000 */
[----:B------:R0:W1:Y:S02]  /*18a50*/  SHFL.IDX P0, R0, R5, R3, R0 ;  /* 0x0000000305007389 */ /* 0x0000640000000000 */
[----:B01----:R-:W-:Y:S05]  /*18a60*/  ENDCOLLECTIVE ;  /* 0x000000000000791b */ /* 0x003fea0003800000 */
.L_x_8960:
[----:B------:R-:W-:Y:S01]  /*18a70*/  IMAD.MOV.U32 R10, RZ, RZ, R0 ;  /* 0x000000ffff0a7224 */ /* 0x000fe200078e0000 */
[----:B------:R-:W-:Y:S06]  /*18a80*/  BRA `(.L_x_8961) ;  /* 0xffffff7400f47947 */ /* 0x000fec000383ffff */
.L_x_8600:
[----:B------:R-:W-:Y:S01]  /*18a90*/  BSSY B0, `(.L_x_8962) ;  /* 0x0000007000007945 */ /* 0x000fe20003800000 */
[----:B------:R-:W-:Y:S02]  /*18aa0*/  IMAD.MOV.U32 R8, RZ, RZ, 0x10 ;  /* 0x00000010ff087424 */ /* 0x000fe400078e00ff */
[----:B------:R-:W-:Y:S02]  /*18ab0*/  IMAD.MOV.U32 R7, RZ, RZ, 0x1f ;  /* 0x0000001fff077424 */ /* 0x000fe400078e00ff */
[----:B------:R-:W-:-:S07]  /*18ac0*/  IMAD.MOV.U32 R6, RZ, RZ, -0x1 ;  /* 0xffffffffff067424 */ /* 0x000fce00078e00ff */
[----:B0-----:R-:W-:Y:S05]  /*18ad0*/  WARPSYNC.COLLECTIVE R6, `(.L_x_8963) ;  /* 0x0000000006087348 */ /* 0x001fea0003c00000 */
[----:B------:R1:W2:Y:S02]  /*18ae0*/  SHFL.DOWN P0, R0, R9, R8, R7 ;  /* 0x0800000809007389 */ /* 0x0002a40000000007 */
[----:B012---:R-:W-:Y:S05]  /*18af0*/  ENDCOLLECTIVE ;  /* 0x000000000000791b */ /* 0x007fea0003800000 */
.L_x_8963:
[----:B------:R-:W-:Y:S05]  /*18b00*/  BSYNC B0 ;  /* 0x0000000000007941 */ /* 0x000fea0003800000 */
.L_x_8962:
[----:B------:R-:W-:Y:S01]  /*18b10*/  FMNMX R9, R9, R0, !PT ;  /* 0x0000000009097209 */ /* 0x000fe20007800000 */
[----:B------:R-:W-:Y:S02]  /*18b20*/  IMAD.MOV.U32 R8, RZ, RZ, 0x8 ;  /* 0x00000008ff087424 */ /* 0x000fe400078e00ff */
[----:B------:R-:W-:Y:S02]  /*18b30*/  IMAD.MOV.U32 R7, RZ, RZ, 0x1f ;  /* 0x0000001fff077424 */ /* 0x000fe400078e00ff */
[----:B------:R-:W-:-:S07]  /*18b40*/  IMAD.MOV.U32 R6, RZ, RZ, -0x1 ;  /* 0xffffffffff067424 */ /* 0x000fce00078e00ff */
[----:B------:R-:W-:Y:S05]  /*18b50*/  WARPSYNC.COLLECTIVE R6, `(.L_x_8964) ;  /* 0x0000000006087348 */ /* 0x000fea0003c00000 */
[----:B------:R0:W1:Y:S02]  /*18b60*/  SHFL.DOWN P0, R0, R9, R8, R7 ;  /* 0x0800000809007389 */ /* 0x0000640000000007 */
[----:B01----:R-:W-:Y:S05]  /*18b70*/  ENDCOLLECTIVE ;  /* 0x000000000000791b */ /* 0x003fea0003800000 */
.L_x_8964:
[----:B------:R-:W-:Y:S01]  /*18b80*/  IMAD.MOV.U32 R8, RZ, RZ, 0x4 ;  /* 0x00000004ff087424 */ /* 0x000fe200078e00ff */
[----:B------:R-:W-:-:S05]  /*18b90*/  FMNMX R3, R9, R0, !PT ;  /* 0x0000000009037209 */ /* 0x000fca0007800000 */
[----:B------:R-:W-:-:S07]  /*18ba0*/  IMAD.MOV.U32 R9, RZ, RZ, R3 ;  /* 0x000000ffff097224 */ /* 0x000fce00078e0003 */
[----:B------:R-:W-:Y:S05]  /*18bb0*/  WARPSYNC.COLLECTIVE R6, `(.L_x_8965) ;  /* 0x0000000006087348 */ /* 0x000fea0003c00000 */
[----:B------:R0:W1:Y:S02]  /*18bc0*/  SHFL.DOWN P0, R0, R9, R8, R7 ;  /* 0x0800000809007389 */ /* 0x0000640000000007 */
[----:B01----:R-:W-:Y:S05]  /*18bd0*/  ENDCOLLECTIVE ;  /* 0x000000000000791b */ /* 0x003fea0003800000 */
.L_x_8965:
[----:B------:R-:W-:Y:S01]  /*18be0*/  IMAD.MOV.U32 R8, RZ, RZ, 0x2 ;  /* 0x00000002ff087424 */ /* 0x000fe200078e00ff */
[----:B------:R-:W-:Y:S01]  /*18bf0*/  FMNMX R5, R3, R0, !PT ;  /* 0x0000000003057209 */ /* 0x000fe20007800000 */
[----:B------:R-:W-:-:S04]  /*18c00*/  IMAD.MOV.U32 R3, RZ, RZ, RZ ;  /* 0x000000ffff037224 */ /* 0x000fc800078e00ff */
[----:B------:R-:W-:-:S07]  /*18c10*/  IMAD.MOV.U32 R9, RZ, RZ, R5 ;  /* 0x000000ffff097224 */ /* 0x000fce00078e0005 */
[----:B------:R-:W-:Y:S05]  /*18c20*/  WARPSYNC.COLLECTIVE R6, `(.L_x_8966) ;  /* 0x0000000006087348 */ /* 0x000fea0003c00000 */
[----:B------:R0:W1:Y:S02]  /*18c30*/  SHFL.DOWN P0, R0, R9, R8, R7 ;  /* 0x0800000809007389 */ /* 0x0000640000000007 */
[----:B01----:R-:W-:Y:S05]  /*18c40*/  ENDCOLLECTIVE ;  /* 0x000000000000791b */ /* 0x003fea0003800000 */
.L_x_8966:
[----:B------:R-:W-:Y:S01]  /*18c50*/  IMAD.MOV.U32 R8, RZ, RZ, 0x1 ;  /* 0x00000001ff087424 */ /* 0x000fe200078e00ff */
[----:B------:R-:W-:-:S05]  /*18c60*/  FMNMX R10, R5, R0, !PT ;  /* 0x00000000050a7209 */ /* 0x000fca0007800000 */
[----:B------:R-:W-:-:S07]  /*18c70*/  IMAD.MOV.U32 R9, RZ, RZ, R10 ;  /* 0x000000ffff097224 */ /* 0x000fce00078e000a */
[----:B------:R-:W-:Y:S05]  /*18c80*/  WARPSYNC.COLLECTIVE R6, `(.L_x_8967) ;  /* 0x0000000006087348 */ /* 0x000fea0003c00000 */
[----:B------:R0:W1:Y:S02]  /*18c90*/  SHFL.DOWN P0, R0, R9, R8, R7 ;  /* 0x0800000809007389 */ /* 0x0000640000000007 */
[----:B01----:R-:W-:Y:S05]  /*18ca0*/  ENDCOLLECTIVE ;  /* 0x000000000000791b */ /* 0x003fea0003800000 */
.L_x_8967:
[----:B------:R-:W-:-:S05]  /*18cb0*/  FMNMX R0, R10, R0, !PT ;  /* 0x000000000a007209 */ /* 0x000fca0007800000 */
[----:B------:R-:W-:Y:S02]  /*18cc0*/  IMAD.MOV.U32 R5, RZ, RZ, R0 ;  /* 0x000000ffff057224 */ /* 0x000fe400078e0000 */
[----:B------:R-:W-:-:S07]  /*18cd0*/  IMAD.MOV.U32 R0, RZ, RZ, 0x1f ;  /* 0x0000001fff007424 */ /* 0x000fce00078e00ff */
[----:B------:R-:W-:Y:S05]  /*18ce0*/  WARPSYNC.COLLECTIVE R6, `(.L_x_8968) ;  /* 0x0000000006087348 */ /* 0x000fea0003c00000 */
[----:B------:R0:W1:Y:S02]  /*18cf0*/  SHFL.IDX P0, R0, R5, R3, R0 ;  /* 0x0000000305007389 */ /* 0x0000640000000000 */
[----:B01----:R-:W-:Y:S05]  /*18d00*/  ENDCOLLECTIVE ;  /* 0x000000000000791b */ /* 0x003fea0003800000 */
.L_x_8968:
[----:B------:R-:W-:Y:S01]  /*18d10*/  IMAD.MOV.U32 R11, RZ, RZ, R0 ;  /* 0x000000ffff0b7224 */ /* 0x000fe200078e0000 */
[----:B------:R-:W-:Y:S06]  /*18d20*/  BRA `(.L_x_8969) ;  /* 0xffffff7800747947 */ /* 0x000fec000383ffff */
.L_x_8608:
[----:B------:R-:W-:Y:S01]  /*18d30*/  BSSY B0, `(.L_x_8970) ;  /* 0x0000007000007945 */ /* 0x000fe20003800000 */
[----:B------:R-:W-:Y:S02]  /*18d40*/  IMAD.MOV.U32 R8, RZ, RZ, 0x10 ;  /* 0x00000010ff087424 */ /* 0x000fe400078e00ff */
[----:B------:R-:W-:Y:S02]  /*18d50*/  IMAD.MOV.U32 R7, RZ, RZ, 0x1f ;  /* 0x0000001fff077424 */ /* 0x000fe400078e00ff */
[----:B------:R-:W-:-:S07]  /*18d60*/  IMAD.MOV.U32 R6, RZ, RZ, -0x1 ;  /* 0xffffffffff067424 */ /* 0x000fce00078e00ff */
[----:B------:R-:W-:Y:S05]  /*18d70*/  WARPSYNC.COLLECTIVE R6, `(.L_x_8971) ;  /* 0x0000000006087348 */ /* 0x000fea0003c00000 */
[----:B------:R0:W1:Y:S02]  /*18d80*/  SHFL.DOWN P0, R0, R9, R8, R7 ;  /* 0x0800000809007389 */ /* 0x0000640000000007 */
[----:B01----:R-:W-:Y:S05]  /*18d90*/  ENDCOLLECTIVE ;  /* 0x000000000000791b */ /* 0x003fea0003800000 */
.L_x_8971:
[----:B------:R-:W-:Y:S05]  /*18da0*/  BSYNC B0 ;  /* 0x0000000000007941 */ /* 0x000fea0003800000 */
.L_x_8970:
[----:B------:R-:W-:Y:S01]  /*18db0*/  FMNMX R9, R9, R0, !PT ;  /* 0x0000000009097209 */ /* 0x000fe20007800000 */
[----:B------:R-:W-:Y:S02]  /*18dc0*/  IMAD.MOV.U32 R8, RZ, RZ, 0x8 ;  /* 0x00000008ff087424 */ /* 0x000fe400078e00ff */
[----:B------:R-:W-:Y:S02]  /*18dd0*/  IMAD.MOV.U32 R7, RZ, RZ, 0x1f ;  /* 0x0000001fff077424 */ /* 0x000fe400078e00ff */
[----:B------:R-:W-:-:S07]  /*18de0*/  IMAD.MOV.U32 R6, RZ, RZ, -0x1 ;  /* 0xffffffffff067424 */ /* 0x000fce00078e00ff */
[----:B------:R-:W-:Y:S05]  /*18df0*/  WARPSYNC.COLLECTIVE R6, `(.L_x_8972) ;  /* 0x0000000006087348 */ /* 0x000fea0003c00000 */
[----:B------:R0:W1:Y:S02]  /*18e00*/  SHFL.DOWN P0, R0, R9, R8, R7 ;  /* 0x0800000809007389 */ /* 0x0000640000000007 */
[----:B01----:R-:W-:Y:S05]  /*18e10*/  ENDCOLLECTIVE ;  /* 0x000000000000791b */ /* 0x003fea0003800000 */
.L_x_8972:
[----:B------:R-:W-:Y:S01]  /*18e20*/  IMAD.MOV.U32 R8, RZ, RZ, 0x4 ;  /* 0x00000004ff087424 */ /* 0x000fe200078e00ff */
[----:B------:R-:W-:-:S05]  /*18e30*/  FMNMX R3, R9, R0, !PT ;  /* 0x0000000009037209 */ /* 0x000fca0007800000 */
[----:B------:R-:W-:-:S07]  /*18e40*/  IMAD.MOV.U32 R9, RZ, RZ, R3 ;  /* 0x000000ffff097224 */ /* 0x000fce00078e0003 */
[----:B------:R-:W-:Y:S05]  /*18e50*/  WARPSYNC.COLLECTIVE R6, `(.L_x_8973) ;  /* 0x0000000006087348 */ /* 0x000fea0003c00000 */
[----:B------:R0:W1:Y:S02]  /*18e60*/  SHFL.DOWN P0, R0, R9, R8, R7 ;  /* 0x0800000809007389 */ /* 0x0000640000000007 */
[----:B01----:R-:W-:Y:S05]  /*18e70*/  ENDCOLLECTIVE ;  /* 0x000000000000791b */ /* 0x003fea0003800000 */
.L_x_8973:
[----:B------:R-:W-:Y:S01]  /*18e80*/  IMAD.MOV.U32 R8, RZ, RZ, 0x2 ;  /* 0x00000002ff087424 */ /* 0x000fe200078e00ff */
[----:B------:R-:W-:Y:S01]  /*18e90*/  FMNMX R5, R3, R0, !PT ;  /* 0x0000000003057209 */ /* 0x000fe20007800000 */
[----:B------:R-:W-:-:S04]  /*18ea0*/  IMAD.MOV.U32 R3, RZ, RZ, RZ ;  /* 0x000000ffff037224 */ /* 0x000fc800078e00ff */
[----:B------:R-:W-:-:S07]  /*18eb0*/  IMAD.MOV.U32 R9, RZ, RZ, R5 ;  /* 0x000000ffff097224 */ /* 0x000fce00078e0005 */
[----:B------:R-:W-:Y:S05]  /*18ec0*/  WARPSYNC.COLLECTIVE R6, `(.L_x_8974) ;  /* 0x0000000006087348 */ /* 0x000fea0003c00000 */
[----:B------:R0:W1:Y:S02]  /*18ed0*/  SHFL.DOWN P0, R0, R9, R8, R7 ;  /* 0x0800000809007389 */ /* 0x0000640000000007 */
[----:B01----:R-:W-:Y:S05]  /*18ee0*/  ENDCOLLECTIVE ;  /* 0x000000000000791b */ /* 0x003fea0003800000 */
.L_x_8974:
[----:B------:R-:W-:Y:S01]  /*18ef0*/  IMAD.MOV.U32 R8, RZ, RZ, 0x1 ;  /* 0x00000001ff087424 */ /* 0x000fe200078e00ff */
[----:B------:R-:W-:-:S05]  /*18f00*/  FMNMX R10, R5, R0, !PT ;  /* 0x00000000050a7209 */ /* 0x000fca0007800000 */
[----:B------:R-:W-:-:S07]  /*18f10*/  IMAD.MOV.U32 R9, RZ, RZ, R10 ;  /* 0x000000ffff097224 */ /* 0x000fce00078e000a */
[----:B------:R-:W-:Y:S05]  /*18f20*/  WARPSYNC.COLLECTIVE R6, `(.L_x_8975) ;  /* 0x0000000006087348 */ /* 0x000fea0003c00000 */
[----:B------:R0:W1:Y:S02]  /*18f30*/  SHFL.DOWN P0, R0, R9, R8, R7 ;  /* 0x0800000809007389 */ /* 0x0000640000000007 */
[----:B01----:R-:W-:Y:S05]  /*18f40*/  ENDCOLLECTIVE ;  /* 0x000000000000791b */ /* 0x003fea0003800000 */
.L_x_8975:
[----:B------:R-:W-:-:S05]  /*18f50*/  FMNMX R0, R10, R0, !PT ;  /* 0x000000000a007209 */ /* 0x000fca0007800000 */
[----:B------:R-:W-:Y:S02]  /*18f60*/  IMAD.MOV.U32 R5, RZ, RZ, R0 ;  /* 0x000000ffff057224 */ /* 0x000fe400078e0000 */
[----:B------:R-:W-:-:S07]  /*18f70*/  IMAD.MOV.U32 R0, RZ, RZ, 0x1f ;  /* 0x0000001fff007424 */ /* 0x000fce00078e00ff */
[----:B------:R-:W-:Y:S05]  /*18f80*/  WARPSYNC.COLLECTIVE R6, `(.L_x_8976) ;  /* 0x0000000006087348 */ /* 0x000fea0003c00000 */
[----:B------:R0:W1:Y:S02]  /*18f90*/  SHFL.IDX P0, R0, R5, R3, R0 ;  /* 0x0000000305007389 */ /* 0x0000640000000000 */
[----:B01----:R-:W-:Y:S05]  /*18fa0*/  ENDCOLLECTIVE ;  /* 0x000000000000791b */ /* 0x003fea0003800000 */
.L_x_8976:
[----:B------:R-:W-:Y:S01]  /*18fb0*/  IMAD.MOV.U32 R11, RZ, RZ, R0 ;  /* 0x000000ffff0b7224 */ /* 0x000fe200078e0000 */
[----:B------:R-:W-:Y:S06]  /*18fc0*/  BRA `(.L_x_8977) ;  /* 0xffffff7800f47947 */ /* 0x000fec000383ffff */
        .weak           $__internal_22_$__cuda_sm20_rcp_rn_f32_slowpath
        .type           $__internal_22_$__cuda_sm20_rcp_rn_f32_slowpath,@function
        .size           $__internal_22_$__cuda_sm20_rcp_rn_f32_slowpath,($__internal_23_$__cuda_sm3x_div_rn_noftz_f32_slowpath - $__internal_22_$__cuda_sm20_rcp_rn_f32_slowpath)
$__internal_22_$__cuda_sm20_rcp_rn_f32_slowpath:
        /* <DEDUP_REMOVED lines=15> */
.L_x_8979:
        /* <DEDUP_REMOVED lines=33> */
.L_x_8981:
[----:B------:R0:W1:Y:S02]  /*192d0*/  MUFU.RCP R5, R0 ;  /* 0x0000000000057308 */ /* 0x0000640000001000 */
.L_x_8980:
[----:B------:R-:W-:Y:S05]  /*192e0*/  BSYNC.RECONVERGENT B0 ;  /* 0x0000000000007941 */ /* 0x000fea0003800200 */
.L_x_8978:
[----:B------:R-:W-:-:S04]  /*192f0*/  IMAD.MOV.U32 R7, RZ, RZ, 0x0 ;  /* 0x00000000ff077424 */ /* 0x000fc800078e00ff */
[----:B01----:R-:W-:Y:S05]  /*19300*/  RET.REL.NODEC R6 `(_ZN18transformer_engine71_GLOBAL__N__fadcdbdc_38_quantize_transpose_vector_blockwise_cu_d4a478bd37block_scaled_1d_cast_transpose_kernelILb1Eff13__nv_fp8_e5m2EEvPKT1_PT2_S7_PT0_S9_mmmmmmfNS_6detail25FP8BlockwiseRowwiseOptionENSA_28FP8BlockwiseColumnwiseOptionEbPKf) ;  /* 0xfffffe6c063c7950 */ /* 0x003fea0003c3ffff */
        .weak           $__internal_23_$__cuda_sm3x_div_rn_noftz_f32_slowpath
        .type           $__internal_23_$__cuda_sm3x_div_rn_noftz_f32_slowpath,@function
        .size           $__internal_23_$__cuda_sm3x_div_rn_noftz_f32_slowpath,(.L_x_9027 - $__internal_23_$__cuda_sm3x_div_rn_noftz_f32_slowpath)
$__internal_23_$__cuda_sm3x_div_rn_noftz_f32_slowpath:
        /* <DEDUP_REMOVED lines=36> */
.L_x_8983:
        /* <DEDUP_REMOVED lines=51> */
.L_x_8990:
[----:B------:R-:W-:-:S04]  /*19880*/  LOP3.LUT R3, R3, 0x80000000, RZ, 0xc0, !PT ;  /* 0x8000000003037812 */ /* 0x000fc800078ec0ff */
[----:B------:R-:W-:Y:S01]  /*19890*/  LOP3.LUT R3, R3, 0x7f800000, RZ, 0xfc, !PT ;  /* 0x7f80000003037812 */ /* 0x000fe200078efcff */
[----:B------:R-:W-:Y:S06]  /*198a0*/  BRA `(.L_x_8991) ;  /* 0x0000000000047947 */ /* 0x000fec0003800000 */
.L_x_8989:
[----:B------:R-:W-:-:S07]  /*198b0*/  IMAD R3, R8, 0x800000, R3 ;  /* 0x0080000008037824 */ /* 0x000fce00078e0203 */
.L_x_8991:
[----:B------:R-:W-:Y:S05]  /*198c0*/  BSYNC B1 ;  /* 0x0000000000017941 */ /* 0x000fea0003800000 */
.L_x_8988:
[----:B------:R-:W-:Y:S01]  /*198d0*/  IMAD.MOV.U32 R0, RZ, RZ, R3 ;  /* 0x000000ffff007224 */ /* 0x000fe200078e0003 */
[----:B------:R-:W-:Y:S06]  /*198e0*/  BRA `(.L_x_8992) ;  /* 0x0000000000207947 */ /* 0x000fec0003800000 */
.L_x_8987:
[----:B------:R-:W-:-:S04]  /*198f0*/  LOP3.LUT R0, R0, 0x80000000, R7, 0x48, !PT ;  /* 0x8000000000007812 */ /* 0x000fc800078e4807 */
[----:B------:R-:W-:Y:S01]  /*19900*/  LOP3.LUT R0, R0, 0x7f800000, RZ, 0xfc, !PT ;  /* 0x7f80000000007812 */ /* 0x000fe200078efcff */
[----:B------:R-:W-:Y:S06]  /*19910*/  BRA `(.L_x_8992) ;  /* 0x0000000000147947 */ /* 0x000fec0003800000 */
.L_x_8986:
[----:B------:R-:W-:Y:S01]  /*19920*/  LOP3.LUT R0, R0, 0x80000000, R7, 0x48, !PT ;  /* 0x8000000000007812 */ /* 0x000fe200078e4807 */
[----:B------:R-:W-:Y:S06]  /*19930*/  BRA `(.L_x_8992) ;  /* 0x00000000000c7947 */ /* 0x000fec0003800000 */
.L_x_8985:
[----:B------:R-:W0:Y:S01]  /*19940*/  MUFU.RSQ R0, -QNAN ;  /* 0xffc0000000007908 */ /* 0x000e220000001400 */
[----:B------:R-:W-:Y:S05]  /*19950*/  BRA `(.L_x_8992) ;  /* 0x0000000000047947 */ /* 0x000fea0003800000 */
.L_x_8984:
[----:B------:R-:W-:-:S07]  /*19960*/  FADD.FTZ R0, R3, R0 ;  /* 0x0000000003007221 */ /* 0x000fce0000010000 */
.L_x_8992:
[----:B------:R-:W-:Y:S05]  /*19970*/  BSYNC B0 ;  /* 0x0000000000007941 */ /* 0x000fea0003800000 */
.L_x_8982:
[----:B------:R-:W-:-:S04]  /*19980*/  IMAD.MOV.U32 R7, RZ, RZ, 0x0 ;  /* 0x00000000ff077424 */ /* 0x000fc800078e00ff */
[----:B0-----:R-:W-:Y:S05]  /*19990*/  RET.REL.NODEC R6 `(_ZN18transformer_engine71_GLOBAL__N__fadcdbdc_38_quantize_transpose_vector_blockwise_cu_d4a478bd37block_scaled_1d_cast_transpose_kernelILb1Eff13__nv_fp8_e5m2EEvPKT1_PT2_S7_PT0_S9_mmmmmmfNS_6detail25FP8BlockwiseRowwiseOptionENSA_28FP8BlockwiseColumnwiseOptionEbPKf) ;  /* 0xfffffe6406987950 */ /* 0x001fea0003c3ffff */
.L_x_8993:
        /* <DEDUP_REMOVED lines=14> */
.L_x_9027:


//--------------------- .nv.shared._ZN18transformer_engine71_GLOBAL__N__fadcdbdc_38_quantize_transpose_vector_blockwise_cu_d4a478bd37block_scaled_1d_cast_transpose_kernelILb0Ef13__nv_bfloat1613__nv_fp8_e4m3EEvPKT1_PT2_S8_PT0_SA_mmmmmmfNS_6detail25FP8BlockwiseRowwiseOptionENSB_28FP8BlockwiseColumnwiseOptionEbPKf --------------------------
	.section	.nv.shared._ZN18transformer_engine71_GLOBAL__N__fadcdbdc_38_quantize_transpose_vector_blockwise_cu_d4a478bd37block_scaled_1d_cast_transpose_kernelILb0Ef13__nv_bfloat1613__nv_fp8_e4m3EEvPKT1_PT2_S8_PT0_SA_mmmmmmfNS_6detail25FP8BlockwiseRowwiseOptionENSB_28FP8BlockwiseColumnwiseOptionEbPKf,"aw",@nobits
	.sectionflags	@""
	.align	16
	.zero		1024


//--------------------- .nv.shared.reserved.0     --------------------------
	.section	.nv.shared.reserved.0,"aw",@nobits
	.weak		__nv_reservedSMEM_offset_0_alias
	.size		__nv_reservedSMEM_offset_0_alias, 0, 64
	.other		__nv_reservedSMEM_offset_0_alias,@"STO_CUDA_RESERVED_SHARED STV_DEFAULT"
__nv_reservedSMEM_offset_0_alias:
	.zero		0
	.zero		64


//--------------------- .nv.shared._ZN18transformer_engine71_GLOBAL__N__fadcdbdc_38_quantize_transpose_vector_blockwise_cu_d4a478bd37block_scaled_1d_cast_transpose_kernelILb1Ef13__nv_bfloat1613__nv_fp8_e4m3EEvPKT1_PT2_S8_PT0_SA_mmmmmmfNS_6detail25FP8BlockwiseRowwiseOptionENSB_28FP8BlockwiseColumnwiseOptionEbPKf --------------------------
	.section	.nv.shared._ZN18transformer_engine71_GLOBAL__N__fadcdbdc_38_quantize_transpose_vector_blockwise_cu_d4a478bd37block_scaled_1d_cast_transpose_kernelILb1Ef13__nv_bfloat1613__nv_fp8_e4m3EEvPKT1_PT2_S8_PT0_SA_mmmmmmfNS_6detail25FP8BlockwiseRowwiseOptionENSB_28FP8BlockwiseColumnwiseOptionEbPKf,"aw",@nobits
	.sectionflags	@""
	.align	16
	.zero		1024


//--------------------- .nv.shared._ZN18transformer_engine71_GLOBAL__N__fadcdbdc_38_quantize_transpose_vector_blockwise_cu_d4a478bd37block_scaled_1d_cast_transpose_kernelILb0Ef13__nv_bfloat1613__nv_fp8_e5m2EEvPKT1_PT2_S8_PT0_SA_mmmmmmfNS_6detail25FP8BlockwiseRowwiseOptionENSB_28FP8BlockwiseColumnwiseOptionEbPKf --------------------------
	.section	.nv.shared._ZN18transformer_engine71_GLOBAL__N__fadcdbdc_38_quantize_transpose_vector_blockwise_cu_d4a478bd37block_scaled_1d_cast_transpose_kernelILb0Ef13__nv_bfloat1613__nv_fp8_e5m2EEvPKT1_PT2_S8_PT0_SA_mmmmmmfNS_6detail25FP8BlockwiseRowwiseOptionENSB_28FP8BlockwiseColumnwiseOptionEbPKf,"aw",@nobits
	.sectionflags	@""
	.align	16
	.zero		1024


//--------------------- .nv.shared._ZN18transformer_engine71_GLOBAL__N__fadcdbdc_38_quantize_transpose_vector_blockwise_cu_d4a478bd37block_scaled_1d_cast_transpose_kernelILb1Ef13__nv_bfloat1613__nv_fp8_e5m2EEvPKT1_PT2_S8_PT0_SA_mmmmmmfNS_6detail25FP8BlockwiseRowwiseOptionENSB_28FP8BlockwiseColumnwiseOptionEbPKf --------------------------
	.section	.nv.shared._ZN18transformer_engine71_GLOBAL__N__fadcdbdc_38_quantize_transpose_vector_blockwise_cu_d4a478bd37block_scaled_1d_cast_transpose_kernelILb1Ef13__nv_bfloat1613__nv_fp8_e5m2EEvPKT1_PT2_S8_PT0_SA_mmmmmmfNS_6detail25FP8BlockwiseRowwiseOptionENSB_28FP8BlockwiseColumnwiseOptionEbPKf,"aw",@nobits
	.sectionflags	@""
	.align	16
	.zero		1024


//--------------------- .nv.shared._ZN18transformer_engine71_GLOBAL__N__fadcdbdc_38_quantize_transpose_vector_blockwise_cu_d4a478bd37block_scaled_1d_cast_transpose_kernelILb0Ef6__half13__nv_fp8_e4m3EEvPKT1_PT2_S8_PT0_SA_mmmmmmfNS_6detail25FP8BlockwiseRowwiseOptionENSB_28FP8BlockwiseColumnwiseOptionEbPKf --------------------------
	.section	.nv.shared._ZN18transformer_engine71_GLOBAL__N__fadcdbdc_38_quantize_transpose_vector_blockwise_cu_d4a478bd37block_scaled_1d_cast_transpose_kernelILb0Ef6__half13__nv_fp8_e4m3EEvPKT1_PT2_S8_PT0_SA_mmmmmmfNS_6detail25FP8BlockwiseRowwiseOptionENSB_28FP8BlockwiseColumnwiseOptionEbPKf,"aw",@nobits
	.sectionflags	@""
	.align	16
	.zero		1024


//--------------------- .nv.shared._ZN18transformer_engine71_GLOBAL__N__fadcdbdc_38_quantize_transpose_vector_blockwise_cu_d4a478bd37block_scaled_1d_cast_transpose_kernelILb1Ef6__half13__nv_fp8_e4m3EEvPKT1_PT2_S8_PT0_SA_mmmmmmfNS_6detail25FP8BlockwiseRowwiseOptionENSB_28FP8BlockwiseColumnwiseOptionEbPKf --------------------------
	.section	.nv.shared._ZN18transformer_engine71_GLOBAL__N__fadcdbdc_38_quantize_transpose_vector_blockwise_cu_d4a478bd37block_scaled_1d_cast_transpose_kernelILb1Ef6__half13__nv_fp8_e4m3EEvPKT1_PT2_S8_PT0_SA_mmmmmmfNS_6detail25FP8BlockwiseRowwiseOptionENSB_28FP8BlockwiseColumnwiseOptionEbPKf,"aw",@nobits
	.sectionflags	@""
	.align	16
	.zero		1024


//--------------------- .nv.shared._ZN18transformer_engine71_GLOBAL__N__fadcdbdc_38_quantize_transpose_vector_blockwise_cu_d4a478bd37block_scaled_1d_cast_transpose_kernelILb0Ef6__half13__nv_fp8_e5m2EEvPKT1_PT2_S8_PT0_SA_mmmmmmfNS_6detail25FP8BlockwiseRowwiseOptionENSB_28FP8BlockwiseColumnwiseOptionEbPKf --------------------------
	.section	.nv.shared._ZN18transformer_engine71_GLOBAL__N__fadcdbdc_38_quantize_transpose_vector_blockwise_cu_d4a478bd37block_scaled_1d_cast_transpose_kernelILb0Ef6__half13__nv_fp8_e5m2EEvPKT1_PT2_S8_PT0_SA_mmmmmmfNS_6detail25FP8BlockwiseRowwiseOptionENSB_28FP8BlockwiseColumnwiseOptionEbPKf,"aw",@nobits
	.sectionflags	@""
	.align	16
	.zero		1024


//--------------------- .nv.shared._ZN18transformer_engine71_GLOBAL__N__fadcdbdc_38_quantize_transpose_vector_blockwise_cu_d4a478bd37block_scaled_1d_cast_transpose_kernelILb1Ef6__half13__nv_fp8_e5m2EEvPKT1_PT2_S8_PT0_SA_mmmmmmfNS_6detail25FP8BlockwiseRowwiseOptionENSB_28FP8BlockwiseColumnwiseOptionEbPKf --------------------------
	.section	.nv.shared._ZN18transformer_engine71_GLOBAL__N__fadcdbdc_38_quantize_transpose_vector_blockwise_cu_d4a478bd37block_scaled_1d_cast_transpose_kernelILb1Ef6__half13__nv_fp8_e5m2EEvPKT1_PT2_S8_PT0_SA_mmmmmmfNS_6detail25FP8BlockwiseRowwiseOptionENSB_28FP8BlockwiseColumnwiseOptionEbPKf,"aw",@nobits
	.sectionflags	@""
	.align	16
	.zero		1024


//--------------------- .nv.shared._ZN18transformer_engine71_GLOBAL__N__fadcdbdc_38_quantize_transpose_vector_blockwise_cu_d4a478bd37block_scaled_1d_cast_transpose_kernelILb0Eff13__nv_fp8_e4m3EEvPKT1_PT2_S7_PT0_S9_mmmmmmfNS_6detail25FP8BlockwiseRowwiseOptionENSA_28FP8BlockwiseColumnwiseOptionEbPKf --------------------------
	.section	.nv.shared._ZN18transformer_engine71_GLOBAL__N__fadcdbdc_38_quantize_transpose_vector_blockwise_cu_d4a478bd37block_scaled_1d_cast_transpose_kernelILb0Eff13__nv_fp8_e4m3EEvPKT1_PT2_S7_PT0_S9_mmmmmmfNS_6detail25FP8BlockwiseRowwiseOptionENSA_28FP8BlockwiseColumnwiseOptionEbPKf,"aw",@nobits
	.sectionflags	@""
	.align	16
	.zero		1024


//--------------------- .nv.shared._ZN18transformer_engine71_GLOBAL__N__fadcdbdc_38_quantize_transpose_vector_blockwise_cu_d4a478bd37block_scaled_1d_cast_transpose_kernelILb1Eff13__nv_fp8_e4m3EEvPKT1_PT2_S7_PT0_S9_mmmmmmfNS_6detail25FP8BlockwiseRowwiseOptionENSA_28FP8BlockwiseColumnwiseOptionEbPKf --------------------------
	.section	.nv.shared._ZN18transformer_engine71_GLOBAL__N__fadcdbdc_38_quantize_transpose_vector_blockwise_cu_d4a478bd37block_scaled_1d_cast_transpose_kernelILb1Eff13__nv_fp8_e4m3EEvPKT1_PT2_S7_PT0_S9_mmmmmmfNS_6detail25FP8BlockwiseRowwiseOptionENSA_28FP8BlockwiseColumnwiseOptionEbPKf,"aw",@nobits
	.sectionflags	@""
	.align	16
	.zero		1024


//--------------------- .nv.shared._ZN18transformer_engine71_GLOBAL__N__fadcdbdc_38_quantize_transpose_vector_blockwise_cu_d4a478bd37block_scaled_1d_cast_transpose_kernelILb0Eff13__nv_fp8_e5m2EEvPKT1_PT2_S7_PT0_S9_mmmmmmfNS_6detail25FP8BlockwiseRowwiseOptionENSA_28FP8BlockwiseColumnwiseOptionEbPKf --------------------------
	.section	.nv.shared._ZN18transformer_engine71_GLOBAL__N__fadcdbdc_38_quantize_transpose_vector_blockwise_cu_d4a478bd37block_scaled_1d_cast_transpose_kernelILb0Eff13__nv_fp8_e5m2EEvPKT1_PT2_S7_PT0_S9_mmmmmmfNS_6detail25FP8BlockwiseRowwiseOptionENSA_28FP8BlockwiseColumnwiseOptionEbPKf,"aw",@nobits
	.sectionflags	@""
	.align	16
	.zero		1024


//--------------------- .nv.shared._ZN18transformer_engine71_GLOBAL__N__fadcdbdc_38_quantize_transpose_vector_blockwise_cu_d4a478bd37block_scaled_1d_cast_transpose_kernelILb1Eff13__nv_fp8_e5m2EEvPKT1_PT2_S7_PT0_S9_mmmmmmfNS_6detail25FP8BlockwiseRowwiseOptionENSA_28FP8BlockwiseColumnwiseOptionEbPKf --------------------------
	.section	.nv.shared._ZN18transformer_engine71_GLOBAL__N__fadcdbdc_38_quantize_transpose_vector_blockwise_cu_d4a478bd37block_scaled_1d_cast_transpose_kernelILb1Eff13__nv_fp8_e5m2EEvPKT1_PT2_S7_PT0_S9_mmmmmmfNS_6detail25FP8BlockwiseRowwiseOptionENSA_28FP8BlockwiseColumnwiseOptionEbPKf,"aw",@nobits
	.sectionflags	@""
	.align	16
	.zero		1024


//--------------------- .nv.constant0._ZN18transformer_engine71_GLOBAL__N__fadcdbdc_38_quantize_transpose_vector_blockwise_cu_d4a478bd37block_scaled_1d_cast_transpose_kernelILb0Ef13__nv_bfloat1613__nv_fp8_e4m3EEvPKT1_PT2_S8_PT0_SA_mmmmmmfNS_6detail25FP8BlockwiseRowwiseOptionENSB_28FP8BlockwiseColumnwiseOptionEbPKf --------------------------
	.section	.nv.constant0._ZN18transformer_engine71_GLOBAL__N__fadcdbdc_38_quantize_transpose_vector_blockwise_cu_d4a478bd37block_scaled_1d_cast_transpose_kernelILb0Ef13__nv_bfloat1613__nv_fp8_e4m3EEvPKT1_PT2_S8_PT0_SA_mmmmmmfNS_6detail25FP8BlockwiseRowwiseOptionENSB_28FP8BlockwiseColumnwiseOptionEbPKf,"a",@progbits
	.sectionflags	@""
	.align	4
.nv.constant0._ZN18transformer_engine71_GLOBAL__N__fadcdbdc_38_quantize_transpose_vector_blockwise_cu_d4a478bd37block_scaled_1d_cast_transpose_kernelILb0Ef13__nv_bfloat1613__nv_fp8_e4m3EEvPKT1_PT2_S8_PT0_SA_mmmmmmfNS_6detail25FP8BlockwiseRowwiseOptionENSB_28FP8BlockwiseColumnwiseOptionEbPKf:
	.zero		1008


//--------------------- .nv.constant0._ZN18transformer_engine71_GLOBAL__N__fadcdbdc_38_quantize_transpose_vector_blockwise_cu_d4a478bd37block_scaled_1d_cast_transpose_kernelILb1Ef13__nv_bfloat1613__nv_fp8_e4m3EEvPKT1_PT2_S8_PT0_SA_mmmmmmfNS_6detail25FP8BlockwiseRowwiseOptionENSB_28FP8BlockwiseColumnwiseOptionEbPKf --------------------------
	.section	.nv.constant0._ZN18transformer_engine71_GLOBAL__N__fadcdbdc_38_quantize_transpose_vector_blockwise_cu_d4a478bd37block_scaled_1d_cast_transpose_kernelILb1Ef13__nv_bfloat1613__nv_fp8_e4m3EEvPKT1_PT2_S8_PT0_SA_mmmmmmfNS_6detail25FP8BlockwiseRowwiseOptionENSB_28FP8BlockwiseColumnwiseOptionEbPKf,"a",@progbits
	.sectionflags	@""
	.align	4
.nv.constant0._ZN18transformer_engine71_GLOBAL__N__fadcdbdc_38_quantize_transpose_vector_blockwise_cu_d4a478bd37block_scaled_1d_cast_transpose_kernelILb1Ef13__nv_bfloat1613__nv_fp8_e4m3EEvPKT1_PT2_S8_PT0_SA_mmmmmmfNS_6detail25FP8BlockwiseRowwiseOptionENSB_28FP8BlockwiseColumnwiseOptionEbPKf:
	.zero		1008


//--------------------- .nv.constant0._ZN18transformer_engine71_GLOBAL__N__fadcdbdc_38_quantize_transpose_vector_blockwise_cu_d4a478bd37block_scaled_1d_cast_transpose_kernelILb0Ef13__nv_bfloat1613__nv_fp8_e5m2EEvPKT1_PT2_S8_PT0_SA_mmmmmmfNS_6detail25FP8BlockwiseRowwiseOptionENSB_28FP8BlockwiseColumnwiseOptionEbPKf --------------------------
	.section	.nv.constant0._ZN18transformer_engine71_GLOBAL__N__fadcdbdc_38_quantize_transpose_vector_blockwise_cu_d4a478bd37block_scaled_1d_cast_transpose_kernelILb0Ef13__nv_bfloat1613__nv_fp8_e5m2EEvPKT1_PT2_S8_PT0_SA_mmmmmmfNS_6detail25FP8BlockwiseRowwiseOptionENSB_28FP8BlockwiseColumnwiseOptionEbPKf,"a",@progbits
	.sectionflags	@""
	.align	4
.nv.constant0._ZN18transformer_engine71_GLOBAL__N__fadcdbdc_38_quantize_transpose_vector_blockwise_cu_d4a478bd37block_scaled_1d_cast_transpose_kernelILb0Ef13__nv_bfloat1613__nv_fp8_e5m2EEvPKT1_PT2_S8_PT0_SA_mmmmmmfNS_6detail25FP8BlockwiseRowwiseOptionENSB_28FP8BlockwiseColumnwiseOptionEbPKf:
	.zero		1008


//--------------------- .nv.constant0._ZN18transformer_engine71_GLOBAL__N__fadcdbdc_38_quantize_transpose_vector_blockwise_cu_d4a478bd37block_scaled_1d_cast_transpose_kernelILb1Ef13__nv_bfloat1613__nv_fp8_e5m2EEvPKT1_PT2_S8_PT0_SA_mmmmmmfNS_6detail25FP8BlockwiseRowwiseOptionENSB_28FP8BlockwiseColumnwiseOptionEbPKf --------------------------
	.section	.nv.constant0._ZN18transformer_engine71_GLOBAL__N__fadcdbdc_38_quantize_transpose_vector_blockwise_cu_d4a478bd37block_scaled_1d_cast_transpose_kernelILb1Ef13__nv_bfloat1613__nv_fp8_e5m2EEvPKT1_PT2_S8_PT0_SA_mmmmmmfNS_6detail25FP8BlockwiseRowwiseOptionENSB_28FP8BlockwiseColumnwiseOptionEbPKf,"a",@progbits
	.sectionflags	@""
	.align	4
.nv.constant0._ZN18transformer_engine71_GLOBAL__N__fadcdbdc_38_quantize_transpose_vector_blockwise_cu_d4a478bd37block_scaled_1d_cast_transpose_kernelILb1Ef13__nv_bfloat1613__nv_fp8_e5m2EEvPKT1_PT2_S8_PT0_SA_mmmmmmfNS_6detail25FP8BlockwiseRowwiseOptionENSB_28FP8BlockwiseColumnwiseOptionEbPKf:
	.zero		1008


//--------------------- .nv.constant0._ZN18transformer_engine71_GLOBAL__N__fadcdbdc_38_quantize_transpose_vector_blockwise_cu_d4a478bd37block_scaled_1d_cast_transpose_kernelILb0Ef6__half13__nv_fp8_e4m3EEvPKT1_PT2_S8_PT0_SA_mmmmmmfNS_6detail25FP8BlockwiseRowwiseOptionENSB_28FP8BlockwiseColumnwiseOptionEbPKf --------------------------
	.section	.nv.constant0._ZN18transformer_engine71_GLOBAL__N__fadcdbdc_38_quantize_transpose_vector_blockwise_cu_d4a478bd37block_scaled_1d_cast_transpose_kernelILb0Ef6__half13__nv_fp8_e4m3EEvPKT1_PT2_S8_PT0_SA_mmmmmmfNS_6detail25FP8BlockwiseRowwiseOptionENSB_28FP8BlockwiseColumnwiseOptionEbPKf,"a",@progbits
	.sectionflags	@""
	.align	4
.nv.constant0._ZN18transformer_engine71_GLOBAL__N__fadcdbdc_38_quantize_transpose_vector_blockwise_cu_d4a478bd37block_scaled_1d_cast_transpose_kernelILb0Ef6__half13__nv_fp8_e4m3EEvPKT1_PT2_S8_PT0_SA_mmmmmmfNS_6detail25FP8BlockwiseRowwiseOptionENSB_28FP8BlockwiseColumnwiseOptionEbPKf:
	.zero		1008


//--------------------- .nv.constant0._ZN18transformer_engine71_GLOBAL__N__fadcdbdc_38_quantize_transpose_vector_blockwise_cu_d4a478bd37block_scaled_1d_cast_transpose_kernelILb1Ef6__half13__nv_fp8_e4m3EEvPKT1_PT2_S8_PT0_SA_mmmmmmfNS_6detail25FP8BlockwiseRowwiseOptionENSB_28FP8BlockwiseColumnwiseOptionEbPKf --------------------------
	.section	.nv.constant0._ZN18transformer_engine71_GLOBAL__N__fadcdbdc_38_quantize_transpose_vector_blockwise_cu_d4a478bd37block_scaled_1d_cast_transpose_kernelILb1Ef6__half13__nv_fp8_e4m3EEvPKT1_PT2_S8_PT0_SA_mmmmmmfNS_6detail25FP8BlockwiseRowwiseOptionENSB_28FP8BlockwiseColumnwiseOptionEbPKf,"a",@progbits
	.sectionflags	@""
	.align	4
.nv.constant0._ZN18transformer_engine71_GLOBAL__N__fadcdbdc_38_quantize_transpose_vector_blockwise_cu_d4a478bd37block_scaled_1d_cast_transpose_kernelILb1Ef6__half13__nv_fp8_e4m3EEvPKT1_PT2_S8_PT0_SA_mmmmmmfNS_6detail25FP8BlockwiseRowwiseOptionENSB_28FP8BlockwiseColumnwiseOptionEbPKf:
	.zero		1008


//--------------------- .nv.constant0._ZN18transformer_engine71_GLOBAL__N__fadcdbdc_38_quantize_transpose_vector_blockwise_cu_d4a478bd37block_scaled_1d_cast_transpose_kernelILb0Ef6__half13__nv_fp8_e5m2EEvPKT1_PT2_S8_PT0_SA_mmmmmmfNS_6detail25FP8BlockwiseRowwiseOptionENSB_28FP8BlockwiseColumnwiseOptionEbPKf --------------------------
	.section	.nv.constant0._ZN18transformer_engine71_GLOBAL__N__fadcdbdc_38_quantize_transpose_vector_blockwise_cu_d4a478bd37block_scaled_1d_cast_transpose_kernelILb0Ef6__half13__nv_fp8_e5m2EEvPKT1_PT2_S8_PT0_SA_mmmmmmfNS_6detail25FP8BlockwiseRowwiseOptionENSB_28FP8BlockwiseColumnwiseOptionEbPKf,"a",@progbits
	.sectionflags	@""
	.align	4
.nv.constant0._ZN18transformer_engine71_GLOBAL__N__fadcdbdc_38_quantize_transpose_vector_blockwise_cu_d4a478bd37block_scaled_1d_cast_transpose_kernelILb0Ef6__half13__nv_fp8_e5m2EEvPKT1_PT2_S8_PT0_SA_mmmmmmfNS_6detail25FP8BlockwiseRowwiseOptionENSB_28FP8BlockwiseColumnwiseOptionEbPKf:
	.zero		1008


//--------------------- .nv.constant0._ZN18transformer_engine71_GLOBAL__N__fadcdbdc_38_quantize_transpose_vector_blockwise_cu_d4a478bd37block_scaled_1d_cast_transpose_kernelILb1Ef6__half13__nv_fp8_e5m2EEvPKT1_PT2_S8_PT0_SA_mmmmmmfNS_6detail25FP8BlockwiseRowwiseOptionENSB_28FP8BlockwiseColumnwiseOptionEbPKf --------------------------
	.section	.nv.constant0._ZN18transformer_engine71_GLOBAL__N__fadcdbdc_38_quantize_transpose_vector_blockwise_cu_d4a478bd37block_scaled_1d_cast_transpose_kernelILb1Ef6__half13__nv_fp8_e5m2EEvPKT1_PT2_S8_PT0_SA_mmmmmmfNS_6detail25FP8BlockwiseRowwiseOptionENSB_28FP8BlockwiseColumnwiseOptionEbPKf,"a",@progbits
	.sectionflags	@""
	.align	4
.nv.constant0._ZN18transformer_engine71_GLOBAL__N__fadcdbdc_38_quantize_transpose_vector_blockwise_cu_d4a478bd37block_scaled_1d_cast_transpose_kernelILb1Ef6__half13__nv_fp8_e5m2EEvPKT1_PT2_S8_PT0_SA_mmmmmmfNS_6detail25FP8BlockwiseRowwiseOptionENSB_28FP8BlockwiseColumnwiseOptionEbPKf:
	.zero		1008


//--------------------- .nv.constant0._ZN18transformer_engine71_GLOBAL__N__fadcdbdc_38_quantize_transpose_vector_blockwise_cu_d4a478bd37block_scaled_1d_cast_transpose_kernelILb0Eff13__nv_fp8_e4m3EEvPKT1_PT2_S7_PT0_S9_mmmmmmfNS_6detail25FP8BlockwiseRowwiseOptionENSA_28FP8BlockwiseColumnwiseOptionEbPKf --------------------------
	.section	.nv.constant0._ZN18transformer_engine71_GLOBAL__N__fadcdbdc_38_quantize_transpose_vector_blockwise_cu_d4a478bd37block_scaled_1d_cast_transpose_kernelILb0Eff13__nv_fp8_e4m3EEvPKT1_PT2_S7_PT0_S9_mmmmmmfNS_6detail25FP8BlockwiseRowwiseOptionENSA_28FP8BlockwiseColumnwiseOptionEbPKf,"a",@progbits
	.sectionflags	@""
	.align	4
.nv.constant0._ZN18transformer_engine71_GLOBAL__N__fadcdbdc_38_quantize_transpose_vector_blockwise_cu_d4a478bd37block_scaled_1d_cast_transpose_kernelILb0Eff13__nv_fp8_e4m3EEvPKT1_PT2_S7_PT0_S9_mmmmmmfNS_6detail25FP8BlockwiseRowwiseOptionENSA_28FP8BlockwiseColumnwiseOptionEbPKf:
	.zero		1008


//--------------------- .nv.constant0._ZN18transformer_engine71_GLOBAL__N__fadcdbdc_38_quantize_transpose_vector_blockwise_cu_d4a478bd37block_scaled_1d_cast_transpose_kernelILb1Eff13__nv_fp8_e4m3EEvPKT1_PT2_S7_PT0_S9_mmmmmmfNS_6detail25FP8BlockwiseRowwiseOptionENSA_28FP8BlockwiseColumnwiseOptionEbPKf --------------------------
	.section	.nv.constant0._ZN18transformer_engine71_GLOBAL__N__fadcdbdc_38_quantize_transpose_vector_blockwise_cu_d4a478bd37block_scaled_1d_cast_transpose_kernelILb1Eff13__nv_fp8_e4m3EEvPKT1_PT2_S7_PT0_S9_mmmmmmfNS_6detail25FP8BlockwiseRowwiseOptionENSA_28FP8BlockwiseColumnwiseOptionEbPKf,"a",@progbits
	.sectionflags	@""
	.align	4
.nv.constant0._ZN18transformer_engine71_GLOBAL__N__fadcdbdc_38_quantize_transpose_vector_blockwise_cu_d4a478bd37block_scaled_1d_cast_transpose_kernelILb1Eff13__nv_fp8_e4m3EEvPKT1_PT2_S7_PT0_S9_mmmmmmfNS_6detail25FP8BlockwiseRowwiseOptionENSA_28FP8BlockwiseColumnwiseOptionEbPKf:
	.zero		1008


//--------------------- .nv.constant0._ZN18transformer_engine71_GLOBAL__N__fadcdbdc_38_quantize_transpose_vector_blockwise_cu_d4a478bd37block_scaled_1d_cast_transpose_kernelILb0Eff13__nv_fp8_e5m2EEvPKT1_PT2_S7_PT0_S9_mmmmmmfNS_6detail25FP8BlockwiseRowwiseOptionENSA_28FP8BlockwiseColumnwiseOptionEbPKf --------------------------
	.section	.nv.constant0._ZN18transformer_engine71_GLOBAL__N__fadcdbdc_38_quantize_transpose_vector_blockwise_cu_d4a478bd37block_scaled_1d_cast_transpose_kernelILb0Eff13__nv_fp8_e5m2EEvPKT1_PT2_S7_PT0_S9_mmmmmmfNS_6detail25FP8BlockwiseRowwiseOptionENSA_28FP8BlockwiseColumnwiseOptionEbPKf,"a",@progbits
	.sectionflags	@""
	.align	4
.nv.constant0._ZN18transformer_engine71_GLOBAL__N__fadcdbdc_38_quantize_transpose_vector_blockwise_cu_d4a478bd37block_scaled_1d_cast_transpose_kernelILb0Eff13__nv_fp8_e5m2EEvPKT1_PT2_S7_PT0_S9_mmmmmmfNS_6detail25FP8BlockwiseRowwiseOptionENSA_28FP8BlockwiseColumnwiseOptionEbPKf:
	.zero		1008


//--------------------- .nv.constant0._ZN18transformer_engine71_GLOBAL__N__fadcdbdc_38_quantize_transpose_vector_blockwise_cu_d4a478bd37block_scaled_1d_cast_transpose_kernelILb1Eff13__nv_fp8_e5m2EEvPKT1_PT2_S7_PT0_S9_mmmmmmfNS_6detail25FP8BlockwiseRowwiseOptionENSA_28FP8BlockwiseColumnwiseOptionEbPKf --------------------------
	.section	.nv.constant0._ZN18transformer_engine71_GLOBAL__N__fadcdbdc_38_quantize_transpose_vector_blockwise_cu_d4a478bd37block_scaled_1d_cast_transpose_kernelILb1Eff13__nv_fp8_e5m2EEvPKT1_PT2_S7_PT0_S9_mmmmmmfNS_6detail25FP8BlockwiseRowwiseOptionENSA_28FP8BlockwiseColumnwiseOptionEbPKf,"a",@progbits
	.sectionflags	@""
	.align	4
.nv.constant0._ZN18transformer_engine71_GLOBAL__N__fadcdbdc_38_quantize_transpose_vector_blockwise_cu_d4a478bd37block_scaled_1d_cast_transpose_kernelILb1Eff13__nv_fp8_e5m2EEvPKT1_PT2_S7_PT0_S9_mmmmmmfNS_6detail25FP8BlockwiseRowwiseOptionENSA_28FP8BlockwiseColumnwiseOptionEbPKf:
	.zero		1008


//--------------------- SYMBOLS --------------------------

	.type		.nv.reservedSmem.offset0,@object
	.size		.nv.reservedSmem.offset0,0x4
	.type		.nv.reservedSmem.cap,@object
	.size		.nv.reservedSmem.cap,0x4
